// Copyright (c) 2024, Jay Shah, Ganesh Bikshandi, Ying Zhang, Vijay Thakkar, Pradeep Ramani, Tri Dao.
// Splitting the different template instantiations to different files to speed up compilation.
// This file is auto-generated. See "generate_kernels.py"

#include "flash_fwd_launch_template.h"

#ifndef FLASHATTENTION_DISABLE_SM8x
#ifndef FLASHATTENTION_DISABLE_HDIM96
template void run_mha_fwd_<80, cutlass::half_t, 96, 96, true, false, false, true>(Flash_fwd_params &params, cudaStream_t stream);
template void run_mha_fwd_<86, cutlass::half_t, 96, 96, true, false, false, true>(Flash_fwd_params &params, cudaStream_t stream);
#endif
#endif


// ===== COMPILED SASS (sm_80) =====

	.target	sm_80

	.elftype	@"ET_EXEC"


//--------------------- .note.nv.tkinfo           --------------------------
	.section	.note.nv.tkinfo,"",@"SHT_NOTE"
	.sectionflags	@"SHF_NOTE_NV_TKINFO"
	.tkinfo
        /*0018*/ 	.word	0x00000002
        /*0030*/ 	.string	""
        /*0030*/ 	.string	"ptxas"
        /*0030*/ 	.string	"Cuda compilation tools, release 13.0, V13.0.88"
        /*0030*/ 	.string	"Build cuda_13.0.r13.0/compiler.36424714_0"
        /*0030*/ 	.string	"-arch sm_80 -m 64 "



//--------------------- .note.nv.cuinfo           --------------------------
	.section	.note.nv.cuinfo,"",@"SHT_NOTE"
	.sectionflags	@"SHF_NOTE_NV_CUINFO"
        /*0018*/ 	.short	0x0002
        /*001a*/ 	.short	0x0050
        /*001c*/ 	.short	0x0082
	.zero		2


//--------------------- .nv.info                  --------------------------
	.section	.nv.info,"",@"SHT_CUDA_INFO"
	.align	4


	//----- nvinfo : EIATTR_REGCOUNT
	.align		4
        /*0000*/ 	.byte	0x04, 0x2f
        /*0002*/ 	.short	(.L_12 - .L_11)
	.align		4
.L_11:
        /*0004*/ 	.word	index@(_ZN7cutlass13device_kernelIN5flash19enable_sm80_to_sm89INS1_16FlashAttnFwdSm80INS1_25CollectiveMainloopFwdSm80ILi4ELi1ELb0EN4cute5tupleIJNS5_1CILi128EEENS7_ILi48EEENS7_ILi96EEEEEELi96ENS_6half_tEfNS_4arch4Sm80ELb1ELb0ELb0ELb1ELb0ELb1ELb1ELb1EEENS1_21CollectiveEpilogueFwdINS6_IJS8_SA_S9_EEENS6_IJNS7_ILi1EEESI_SI_EEESC_SE_Li128ELb1ELb1ELb1ELb0EEENS1_36VarlenDynamicPersistentTileSchedulerILi128ELi48ELi128ELi128ELb1ELb1ELb0ELb1ELb1ELb1EEEEEEEEEvNT_6ParamsE)
        /*0008*/ 	.word	0x000000ff


	//----- nvinfo : EIATTR_FRAME_SIZE
	.align		4
.L_12:
        /*000c*/ 	.byte	0x04, 0x11
        /*000e*/ 	.short	(.L_14 - .L_13)
	.align		4
.L_13:
        /*0010*/ 	.word	index@($__internal_25_$__cuda_sm70_votesync_ballot)
        /*0014*/ 	.word	0x00000000


	//----- nvinfo : EIATTR_FRAME_SIZE
	.align		4
.L_14:
        /*0018*/ 	.byte	0x04, 0x11
        /*001a*/ 	.short	(.L_16 - .L_15)
	.align		4
.L_15:
        /*001c*/ 	.word	index@($__internal_24_$__cuda_sm70_shflsync_up_p)
        /*0020*/ 	.word	0x00000000


	//----- nvinfo : EIATTR_FRAME_SIZE
	.align		4
.L_16:
        /*0024*/ 	.byte	0x04, 0x11
        /*0026*/ 	.short	(.L_18 - .L_17)
	.align		4
.L_17:
        /*0028*/ 	.word	index@($__internal_23_$__cuda_sm70_shflsync_idx_p)
        /*002c*/ 	.word	0x00000000


	//----- nvinfo : EIATTR_FRAME_SIZE
	.align		4
.L_18:
        /*0030*/ 	.byte	0x04, 0x11
        /*0032*/ 	.short	(.L_20 - .L_19)
	.align		4
.L_19:
        /*0034*/ 	.word	index@($__internal_22_$__cuda_sm70_shflsync_bfly_p)
        /*0038*/ 	.word	0x00000000


	//----- nvinfo : EIATTR_FRAME_SIZE
	.align		4
.L_20:
        /*003c*/ 	.byte	0x04, 0x11
        /*003e*/ 	.short	(.L_22 - .L_21)
	.align		4
.L_21:
        /*0040*/ 	.word	index@(_ZN7cutlass13device_kernelIN5flash19enable_sm80_to_sm89INS1_16FlashAttnFwdSm80INS1_25CollectiveMainloopFwdSm80ILi4ELi1ELb0EN4cute5tupleIJNS5_1CILi128EEENS7_ILi48EEENS7_ILi96EEEEEELi96ENS_6half_tEfNS_4arch4Sm80ELb1ELb0ELb0ELb1ELb0ELb1ELb1ELb1EEENS1_21CollectiveEpilogueFwdINS6_IJS8_SA_S9_EEENS6_IJNS7_ILi1EEESI_SI_EEESC_SE_Li128ELb1ELb1ELb1ELb0EEENS1_36VarlenDynamicPersistentTileSchedulerILi128ELi48ELi128ELi128ELb1ELb1ELb0ELb1ELb1ELb1EEEEEEEEEvNT_6ParamsE)
        /*0044*/ 	.word	0x000000b0


	//----- nvinfo : EIATTR_REGCOUNT
	.align		4
.L_22:
        /*0048*/ 	.byte	0x04, 0x2f
        /*004a*/ 	.short	(.L_24 - .L_23)
	.align		4
.L_23:
        /*004c*/ 	.word	index@(_ZN7cutlass13device_kernelIN5flash19enable_sm80_to_sm89INS1_16FlashAttnFwdSm80INS1_25CollectiveMainloopFwdSm80ILi4ELi1ELb0EN4cute5tupleIJNS5_1CILi128EEENS7_ILi48EEENS7_ILi96EEEEEELi96ENS_6half_tEfNS_4arch4Sm80ELb1ELb0ELb0ELb1ELb0ELb0ELb1ELb1EEENS1_21CollectiveEpilogueFwdINS6_IJS8_SA_S9_EEENS6_IJNS7_ILi1EEESI_SI_EEESC_SE_Li128ELb1ELb1ELb1ELb0EEENS1_36VarlenDynamicPersistentTileSchedulerILi128ELi48ELi128ELi128ELb1ELb1ELb0ELb1ELb1ELb1EEEEEEEEEvNT_6ParamsE)
        /*0050*/ 	.word	0x000000ff


	//----- nvinfo : EIATTR_FRAME_SIZE
	.align		4
.L_24:
        /*0054*/ 	.byte	0x04, 0x11
        /*0056*/ 	.short	(.L_26 - .L_25)
	.align		4
.L_25:
        /*0058*/ 	.word	index@($__internal_21_$__cuda_sm70_votesync_ballot)
        /*005c*/ 	.word	0x00000000


	//----- nvinfo : EIATTR_FRAME_SIZE
	.align		4
.L_26:
        /*0060*/ 	.byte	0x04, 0x11
        /*0062*/ 	.short	(.L_28 - .L_27)
	.align		4
.L_27:
        /*0064*/ 	.word	index@($__internal_20_$__cuda_sm70_shflsync_up_p)
        /*0068*/ 	.word	0x00000000


	//----- nvinfo : EIATTR_FRAME_SIZE
	.align		4
.L_28:
        /*006c*/ 	.byte	0x04, 0x11
        /*006e*/ 	.short	(.L_30 - .L_29)
	.align		4
.L_29:
        /*0070*/ 	.word	index@($__internal_19_$__cuda_sm70_shflsync_idx_p)
        /*0074*/ 	.word	0x00000000


	//----- nvinfo : EIATTR_FRAME_SIZE
	.align		4
.L_30:
        /*0078*/ 	.byte	0x04, 0x11
        /*007a*/ 	.short	(.L_32 - .L_31)
	.align		4
.L_31:
        /*007c*/ 	.word	index@($__internal_18_$__cuda_sm70_shflsync_bfly_p)
        /*0080*/ 	.word	0x00000000


	//----- nvinfo : EIATTR_FRAME_SIZE
	.align		4
.L_32:
        /*0084*/ 	.byte	0x04, 0x11
        /*0086*/ 	.short	(.L_34 - .L_33)
	.align		4
.L_33:
        /*0088*/ 	.word	index@(_ZN7cutlass13device_kernelIN5flash19enable_sm80_to_sm89INS1_16FlashAttnFwdSm80INS1_25CollectiveMainloopFwdSm80ILi4ELi1ELb0EN4cute5tupleIJNS5_1CILi128EEENS7_ILi48EEENS7_ILi96EEEEEELi96ENS_6half_tEfNS_4arch4Sm80ELb1ELb0ELb0ELb1ELb0ELb0ELb1ELb1EEENS1_21CollectiveEpilogueFwdINS6_IJS8_SA_S9_EEENS6_IJNS7_ILi1EEESI_SI_EEESC_SE_Li128ELb1ELb1ELb1ELb0EEENS1_36VarlenDynamicPersistentTileSchedulerILi128ELi48ELi128ELi128ELb1ELb1ELb0ELb1ELb1ELb1EEEEEEEEEvNT_6ParamsE)
        /*008c*/ 	.word	0x000000b8


	//----- nvinfo : EIATTR_REGCOUNT
	.align		4
.L_34:
        /*0090*/ 	.byte	0x04, 0x2f
        /*0092*/ 	.short	(.L_36 - .L_35)
	.align		4
.L_35:
        /*0094*/ 	.word	index@(_ZN7cutlass13device_kernelIN5flash19enable_sm80_to_sm89INS1_16FlashAttnFwdSm80INS1_25CollectiveMainloopFwdSm80ILi4ELi1ELb0EN4cute5tupleIJNS5_1CILi128EEENS7_ILi64EEENS7_ILi96EEEEEELi96ENS_6half_tEfNS_4arch4Sm80ELb1ELb0ELb0ELb0ELb0ELb0ELb1ELb1EEENS1_21CollectiveEpilogueFwdINS6_IJS8_SA_S9_EEENS6_IJNS7_ILi1EEESI_SI_EEESC_SE_Li128ELb0ELb1ELb1ELb0EEENS1_30DynamicPersistentTileSchedulerILi128ELi128ELb1ELb1ELb0EEEEEEEEEvNT_6ParamsE)
        /*0098*/ 	.word	0x000000ff


	//----- nvinfo : EIATTR_FRAME_SIZE
	.align		4
.L_36:
        /*009c*/ 	.byte	0x04, 0x11
        /*009e*/ 	.short	(.L_38 - .L_37)
	.align		4
.L_37:
        /*00a0*/ 	.word	index@($__internal_17_$__cuda_sm70_shflsync_idx_p)
        /*00a4*/ 	.word	0x00000000


	//----- nvinfo : EIATTR_FRAME_SIZE
	.align		4
.L_38:
        /*00a8*/ 	.byte	0x04, 0x11
        /*00aa*/ 	.short	(.L_40 - .L_39)
	.align		4
.L_39:
        /*00ac*/ 	.word	index@($__internal_16_$__cuda_sm70_shflsync_bfly_p)
        /*00b0*/ 	.word	0x00000000


	//----- nvinfo : EIATTR_FRAME_SIZE
	.align		4
.L_40:
        /*00b4*/ 	.byte	0x04, 0x11
        /*00b6*/ 	.short	(.L_42 - .L_41)
	.align		4
.L_41:
        /*00b8*/ 	.word	index@(_ZN7cutlass13device_kernelIN5flash19enable_sm80_to_sm89INS1_16FlashAttnFwdSm80INS1_25CollectiveMainloopFwdSm80ILi4ELi1ELb0EN4cute5tupleIJNS5_1CILi128EEENS7_ILi64EEENS7_ILi96EEEEEELi96ENS_6half_tEfNS_4arch4Sm80ELb1ELb0ELb0ELb0ELb0ELb0ELb1ELb1EEENS1_21CollectiveEpilogueFwdINS6_IJS8_SA_S9_EEENS6_IJNS7_ILi1EEESI_SI_EEESC_SE_Li128ELb0ELb1ELb1ELb0EEENS1_30DynamicPersistentTileSchedulerILi128ELi128ELb1ELb1ELb0EEEEEEEEEvNT_6ParamsE)
        /*00bc*/ 	.word	0x00000078


	//----- nvinfo : EIATTR_REGCOUNT
	.align		4
.L_42:
        /*00c0*/ 	.byte	0x04, 0x2f
        /*00c2*/ 	.short	(.L_44 - .L_43)
	.align		4
.L_43:
        /*00c4*/ 	.word	index@(_ZN7cutlass13device_kernelIN5flash19enable_sm80_to_sm89INS1_16FlashAttnFwdSm80INS1_25CollectiveMainloopFwdSm80ILi4ELi1ELb0EN4cute5tupleIJNS5_1CILi128EEENS7_ILi48EEENS7_ILi96EEEEEELi96ENS_6half_tEfNS_4arch4Sm80ELb0ELb1ELb0ELb1ELb0ELb1ELb1ELb1EEENS1_21CollectiveEpilogueFwdINS6_IJS8_SA_S9_EEENS6_IJNS7_ILi1EEESI_SI_EEESC_SE_Li128ELb1ELb1ELb1ELb0EEENS1_36VarlenDynamicPersistentTileSchedulerILi128ELi48ELi128ELi128ELb1ELb1ELb0ELb1ELb0ELb1EEEEEEEEEvNT_6ParamsE)
        /*00c8*/ 	.word	0x000000ff


	//----- nvinfo : EIATTR_FRAME_SIZE
	.align		4
.L_44:
        /*00cc*/ 	.byte	0x04, 0x11
        /*00ce*/ 	.short	(.L_46 - .L_45)
	.align		4
.L_45:
        /*00d0*/ 	.word	index@($__internal_15_$__cuda_sm70_votesync_ballot)
        /*00d4*/ 	.word	0x00000000


	//----- nvinfo : EIATTR_FRAME_SIZE
	.align		4
.L_46:
        /*00d8*/ 	.byte	0x04, 0x11
        /*00da*/ 	.short	(.L_48 - .L_47)
	.align		4
.L_47:
        /*00dc*/ 	.word	index@($__internal_14_$__cuda_sm70_shflsync_up_p)
        /*00e0*/ 	.word	0x00000000


	//----- nvinfo : EIATTR_FRAME_SIZE
	.align		4
.L_48:
        /*00e4*/ 	.byte	0x04, 0x11
        /*00e6*/ 	.short	(.L_50 - .L_49)
	.align		4
.L_49:
        /*00e8*/ 	.word	index@($__internal_13_$__cuda_sm70_shflsync_idx_p)
        /*00ec*/ 	.word	0x00000000


	//----- nvinfo : EIATTR_FRAME_SIZE
	.align		4
.L_50:
        /*00f0*/ 	.byte	0x04, 0x11
        /*00f2*/ 	.short	(.L_52 - .L_51)
	.align		4
.L_51:
        /*00f4*/ 	.word	index@($__internal_12_$__cuda_sm70_shflsync_bfly_p)
        /*00f8*/ 	.word	0x00000000


	//----- nvinfo : EIATTR_FRAME_SIZE
	.align		4
.L_52:
        /*00fc*/ 	.byte	0x04, 0x11
        /*00fe*/ 	.short	(.L_54 - .L_53)
	.align		4
.L_53:
        /*0100*/ 	.word	index@(_ZN7cutlass13device_kernelIN5flash19enable_sm80_to_sm89INS1_16FlashAttnFwdSm80INS1_25CollectiveMainloopFwdSm80ILi4ELi1ELb0EN4cute5tupleIJNS5_1CILi128EEENS7_ILi48EEENS7_ILi96EEEEEELi96ENS_6half_tEfNS_4arch4Sm80ELb0ELb1ELb0ELb1ELb0ELb1ELb1ELb1EEENS1_21CollectiveEpilogueFwdINS6_IJS8_SA_S9_EEENS6_IJNS7_ILi1EEESI_SI_EEESC_SE_Li128ELb1ELb1ELb1ELb0EEENS1_36VarlenDynamicPersistentTileSchedulerILi128ELi48ELi128ELi128ELb1ELb1ELb0ELb1ELb0ELb1EEEEEEEEEvNT_6ParamsE)
        /*0104*/ 	.word	0x000000b8


	//----- nvinfo : EIATTR_REGCOUNT
	.align		4
.L_54:
        /*0108*/ 	.byte	0x04, 0x2f
        /*010a*/ 	.short	(.L_56 - .L_55)
	.align		4
.L_55:
        /*010c*/ 	.word	index@(_ZN7cutlass13device_kernelIN5flash19enable_sm80_to_sm89INS1_16FlashAttnFwdSm80INS1_25CollectiveMainloopFwdSm80ILi4ELi1ELb0EN4cute5tupleIJNS5_1CILi128EEENS7_ILi48EEENS7_ILi96EEEEEELi96ENS_6half_tEfNS_4arch4Sm80ELb0ELb1ELb0ELb1ELb0ELb0ELb1ELb1EEENS1_21CollectiveEpilogueFwdINS6_IJS8_SA_S9_EEENS6_IJNS7_ILi1EEESI_SI_EEESC_SE_Li128ELb1ELb1ELb1ELb0EEENS1_36VarlenDynamicPersistentTileSchedulerILi128ELi48ELi128ELi128ELb1ELb1ELb0ELb1ELb0ELb1EEEEEEEEEvNT_6ParamsE)
        /*0110*/ 	.word	0x000000ff


	//----- nvinfo : EIATTR_FRAME_SIZE
	.align		4
.L_56:
        /*0114*/ 	.byte	0x04, 0x11
        /*0116*/ 	.short	(.L_58 - .L_57)
	.align		4
.L_57:
        /*0118*/ 	.word	index@($__internal_11_$__cuda_sm70_votesync_ballot)
        /*011c*/ 	.word	0x00000000


	//----- nvinfo : EIATTR_FRAME_SIZE
	.align		4
.L_58:
        /*0120*/ 	.byte	0x04, 0x11
        /*0122*/ 	.short	(.L_60 - .L_59)
	.align		4
.L_59:
        /*0124*/ 	.word	index@($__internal_10_$__cuda_sm70_shflsync_up_p)
        /*0128*/ 	.word	0x00000000


	//----- nvinfo : EIATTR_FRAME_SIZE
	.align		4
.L_60:
        /*012c*/ 	.byte	0x04, 0x11
        /*012e*/ 	.short	(.L_62 - .L_61)
	.align		4
.L_61:
        /*0130*/ 	.word	index@($__internal_9_$__cuda_sm70_shflsync_idx_p)
        /*0134*/ 	.word	0x00000000


	//----- nvinfo : EIATTR_FRAME_SIZE
	.align		4
.L_62:
        /*0138*/ 	.byte	0x04, 0x11
        /*013a*/ 	.short	(.L_64 - .L_63)
	.align		4
.L_63:
        /*013c*/ 	.word	index@($__internal_8_$__cuda_sm70_shflsync_bfly_p)
        /*0140*/ 	.word	0x00000000


	//----- nvinfo : EIATTR_FRAME_SIZE
	.align		4
.L_64:
        /*0144*/ 	.byte	0x04, 0x11
        /*0146*/ 	.short	(.L_66 - .L_65)
	.align		4
.L_65:
        /*0148*/ 	.word	index@(_ZN7cutlass13device_kernelIN5flash19enable_sm80_to_sm89INS1_16FlashAttnFwdSm80INS1_25CollectiveMainloopFwdSm80ILi4ELi1ELb0EN4cute5tupleIJNS5_1CILi128EEENS7_ILi48EEENS7_ILi96EEEEEELi96ENS_6half_tEfNS_4arch4Sm80ELb0ELb1ELb0ELb1ELb0ELb0ELb1ELb1EEENS1_21CollectiveEpilogueFwdINS6_IJS8_SA_S9_EEENS6_IJNS7_ILi1EEESI_SI_EEESC_SE_Li128ELb1ELb1ELb1ELb0EEENS1_36VarlenDynamicPersistentTileSchedulerILi128ELi48ELi128ELi128ELb1ELb1ELb0ELb1ELb0ELb1EEEEEEEEEvNT_6ParamsE)
        /*014c*/ 	.word	0x00000068


	//----- nvinfo : EIATTR_REGCOUNT
	.align		4
.L_66:
        /*0150*/ 	.byte	0x04, 0x2f
        /*0152*/ 	.short	(.L_68 - .L_67)
	.align		4
.L_67:
        /*0154*/ 	.word	index@(_ZN7cutlass13device_kernelIN5flash19enable_sm80_to_sm89INS1_16FlashAttnFwdSm80INS1_25CollectiveMainloopFwdSm80ILi4ELi1ELb0EN4cute5tupleIJNS5_1CILi128EEENS7_ILi48EEENS7_ILi96EEEEEELi96ENS_6half_tEfNS_4arch4Sm80ELb0ELb1ELb0ELb0ELb0ELb0ELb1ELb1EEENS1_21CollectiveEpilogueFwdINS6_IJS8_SA_S9_EEENS6_IJNS7_ILi1EEESI_SI_EEESC_SE_Li128ELb0ELb1ELb1ELb0EEENS1_19SingleTileSchedulerILb0ELb1ELb1ELi128EEEEEEEEEvNT_6ParamsE)
        /*0158*/ 	.word	0x000000ff


	//----- nvinfo : EIATTR_FRAME_SIZE
	.align		4
.L_68:
        /*015c*/ 	.byte	0x04, 0x11
        /*015e*/ 	.short	(.L_70 - .L_69)
	.align		4
.L_69:
        /*0160*/ 	.word	index@(_ZN7cutlass13device_kernelIN5flash19enable_sm80_to_sm89INS1_16FlashAttnFwdSm80INS1_25CollectiveMainloopFwdSm80ILi4ELi1ELb0EN4cute5tupleIJNS5_1CILi128EEENS7_ILi48EEENS7_ILi96EEEEEELi96ENS_6half_tEfNS_4arch4Sm80ELb0ELb1ELb0ELb0ELb0ELb0ELb1ELb1EEENS1_21CollectiveEpilogueFwdINS6_IJS8_SA_S9_EEENS6_IJNS7_ILi1EEESI_SI_EEESC_SE_Li128ELb0ELb1ELb1ELb0EEENS1_19SingleTileSchedulerILb0ELb1ELb1ELi128EEEEEEEEEvNT_6ParamsE)
        /*0164*/ 	.word	0x00000000


	//----- nvinfo : EIATTR_REGCOUNT
	.align		4
.L_70:
        /*0168*/ 	.byte	0x04, 0x2f
        /*016a*/ 	.short	(.L_72 - .L_71)
	.align		4
.L_71:
        /*016c*/ 	.word	index@(_ZN7cutlass13device_kernelIN5flash19enable_sm80_to_sm89INS1_16FlashAttnFwdSm80INS1_25CollectiveMainloopFwdSm80ILi4ELi1ELb0EN4cute5tupleIJNS5_1CILi128EEENS7_ILi48EEENS7_ILi96EEEEEELi96ENS_6half_tEfNS_4arch4Sm80ELb0ELb0ELb0ELb1ELb0ELb1ELb1ELb1EEENS1_21CollectiveEpilogueFwdINS6_IJS8_SA_S9_EEENS6_IJNS7_ILi1EEESI_SI_EEESC_SE_Li128ELb1ELb1ELb1ELb0EEENS1_36VarlenDynamicPersistentTileSchedulerILi128ELi48ELi128ELi128ELb1ELb1ELb0ELb0ELb1ELb1EEEEEEEEEvNT_6ParamsE)
        /*0170*/ 	.word	0x000000ff


	//----- nvinfo : EIATTR_FRAME_SIZE
	.align		4
.L_72:
        /*0174*/ 	.byte	0x04, 0x11
        /*0176*/ 	.short	(.L_74 - .L_73)
	.align		4
.L_73:
        /*0178*/ 	.word	index@($__internal_7_$__cuda_sm70_votesync_ballot)
        /*017c*/ 	.word	0x00000000


	//----- nvinfo : EIATTR_FRAME_SIZE
	.align		4
.L_74:
        /*0180*/ 	.byte	0x04, 0x11
        /*0182*/ 	.short	(.L_76 - .L_75)
	.align		4
.L_75:
        /*0184*/ 	.word	index@($__internal_6_$__cuda_sm70_shflsync_up_p)
        /*0188*/ 	.word	0x00000000


	//----- nvinfo : EIATTR_FRAME_SIZE
	.align		4
.L_76:
        /*018c*/ 	.byte	0x04, 0x11
        /*018e*/ 	.short	(.L_78 - .L_77)
	.align		4
.L_77:
        /*0190*/ 	.word	index@($__internal_5_$__cuda_sm70_shflsync_idx_p)
        /*0194*/ 	.word	0x00000000


	//----- nvinfo : EIATTR_FRAME_SIZE
	.align		4
.L_78:
        /*0198*/ 	.byte	0x04, 0x11
        /*019a*/ 	.short	(.L_80 - .L_79)
	.align		4
.L_79:
        /*019c*/ 	.word	index@($__internal_4_$__cuda_sm70_shflsync_bfly_p)
        /*01a0*/ 	.word	0x00000000


	//----- nvinfo : EIATTR_FRAME_SIZE
	.align		4
.L_80:
        /*01a4*/ 	.byte	0x04, 0x11
        /*01a6*/ 	.short	(.L_82 - .L_81)
	.align		4
.L_81:
        /*01a8*/ 	.word	index@(_ZN7cutlass13device_kernelIN5flash19enable_sm80_to_sm89INS1_16FlashAttnFwdSm80INS1_25CollectiveMainloopFwdSm80ILi4ELi1ELb0EN4cute5tupleIJNS5_1CILi128EEENS7_ILi48EEENS7_ILi96EEEEEELi96ENS_6half_tEfNS_4arch4Sm80ELb0ELb0ELb0ELb1ELb0ELb1ELb1ELb1EEENS1_21CollectiveEpilogueFwdINS6_IJS8_SA_S9_EEENS6_IJNS7_ILi1EEESI_SI_EEESC_SE_Li128ELb1ELb1ELb1ELb0EEENS1_36VarlenDynamicPersistentTileSchedulerILi128ELi48ELi128ELi128ELb1ELb1ELb0ELb0ELb1ELb1EEEEEEEEEvNT_6ParamsE)
        /*01ac*/ 	.word	0x00000088


	//----- nvinfo : EIATTR_REGCOUNT
	.align		4
.L_82:
        /*01b0*/ 	.byte	0x04, 0x2f
        /*01b2*/ 	.short	(.L_84 - .L_83)
	.align		4
.L_83:
        /*01b4*/ 	.word	index@(_ZN7cutlass13device_kernelIN5flash19enable_sm80_to_sm89INS1_16FlashAttnFwdSm80INS1_25CollectiveMainloopFwdSm80ILi4ELi1ELb0EN4cute5tupleIJNS5_1CILi128EEENS7_ILi48EEENS7_ILi96EEEEEELi96ENS_6half_tEfNS_4arch4Sm80ELb0ELb0ELb0ELb1ELb0ELb0ELb1ELb1EEENS1_21CollectiveEpilogueFwdINS6_IJS8_SA_S9_EEENS6_IJNS7_ILi1EEESI_SI_EEESC_SE_Li128ELb1ELb1ELb1ELb0EEENS1_36VarlenDynamicPersistentTileSchedulerILi128ELi48ELi128ELi128ELb1ELb1ELb0ELb0ELb1ELb1EEEEEEEEEvNT_6ParamsE)
        /*01b8*/ 	.word	0x000000ff


	//----- nvinfo : EIATTR_FRAME_SIZE
	.align		4
.L_84:
        /*01bc*/ 	.byte	0x04, 0x11
        /*01be*/ 	.short	(.L_86 - .L_85)
	.align		4
.L_85:
        /*01c0*/ 	.word	index@($__internal_3_$__cuda_sm70_votesync_ballot)
        /*01c4*/ 	.word	0x00000000


	//----- nvinfo : EIATTR_FRAME_SIZE
	.align		4
.L_86:
        /*01c8*/ 	.byte	0x04, 0x11
        /*01ca*/ 	.short	(.L_88 - .L_87)
	.align		4
.L_87:
        /*01cc*/ 	.word	index@($__internal_2_$__cuda_sm70_shflsync_up_p)
        /*01d0*/ 	.word	0x00000000


	//----- nvinfo : EIATTR_FRAME_SIZE
	.align		4
.L_88:
        /*01d4*/ 	.byte	0x04, 0x11
        /*01d6*/ 	.short	(.L_90 - .L_89)
	.align		4
.L_89:
        /*01d8*/ 	.word	index@($__internal_1_$__cuda_sm70_shflsync_idx_p)
        /*01dc*/ 	.word	0x00000000


	//----- nvinfo : EIATTR_FRAME_SIZE
	.align		4
.L_90:
        /*01e0*/ 	.byte	0x04, 0x11
        /*01e2*/ 	.short	(.L_92 - .L_91)
	.align		4
.L_91:
        /*01e4*/ 	.word	index@($__internal_0_$__cuda_sm70_shflsync_bfly_p)
        /*01e8*/ 	.word	0x00000000


	//----- nvinfo : EIATTR_FRAME_SIZE
	.align		4
.L_92:
        /*01ec*/ 	.byte	0x04, 0x11
        /*01ee*/ 	.short	(.L_94 - .L_93)
	.align		4
.L_93:
        /*01f0*/ 	.word	index@(_ZN7cutlass13device_kernelIN5flash19enable_sm80_to_sm89INS1_16FlashAttnFwdSm80INS1_25CollectiveMainloopFwdSm80ILi4ELi1ELb0EN4cute5tupleIJNS5_1CILi128EEENS7_ILi48EEENS7_ILi96EEEEEELi96ENS_6half_tEfNS_4arch4Sm80ELb0ELb0ELb0ELb1ELb0ELb0ELb1ELb1EEENS1_21CollectiveEpilogueFwdINS6_IJS8_SA_S9_EEENS6_IJNS7_ILi1EEESI_SI_EEESC_SE_Li128ELb1ELb1ELb1ELb0EEENS1_36VarlenDynamicPersistentTileSchedulerILi128ELi48ELi128ELi128ELb1ELb1ELb0ELb0ELb1ELb1EEEEEEEEEvNT_6ParamsE)
        /*01f4*/ 	.word	0x00000080


	//----- nvinfo : EIATTR_REGCOUNT
	.align		4
.L_94:
        /*01f8*/ 	.byte	0x04, 0x2f
        /*01fa*/ 	.short	(.L_96 - .L_95)
	.align		4
.L_95:
        /*01fc*/ 	.word	index@(_ZN7cutlass13device_kernelIN5flash19enable_sm80_to_sm89INS1_16FlashAttnFwdSm80INS1_25CollectiveMainloopFwdSm80ILi4ELi1ELb0EN4cute5tupleIJNS5_1CILi128EEENS7_ILi64EEENS7_ILi96EEEEEELi96ENS_6half_tEfNS_4arch4Sm80ELb0ELb0ELb0ELb0ELb0ELb0ELb1ELb1EEENS1_21CollectiveEpilogueFwdINS6_IJS8_SA_S9_EEENS6_IJNS7_ILi1EEESI_SI_EEESC_SE_Li128ELb0ELb1ELb1ELb0EEENS1_19SingleTileSchedulerILb0ELb1ELb1ELi128EEEEEEEEEvNT_6ParamsE)
        /*0200*/ 	.word	0x000000ff


	//----- nvinfo : EIATTR_FRAME_SIZE
	.align		4
.L_96:
        /*0204*/ 	.byte	0x04, 0x11
        /*0206*/ 	.short	(.L_98 - .L_97)
	.align		4
.L_97:
        /*0208*/ 	.word	index@(_ZN7cutlass13device_kernelIN5flash19enable_sm80_to_sm89INS1_16FlashAttnFwdSm80INS1_25CollectiveMainloopFwdSm80ILi4ELi1ELb0EN4cute5tupleIJNS5_1CILi128EEENS7_ILi64EEENS7_ILi96EEEEEELi96ENS_6half_tEfNS_4arch4Sm80ELb0ELb0ELb0ELb0ELb0ELb0ELb1ELb1EEENS1_21CollectiveEpilogueFwdINS6_IJS8_SA_S9_EEENS6_IJNS7_ILi1EEESI_SI_EEESC_SE_Li128ELb0ELb1ELb1ELb0EEENS1_19SingleTileSchedulerILb0ELb1ELb1ELi128EEEEEEEEEvNT_6ParamsE)
        /*020c*/ 	.word	0x00000038


	//----- nvinfo : EIATTR_MIN_STACK_SIZE
	.align		4
.L_98:
        /*0210*/ 	.byte	0x04, 0x12
        /*0212*/ 	.short	(.L_100 - .L_99)
	.align		4
.L_99:
        /*0214*/ 	.word	index@(_ZN7cutlass13device_kernelIN5flash19enable_sm80_to_sm89INS1_16FlashAttnFwdSm80INS1_25CollectiveMainloopFwdSm80ILi4ELi1ELb0EN4cute5tupleIJNS5_1CILi128EEENS7_ILi64EEENS7_ILi96EEEEEELi96ENS_6half_tEfNS_4arch4Sm80ELb0ELb0ELb0ELb0ELb0ELb0ELb1ELb1EEENS1_21CollectiveEpilogueFwdINS6_IJS8_SA_S9_EEENS6_IJNS7_ILi1EEESI_SI_EEESC_SE_Li128ELb0ELb1ELb1ELb0EEENS1_19SingleTileSchedulerILb0ELb1ELb1ELi128EEEEEEEEEvNT_6ParamsE)
        /*0218*/ 	.word	0x00000038


	//----- nvinfo : EIATTR_MIN_STACK_SIZE
	.align		4
.L_100:
        /*021c*/ 	.byte	0x04, 0x12
        /*021e*/ 	.short	(.L_102 - .L_101)
	.align		4
.L_101:
        /*0220*/ 	.word	index@(_ZN7cutlass13device_kernelIN5flash19enable_sm80_to_sm89INS1_16FlashAttnFwdSm80INS1_25CollectiveMainloopFwdSm80ILi4ELi1ELb0EN4cute5tupleIJNS5_1CILi128EEENS7_ILi48EEENS7_ILi96EEEEEELi96ENS_6half_tEfNS_4arch4Sm80ELb0ELb0ELb0ELb1ELb0ELb0ELb1ELb1EEENS1_21CollectiveEpilogueFwdINS6_IJS8_SA_S9_EEENS6_IJNS7_ILi1EEESI_SI_EEESC_SE_Li128ELb1ELb1ELb1ELb0EEENS1_36VarlenDynamicPersistentTileSchedulerILi128ELi48ELi128ELi128ELb1ELb1ELb0ELb0ELb1ELb1EEEEEEEEEvNT_6ParamsE)
        /*0224*/ 	.word	0x00000080


	//----- nvinfo : EIATTR_MIN_STACK_SIZE
	.align		4
.L_102:
        /*0228*/ 	.byte	0x04, 0x12
        /*022a*/ 	.short	(.L_104 - .L_103)
	.align		4
.L_103:
        /*022c*/ 	.word	index@(_ZN7cutlass13device_kernelIN5flash19enable_sm80_to_sm89INS1_16FlashAttnFwdSm80INS1_25CollectiveMainloopFwdSm80ILi4ELi1ELb0EN4cute5tupleIJNS5_1CILi128EEENS7_ILi48EEENS7_ILi96EEEEEELi96ENS_6half_tEfNS_4arch4Sm80ELb0ELb0ELb0ELb1ELb0ELb1ELb1ELb1EEENS1_21CollectiveEpilogueFwdINS6_IJS8_SA_S9_EEENS6_IJNS7_ILi1EEESI_SI_EEESC_SE_Li128ELb1ELb1ELb1ELb0EEENS1_36VarlenDynamicPersistentTileSchedulerILi128ELi48ELi128ELi128ELb1ELb1ELb0ELb0ELb1ELb1EEEEEEEEEvNT_6ParamsE)
        /*0230*/ 	.word	0x00000088


	//----- nvinfo : EIATTR_MIN_STACK_SIZE
	.align		4
.L_104:
        /*0234*/ 	.byte	0x04, 0x12
        /*0236*/ 	.short	(.L_106 - .L_105)
	.align		4
.L_105:
        /*0238*/ 	.word	index@(_ZN7cutlass13device_kernelIN5flash19enable_sm80_to_sm89INS1_16FlashAttnFwdSm80INS1_25CollectiveMainloopFwdSm80ILi4ELi1ELb0EN4cute5tupleIJNS5_1CILi128EEENS7_ILi48EEENS7_ILi96EEEEEELi96ENS_6half_tEfNS_4arch4Sm80ELb0ELb1ELb0ELb0ELb0ELb0ELb1ELb1EEENS1_21CollectiveEpilogueFwdINS6_IJS8_SA_S9_EEENS6_IJNS7_ILi1EEESI_SI_EEESC_SE_Li128ELb0ELb1ELb1ELb0EEENS1_19SingleTileSchedulerILb0ELb1ELb1ELi128EEEEEEEEEvNT_6ParamsE)
        /*023c*/ 	.word	0x00000000


	//----- nvinfo : EIATTR_MIN_STACK_SIZE
	.align		4
.L_106:
        /*0240*/ 	.byte	0x04, 0x12
        /*0242*/ 	.short	(.L_108 - .L_107)
	.align		4
.L_107:
        /*0244*/ 	.word	index@(_ZN7cutlass13device_kernelIN5flash19enable_sm80_to_sm89INS1_16FlashAttnFwdSm80INS1_25CollectiveMainloopFwdSm80ILi4ELi1ELb0EN4cute5tupleIJNS5_1CILi128EEENS7_ILi48EEENS7_ILi96EEEEEELi96ENS_6half_tEfNS_4arch4Sm80ELb0ELb1ELb0ELb1ELb0ELb0ELb1ELb1EEENS1_21CollectiveEpilogueFwdINS6_IJS8_SA_S9_EEENS6_IJNS7_ILi1EEESI_SI_EEESC_SE_Li128ELb1ELb1ELb1ELb0EEENS1_36VarlenDynamicPersistentTileSchedulerILi128ELi48ELi128ELi128ELb1ELb1ELb0ELb1ELb0ELb1EEEEEEEEEvNT_6ParamsE)
        /*0248*/ 	.word	0x00000068


	//----- nvinfo : EIATTR_MIN_STACK_SIZE
	.align		4
.L_108:
        /*024c*/ 	.byte	0x04, 0x12
        /*024e*/ 	.short	(.L_110 - .L_109)
	.align		4
.L_109:
        /*0250*/ 	.word	index@(_ZN7cutlass13device_kernelIN5flash19enable_sm80_to_sm89INS1_16FlashAttnFwdSm80INS1_25CollectiveMainloopFwdSm80ILi4ELi1ELb0EN4cute5tupleIJNS5_1CILi128EEENS7_ILi48EEENS7_ILi96EEEEEELi96ENS_6half_tEfNS_4arch4Sm80ELb0ELb1ELb0ELb1ELb0ELb1ELb1ELb1EEENS1_21CollectiveEpilogueFwdINS6_IJS8_SA_S9_EEENS6_IJNS7_ILi1EEESI_SI_EEESC_SE_Li128ELb1ELb1ELb1ELb0EEENS1_36VarlenDynamicPersistentTileSchedulerILi128ELi48ELi128ELi128ELb1ELb1ELb0ELb1ELb0ELb1EEEEEEEEEvNT_6ParamsE)
        /*0254*/ 	.word	0x000000b8


	//----- nvinfo : EIATTR_MIN_STACK_SIZE
	.align		4
.L_110:
        /*0258*/ 	.byte	0x04, 0x12
        /*025a*/ 	.short	(.L_112 - .L_111)
	.align		4
.L_111:
        /*025c*/ 	.word	index@(_ZN7cutlass13device_kernelIN5flash19enable_sm80_to_sm89INS1_16FlashAttnFwdSm80INS1_25CollectiveMainloopFwdSm80ILi4ELi1ELb0EN4cute5tupleIJNS5_1CILi128EEENS7_ILi64EEENS7_ILi96EEEEEELi96ENS_6half_tEfNS_4arch4Sm80ELb1ELb0ELb0ELb0ELb0ELb0ELb1ELb1EEENS1_21CollectiveEpilogueFwdINS6_IJS8_SA_S9_EEENS6_IJNS7_ILi1EEESI_SI_EEESC_SE_Li128ELb0ELb1ELb1ELb0EEENS1_30DynamicPersistentTileSchedulerILi128ELi128ELb1ELb1ELb0EEEEEEEEEvNT_6ParamsE)
        /*0260*/ 	.word	0x00000078


	//----- nvinfo : EIATTR_MIN_STACK_SIZE
	.align		4
.L_112:
        /*0264*/ 	.byte	0x04, 0x12
        /*0266*/ 	.short	(.L_114 - .L_113)
	.align		4
.L_113:
        /*0268*/ 	.word	index@(_ZN7cutlass13device_kernelIN5flash19enable_sm80_to_sm89INS1_16FlashAttnFwdSm80INS1_25CollectiveMainloopFwdSm80ILi4ELi1ELb0EN4cute5tupleIJNS5_1CILi128EEENS7_ILi48EEENS7_ILi96EEEEEELi96ENS_6half_tEfNS_4arch4Sm80ELb1ELb0ELb0ELb1ELb0ELb0ELb1ELb1EEENS1_21CollectiveEpilogueFwdINS6_IJS8_SA_S9_EEENS6_IJNS7_ILi1EEESI_SI_EEESC_SE_Li128ELb1ELb1ELb1ELb0EEENS1_36VarlenDynamicPersistentTileSchedulerILi128ELi48ELi128ELi128ELb1ELb1ELb0ELb1ELb1ELb1EEEEEEEEEvNT_6ParamsE)
        /*026c*/ 	.word	0x000000b8


	//----- nvinfo : EIATTR_MIN_STACK_SIZE
	.align		4
.L_114:
        /*0270*/ 	.byte	0x04, 0x12
        /*0272*/ 	.short	(.L_116 - .L_115)
	.align		4
.L_115:
        /*0274*/ 	.word	index@(_ZN7cutlass13device_kernelIN5flash19enable_sm80_to_sm89INS1_16FlashAttnFwdSm80INS1_25CollectiveMainloopFwdSm80ILi4ELi1ELb0EN4cute5tupleIJNS5_1CILi128EEENS7_ILi48EEENS7_ILi96EEEEEELi96ENS_6half_tEfNS_4arch4Sm80ELb1ELb0ELb0ELb1ELb0ELb1ELb1ELb1EEENS1_21CollectiveEpilogueFwdINS6_IJS8_SA_S9_EEENS6_IJNS7_ILi1EEESI_SI_EEESC_SE_Li128ELb1ELb1ELb1ELb0EEENS1_36VarlenDynamicPersistentTileSchedulerILi128ELi48ELi128ELi128ELb1ELb1ELb0ELb1ELb1ELb1EEEEEEEEEvNT_6ParamsE)
        /*0278*/ 	.word	0x000000b0
.L_116:


//--------------------- .nv.info._ZN7cutlass13device_kernelIN5flash19enable_sm80_to_sm89INS1_16FlashAttnFwdSm80INS1_25CollectiveMainloopFwdSm80ILi4ELi1ELb0EN4cute5tupleIJNS5_1CILi128EEENS7_ILi64EEENS7_ILi96EEEEEELi96ENS_6half_tEfNS_4arch4Sm80ELb0ELb0ELb0ELb0ELb0ELb0ELb1ELb1EEENS1_21CollectiveEpilogueFwdINS6_IJS8_SA_S9_EEENS6_IJNS7_ILi1EEESI_SI_EEESC_SE_Li128ELb0ELb1ELb1ELb0EEENS1_19SingleTileSchedulerILb0ELb1ELb1ELi128EEEEEEEEEvNT_6ParamsE --------------------------
	.section	.nv.info._ZN7cutlass13device_kernelIN5flash19enable_sm80_to_sm89INS1_16FlashAttnFwdSm80INS1_25CollectiveMainloopFwdSm80ILi4ELi1ELb0EN4cute5tupleIJNS5_1CILi128EEENS7_ILi64EEENS7_ILi96EEEEEELi96ENS_6half_tEfNS_4arch4Sm80ELb0ELb0ELb0ELb0ELb0ELb0ELb1ELb1EEENS1_21CollectiveEpilogueFwdINS6_IJS8_SA_S9_EEENS6_IJNS7_ILi1EEESI_SI_EEESC_SE_Li128ELb0ELb1ELb1ELb0EEENS1_19SingleTileSchedulerILb0ELb1ELb1ELi128EEEEEEEEEvNT_6ParamsE,"",@"SHT_CUDA_INFO"
	.sectionflags	@""
	.align	4


	//----- nvinfo : EIATTR_CUDA_API_VERSION
	.align		4
        /*0000*/ 	.byte	0x04, 0x37
        /*0002*/ 	.short	(.L_118 - .L_117)
.L_117:
        /*0004*/ 	.word	0x00000082


	//----- nvinfo : EIATTR_SW2861232_WAR
	.align		4
.L_118:
        /*0008*/ 	.byte	0x01, 0x35
	.zero		2


	//----- nvinfo : EIATTR_PARAM_CBANK
	.align		4
        /*000c*/ 	.byte	0x04, 0x0a
        /*000e*/ 	.short	(.L_120 - .L_119)
	.align		4
.L_119:
        /*0010*/ 	.word	index@(.nv.constant0._ZN7cutlass13device_kernelIN5flash19enable_sm80_to_sm89INS1_16FlashAttnFwdSm80INS1_25CollectiveMainloopFwdSm80ILi4ELi1ELb0EN4cute5tupleIJNS5_1CILi128EEENS7_ILi64EEENS7_ILi96EEEEEELi96ENS_6half_tEfNS_4arch4Sm80ELb0ELb0ELb0ELb0ELb0ELb0ELb1ELb1EEENS1_21CollectiveEpilogueFwdINS6_IJS8_SA_S9_EEENS6_IJNS7_ILi1EEESI_SI_EEESC_SE_Li128ELb0ELb1ELb1ELb0EEENS1_19SingleTileSchedulerILb0ELb1ELb1ELi128EEEEEEEEEvNT_6ParamsE)
        /*0014*/ 	.short	0x0160
        /*0016*/ 	.short	0x0418


	//----- nvinfo : EIATTR_CBANK_PARAM_SIZE
	.align		4
.L_120:
        /*0018*/ 	.byte	0x03, 0x19
        /*001a*/ 	.short	0x0418


	//----- nvinfo : EIATTR_KPARAM_INFO
	.align		4
        /*001c*/ 	.byte	0x04, 0x17
        /*001e*/ 	.short	(.L_122 - .L_121)
.L_121:
        /*0020*/ 	.word	0x00000000
        /*0024*/ 	.short	0x0000
        /*0026*/ 	.short	0x0000
        /*0028*/ 	.byte	0x00, 0xf0, 0x61, 0x10


	//----- nvinfo : EIATTR_MAXREG_COUNT
	.align		4
.L_122:
        /*002c*/ 	.byte	0x03, 0x1b
        /*002e*/ 	.short	0x00ff


	//----- nvinfo : EIATTR_NUM_BARRIERS
	.align		4
        /*0030*/ 	.byte	0x02, 0x4c
        /*0032*/ 	.byte	0x02
	.zero		1


	//----- nvinfo : EIATTR_ANNOTATIONS
	.align		4
        /*0034*/ 	.byte	0x04, 0x55
        /*0036*/ 	.short	(.L_124 - .L_123)


	//   ....[0]....
.L_123:
        /*0038*/ 	.word	0x00000001
        /*003c*/ 	.byte	0x90, 0x00, 0x00, 0x00, 0x01, 0x00, 0x00, 0x00, 0xf0, 0x00, 0x00, 0x00, 0x01, 0x00, 0x00, 0x00
        /* <DEDUP_REMOVED lines=14> */
        /*012c*/ 	.byte	0x70, 0x9f, 0x00, 0x00


	//----- nvinfo : EIATTR_MERCURY_ISA_VERSION
	.align		4
.L_124:
        /*0130*/ 	.byte	0x03, 0x5f
        /*0132*/ 	.short	0x0000


	//----- nvinfo : EIATTR_COOP_GROUP_MASK_REGIDS
	.align		4
        /*0134*/ 	.byte	0x04, 0x29
        /*0136*/ 	.short	(.L_126 - .L_125)


	//   ....[0]....
.L_125:
        /*0138*/ 	.word	0xffffffff


	//   ....[1]....
        /*013c*/ 	.word	0xffffffff


	//   ....[2]....
        /*0140*/ 	.word	0xffffffff


	//   ....[3]....
        /*0144*/ 	.word	0xffffffff


	//   ....[4]....
        /*0148*/ 	.word	0xffffffff


	//   ....[5]....
        /*014c*/ 	.word	0xffffffff


	//   ....[6]....
        /*0150*/ 	.word	0xffffffff


	//   ....[7]....
        /*0154*/ 	.word	0xffffffff


	//   ....[8]....
        /*0158*/ 	.word	0xffffffff


	//   ....[9]....
        /*015c*/ 	.word	0xffffffff


	//   ....[10]....
        /*0160*/ 	.word	0xffffffff


	//   ....[11]....
        /*0164*/ 	.word	0xffffffff


	//   ....[12]....
        /*0168*/ 	.word	0xffffffff


	//   ....[13]....
        /*016c*/ 	.word	0xffffffff


	//   ....[14]....
        /*0170*/ 	.word	0xffffffff


	//   ....[15]....
        /*0174*/ 	.word	0xffffffff


	//   ....[16]....
        /*0178*/ 	.word	0xffffffff


	//   ....[17]....
        /*017c*/ 	.word	0xffffffff


	//   ....[18]....
        /*0180*/ 	.word	0xffffffff


	//   ....[19]....
        /*0184*/ 	.word	0xffffffff


	//   ....[20]....
        /*0188*/ 	.word	0xffffffff


	//   ....[21]....
        /*018c*/ 	.word	0xffffffff


	//   ....[22]....
        /*0190*/ 	.word	0xffffffff


	//   ....[23]....
        /*0194*/ 	.word	0xffffffff


	//   ....[24]....
        /*0198*/ 	.word	0xffffffff


	//   ....[25]....
        /*019c*/ 	.word	0xffffffff


	//   ....[26]....
        /*01a0*/ 	.word	0xffffffff


	//   ....[27]....
        /*01a4*/ 	.word	0xffffffff


	//   ....[28]....
        /*01a8*/ 	.word	0xffffffff


	//   ....[29]....
        /*01ac*/ 	.word	0xffffffff


	//   ....[30]....
        /*01b0*/ 	.word	0xffffffff


	//   ....[31]....
        /*01b4*/ 	.word	0xffffffff


	//   ....[32]....
        /*01b8*/ 	.word	0xffffffff


	//   ....[33]....
        /*01bc*/ 	.word	0xffffffff


	//   ....[34]....
        /*01c0*/ 	.word	0xffffffff


	//   ....[35]....
        /*01c4*/ 	.word	0xffffffff


	//   ....[36]....
        /*01c8*/ 	.word	0xffffffff


	//   ....[37]....
        /*01cc*/ 	.word	0xffffffff


	//   ....[38]....
        /*01d0*/ 	.word	0xffffffff


	//   ....[39]....
        /*01d4*/ 	.word	0xffffffff


	//   ....[40]....
        /*01d8*/ 	.word	0xffffffff


	//   ....[41]....
        /*01dc*/ 	.word	0xffffffff


	//   ....[42]....
        /*01e0*/ 	.word	0xffffffff


	//   ....[43]....
        /*01e4*/ 	.word	0xffffffff


	//   ....[44]....
        /*01e8*/ 	.word	0xffffffff


	//   ....[45]....
        /*01ec*/ 	.word	0xffffffff


	//   ....[46]....
        /*01f0*/ 	.word	0xffffffff


	//   ....[47]....
        /*01f4*/ 	.word	0xffffffff


	//   ....[48]....
        /*01f8*/ 	.word	0xffffffff


	//----- nvinfo : EIATTR_COOP_GROUP_INSTR_OFFSETS
	.align		4
.L_126:
        /*01fc*/ 	.byte	0x04, 0x28
        /*01fe*/ 	.short	(.L_128 - .L_127)


	//   ....[0]....
.L_127:
        /*0200*/ 	.word	0x00000060


	//   ....[1]....
        /*0204*/ 	.word	0x00000da0


	//   ....[2]....
        /*0208*/ 	.word	0x00000dd0


	//   ....[3]....
        /*020c*/ 	.word	0x000010f0


	//   ....[4]....
        /*0210*/ 	.word	0x00001120


	//   ....[5]....
        /*0214*/ 	.word	0x00001260


	//   ....[6]....
        /*0218*/ 	.word	0x00001290


	//   ....[7]....
        /*021c*/ 	.word	0x000013c0


	//   ....[8]....
        /*0220*/ 	.word	0x00001400


	//   ....[9]....
        /*0224*/ 	.word	0x00002c60


	//   ....[10]....
        /*0228*/ 	.word	0x00002da0


	//   ....[11]....
        /*022c*/ 	.word	0x00002de0


	//   ....[12]....
        /*0230*/ 	.word	0x00002ef0


	//   ....[13]....
        /*0234*/ 	.word	0x00002f20


	//   ....[14]....
        /*0238*/ 	.word	0x00002ff0


	//   ....[15]....
        /*023c*/ 	.word	0x00003050


	//   ....[16]....
        /*0240*/ 	.word	0x00003250


	//   ....[17]....
        /*0244*/ 	.word	0x00005940


	//   ....[18]....
        /*0248*/ 	.word	0x00005990


	//   ....[19]....
        /*024c*/ 	.word	0x00005a50


	//   ....[20]....
        /*0250*/ 	.word	0x00005aa0


	//   ....[21]....
        /*0254*/ 	.word	0x00005ae0


	//   ....[22]....
        /*0258*/ 	.word	0x00005be0


	//   ....[23]....
        /*025c*/ 	.word	0x00005e50


	//   ....[24]....
        /*0260*/ 	.word	0x00005fb0


	//   ....[25]....
        /*0264*/ 	.word	0x00007b40


	//   ....[26]....
        /*0268*/ 	.word	0x00007b70


	//   ....[27]....
        /*026c*/ 	.word	0x00007ba0


	//   ....[28]....
        /*0270*/ 	.word	0x00007bc0


	//   ....[29]....
        /*0274*/ 	.word	0x00007bf0


	//   ....[30]....
        /*0278*/ 	.word	0x00007c10


	//   ....[31]....
        /*027c*/ 	.word	0x00007c30


	//   ....[32]....
        /*0280*/ 	.word	0x00007c40


	//   ....[33]....
        /*0284*/ 	.word	0x00008a10


	//   ....[34]....
        /*0288*/ 	.word	0x00008a60


	//   ....[35]....
        /*028c*/ 	.word	0x00008a90


	//   ....[36]....
        /*0290*/ 	.word	0x00008ac0


	//   ....[37]....
        /*0294*/ 	.word	0x00008af0


	//   ....[38]....
        /*0298*/ 	.word	0x00008b20


	//   ....[39]....
        /*029c*/ 	.word	0x00008b50


	//   ....[40]....
        /*02a0*/ 	.word	0x00008b80


	//   ....[41]....
        /*02a4*/ 	.word	0x00008ba0


	//   ....[42]....
        /*02a8*/ 	.word	0x00008bb0


	//   ....[43]....
        /*02ac*/ 	.word	0x000090f0


	//   ....[44]....
        /*02b0*/ 	.word	0x00009110


	//   ....[45]....
        /*02b4*/ 	.word	0x00009590


	//   ....[46]....
        /*02b8*/ 	.word	0x000095b0


	//   ....[47]....
        /*02bc*/ 	.word	0x00009a40


	//   ....[48]....
        /*02c0*/ 	.word	0x00009a50


	//----- nvinfo : EIATTR_EXIT_INSTR_OFFSETS
	.align		4
.L_128:
        /*02c4*/ 	.byte	0x04, 0x1c
        /*02c6*/ 	.short	(.L_130 - .L_129)


	//   ....[0]....
.L_129:
        /*02c8*/ 	.word	0x000001b0


	//   ....[1]....
        /*02cc*/ 	.word	0x00009a60


	//   ....[2]....
        /*02d0*/ 	.word	0x00009e80


	//   ....[3]....
        /*02d4*/ 	.word	0x00009ed0


	//   ....[4]....
        /*02d8*/ 	.word	0x00009f00


	//   ....[5]....
        /*02dc*/ 	.word	0x00009f60


	//   ....[6]....
        /*02e0*/ 	.word	0x0000a1c0


	//----- nvinfo : EIATTR_CTAIDZ_USED
	.align		4
.L_130:
        /*02e4*/ 	.byte	0x01, 0x04
	.zero		2


	//----- nvinfo : EIATTR_MAX_THREADS
	.align		4
        /*02e8*/ 	.byte	0x04, 0x05
        /*02ea*/ 	.short	(.L_132 - .L_131)
.L_131:
        /*02ec*/ 	.word	0x00000080
        /*02f0*/ 	.word	0x00000001
        /*02f4*/ 	.word	0x00000001


	//----- nvinfo : EIATTR_CRS_STACK_SIZE
	.align		4
.L_132:
        /*02f8*/ 	.byte	0x04, 0x1e
        /*02fa*/ 	.short	(.L_134 - .L_133)
.L_133:
        /*02fc*/ 	.word	0x00000000
.L_134:


//--------------------- .nv.info._ZN7cutlass13device_kernelIN5flash19enable_sm80_to_sm89INS1_16FlashAttnFwdSm80INS1_25CollectiveMainloopFwdSm80ILi4ELi1ELb0EN4cute5tupleIJNS5_1CILi128EEENS7_ILi48EEENS7_ILi96EEEEEELi96ENS_6half_tEfNS_4arch4Sm80ELb0ELb0ELb0ELb1ELb0ELb0ELb1ELb1EEENS1_21CollectiveEpilogueFwdINS6_IJS8_SA_S9_EEENS6_IJNS7_ILi1EEESI_SI_EEESC_SE_Li128ELb1ELb1ELb1ELb0EEENS1_36VarlenDynamicPersistentTileSchedulerILi128ELi48ELi128ELi128ELb1ELb1ELb0ELb0ELb1ELb1EEEEEEEEEvNT_6ParamsE --------------------------
	.section	.nv.info._ZN7cutlass13device_kernelIN5flash19enable_sm80_to_sm89INS1_16FlashAttnFwdSm80INS1_25CollectiveMainloopFwdSm80ILi4ELi1ELb0EN4cute5tupleIJNS5_1CILi128EEENS7_ILi48EEENS7_ILi96EEEEEELi96ENS_6half_tEfNS_4arch4Sm80ELb0ELb0ELb0ELb1ELb0ELb0ELb1ELb1EEENS1_21CollectiveEpilogueFwdINS6_IJS8_SA_S9_EEENS6_IJNS7_ILi1EEESI_SI_EEESC_SE_Li128ELb1ELb1ELb1ELb0EEENS1_36VarlenDynamicPersistentTileSchedulerILi128ELi48ELi128ELi128ELb1ELb1ELb0ELb0ELb1ELb1EEEEEEEEEvNT_6ParamsE,"",@"SHT_CUDA_INFO"
	.sectionflags	@""
	.align	4


	//----- nvinfo : EIATTR_CUDA_API_VERSION
	.align		4
        /*0000*/ 	.byte	0x04, 0x37
        /*0002*/ 	.short	(.L_136 - .L_135)
.L_135:
        /*0004*/ 	.word	0x00000082


	//----- nvinfo : EIATTR_SW2861232_WAR
	.align		4
.L_136:
        /*0008*/ 	.byte	0x01, 0x35
	.zero		2


	//----- nvinfo : EIATTR_PARAM_CBANK
	.align		4
        /*000c*/ 	.byte	0x04, 0x0a
        /*000e*/ 	.short	(.L_138 - .L_137)
	.align		4
.L_137:
        /*0010*/ 	.word	index@(.nv.constant0._ZN7cutlass13device_kernelIN5flash19enable_sm80_to_sm89INS1_16FlashAttnFwdSm80INS1_25CollectiveMainloopFwdSm80ILi4ELi1ELb0EN4cute5tupleIJNS5_1CILi128EEENS7_ILi48EEENS7_ILi96EEEEEELi96ENS_6half_tEfNS_4arch4Sm80ELb0ELb0ELb0ELb1ELb0ELb0ELb1ELb1EEENS1_21CollectiveEpilogueFwdINS6_IJS8_SA_S9_EEENS6_IJNS7_ILi1EEESI_SI_EEESC_SE_Li128ELb1ELb1ELb1ELb0EEENS1_36VarlenDynamicPersistentTileSchedulerILi128ELi48ELi128ELi128ELb1ELb1ELb0ELb0ELb1ELb1EEEEEEEEEvNT_6ParamsE)
        /*0014*/ 	.short	0x0160
        /*0016*/ 	.short	0x0438


	//----- nvinfo : EIATTR_CBANK_PARAM_SIZE
	.align		4
.L_138:
        /*0018*/ 	.byte	0x03, 0x19
        /*001a*/ 	.short	0x0438


	//----- nvinfo : EIATTR_KPARAM_INFO
	.align		4
        /*001c*/ 	.byte	0x04, 0x17
        /*001e*/ 	.short	(.L_140 - .L_139)
.L_139:
        /*0020*/ 	.word	0x00000000
        /*0024*/ 	.short	0x0000
        /*0026*/ 	.short	0x0000
        /*0028*/ 	.byte	0x00, 0xf0, 0xe1, 0x10


	//----- nvinfo : EIATTR_MAXREG_COUNT
	.align		4
.L_140:
        /*002c*/ 	.byte	0x03, 0x1b
        /*002e*/ 	.short	0x00ff


	//----- nvinfo : EIATTR_NUM_BARRIERS
	.align		4
        /*0030*/ 	.byte	0x02, 0x4c
        /*0032*/ 	.byte	0x06
	.zero		1


	//----- nvinfo : EIATTR_ANNOTATIONS
	.align		4
        /*0034*/ 	.byte	0x04, 0x55
        /*0036*/ 	.short	(.L_142 - .L_141)


	//   ....[0]....
.L_141:
        /* <DEDUP_REMOVED lines=81> */
        /*053c*/ 	.byte	0x00, 0xbf, 0x00, 0x00, 0x01, 0x00, 0x00, 0x00, 0xe0, 0xbf, 0x00, 0x00


	//----- nvinfo : EIATTR_MERCURY_ISA_VERSION
	.align		4
.L_142:
        /*0548*/ 	.byte	0x03, 0x5f
        /*054a*/ 	.short	0x0000


	//----- nvinfo : EIATTR_INT_WARP_WIDE_INSTR_OFFSETS
	.align		4
        /*054c*/ 	.byte	0x04, 0x31
        /*054e*/ 	.short	(.L_144 - .L_143)


	//   ....[0]....
.L_143:
        /*0550*/ 	.word	0x00008670


	//   ....[1]....
        /*0554*/ 	.word	0x000086f0


	//----- nvinfo : EIATTR_COOP_GROUP_MASK_REGIDS
	.align		4
.L_144:
        /*0558*/ 	.byte	0x04, 0x29
        /*055a*/ 	.short	(.L_146 - .L_145)


	//   ....[0]....
.L_145:
        /*055c*/ 	.word	0xffffffff


	//   ....[1]....
        /*0560*/ 	.word	0xffffffff


	//   ....[2]....
        /*0564*/ 	.word	0xffffffff


	//   ....[3]....
        /*0568*/ 	.word	0xffffffff


	//   ....[4]....
        /*056c*/ 	.word	0xffffffff


	//   ....[5]....
        /*0570*/ 	.word	0xffffffff


	//   ....[6]....
        /*0574*/ 	.word	0xffffffff


	//   ....[7]....
        /*0578*/ 	.word	0xffffffff


	//   ....[8]....
        /*057c*/ 	.word	0xffffffff


	//   ....[9]....
        /*0580*/ 	.word	0xffffffff


	//   ....[10]....
        /*0584*/ 	.word	0xffffffff


	//   ....[11]....
        /*0588*/ 	.word	0xffffffff


	//   ....[12]....
        /*058c*/ 	.word	0xffffffff


	//   ....[13]....
        /*0590*/ 	.word	0xffffffff


	//   ....[14]....
        /*0594*/ 	.word	0xffffffff


	//   ....[15]....
        /*0598*/ 	.word	0xffffffff


	//   ....[16]....
        /*059c*/ 	.word	0xffffffff


	//   ....[17]....
        /*05a0*/ 	.word	0xffffffff


	//   ....[18]....
        /*05a4*/ 	.word	0xffffffff


	//   ....[19]....
        /*05a8*/ 	.word	0xffffffff


	//   ....[20]....
        /*05ac*/ 	.word	0xffffffff


	//   ....[21]....
        /*05b0*/ 	.word	0xffffffff


	//   ....[22]....
        /*05b4*/ 	.word	0xffffffff


	//   ....[23]....
        /*05b8*/ 	.word	0xffffffff


	//   ....[24]....
        /*05bc*/ 	.word	0xffffffff


	//   ....[25]....
        /*05c0*/ 	.word	0xffffffff


	//   ....[26]....
        /*05c4*/ 	.word	0xffffffff


	//   ....[27]....
        /*05c8*/ 	.word	0xffffffff


	//   ....[28]....
        /*05cc*/ 	.word	0xffffffff


	//   ....[29]....
        /*05d0*/ 	.word	0xffffffff


	//   ....[30]....
        /*05d4*/ 	.word	0xffffffff


	//   ....[31]....
        /*05d8*/ 	.word	0xffffffff


	//   ....[32]....
        /*05dc*/ 	.word	0xffffffff


	//   ....[33]....
        /*05e0*/ 	.word	0xffffffff


	//   ....[34]....
        /*05e4*/ 	.word	0xffffffff


	//   ....[35]....
        /*05e8*/ 	.word	0xffffffff


	//   ....[36]....
        /*05ec*/ 	.word	0xffffffff


	//   ....[37]....
        /*05f0*/ 	.word	0xffffffff


	//   ....[38]....
        /*05f4*/ 	.word	0xffffffff


	//   ....[39]....
        /*05f8*/ 	.word	0xffffffff


	//   ....[40]....
        /*05fc*/ 	.word	0xffffffff


	//   ....[41]....
        /*0600*/ 	.word	0xffffffff


	//   ....[42]....
        /*0604*/ 	.word	0xffffffff


	//   ....[43]....
        /*0608*/ 	.word	0xffffffff


	//   ....[44]....
        /*060c*/ 	.word	0xffffffff


	//   ....[45]....
        /*0610*/ 	.word	0xffffffff


	//   ....[46]....
        /*0614*/ 	.word	0xffffffff


	//   ....[47]....
        /*0618*/ 	.word	0xffffffff


	//   ....[48]....
        /*061c*/ 	.word	0xffffffff


	//   ....[49]....
        /*0620*/ 	.word	0xffffffff


	//   ....[50]....
        /*0624*/ 	.word	0xffffffff


	//   ....[51]....
        /*0628*/ 	.word	0xffffffff


	//   ....[52]....
        /*062c*/ 	.word	0xffffffff


	//   ....[53]....
        /*0630*/ 	.word	0xffffffff


	//   ....[54]....
        /*0634*/ 	.word	0xffffffff


	//   ....[55]....
        /*0638*/ 	.word	0xffffffff


	//   ....[56]....
        /*063c*/ 	.word	0xffffffff


	//   ....[57]....
        /*0640*/ 	.word	0xffffffff


	//   ....[58]....
        /*0644*/ 	.word	0xffffffff


	//   ....[59]....
        /*0648*/ 	.word	0xffffffff


	//   ....[60]....
        /*064c*/ 	.word	0xffffffff


	//   ....[61]....
        /*0650*/ 	.word	0xffffffff


	//   ....[62]....
        /*0654*/ 	.word	0xffffffff


	//   ....[63]....
        /*0658*/ 	.word	0xffffffff


	//   ....[64]....
        /*065c*/ 	.word	0xffffffff


	//   ....[65]....
        /*0660*/ 	.word	0xffffffff


	//   ....[66]....
        /*0664*/ 	.word	0xffffffff


	//   ....[67]....
        /*0668*/ 	.word	0xffffffff


	//   ....[68]....
        /*066c*/ 	.word	0xffffffff


	//   ....[69]....
        /*0670*/ 	.word	0xffffffff


	//   ....[70]....
        /*0674*/ 	.word	0xffffffff


	//   ....[71]....
        /*0678*/ 	.word	0xffffffff


	//   ....[72]....
        /*067c*/ 	.word	0xffffffff


	//   ....[73]....
        /*0680*/ 	.word	0xffffffff


	//   ....[74]....
        /*0684*/ 	.word	0xffffffff


	//   ....[75]....
        /*0688*/ 	.word	0xffffffff


	//   ....[76]....
        /*068c*/ 	.word	0xffffffff


	//   ....[77]....
        /*0690*/ 	.word	0xffffffff


	//   ....[78]....
        /*0694*/ 	.word	0xffffffff


	//   ....[79]....
        /*0698*/ 	.word	0xffffffff


	//   ....[80]....
        /*069c*/ 	.word	0xffffffff


	//   ....[81]....
        /*06a0*/ 	.word	0xffffffff


	//   ....[82]....
        /*06a4*/ 	.word	0xffffffff


	//   ....[83]....
        /*06a8*/ 	.word	0xffffffff


	//   ....[84]....
        /*06ac*/ 	.word	0xffffffff


	//   ....[85]....
        /*06b0*/ 	.word	0xffffffff


	//   ....[86]....
        /*06b4*/ 	.word	0xffffffff


	//   ....[87]....
        /*06b8*/ 	.word	0xffffffff


	//   ....[88]....
        /*06bc*/ 	.word	0xffffffff


	//   ....[89]....
        /*06c0*/ 	.word	0xffffffff


	//   ....[90]....
        /*06c4*/ 	.word	0xffffffff


	//   ....[91]....
        /*06c8*/ 	.word	0xffffffff


	//   ....[92]....
        /*06cc*/ 	.word	0xffffffff


	//   ....[93]....
        /*06d0*/ 	.word	0xffffffff


	//   ....[94]....
        /*06d4*/ 	.word	0xffffffff


	//   ....[95]....
        /*06d8*/ 	.word	0xffffffff


	//   ....[96]....
        /*06dc*/ 	.word	0xffffffff


	//   ....[97]....
        /*06e0*/ 	.word	0xffffffff


	//   ....[98]....
        /*06e4*/ 	.word	0xffffffff


	//   ....[99]....
        /*06e8*/ 	.word	0xffffffff


	//   ....[100]....
        /*06ec*/ 	.word	0xffffffff


	//   ....[101]....
        /*06f0*/ 	.word	0xffffffff


	//   ....[102]....
        /*06f4*/ 	.word	0xffffffff


	//   ....[103]....
        /*06f8*/ 	.word	0xffffffff


	//   ....[104]....
        /*06fc*/ 	.word	0xffffffff


	//   ....[105]....
        /*0700*/ 	.word	0xffffffff


	//   ....[106]....
        /*0704*/ 	.word	0xffffffff


	//   ....[107]....
        /*0708*/ 	.word	0xffffffff


	//   ....[108]....
        /*070c*/ 	.word	0xffffffff


	//   ....[109]....
        /*0710*/ 	.word	0xffffffff


	//   ....[110]....
        /*0714*/ 	.word	0xffffffff


	//   ....[111]....
        /*0718*/ 	.word	0xffffffff


	//   ....[112]....
        /*071c*/ 	.word	0xffffffff


	//   ....[113]....
        /*0720*/ 	.word	0xffffffff


	//   ....[114]....
        /*0724*/ 	.word	0xffffffff


	//   ....[115]....
        /*0728*/ 	.word	0xffffffff


	//   ....[116]....
        /*072c*/ 	.word	0xffffffff


	//   ....[117]....
        /*0730*/ 	.word	0xffffffff


	//   ....[118]....
        /*0734*/ 	.word	0xffffffff


	//   ....[119]....
        /*0738*/ 	.word	0xffffffff


	//   ....[120]....
        /*073c*/ 	.word	0xffffffff


	//   ....[121]....
        /*0740*/ 	.word	0xffffffff


	//   ....[122]....
        /*0744*/ 	.word	0xffffffff


	//   ....[123]....
        /*0748*/ 	.word	0xffffffff


	//   ....[124]....
        /*074c*/ 	.word	0xffffffff


	//   ....[125]....
        /*0750*/ 	.word	0xffffffff


	//   ....[126]....
        /*0754*/ 	.word	0xffffffff


	//   ....[127]....
        /*0758*/ 	.word	0xffffffff


	//   ....[128]....
        /*075c*/ 	.word	0xffffffff


	//   ....[129]....
        /*0760*/ 	.word	0xffffffff


	//   ....[130]....
        /*0764*/ 	.word	0xffffffff


	//   ....[131]....
        /*0768*/ 	.word	0xffffffff


	//   ....[132]....
        /*076c*/ 	.word	0xffffffff


	//   ....[133]....
        /*0770*/ 	.word	0xffffffff


	//   ....[134]....
        /*0774*/ 	.word	0xffffffff


	//   ....[135]....
        /*0778*/ 	.word	0xffffffff


	//   ....[136]....
        /*077c*/ 	.word	0xffffffff


	//   ....[137]....
        /*0780*/ 	.word	0xffffffff


	//   ....[138]....
        /*0784*/ 	.word	0xffffffff


	//   ....[139]....
        /*0788*/ 	.word	0xffffffff


	//   ....[140]....
        /*078c*/ 	.word	0xffffffff


	//   ....[141]....
        /*0790*/ 	.word	0xffffffff


	//   ....[142]....
        /*0794*/ 	.word	0xffffffff


	//   ....[143]....
        /*0798*/ 	.word	0xffffffff


	//   ....[144]....
        /*079c*/ 	.word	0xffffffff


	//   ....[145]....
        /*07a0*/ 	.word	0xffffffff


	//   ....[146]....
        /*07a4*/ 	.word	0xffffffff


	//   ....[147]....
        /*07a8*/ 	.word	0xffffffff


	//   ....[148]....
        /*07ac*/ 	.word	0xffffffff


	//   ....[149]....
        /*07b0*/ 	.word	0xffffffff


	//   ....[150]....
        /*07b4*/ 	.word	0xffffffff


	//   ....[151]....
        /*07b8*/ 	.word	0xffffffff


	//   ....[152]....
        /*07bc*/ 	.word	0xffffffff


	//   ....[153]....
        /*07c0*/ 	.word	0xffffffff


	//   ....[154]....
        /*07c4*/ 	.word	0xffffffff


	//   ....[155]....
        /*07c8*/ 	.word	0xffffffff


	//   ....[156]....
        /*07cc*/ 	.word	0xffffffff


	//   ....[157]....
        /*07d0*/ 	.word	0xffffffff


	//   ....[158]....
        /*07d4*/ 	.word	0xffffffff


	//   ....[159]....
        /*07d8*/ 	.word	0xffffffff


	//   ....[160]....
        /*07dc*/ 	.word	0xffffffff


	//   ....[161]....
        /*07e0*/ 	.word	0xffffffff


	//   ....[162]....
        /*07e4*/ 	.word	0xffffffff


	//   ....[163]....
        /*07e8*/ 	.word	0xffffffff


	//   ....[164]....
        /*07ec*/ 	.word	0xffffffff


	//   ....[165]....
        /*07f0*/ 	.word	0xffffffff


	//   ....[166]....
        /*07f4*/ 	.word	0xffffffff


	//----- nvinfo : EIATTR_COOP_GROUP_INSTR_OFFSETS
	.align		4
.L_146:
        /*07f8*/ 	.byte	0x04, 0x28
        /*07fa*/ 	.short	(.L_148 - .L_147)


	//   ....[0]....
.L_147:
        /*07fc*/ 	.word	0x00000050


	//   ....[1]....
        /*0800*/ 	.word	0x000001e0


	//   ....[2]....
        /*0804*/ 	.word	0x00000210


	//   ....[3]....
        /*0808*/ 	.word	0x00000240


	//   ....[4]....
        /*080c*/ 	.word	0x00000270


	//   ....[5]....
        /*0810*/ 	.word	0x000002a0


	//   ....[6]....
        /*0814*/ 	.word	0x000002d0


	//   ....[7]....
        /*0818*/ 	.word	0x00000440


	//   ....[8]....
        /*081c*/ 	.word	0x00000480


	//   ....[9]....
        /*0820*/ 	.word	0x000004b0


	//   ....[10]....
        /*0824*/ 	.word	0x000004e0


	//   ....[11]....
        /*0828*/ 	.word	0x00000510


	//   ....[12]....
        /*082c*/ 	.word	0x00000540


	//   ....[13]....
        /*0830*/ 	.word	0x000005d0


	//   ....[14]....
        /*0834*/ 	.word	0x00000600


	//   ....[15]....
        /*0838*/ 	.word	0x00000620


	//   ....[16]....
        /*083c*/ 	.word	0x00000680


	//   ....[17]....
        /*0840*/ 	.word	0x00002610


	//   ....[18]....
        /*0844*/ 	.word	0x00002630


	//   ....[19]....
        /*0848*/ 	.word	0x000027a0


	//   ....[20]....
        /*084c*/ 	.word	0x000027b0


	//   ....[21]....
        /*0850*/ 	.word	0x00002920


	//   ....[22]....
        /*0854*/ 	.word	0x00002940


	//   ....[23]....
        /*0858*/ 	.word	0x00002ab0


	//   ....[24]....
        /*085c*/ 	.word	0x00002ac0


	//   ....[25]....
        /*0860*/ 	.word	0x00003db0


	//   ....[26]....
        /*0864*/ 	.word	0x00003ee0


	//   ....[27]....
        /*0868*/ 	.word	0x00004040


	//   ....[28]....
        /*086c*/ 	.word	0x00004060


	//   ....[29]....
        /*0870*/ 	.word	0x000042f0


	//   ....[30]....
        /*0874*/ 	.word	0x00004360


	//   ....[31]....
        /*0878*/ 	.word	0x00004580


	//   ....[32]....
        /*087c*/ 	.word	0x00004650


	//   ....[33]....
        /*0880*/ 	.word	0x00006370


	//   ....[34]....
        /*0884*/ 	.word	0x000063c0


	//   ....[35]....
        /*0888*/ 	.word	0x000063d0


	//   ....[36]....
        /*088c*/ 	.word	0x00006410


	//   ....[37]....
        /*0890*/ 	.word	0x00006440


	//   ....[38]....
        /*0894*/ 	.word	0x00006470


	//   ....[39]....
        /*0898*/ 	.word	0x000066c0


	//   ....[40]....
        /*089c*/ 	.word	0x00006a40


	//   ....[41]....
        /*08a0*/ 	.word	0x00007cd0


	//   ....[42]....
        /*08a4*/ 	.word	0x00007ce0


	//   ....[43]....
        /*08a8*/ 	.word	0x00007cf0


	//   ....[44]....
        /*08ac*/ 	.word	0x00007d00


	//   ....[45]....
        /*08b0*/ 	.word	0x00007d30


	//   ....[46]....
        /*08b4*/ 	.word	0x00007d50


	//   ....[47]....
        /*08b8*/ 	.word	0x00007d70


	//   ....[48]....
        /*08bc*/ 	.word	0x00007d80


	//   ....[49]....
        /*08c0*/ 	.word	0x000092a0


	//   ....[50]....
        /*08c4*/ 	.word	0x000092b0


	//   ....[51]....
        /*08c8*/ 	.word	0x000092c0


	//   ....[52]....
        /*08cc*/ 	.word	0x000092d0


	//   ....[53]....
        /*08d0*/ 	.word	0x000092e0


	//   ....[54]....
        /*08d4*/ 	.word	0x000092f0


	//   ....[55]....
        /*08d8*/ 	.word	0x00009320


	//   ....[56]....
        /*08dc*/ 	.word	0x00009330


	//   ....[57]....
        /*08e0*/ 	.word	0x000097b0


	//   ....[58]....
        /*08e4*/ 	.word	0x000097d0


	//   ....[59]....
        /*08e8*/ 	.word	0x00009910


	//   ....[60]....
        /*08ec*/ 	.word	0x00009920


	//   ....[61]....
        /*08f0*/ 	.word	0x00009a70


	//   ....[62]....
        /*08f4*/ 	.word	0x00009a90


	//   ....[63]....
        /*08f8*/ 	.word	0x00009be0


	//   ....[64]....
        /*08fc*/ 	.word	0x00009bf0


	//   ....[65]....
        /*0900*/ 	.word	0x00009f40


	//   ....[66]....
        /*0904*/ 	.word	0x00009f60


	//   ....[67]....
        /*0908*/ 	.word	0x0000a430


	//   ....[68]....
        /*090c*/ 	.word	0x0000a440


	//   ....[69]....
        /*0910*/ 	.word	0x0000a910


	//   ....[70]....
        /*0914*/ 	.word	0x0000a930


	//   ....[71]....
        /*0918*/ 	.word	0x0000ae10


	//   ....[72]....
        /*091c*/ 	.word	0x0000ae20


	//   ....[73]....
        /*0920*/ 	.word	0x0000ba60


	//   ....[74]....
        /*0924*/ 	.word	0x0000ba80


	//   ....[75]....
        /*0928*/ 	.word	0x0000bbd0


	//   ....[76]....
        /*092c*/ 	.word	0x0000bbe0


	//   ....[77]....
        /*0930*/ 	.word	0x0000bd30


	//   ....[78]....
        /*0934*/ 	.word	0x0000bd50


	//   ....[79]....
        /*0938*/ 	.word	0x0000bea0


	//   ....[80]....
        /*093c*/ 	.word	0x0000beb0


	//   ....[81]....
        /*0940*/ 	.word	0x0000c0a0


	//   ....[82]....
        /*0944*/ 	.word	0x0000c0c0


	//   ....[83]....
        /*0948*/ 	.word	0x0000c1e0


	//   ....[84]....
        /*094c*/ 	.word	0x0000c220


	//   ....[85]....
        /*0950*/ 	.word	0x0000c250


	//   ....[86]....
        /*0954*/ 	.word	0x0000c280


	//   ....[87]....
        /*0958*/ 	.word	0x0000c2b0


	//   ....[88]....
        /*095c*/ 	.word	0x0000c2e0


	//   ....[89]....
        /*0960*/ 	.word	0x0000c430


	//   ....[90]....
        /*0964*/ 	.word	0x0000c470


	//   ....[91]....
        /*0968*/ 	.word	0x0000c4a0


	//   ....[92]....
        /*096c*/ 	.word	0x0000c4d0


	//   ....[93]....
        /*0970*/ 	.word	0x0000c500


	//   ....[94]....
        /*0974*/ 	.word	0x0000c530


	//   ....[95]....
        /*0978*/ 	.word	0x0000c5c0


	//   ....[96]....
        /*097c*/ 	.word	0x0000c5f0


	//   ....[97]....
        /*0980*/ 	.word	0x0000c600


	//   ....[98]....
        /*0984*/ 	.word	0x0000c660


	//   ....[99]....
        /*0988*/ 	.word	0x0000cb90


	//   ....[100]....
        /*098c*/ 	.word	0x0000cbf0


	//   ....[101]....
        /*0990*/ 	.word	0x0000cc40


	//   ....[102]....
        /*0994*/ 	.word	0x0000cc90


	//   ....[103]....
        /*0998*/ 	.word	0x0000cce0


	//   ....[104]....
        /*099c*/ 	.word	0x0000cd50


	//   ....[105]....
        /*09a0*/ 	.word	0x0000cd90


	//   ....[106]....
        /*09a4*/ 	.word	0x0000ce00


	//   ....[107]....
        /*09a8*/ 	.word	0x0000ce70


	//   ....[108]....
        /*09ac*/ 	.word	0x0000ced0


	//   ....[109]....
        /*09b0*/ 	.word	0x0000cf40


	//   ....[110]....
        /*09b4*/ 	.word	0x0000cfb0


	//   ....[111]....
        /*09b8*/ 	.word	0x0000d010


	//   ....[112]....
        /*09bc*/ 	.word	0x0000d070


	//   ....[113]....
        /*09c0*/ 	.word	0x0000d0d0


	//   ....[114]....
        /*09c4*/ 	.word	0x0000d140


	//   ....[115]....
        /*09c8*/ 	.word	0x0000d1a0


	//   ....[116]....
        /*09cc*/ 	.word	0x0000d200


	//   ....[117]....
        /*09d0*/ 	.word	0x0000d270


	//   ....[118]....
        /*09d4*/ 	.word	0x0000d2b0


	//   ....[119]....
        /*09d8*/ 	.word	0x0000d300


	//   ....[120]....
        /*09dc*/ 	.word	0x0000d350


	//   ....[121]....
        /*09e0*/ 	.word	0x0000d3a0


	//   ....[122]....
        /*09e4*/ 	.word	0x0000d3f0


	//   ....[123]....
        /*09e8*/ 	.word	0x0000d440


	//   ....[124]....
        /*09ec*/ 	.word	0x0000d490


	//   ....[125]....
        /*09f0*/ 	.word	0x0000d4f0


	//   ....[126]....
        /*09f4*/ 	.word	0x0000d560


	//   ....[127]....
        /*09f8*/ 	.word	0x0000d5c0


	//   ....[128]....
        /*09fc*/ 	.word	0x0000d620


	//   ....[129]....
        /*0a00*/ 	.word	0x0000d680


	//   ....[130]....
        /*0a04*/ 	.word	0x0000d6f0


	//   ....[131]....
        /*0a08*/ 	.word	0x0000d750


	//   ....[132]....
        /*0a0c*/ 	.word	0x0000d7b0


	//   ....[133]....
        /*0a10*/ 	.word	0x0000d810


	//   ....[134]....
        /*0a14*/ 	.word	0x0000d880


	//   ....[135]....
        /*0a18*/ 	.word	0x0000d8e0


	//   ....[136]....
        /*0a1c*/ 	.word	0x0000d940


	//   ....[137]....
        /*0a20*/ 	.word	0x0000d9a0


	//   ....[138]....
        /*0a24*/ 	.word	0x0000da10


	//   ....[139]....
        /*0a28*/ 	.word	0x0000da70


	//   ....[140]....
        /*0a2c*/ 	.word	0x0000dad0


	//   ....[141]....
        /*0a30*/ 	.word	0x0000db30


	//   ....[142]....
        /*0a34*/ 	.word	0x0000dba0


	//   ....[143]....
        /*0a38*/ 	.word	0x0000dc00


	//   ....[144]....
        /*0a3c*/ 	.word	0x0000dc60


	//   ....[145]....
        /*0a40*/ 	.word	0x0000dcc0


	//   ....[146]....
        /*0a44*/ 	.word	0x0000dd30


	//   ....[147]....
        /*0a48*/ 	.word	0x0000dd90


	//   ....[148]....
        /*0a4c*/ 	.word	0x0000ddf0


	//   ....[149]....
        /*0a50*/ 	.word	0x0000de50


	//   ....[150]....
        /*0a54*/ 	.word	0x0000dec0


	//   ....[151]....
        /*0a58*/ 	.word	0x0000df10


	//   ....[152]....
        /*0a5c*/ 	.word	0x0000df50


	//   ....[153]....
        /*0a60*/ 	.word	0x0000dfa0


	//   ....[154]....
        /*0a64*/ 	.word	0x0000dff0


	//   ....[155]....
        /*0a68*/ 	.word	0x0000e040


	//   ....[156]....
        /*0a6c*/ 	.word	0x0000e0b0


	//   ....[157]....
        /*0a70*/ 	.word	0x0000e0f0


	//   ....[158]....
        /*0a74*/ 	.word	0x0000e140


	//   ....[159]....
        /*0a78*/ 	.word	0x0000e190


	//   ....[160]....
        /*0a7c*/ 	.word	0x0000e1e0


	//   ....[161]....
        /*0a80*/ 	.word	0x0000e230


	//   ....[162]....
        /*0a84*/ 	.word	0x0000e2a0


	//   ....[163]....
        /*0a88*/ 	.word	0x0000e2e0


	//   ....[164]....
        /*0a8c*/ 	.word	0x0000e350


	//   ....[165]....
        /*0a90*/ 	.word	0x0000e3b0


	//   ....[166]....
        /*0a94*/ 	.word	0x0000e410


	//----- nvinfo : EIATTR_EXIT_INSTR_OFFSETS
	.align		4
.L_148:
        /*0a98*/ 	.byte	0x04, 0x1c
        /*0a9a*/ 	.short	(.L_150 - .L_149)


	//   ....[0]....
.L_149:
        /*0a9c*/ 	.word	0x00000b40


	//   ....[1]....
        /*0aa0*/ 	.word	0x0000cb50


	//----- nvinfo : EIATTR_MAX_THREADS
	.align		4
.L_150:
        /*0aa4*/ 	.byte	0x04, 0x05
        /*0aa6*/ 	.short	(.L_152 - .L_151)
.L_151:
        /*0aa8*/ 	.word	0x00000080
        /*0aac*/ 	.word	0x00000001
        /*0ab0*/ 	.word	0x00000001


	//----- nvinfo : EIATTR_CRS_STACK_SIZE
	.align		4
.L_152:
        /*0ab4*/ 	.byte	0x04, 0x1e
        /*0ab6*/ 	.short	(.L_154 - .L_153)
.L_153:
        /*0ab8*/ 	.word	0x00000000
.L_154:


//--------------------- .nv.info._ZN7cutlass13device_kernelIN5flash19enable_sm80_to_sm89INS1_16FlashAttnFwdSm80INS1_25CollectiveMainloopFwdSm80ILi4ELi1ELb0EN4cute5tupleIJNS5_1CILi128EEENS7_ILi48EEENS7_ILi96EEEEEELi96ENS_6half_tEfNS_4arch4Sm80ELb0ELb0ELb0ELb1ELb0ELb1ELb1ELb1EEENS1_21CollectiveEpilogueFwdINS6_IJS8_SA_S9_EEENS6_IJNS7_ILi1EEESI_SI_EEESC_SE_Li128ELb1ELb1ELb1ELb0EEENS1_36VarlenDynamicPersistentTileSchedulerILi128ELi48ELi128ELi128ELb1ELb1ELb0ELb0ELb1ELb1EEEEEEEEEvNT_6ParamsE --------------------------
	.section	.nv.info._ZN7cutlass13device_kernelIN5flash19enable_sm80_to_sm89INS1_16FlashAttnFwdSm80INS1_25CollectiveMainloopFwdSm80ILi4ELi1ELb0EN4cute5tupleIJNS5_1CILi128EEENS7_ILi48EEENS7_ILi96EEEEEELi96ENS_6half_tEfNS_4arch4Sm80ELb0ELb0ELb0ELb1ELb0ELb1ELb1ELb1EEENS1_21CollectiveEpilogueFwdINS6_IJS8_SA_S9_EEENS6_IJNS7_ILi1EEESI_SI_EEESC_SE_Li128ELb1ELb1ELb1ELb0EEENS1_36VarlenDynamicPersistentTileSchedulerILi128ELi48ELi128ELi128ELb1ELb1ELb0ELb0ELb1ELb1EEEEEEEEEvNT_6ParamsE,"",@"SHT_CUDA_INFO"
	.sectionflags	@""
	.align	4


	//----- nvinfo : EIATTR_CUDA_API_VERSION
	.align		4
        /*0000*/ 	.byte	0x04, 0x37
        /*0002*/ 	.short	(.L_156 - .L_155)
.L_155:
        /*0004*/ 	.word	0x00000082


	//----- nvinfo : EIATTR_SW2861232_WAR
	.align		4
.L_156:
        /*0008*/ 	.byte	0x01, 0x35
	.zero		2


	//----- nvinfo : EIATTR_PARAM_CBANK
	.align		4
        /*000c*/ 	.byte	0x04, 0x0a
        /*000e*/ 	.short	(.L_158 - .L_157)
	.align		4
.L_157:
        /*0010*/ 	.word	index@(.nv.constant0._ZN7cutlass13device_kernelIN5flash19enable_sm80_to_sm89INS1_16FlashAttnFwdSm80INS1_25CollectiveMainloopFwdSm80ILi4ELi1ELb0EN4cute5tupleIJNS5_1CILi128EEENS7_ILi48EEENS7_ILi96EEEEEELi96ENS_6half_tEfNS_4arch4Sm80ELb0ELb0ELb0ELb1ELb0ELb1ELb1ELb1EEENS1_21CollectiveEpilogueFwdINS6_IJS8_SA_S9_EEENS6_IJNS7_ILi1EEESI_SI_EEESC_SE_Li128ELb1ELb1ELb1ELb0EEENS1_36VarlenDynamicPersistentTileSchedulerILi128ELi48ELi128ELi128ELb1ELb1ELb0ELb0ELb1ELb1EEEEEEEEEvNT_6ParamsE)
        /*0014*/ 	.short	0x0160
        /*0016*/ 	.short	0x0438


	//----- nvinfo : EIATTR_CBANK_PARAM_SIZE
	.align		4
.L_158:
        /*0018*/ 	.byte	0x03, 0x19
        /*001a*/ 	.short	0x0438


	//----- nvinfo : EIATTR_KPARAM_INFO
	.align		4
        /*001c*/ 	.byte	0x04, 0x17
        /*001e*/ 	.short	(.L_160 - .L_159)
.L_159:
        /*0020*/ 	.word	0x00000000
        /*0024*/ 	.short	0x0000
        /*0026*/ 	.short	0x0000
        /*0028*/ 	.byte	0x00, 0xf0, 0xe1, 0x10


	//----- nvinfo : EIATTR_MAXREG_COUNT
	.align		4
.L_160:
        /*002c*/ 	.byte	0x03, 0x1b
        /*002e*/ 	.short	0x00ff


	//----- nvinfo : EIATTR_NUM_BARRIERS
	.align		4
        /*0030*/ 	.byte	0x02, 0x4c
        /*0032*/ 	.byte	0x06
	.zero		1


	//----- nvinfo : EIATTR_ANNOTATIONS
	.align		4
        /*0034*/ 	.byte	0x04, 0x55
        /*0036*/ 	.short	(.L_162 - .L_161)


	//   ....[0]....
.L_161:
        /* <DEDUP_REMOVED lines=72> */


	//----- nvinfo : EIATTR_MERCURY_ISA_VERSION
	.align		4
.L_162:
        /*04a8*/ 	.byte	0x03, 0x5f
        /*04aa*/ 	.short	0x0000


	//----- nvinfo : EIATTR_INT_WARP_WIDE_INSTR_OFFSETS
	.align		4
        /*04ac*/ 	.byte	0x04, 0x31
        /*04ae*/ 	.short	(.L_164 - .L_163)


	//   ....[0]....
.L_163:
        /*04b0*/ 	.word	0x00013670


	//   ....[1]....
        /*04b4*/ 	.word	0x000136f0


	//----- nvinfo : EIATTR_COOP_GROUP_MASK_REGIDS
	.align		4
.L_164:
        /*04b8*/ 	.byte	0x04, 0x29
        /*04ba*/ 	.short	(.L_166 - .L_165)


	//   ....[0]....
.L_165:
        /*04bc*/ 	.word	0xffffffff


	//   ....[1]....
        /*04c0*/ 	.word	0xffffffff


	//   ....[2]....
        /*04c4*/ 	.word	0xffffffff


	//   ....[3]....
        /*04c8*/ 	.word	0xffffffff


	//   ....[4]....
        /*04cc*/ 	.word	0xffffffff


	//   ....[5]....
        /*04d0*/ 	.word	0xffffffff


	//   ....[6]....
        /*04d4*/ 	.word	0xffffffff


	//   ....[7]....
        /*04d8*/ 	.word	0xffffffff


	//   ....[8]....
        /*04dc*/ 	.word	0xffffffff


	//   ....[9]....
        /*04e0*/ 	.word	0xffffffff


	//   ....[10]....
        /*04e4*/ 	.word	0xffffffff


	//   ....[11]....
        /*04e8*/ 	.word	0xffffffff


	//   ....[12]....
        /*04ec*/ 	.word	0xffffffff


	//   ....[13]....
        /*04f0*/ 	.word	0xffffffff


	//   ....[14]....
        /*04f4*/ 	.word	0xffffffff


	//   ....[15]....
        /*04f8*/ 	.word	0xffffffff


	//   ....[16]....
        /*04fc*/ 	.word	0xffffffff


	//   ....[17]....
        /*0500*/ 	.word	0xffffffff


	//   ....[18]....
        /*0504*/ 	.word	0xffffffff


	//   ....[19]....
        /*0508*/ 	.word	0xffffffff


	//   ....[20]....
        /*050c*/ 	.word	0xffffffff


	//   ....[21]....
        /*0510*/ 	.word	0xffffffff


	//   ....[22]....
        /*0514*/ 	.word	0xffffffff


	//   ....[23]....
        /*0518*/ 	.word	0xffffffff


	//   ....[24]....
        /*051c*/ 	.word	0xffffffff


	//   ....[25]....
        /*0520*/ 	.word	0xffffffff


	//   ....[26]....
        /*0524*/ 	.word	0xffffffff


	//   ....[27]....
        /*0528*/ 	.word	0xffffffff


	//   ....[28]....
        /*052c*/ 	.word	0xffffffff


	//   ....[29]....
        /*0530*/ 	.word	0xffffffff


	//   ....[30]....
        /*0534*/ 	.word	0xffffffff


	//   ....[31]....
        /*0538*/ 	.word	0xffffffff


	//   ....[32]....
        /*053c*/ 	.word	0xffffffff


	//   ....[33]....
        /*0540*/ 	.word	0xffffffff


	//   ....[34]....
        /*0544*/ 	.word	0xffffffff


	//   ....[35]....
        /*0548*/ 	.word	0xffffffff


	//   ....[36]....
        /*054c*/ 	.word	0xffffffff


	//   ....[37]....
        /*0550*/ 	.word	0xffffffff


	//   ....[38]....
        /*0554*/ 	.word	0xffffffff


	//   ....[39]....
        /*0558*/ 	.word	0xffffffff


	//   ....[40]....
        /*055c*/ 	.word	0xffffffff


	//   ....[41]....
        /*0560*/ 	.word	0xffffffff


	//   ....[42]....
        /*0564*/ 	.word	0xffffffff


	//   ....[43]....
        /*0568*/ 	.word	0xffffffff


	//   ....[44]....
        /*056c*/ 	.word	0xffffffff


	//   ....[45]....
        /*0570*/ 	.word	0xffffffff


	//   ....[46]....
        /*0574*/ 	.word	0xffffffff


	//   ....[47]....
        /*0578*/ 	.word	0xffffffff


	//   ....[48]....
        /*057c*/ 	.word	0xffffffff


	//   ....[49]....
        /*0580*/ 	.word	0xffffffff


	//   ....[50]....
        /*0584*/ 	.word	0xffffffff


	//   ....[51]....
        /*0588*/ 	.word	0xffffffff


	//   ....[52]....
        /*058c*/ 	.word	0xffffffff


	//   ....[53]....
        /*0590*/ 	.word	0xffffffff


	//   ....[54]....
        /*0594*/ 	.word	0xffffffff


	//   ....[55]....
        /*0598*/ 	.word	0xffffffff


	//   ....[56]....
        /*059c*/ 	.word	0xffffffff


	//   ....[57]....
        /*05a0*/ 	.word	0xffffffff


	//   ....[58]....
        /*05a4*/ 	.word	0xffffffff


	//   ....[59]....
        /*05a8*/ 	.word	0xffffffff


	//   ....[60]....
        /*05ac*/ 	.word	0xffffffff


	//   ....[61]....
        /*05b0*/ 	.word	0xffffffff


	//   ....[62]....
        /*05b4*/ 	.word	0xffffffff


	//   ....[63]....
        /*05b8*/ 	.word	0xffffffff


	//   ....[64]....
        /*05bc*/ 	.word	0xffffffff


	//   ....[65]....
        /*05c0*/ 	.word	0xffffffff


	//   ....[66]....
        /*05c4*/ 	.word	0xffffffff


	//   ....[67]....
        /*05c8*/ 	.word	0xffffffff


	//   ....[68]....
        /*05cc*/ 	.word	0xffffffff


	//   ....[69]....
        /*05d0*/ 	.word	0xffffffff


	//   ....[70]....
        /*05d4*/ 	.word	0xffffffff


	//   ....[71]....
        /*05d8*/ 	.word	0xffffffff


	//   ....[72]....
        /*05dc*/ 	.word	0xffffffff


	//   ....[73]....
        /*05e0*/ 	.word	0xffffffff


	//   ....[74]....
        /*05e4*/ 	.word	0xffffffff


	//   ....[75]....
        /*05e8*/ 	.word	0xffffffff


	//   ....[76]....
        /*05ec*/ 	.word	0xffffffff


	//   ....[77]....
        /*05f0*/ 	.word	0xffffffff


	//   ....[78]....
        /*05f4*/ 	.word	0xffffffff


	//   ....[79]....
        /*05f8*/ 	.word	0xffffffff


	//   ....[80]....
        /*05fc*/ 	.word	0xffffffff


	//   ....[81]....
        /*0600*/ 	.word	0xffffffff


	//   ....[82]....
        /*0604*/ 	.word	0xffffffff


	//   ....[83]....
        /*0608*/ 	.word	0xffffffff


	//   ....[84]....
        /*060c*/ 	.word	0xffffffff


	//   ....[85]....
        /*0610*/ 	.word	0xffffffff


	//   ....[86]....
        /*0614*/ 	.word	0xffffffff


	//   ....[87]....
        /*0618*/ 	.word	0xffffffff


	//   ....[88]....
        /*061c*/ 	.word	0xffffffff


	//   ....[89]....
        /*0620*/ 	.word	0xffffffff


	//   ....[90]....
        /*0624*/ 	.word	0xffffffff


	//   ....[91]....
        /*0628*/ 	.word	0xffffffff


	//   ....[92]....
        /*062c*/ 	.word	0xffffffff


	//   ....[93]....
        /*0630*/ 	.word	0xffffffff


	//   ....[94]....
        /*0634*/ 	.word	0xffffffff


	//   ....[95]....
        /*0638*/ 	.word	0xffffffff


	//   ....[96]....
        /*063c*/ 	.word	0xffffffff


	//   ....[97]....
        /*0640*/ 	.word	0xffffffff


	//   ....[98]....
        /*0644*/ 	.word	0xffffffff


	//   ....[99]....
        /*0648*/ 	.word	0xffffffff


	//   ....[100]....
        /*064c*/ 	.word	0xffffffff


	//   ....[101]....
        /*0650*/ 	.word	0xffffffff


	//   ....[102]....
        /*0654*/ 	.word	0xffffffff


	//   ....[103]....
        /*0658*/ 	.word	0xffffffff


	//   ....[104]....
        /*065c*/ 	.word	0xffffffff


	//   ....[105]....
        /*0660*/ 	.word	0xffffffff


	//   ....[106]....
        /*0664*/ 	.word	0xffffffff


	//   ....[107]....
        /*0668*/ 	.word	0xffffffff


	//   ....[108]....
        /*066c*/ 	.word	0xffffffff


	//   ....[109]....
        /*0670*/ 	.word	0xffffffff


	//   ....[110]....
        /*0674*/ 	.word	0xffffffff


	//   ....[111]....
        /*0678*/ 	.word	0xffffffff


	//   ....[112]....
        /*067c*/ 	.word	0xffffffff


	//   ....[113]....
        /*0680*/ 	.word	0xffffffff


	//   ....[114]....
        /*0684*/ 	.word	0xffffffff


	//   ....[115]....
        /*0688*/ 	.word	0xffffffff


	//   ....[116]....
        /*068c*/ 	.word	0xffffffff


	//   ....[117]....
        /*0690*/ 	.word	0xffffffff


	//   ....[118]....
        /*0694*/ 	.word	0xffffffff


	//   ....[119]....
        /*0698*/ 	.word	0xffffffff


	//   ....[120]....
        /*069c*/ 	.word	0xffffffff


	//   ....[121]....
        /*06a0*/ 	.word	0xffffffff


	//   ....[122]....
        /*06a4*/ 	.word	0xffffffff


	//   ....[123]....
        /*06a8*/ 	.word	0xffffffff


	//   ....[124]....
        /*06ac*/ 	.word	0xffffffff


	//   ....[125]....
        /*06b0*/ 	.word	0xffffffff


	//   ....[126]....
        /*06b4*/ 	.word	0xffffffff


	//   ....[127]....
        /*06b8*/ 	.word	0xffffffff


	//   ....[128]....
        /*06bc*/ 	.word	0xffffffff


	//   ....[129]....
        /*06c0*/ 	.word	0xffffffff


	//   ....[130]....
        /*06c4*/ 	.word	0xffffffff


	//   ....[131]....
        /*06c8*/ 	.word	0xffffffff


	//   ....[132]....
        /*06cc*/ 	.word	0xffffffff


	//   ....[133]....
        /*06d0*/ 	.word	0xffffffff


	//   ....[134]....
        /*06d4*/ 	.word	0xffffffff


	//   ....[135]....
        /*06d8*/ 	.word	0xffffffff


	//   ....[136]....
        /*06dc*/ 	.word	0xffffffff


	//   ....[137]....
        /*06e0*/ 	.word	0xffffffff


	//   ....[138]....
        /*06e4*/ 	.word	0xffffffff


	//   ....[139]....
        /*06e8*/ 	.word	0xffffffff


	//   ....[140]....
        /*06ec*/ 	.word	0xffffffff


	//   ....[141]....
        /*06f0*/ 	.word	0xffffffff


	//   ....[142]....
        /*06f4*/ 	.word	0xffffffff


	//   ....[143]....
        /*06f8*/ 	.word	0xffffffff


	//   ....[144]....
        /*06fc*/ 	.word	0xffffffff


	//   ....[145]....
        /*0700*/ 	.word	0xffffffff


	//   ....[146]....
        /*0704*/ 	.word	0xffffffff


	//   ....[147]....
        /*0708*/ 	.word	0xffffffff


	//   ....[148]....
        /*070c*/ 	.word	0xffffffff


	//   ....[149]....
        /*0710*/ 	.word	0xffffffff


	//   ....[150]....
        /*0714*/ 	.word	0xffffffff


	//   ....[151]....
        /*0718*/ 	.word	0xffffffff


	//   ....[152]....
        /*071c*/ 	.word	0xffffffff


	//   ....[153]....
        /*0720*/ 	.word	0xffffffff


	//   ....[154]....
        /*0724*/ 	.word	0xffffffff


	//   ....[155]....
        /*0728*/ 	.word	0xffffffff


	//   ....[156]....
        /*072c*/ 	.word	0xffffffff


	//   ....[157]....
        /*0730*/ 	.word	0xffffffff


	//   ....[158]....
        /*0734*/ 	.word	0xffffffff


	//   ....[159]....
        /*0738*/ 	.word	0xffffffff


	//   ....[160]....
        /*073c*/ 	.word	0xffffffff


	//   ....[161]....
        /*0740*/ 	.word	0xffffffff


	//   ....[162]....
        /*0744*/ 	.word	0xffffffff


	//   ....[163]....
        /*0748*/ 	.word	0xffffffff


	//   ....[164]....
        /*074c*/ 	.word	0xffffffff


	//   ....[165]....
        /*0750*/ 	.word	0xffffffff


	//   ....[166]....
        /*0754*/ 	.word	0xffffffff


	//   ....[167]....
        /*0758*/ 	.word	0xffffffff


	//   ....[168]....
        /*075c*/ 	.word	0xffffffff


	//   ....[169]....
        /*0760*/ 	.word	0xffffffff


	//   ....[170]....
        /*0764*/ 	.word	0xffffffff


	//   ....[171]....
        /*0768*/ 	.word	0xffffffff


	//   ....[172]....
        /*076c*/ 	.word	0xffffffff


	//   ....[173]....
        /*0770*/ 	.word	0xffffffff


	//   ....[174]....
        /*0774*/ 	.word	0xffffffff


	//----- nvinfo : EIATTR_COOP_GROUP_INSTR_OFFSETS
	.align		4
.L_166:
        /*0778*/ 	.byte	0x04, 0x28
        /*077a*/ 	.short	(.L_168 - .L_167)


	//   ....[0]....
.L_167:
        /*077c*/ 	.word	0x00000050


	//   ....[1]....
        /*0780*/ 	.word	0x00000200


	//   ....[2]....
        /*0784*/ 	.word	0x00000230


	//   ....[3]....
        /*0788*/ 	.word	0x00000260


	//   ....[4]....
        /*078c*/ 	.word	0x00000290


	//   ....[5]....
        /*0790*/ 	.word	0x000002c0


	//   ....[6]....
        /*0794*/ 	.word	0x000002f0


	//   ....[7]....
        /*0798*/ 	.word	0x00000460


	//   ....[8]....
        /*079c*/ 	.word	0x000004a0


	//   ....[9]....
        /*07a0*/ 	.word	0x000004d0


	//   ....[10]....
        /*07a4*/ 	.word	0x00000500


	//   ....[11]....
        /*07a8*/ 	.word	0x00000530


	//   ....[12]....
        /*07ac*/ 	.word	0x00000560


	//   ....[13]....
        /*07b0*/ 	.word	0x000005f0


	//   ....[14]....
        /*07b4*/ 	.word	0x00000620


	//   ....[15]....
        /*07b8*/ 	.word	0x00000630


	//   ....[16]....
        /*07bc*/ 	.word	0x000006a0


	//   ....[17]....
        /*07c0*/ 	.word	0x00007f90


	//   ....[18]....
        /*07c4*/ 	.word	0x00007fb0


	//   ....[19]....
        /*07c8*/ 	.word	0x00008110


	//   ....[20]....
        /*07cc*/ 	.word	0x00008120


	//   ....[21]....
        /*07d0*/ 	.word	0x00008280


	//   ....[22]....
        /*07d4*/ 	.word	0x000082a0


	//   ....[23]....
        /*07d8*/ 	.word	0x00008400


	//   ....[24]....
        /*07dc*/ 	.word	0x00008410


	//   ....[25]....
        /*07e0*/ 	.word	0x00008950


	//   ....[26]....
        /*07e4*/ 	.word	0x00008990


	//   ....[27]....
        /*07e8*/ 	.word	0x000089d0


	//   ....[28]....
        /*07ec*/ 	.word	0x00008a10


	//   ....[29]....
        /*07f0*/ 	.word	0x0000b3c0


	//   ....[30]....
        /*07f4*/ 	.word	0x0000b400


	//   ....[31]....
        /*07f8*/ 	.word	0x0000b440


	//   ....[32]....
        /*07fc*/ 	.word	0x0000b480


	//   ....[33]....
        /*0800*/ 	.word	0x0000ef40


	//   ....[34]....
        /*0804*/ 	.word	0x0000f070


	//   ....[35]....
        /*0808*/ 	.word	0x0000f2e0


	//   ....[36]....
        /*080c*/ 	.word	0x0000f390


	//   ....[37]....
        /*0810*/ 	.word	0x0000f400


	//   ....[38]....
        /*0814*/ 	.word	0x0000f530


	//   ....[39]....
        /*0818*/ 	.word	0x0000f550


	//   ....[40]....
        /*081c*/ 	.word	0x0000f6d0


	//   ....[41]....
        /*0820*/ 	.word	0x000112e0


	//   ....[42]....
        /*0824*/ 	.word	0x00011350


	//   ....[43]....
        /*0828*/ 	.word	0x000113e0


	//   ....[44]....
        /*082c*/ 	.word	0x00011450


	//   ....[45]....
        /*0830*/ 	.word	0x00011490


	//   ....[46]....
        /*0834*/ 	.word	0x00011580


	//   ....[47]....
        /*0838*/ 	.word	0x00011610


	//   ....[48]....
        /*083c*/ 	.word	0x000116e0


	//   ....[49]....
        /*0840*/ 	.word	0x00012cc0


	//   ....[50]....
        /*0844*/ 	.word	0x00012cd0


	//   ....[51]....
        /*0848*/ 	.word	0x00012ce0


	//   ....[52]....
        /*084c*/ 	.word	0x00012cf0


	//   ....[53]....
        /*0850*/ 	.word	0x00012d20


	//   ....[54]....
        /*0854*/ 	.word	0x00012d40


	//   ....[55]....
        /*0858*/ 	.word	0x00012d60


	//   ....[56]....
        /*085c*/ 	.word	0x00012d70


	//   ....[57]....
        /*0860*/ 	.word	0x00014300


	//   ....[58]....
        /*0864*/ 	.word	0x00014310


	//   ....[59]....
        /*0868*/ 	.word	0x00014320


	//   ....[60]....
        /*086c*/ 	.word	0x00014330


	//   ....[61]....
        /*0870*/ 	.word	0x00014340


	//   ....[62]....
        /*0874*/ 	.word	0x00014350


	//   ....[63]....
        /*0878*/ 	.word	0x00014370


	//   ....[64]....
        /*087c*/ 	.word	0x00014470


	//   ....[65]....
        /*0880*/ 	.word	0x00014820


	//   ....[66]....
        /*0884*/ 	.word	0x00014840


	//   ....[67]....
        /*0888*/ 	.word	0x00014980


	//   ....[68]....
        /*088c*/ 	.word	0x00014990


	//   ....[69]....
        /*0890*/ 	.word	0x00014ae0


	//   ....[70]....
        /*0894*/ 	.word	0x00014b00


	//   ....[71]....
        /*0898*/ 	.word	0x00014c50


	//   ....[72]....
        /*089c*/ 	.word	0x00014c60


	//   ....[73]....
        /*08a0*/ 	.word	0x00014fa0


	//   ....[74]....
        /*08a4*/ 	.word	0x00014fc0


	//   ....[75]....
        /*08a8*/ 	.word	0x00015480


	//   ....[76]....
        /*08ac*/ 	.word	0x00015490


	//   ....[77]....
        /*08b0*/ 	.word	0x000157f0


	//   ....[78]....
        /*08b4*/ 	.word	0x00015810


	//   ....[79]....
        /*08b8*/ 	.word	0x00015b90


	//   ....[80]....
        /*08bc*/ 	.word	0x00015ba0


	//   ....[81]....
        /*08c0*/ 	.word	0x00016690


	//   ....[82]....
        /*08c4*/ 	.word	0x000166b0


	//   ....[83]....
        /*08c8*/ 	.word	0x00016800


	//   ....[84]....
        /*08cc*/ 	.word	0x00016810


	//   ....[85]....
        /*08d0*/ 	.word	0x00016960


	//   ....[86]....
        /*08d4*/ 	.word	0x00016980


	//   ....[87]....
        /*08d8*/ 	.word	0x00016ad0


	//   ....[88]....
        /*08dc*/ 	.word	0x00016ae0


	//   ....[89]....
        /*08e0*/ 	.word	0x00016cf0


	//   ....[90]....
        /*08e4*/ 	.word	0x00016d10


	//   ....[91]....
        /*08e8*/ 	.word	0x00016e40


	//   ....[92]....
        /*08ec*/ 	.word	0x00016e80


	//   ....[93]....
        /*08f0*/ 	.word	0x00016eb0


	//   ....[94]....
        /*08f4*/ 	.word	0x00016ee0


	//   ....[95]....
        /*08f8*/ 	.word	0x00016f10


	//   ....[96]....
        /*08fc*/ 	.word	0x00016f40


	//   ....[97]....
        /*0900*/ 	.word	0x000170a0


	//   ....[98]....
        /*0904*/ 	.word	0x000170e0


	//   ....[99]....
        /*0908*/ 	.word	0x00017110


	//   ....[100]....
        /*090c*/ 	.word	0x00017140


	//   ....[101]....
        /*0910*/ 	.word	0x00017170


	//   ....[102]....
        /*0914*/ 	.word	0x000171a0


	//   ....[103]....
        /*0918*/ 	.word	0x00017230


	//   ....[104]....
        /*091c*/ 	.word	0x00017260


	//   ....[105]....
        /*0920*/ 	.word	0x00017270


	//   ....[106]....
        /*0924*/ 	.word	0x000172d0


	//   ....[107]....
        /*0928*/ 	.word	0x000178c0


	//   ....[108]....
        /*092c*/ 	.word	0x00017920


	//   ....[109]....
        /*0930*/ 	.word	0x00017970


	//   ....[110]....
        /*0934*/ 	.word	0x000179c0


	//   ....[111]....
        /*0938*/ 	.word	0x00017a10


	//   ....[112]....
        /*093c*/ 	.word	0x00017a80


	//   ....[113]....
        /*0940*/ 	.word	0x00017ac0


	//   ....[114]....
        /*0944*/ 	.word	0x00017b30


	//   ....[115]....
        /*0948*/ 	.word	0x00017ba0


	//   ....[116]....
        /*094c*/ 	.word	0x00017c00


	//   ....[117]....
        /*0950*/ 	.word	0x00017c70


	//   ....[118]....
        /*0954*/ 	.word	0x00017ce0


	//   ....[119]....
        /*0958*/ 	.word	0x00017d40


	//   ....[120]....
        /*095c*/ 	.word	0x00017da0


	//   ....[121]....
        /*0960*/ 	.word	0x00017e00


	//   ....[122]....
        /*0964*/ 	.word	0x00017e70


	//   ....[123]....
        /*0968*/ 	.word	0x00017ed0


	//   ....[124]....
        /*096c*/ 	.word	0x00017f30


	//   ....[125]....
        /*0970*/ 	.word	0x00017fa0


	//   ....[126]....
        /*0974*/ 	.word	0x00017ff0


	//   ....[127]....
        /*0978*/ 	.word	0x00018040


	//   ....[128]....
        /*097c*/ 	.word	0x00018090


	//   ....[129]....
        /*0980*/ 	.word	0x000180e0


	//   ....[130]....
        /*0984*/ 	.word	0x00018130


	//   ....[131]....
        /*0988*/ 	.word	0x00018180


	//   ....[132]....
        /*098c*/ 	.word	0x000181d0


	//   ....[133]....
        /*0990*/ 	.word	0x00018240


	//   ....[134]....
        /*0994*/ 	.word	0x000182b0


	//   ....[135]....
        /*0998*/ 	.word	0x00018310


	//   ....[136]....
        /*099c*/ 	.word	0x00018370


	//   ....[137]....
        /*09a0*/ 	.word	0x000183d0


	//   ....[138]....
        /*09a4*/ 	.word	0x00018440


	//   ....[139]....
        /*09a8*/ 	.word	0x000184a0


	//   ....[140]....
        /*09ac*/ 	.word	0x00018500


	//   ....[141]....
        /*09b0*/ 	.word	0x00018560


	//   ....[142]....
        /*09b4*/ 	.word	0x000185d0


	//   ....[143]....
        /*09b8*/ 	.word	0x00018630


	//   ....[144]....
        /*09bc*/ 	.word	0x00018690


	//   ....[145]....
        /*09c0*/ 	.word	0x000186f0


	//   ....[146]....
        /*09c4*/ 	.word	0x00018760


	//   ....[147]....
        /*09c8*/ 	.word	0x000187c0


	//   ....[148]....
        /*09cc*/ 	.word	0x00018820


	//   ....[149]....
        /*09d0*/ 	.word	0x00018880


	//   ....[150]....
        /*09d4*/ 	.word	0x000188f0


	//   ....[151]....
        /*09d8*/ 	.word	0x00018950


	//   ....[152]....
        /*09dc*/ 	.word	0x000189b0


	//   ....[153]....
        /*09e0*/ 	.word	0x00018a10


	//   ....[154]....
        /*09e4*/ 	.word	0x00018a80


	//   ....[155]....
        /*09e8*/ 	.word	0x00018ae0


	//   ....[156]....
        /*09ec*/ 	.word	0x00018b40


	//   ....[157]....
        /*09f0*/ 	.word	0x00018ba0


	//   ....[158]....
        /*09f4*/ 	.word	0x00018c10


	//   ....[159]....
        /*09f8*/ 	.word	0x00018c60


	//   ....[160]....
        /*09fc*/ 	.word	0x00018ca0


	//   ....[161]....
        /*0a00*/ 	.word	0x00018cf0


	//   ....[162]....
        /*0a04*/ 	.word	0x00018d40


	//   ....[163]....
        /*0a08*/ 	.word	0x00018d90


	//   ....[164]....
        /*0a0c*/ 	.word	0x00018e00


	//   ....[165]....
        /*0a10*/ 	.word	0x00018e40


	//   ....[166]....
        /*0a14*/ 	.word	0x00018e90


	//   ....[167]....
        /*0a18*/ 	.word	0x00018ee0


	//   ....[168]....
        /*0a1c*/ 	.word	0x00018f30


	//   ....[169]....
        /*0a20*/ 	.word	0x00018f80


	//   ....[170]....
        /*0a24*/ 	.word	0x00018ff0


	//   ....[171]....
        /*0a28*/ 	.word	0x00019030


	//   ....[172]....
        /*0a2c*/ 	.word	0x000190a0


	//   ....[173]....
        /*0a30*/ 	.word	0x00019100


	//   ....[174]....
        /*0a34*/ 	.word	0x00019160


	//----- nvinfo : EIATTR_EXIT_INSTR_OFFSETS
	.align		4
.L_168:
        /*0a38*/ 	.byte	0x04, 0x1c
        /*0a3a*/ 	.short	(.L_170 - .L_169)


	//   ....[0]....
.L_169:
        /*0a3c*/ 	.word	0x00000c10


	//   ....[1]....
        /*0a40*/ 	.word	0x00017880


	//----- nvinfo : EIATTR_MAX_THREADS
	.align		4
.L_170:
        /*0a44*/ 	.byte	0x04, 0x05
        /*0a46*/ 	.short	(.L_172 - .L_171)
.L_171:
        /*0a48*/ 	.word	0x00000080
        /*0a4c*/ 	.word	0x00000001
        /*0a50*/ 	.word	0x00000001


	//----- nvinfo : EIATTR_CRS_STACK_SIZE
	.align		4
.L_172:
        /*0a54*/ 	.byte	0x04, 0x1e
        /*0a56*/ 	.short	(.L_174 - .L_173)
.L_173:
        /*0a58*/ 	.word	0x00000000
.L_174:


//--------------------- .nv.info._ZN7cutlass13device_kernelIN5flash19enable_sm80_to_sm89INS1_16FlashAttnFwdSm80INS1_25CollectiveMainloopFwdSm80ILi4ELi1ELb0EN4cute5tupleIJNS5_1CILi128EEENS7_ILi48EEENS7_ILi96EEEEEELi96ENS_6half_tEfNS_4arch4Sm80ELb0ELb1ELb0ELb0ELb0ELb0ELb1ELb1EEENS1_21CollectiveEpilogueFwdINS6_IJS8_SA_S9_EEENS6_IJNS7_ILi1EEESI_SI_EEESC_SE_Li128ELb0ELb1ELb1ELb0EEENS1_19SingleTileSchedulerILb0ELb1ELb1ELi128EEEEEEEEEvNT_6ParamsE --------------------------
	.section	.nv.info._ZN7cutlass13device_kernelIN5flash19enable_sm80_to_sm89INS1_16FlashAttnFwdSm80INS1_25CollectiveMainloopFwdSm80ILi4ELi1ELb0EN4cute5tupleIJNS5_1CILi128EEENS7_ILi48EEENS7_ILi96EEEEEELi96ENS_6half_tEfNS_4arch4Sm80ELb0ELb1ELb0ELb0ELb0ELb0ELb1ELb1EEENS1_21CollectiveEpilogueFwdINS6_IJS8_SA_S9_EEENS6_IJNS7_ILi1EEESI_SI_EEESC_SE_Li128ELb0ELb1ELb1ELb0EEENS1_19SingleTileSchedulerILb0ELb1ELb1ELi128EEEEEEEEEvNT_6ParamsE,"",@"SHT_CUDA_INFO"
	.sectionflags	@""
	.align	4


	//----- nvinfo : EIATTR_CUDA_API_VERSION
	.align		4
        /*0000*/ 	.byte	0x04, 0x37
        /*0002*/ 	.short	(.L_176 - .L_175)
.L_175:
        /*0004*/ 	.word	0x00000082


	//----- nvinfo : EIATTR_SW2861232_WAR
	.align		4
.L_176:
        /*0008*/ 	.byte	0x01, 0x35
	.zero		2


	//----- nvinfo : EIATTR_PARAM_CBANK
	.align		4
        /*000c*/ 	.byte	0x04, 0x0a
        /*000e*/ 	.short	(.L_178 - .L_177)
	.align		4
.L_177:
        /*0010*/ 	.word	index@(.nv.constant0._ZN7cutlass13device_kernelIN5flash19enable_sm80_to_sm89INS1_16FlashAttnFwdSm80INS1_25CollectiveMainloopFwdSm80ILi4ELi1ELb0EN4cute5tupleIJNS5_1CILi128EEENS7_ILi48EEENS7_ILi96EEEEEELi96ENS_6half_tEfNS_4arch4Sm80ELb0ELb1ELb0ELb0ELb0ELb0ELb1ELb1EEENS1_21CollectiveEpilogueFwdINS6_IJS8_SA_S9_EEENS6_IJNS7_ILi1EEESI_SI_EEESC_SE_Li128ELb0ELb1ELb1ELb0EEENS1_19SingleTileSchedulerILb0ELb1ELb1ELi128EEEEEEEEEvNT_6ParamsE)
        /*0014*/ 	.short	0x0160
        /*0016*/ 	.short	0x0418


	//----- nvinfo : EIATTR_CBANK_PARAM_SIZE
	.align		4
.L_178:
        /*0018*/ 	.byte	0x03, 0x19
        /*001a*/ 	.short	0x0418


	//----- nvinfo : EIATTR_KPARAM_INFO
	.align		4
        /*001c*/ 	.byte	0x04, 0x17
        /*001e*/ 	.short	(.L_180 - .L_179)
.L_179:
        /*0020*/ 	.word	0x00000000
        /*0024*/ 	.short	0x0000
        /*0026*/ 	.short	0x0000
        /*0028*/ 	.byte	0x00, 0xf0, 0x61, 0x10


	//----- nvinfo : EIATTR_MAXREG_COUNT
	.align		4
.L_180:
        /*002c*/ 	.byte	0x03, 0x1b
        /*002e*/ 	.short	0x00ff


	//----- nvinfo : EIATTR_NUM_BARRIERS
	.align		4
        /*0030*/ 	.byte	0x02, 0x4c
        /*0032*/ 	.byte	0x02
	.zero		1


	//----- nvinfo : EIATTR_MERCURY_ISA_VERSION
	.align		4
        /*0034*/ 	.byte	0x03, 0x5f
        /*0036*/ 	.short	0x0000


	//----- nvinfo : EIATTR_COOP_GROUP_MASK_REGIDS
	.align		4
        /*0038*/ 	.byte	0x04, 0x29
        /*003a*/ 	.short	(.L_182 - .L_181)


	//   ....[0]....
.L_181:
        /*003c*/ 	.word	0xffffffff


	//   ....[1]....
        /*0040*/ 	.word	0xffffffff


	//   ....[2]....
        /*0044*/ 	.word	0xffffffff


	//   ....[3]....
        /*0048*/ 	.word	0xffffffff


	//   ....[4]....
        /*004c*/ 	.word	0xffffffff


	//   ....[5]....
        /*0050*/ 	.word	0xffffffff


	//   ....[6]....
        /*0054*/ 	.word	0xffffffff


	//   ....[7]....
        /*0058*/ 	.word	0xffffffff


	//   ....[8]....
        /*005c*/ 	.word	0xffffffff


	//   ....[9]....
        /*0060*/ 	.word	0xffffffff


	//   ....[10]....
        /*0064*/ 	.word	0xffffffff


	//   ....[11]....
        /*0068*/ 	.word	0xffffffff


	//   ....[12]....
        /*006c*/ 	.word	0xffffffff


	//   ....[13]....
        /*0070*/ 	.word	0xffffffff


	//   ....[14]....
        /*0074*/ 	.word	0xffffffff


	//   ....[15]....
        /*0078*/ 	.word	0xffffffff


	//   ....[16]....
        /*007c*/ 	.word	0xffffffff


	//   ....[17]....
        /*0080*/ 	.word	0xffffffff


	//   ....[18]....
        /*0084*/ 	.word	0xffffffff


	//   ....[19]....
        /*0088*/ 	.word	0xffffffff


	//   ....[20]....
        /*008c*/ 	.word	0xffffffff


	//   ....[21]....
        /*0090*/ 	.word	0xffffffff


	//   ....[22]....
        /*0094*/ 	.word	0xffffffff


	//   ....[23]....
        /*0098*/ 	.word	0xffffffff


	//   ....[24]....
        /*009c*/ 	.word	0xffffffff


	//   ....[25]....
        /*00a0*/ 	.word	0xffffffff


	//   ....[26]....
        /*00a4*/ 	.word	0xffffffff


	//   ....[27]....
        /*00a8*/ 	.word	0xffffffff


	//   ....[28]....
        /*00ac*/ 	.word	0xffffffff


	//   ....[29]....
        /*00b0*/ 	.word	0xffffffff


	//   ....[30]....
        /*00b4*/ 	.word	0xffffffff


	//   ....[31]....
        /*00b8*/ 	.word	0xffffffff


	//   ....[32]....
        /*00bc*/ 	.word	0xffffffff


	//   ....[33]....
        /*00c0*/ 	.word	0xffffffff


	//   ....[34]....
        /*00c4*/ 	.word	0xffffffff


	//   ....[35]....
        /*00c8*/ 	.word	0xffffffff


	//   ....[36]....
        /*00cc*/ 	.word	0xffffffff


	//   ....[37]....
        /*00d0*/ 	.word	0xffffffff


	//   ....[38]....
        /*00d4*/ 	.word	0xffffffff


	//   ....[39]....
        /*00d8*/ 	.word	0xffffffff


	//   ....[40]....
        /*00dc*/ 	.word	0xffffffff


	//   ....[41]....
        /*00e0*/ 	.word	0xffffffff


	//   ....[42]....
        /*00e4*/ 	.word	0xffffffff


	//   ....[43]....
        /*00e8*/ 	.word	0xffffffff


	//   ....[44]....
        /*00ec*/ 	.word	0xffffffff


	//   ....[45]....
        /*00f0*/ 	.word	0xffffffff


	//   ....[46]....
        /*00f4*/ 	.word	0xffffffff


	//   ....[47]....
        /*00f8*/ 	.word	0xffffffff


	//   ....[48]....
        /*00fc*/ 	.word	0xffffffff


	//   ....[49]....
        /*0100*/ 	.word	0xffffffff


	//   ....[50]....
        /*0104*/ 	.word	0xffffffff


	//   ....[51]....
        /*0108*/ 	.word	0xffffffff


	//   ....[52]....
        /*010c*/ 	.word	0xffffffff


	//   ....[53]....
        /*0110*/ 	.word	0xffffffff


	//   ....[54]....
        /*0114*/ 	.word	0xffffffff


	//   ....[55]....
        /*0118*/ 	.word	0xffffffff


	//   ....[56]....
        /*011c*/ 	.word	0xffffffff


	//   ....[57]....
        /*0120*/ 	.word	0xffffffff


	//   ....[58]....
        /*0124*/ 	.word	0xffffffff


	//   ....[59]....
        /*0128*/ 	.word	0xffffffff


	//   ....[60]....
        /*012c*/ 	.word	0xffffffff


	//   ....[61]....
        /*0130*/ 	.word	0xffffffff


	//   ....[62]....
        /*0134*/ 	.word	0xffffffff


	//   ....[63]....
        /*0138*/ 	.word	0xffffffff


	//   ....[64]....
        /*013c*/ 	.word	0xffffffff


	//   ....[65]....
        /*0140*/ 	.word	0xffffffff


	//   ....[66]....
        /*0144*/ 	.word	0xffffffff


	//   ....[67]....
        /*0148*/ 	.word	0xffffffff


	//   ....[68]....
        /*014c*/ 	.word	0xffffffff


	//   ....[69]....
        /*0150*/ 	.word	0xffffffff


	//   ....[70]....
        /*0154*/ 	.word	0xffffffff


	//   ....[71]....
        /*0158*/ 	.word	0xffffffff


	//   ....[72]....
        /*015c*/ 	.word	0xffffffff


	//   ....[73]....
        /*0160*/ 	.word	0xffffffff


	//   ....[74]....
        /*0164*/ 	.word	0xffffffff


	//   ....[75]....
        /*0168*/ 	.word	0xffffffff


	//   ....[76]....
        /*016c*/ 	.word	0xffffffff


	//----- nvinfo : EIATTR_COOP_GROUP_INSTR_OFFSETS
	.align		4
.L_182:
        /*0170*/ 	.byte	0x04, 0x28
        /*0172*/ 	.short	(.L_184 - .L_183)


	//   ....[0]....
.L_183:
        /*0174*/ 	.word	0x00000050


	//   ....[1]....
        /*0178*/ 	.word	0x00001310


	//   ....[2]....
        /*017c*/ 	.word	0x00001360


	//   ....[3]....
        /*0180*/ 	.word	0x00001600


	//   ....[4]....
        /*0184*/ 	.word	0x00001630


	//   ....[5]....
        /*0188*/ 	.word	0x00001770


	//   ....[6]....
        /*018c*/ 	.word	0x000017a0


	//   ....[7]....
        /*0190*/ 	.word	0x000018d0


	//   ....[8]....
        /*0194*/ 	.word	0x00001910


	//   ....[9]....
        /*0198*/ 	.word	0x00002c70


	//   ....[10]....
        /*019c*/ 	.word	0x00002e90


	//   ....[11]....
        /*01a0*/ 	.word	0x000033c0


	//   ....[12]....
        /*01a4*/ 	.word	0x00003b70


	//   ....[13]....
        /*01a8*/ 	.word	0x000041e0


	//   ....[14]....
        /*01ac*/ 	.word	0x000042b0


	//   ....[15]....
        /*01b0*/ 	.word	0x000042f0


	//   ....[16]....
        /*01b4*/ 	.word	0x000043e0


	//   ....[17]....
        /*01b8*/ 	.word	0x00004710


	//   ....[18]....
        /*01bc*/ 	.word	0x000048e0


	//   ....[19]....
        /*01c0*/ 	.word	0x00004900


	//   ....[20]....
        /*01c4*/ 	.word	0x000049d0


	//   ....[21]....
        /*01c8*/ 	.word	0x00006530


	//   ....[22]....
        /*01cc*/ 	.word	0x00006730


	//   ....[23]....
        /*01d0*/ 	.word	0x00006910


	//   ....[24]....
        /*01d4*/ 	.word	0x000073c0


	//   ....[25]....
        /*01d8*/ 	.word	0x00007840


	//   ....[26]....
        /*01dc*/ 	.word	0x00007940


	//   ....[27]....
        /*01e0*/ 	.word	0x00007990


	//   ....[28]....
        /*01e4*/ 	.word	0x00007ae0


	//   ....[29]....
        /*01e8*/ 	.word	0x00007c00


	//   ....[30]....
        /*01ec*/ 	.word	0x00007e00


	//   ....[31]....
        /*01f0*/ 	.word	0x00007e60


	//   ....[32]....
        /*01f4*/ 	.word	0x00007f50


	//   ....[33]....
        /*01f8*/ 	.word	0x0000a7f0


	//   ....[34]....
        /*01fc*/ 	.word	0x0000a860


	//   ....[35]....
        /*0200*/ 	.word	0x0000a8a0


	//   ....[36]....
        /*0204*/ 	.word	0x0000a8f0


	//   ....[37]....
        /*0208*/ 	.word	0x0000a920


	//   ....[38]....
        /*020c*/ 	.word	0x0000a950


	//   ....[39]....
        /*0210*/ 	.word	0x0000ab00


	//   ....[40]....
        /*0214*/ 	.word	0x0000ac30


	//   ....[41]....
        /*0218*/ 	.word	0x0000cfb0


	//   ....[42]....
        /*021c*/ 	.word	0x0000d1a0


	//   ....[43]....
        /*0220*/ 	.word	0x0000d4e0


	//   ....[44]....
        /*0224*/ 	.word	0x0000dca0


	//   ....[45]....
        /*0228*/ 	.word	0x0000e4d0


	//   ....[46]....
        /*022c*/ 	.word	0x0000e560


	//   ....[47]....
        /*0230*/ 	.word	0x0000e600


	//   ....[48]....
        /*0234*/ 	.word	0x0000e630


	//   ....[49]....
        /*0238*/ 	.word	0x0000e690


	//   ....[50]....
        /*023c*/ 	.word	0x0000e870


	//   ....[51]....
        /*0240*/ 	.word	0x0000e9a0


	//   ....[52]....
        /*0244*/ 	.word	0x0000eac0


	//   ....[53]....
        /*0248*/ 	.word	0x00010010


	//   ....[54]....
        /*024c*/ 	.word	0x00010040


	//   ....[55]....
        /*0250*/ 	.word	0x00010050


	//   ....[56]....
        /*0254*/ 	.word	0x00010060


	//   ....[57]....
        /*0258*/ 	.word	0x00010090


	//   ....[58]....
        /*025c*/ 	.word	0x000100c0


	//   ....[59]....
        /*0260*/ 	.word	0x000100e0


	//   ....[60]....
        /*0264*/ 	.word	0x000100f0


	//   ....[61]....
        /*0268*/ 	.word	0x00010f70


	//   ....[62]....
        /*026c*/ 	.word	0x00010fb0


	//   ....[63]....
        /*0270*/ 	.word	0x00010fe0


	//   ....[64]....
        /*0274*/ 	.word	0x00011010


	//   ....[65]....
        /*0278*/ 	.word	0x00011040


	//   ....[66]....
        /*027c*/ 	.word	0x00011070


	//   ....[67]....
        /*0280*/ 	.word	0x000110a0


	//   ....[68]....
        /*0284*/ 	.word	0x000110d0


	//   ....[69]....
        /*0288*/ 	.word	0x00011120


	//   ....[70]....
        /*028c*/ 	.word	0x00011170


	//   ....[71]....
        /*0290*/ 	.word	0x00011610


	//   ....[72]....
        /*0294*/ 	.word	0x00011630


	//   ....[73]....
        /*0298*/ 	.word	0x00011ab0


	//   ....[74]....
        /*029c*/ 	.word	0x00011ad0


	//   ....[75]....
        /*02a0*/ 	.word	0x00011f50


	//   ....[76]....
        /*02a4*/ 	.word	0x00011f60


	//----- nvinfo : EIATTR_EXIT_INSTR_OFFSETS
	.align		4
.L_184:
        /*02a8*/ 	.byte	0x04, 0x1c
        /*02aa*/ 	.short	(.L_186 - .L_185)


	//   ....[0]....
.L_185:
        /*02ac*/ 	.word	0x000001b0


	//   ....[1]....
        /*02b0*/ 	.word	0x00011f70


	//   ....[2]....
        /*02b4*/ 	.word	0x00012390


	//   ....[3]....
        /*02b8*/ 	.word	0x000123e0


	//   ....[4]....
        /*02bc*/ 	.word	0x00012410


	//   ....[5]....
        /*02c0*/ 	.word	0x00012470


	//   ....[6]....
        /*02c4*/ 	.word	0x00012700


	//----- nvinfo : EIATTR_CTAIDZ_USED
	.align		4
.L_186:
        /*02c8*/ 	.byte	0x01, 0x04
	.zero		2


	//----- nvinfo : EIATTR_MAX_THREADS
	.align		4
        /*02cc*/ 	.byte	0x04, 0x05
        /*02ce*/ 	.short	(.L_188 - .L_187)
.L_187:
        /*02d0*/ 	.word	0x00000080
        /*02d4*/ 	.word	0x00000001
        /*02d8*/ 	.word	0x00000001


	//----- nvinfo : EIATTR_CRS_STACK_SIZE
	.align		4
.L_188:
        /*02dc*/ 	.byte	0x04, 0x1e
        /*02de*/ 	.short	(.L_190 - .L_189)
.L_189:
        /*02e0*/ 	.word	0x00000000
.L_190:


//--------------------- .nv.info._ZN7cutlass13device_kernelIN5flash19enable_sm80_to_sm89INS1_16FlashAttnFwdSm80INS1_25CollectiveMainloopFwdSm80ILi4ELi1ELb0EN4cute5tupleIJNS5_1CILi128EEENS7_ILi48EEENS7_ILi96EEEEEELi96ENS_6half_tEfNS_4arch4Sm80ELb0ELb1ELb0ELb1ELb0ELb0ELb1ELb1EEENS1_21CollectiveEpilogueFwdINS6_IJS8_SA_S9_EEENS6_IJNS7_ILi1EEESI_SI_EEESC_SE_Li128ELb1ELb1ELb1ELb0EEENS1_36VarlenDynamicPersistentTileSchedulerILi128ELi48ELi128ELi128ELb1ELb1ELb0ELb1ELb0ELb1EEEEEEEEEvNT_6ParamsE --------------------------
	.section	.nv.info._ZN7cutlass13device_kernelIN5flash19enable_sm80_to_sm89INS1_16FlashAttnFwdSm80INS1_25CollectiveMainloopFwdSm80ILi4ELi1ELb0EN4cute5tupleIJNS5_1CILi128EEENS7_ILi48EEENS7_ILi96EEEEEELi96ENS_6half_tEfNS_4arch4Sm80ELb0ELb1ELb0ELb1ELb0ELb0ELb1ELb1EEENS1_21CollectiveEpilogueFwdINS6_IJS8_SA_S9_EEENS6_IJNS7_ILi1EEESI_SI_EEESC_SE_Li128ELb1ELb1ELb1ELb0EEENS1_36VarlenDynamicPersistentTileSchedulerILi128ELi48ELi128ELi128ELb1ELb1ELb0ELb1ELb0ELb1EEEEEEEEEvNT_6ParamsE,"",@"SHT_CUDA_INFO"
	.sectionflags	@""
	.align	4


	//----- nvinfo : EIATTR_CUDA_API_VERSION
	.align		4
        /*0000*/ 	.byte	0x04, 0x37
        /*0002*/ 	.short	(.L_192 - .L_191)
.L_191:
        /*0004*/ 	.word	0x00000082


	//----- nvinfo : EIATTR_SW2861232_WAR
	.align		4
.L_192:
        /*0008*/ 	.byte	0x01, 0x35
	.zero		2


	//----- nvinfo : EIATTR_PARAM_CBANK
	.align		4
        /*000c*/ 	.byte	0x04, 0x0a
        /*000e*/ 	.short	(.L_194 - .L_193)
	.align		4
.L_193:
        /*0010*/ 	.word	index@(.nv.constant0._ZN7cutlass13device_kernelIN5flash19enable_sm80_to_sm89INS1_16FlashAttnFwdSm80INS1_25CollectiveMainloopFwdSm80ILi4ELi1ELb0EN4cute5tupleIJNS5_1CILi128EEENS7_ILi48EEENS7_ILi96EEEEEELi96ENS_6half_tEfNS_4arch4Sm80ELb0ELb1ELb0ELb1ELb0ELb0ELb1ELb1EEENS1_21CollectiveEpilogueFwdINS6_IJS8_SA_S9_EEENS6_IJNS7_ILi1EEESI_SI_EEESC_SE_Li128ELb1ELb1ELb1ELb0EEENS1_36VarlenDynamicPersistentTileSchedulerILi128ELi48ELi128ELi128ELb1ELb1ELb0ELb1ELb0ELb1EEEEEEEEEvNT_6ParamsE)
        /*0014*/ 	.short	0x0160
        /*0016*/ 	.short	0x0438


	//----- nvinfo : EIATTR_CBANK_PARAM_SIZE
	.align		4
.L_194:
        /*0018*/ 	.byte	0x03, 0x19
        /*001a*/ 	.short	0x0438


	//----- nvinfo : EIATTR_KPARAM_INFO
	.align		4
        /*001c*/ 	.byte	0x04, 0x17
        /*001e*/ 	.short	(.L_196 - .L_195)
.L_195:
        /*0020*/ 	.word	0x00000000
        /*0024*/ 	.short	0x0000
        /*0026*/ 	.short	0x0000
        /*0028*/ 	.byte	0x00, 0xf0, 0xe1, 0x10


	//----- nvinfo : EIATTR_MAXREG_COUNT
	.align		4
.L_196:
        /*002c*/ 	.byte	0x03, 0x1b
        /*002e*/ 	.short	0x00ff


	//----- nvinfo : EIATTR_NUM_BARRIERS
	.align		4
        /*0030*/ 	.byte	0x02, 0x4c
        /*0032*/ 	.byte	0x06
	.zero		1


	//----- nvinfo : EIATTR_ANNOTATIONS
	.align		4
        /*0034*/ 	.byte	0x04, 0x55
        /*0036*/ 	.short	(.L_198 - .L_197)


	//   ....[0]....
.L_197:
        /* <DEDUP_REMOVED lines=94> */


	//----- nvinfo : EIATTR_MERCURY_ISA_VERSION
	.align		4
.L_198:
        /*0600*/ 	.byte	0x03, 0x5f
        /*0602*/ 	.short	0x0000


	//----- nvinfo : EIATTR_INT_WARP_WIDE_INSTR_OFFSETS
	.align		4
        /*0604*/ 	.byte	0x04, 0x31
        /*0606*/ 	.short	(.L_200 - .L_199)


	//   ....[0]....
.L_199:
        /*0608*/ 	.word	0x00011d00


	//   ....[1]....
        /*060c*/ 	.word	0x00011d80


	//----- nvinfo : EIATTR_COOP_GROUP_MASK_REGIDS
	.align		4
.L_200:
        /*0610*/ 	.byte	0x04, 0x29
        /*0612*/ 	.short	(.L_202 - .L_201)


	//   ....[0]....
.L_201:
        /*0614*/ 	.word	0xffffffff


	//   ....[1]....
        /*0618*/ 	.word	0xffffffff


	//   ....[2]....
        /*061c*/ 	.word	0xffffffff


	//   ....[3]....
        /*0620*/ 	.word	0xffffffff


	//   ....[4]....
        /*0624*/ 	.word	0xffffffff


	//   ....[5]....
        /*0628*/ 	.word	0xffffffff


	//   ....[6]....
        /*062c*/ 	.word	0xffffffff


	//   ....[7]....
        /*0630*/ 	.word	0xffffffff


	//   ....[8]....
        /*0634*/ 	.word	0xffffffff


	//   ....[9]....
        /*0638*/ 	.word	0xffffffff


	//   ....[10]....
        /*063c*/ 	.word	0xffffffff


	//   ....[11]....
        /*0640*/ 	.word	0xffffffff


	//   ....[12]....
        /*0644*/ 	.word	0xffffffff


	//   ....[13]....
        /*0648*/ 	.word	0xffffffff


	//   ....[14]....
        /*064c*/ 	.word	0xffffffff


	//   ....[15]....
        /*0650*/ 	.word	0xffffffff


	//   ....[16]....
        /*0654*/ 	.word	0xffffffff


	//   ....[17]....
        /*0658*/ 	.word	0xffffffff


	//   ....[18]....
        /*065c*/ 	.word	0xffffffff


	//   ....[19]....
        /*0660*/ 	.word	0xffffffff


	//   ....[20]....
        /*0664*/ 	.word	0xffffffff


	//   ....[21]....
        /*0668*/ 	.word	0xffffffff


	//   ....[22]....
        /*066c*/ 	.word	0xffffffff


	//   ....[23]....
        /*0670*/ 	.word	0xffffffff


	//   ....[24]....
        /*0674*/ 	.word	0xffffffff


	//   ....[25]....
        /*0678*/ 	.word	0xffffffff


	//   ....[26]....
        /*067c*/ 	.word	0xffffffff


	//   ....[27]....
        /*0680*/ 	.word	0xffffffff


	//   ....[28]....
        /*0684*/ 	.word	0xffffffff


	//   ....[29]....
        /*0688*/ 	.word	0xffffffff


	//   ....[30]....
        /*068c*/ 	.word	0xffffffff


	//   ....[31]....
        /*0690*/ 	.word	0xffffffff


	//   ....[32]....
        /*0694*/ 	.word	0xffffffff


	//   ....[33]....
        /*0698*/ 	.word	0xffffffff


	//   ....[34]....
        /*069c*/ 	.word	0xffffffff


	//   ....[35]....
        /*06a0*/ 	.word	0xffffffff


	//   ....[36]....
        /*06a4*/ 	.word	0xffffffff


	//   ....[37]....
        /*06a8*/ 	.word	0xffffffff


	//   ....[38]....
        /*06ac*/ 	.word	0xffffffff


	//   ....[39]....
        /*06b0*/ 	.word	0xffffffff


	//   ....[40]....
        /*06b4*/ 	.word	0xffffffff


	//   ....[41]....
        /*06b8*/ 	.word	0xffffffff


	//   ....[42]....
        /*06bc*/ 	.word	0xffffffff


	//   ....[43]....
        /*06c0*/ 	.word	0xffffffff


	//   ....[44]....
        /*06c4*/ 	.word	0xffffffff


	//   ....[45]....
        /*06c8*/ 	.word	0xffffffff


	//   ....[46]....
        /*06cc*/ 	.word	0xffffffff


	//   ....[47]....
        /*06d0*/ 	.word	0xffffffff


	//   ....[48]....
        /*06d4*/ 	.word	0xffffffff


	//   ....[49]....
        /*06d8*/ 	.word	0xffffffff


	//   ....[50]....
        /*06dc*/ 	.word	0xffffffff


	//   ....[51]....
        /*06e0*/ 	.word	0xffffffff


	//   ....[52]....
        /*06e4*/ 	.word	0xffffffff


	//   ....[53]....
        /*06e8*/ 	.word	0xffffffff


	//   ....[54]....
        /*06ec*/ 	.word	0xffffffff


	//   ....[55]....
        /*06f0*/ 	.word	0xffffffff


	//   ....[56]....
        /*06f4*/ 	.word	0xffffffff


	//   ....[57]....
        /*06f8*/ 	.word	0xffffffff


	//   ....[58]....
        /*06fc*/ 	.word	0xffffffff


	//   ....[59]....
        /*0700*/ 	.word	0xffffffff


	//   ....[60]....
        /*0704*/ 	.word	0xffffffff


	//   ....[61]....
        /*0708*/ 	.word	0xffffffff


	//   ....[62]....
        /*070c*/ 	.word	0xffffffff


	//   ....[63]....
        /*0710*/ 	.word	0xffffffff


	//   ....[64]....
        /*0714*/ 	.word	0xffffffff


	//   ....[65]....
        /*0718*/ 	.word	0xffffffff


	//   ....[66]....
        /*071c*/ 	.word	0xffffffff


	//   ....[67]....
        /*0720*/ 	.word	0xffffffff


	//   ....[68]....
        /*0724*/ 	.word	0xffffffff


	//   ....[69]....
        /*0728*/ 	.word	0xffffffff


	//   ....[70]....
        /*072c*/ 	.word	0xffffffff


	//   ....[71]....
        /*0730*/ 	.word	0xffffffff


	//   ....[72]....
        /*0734*/ 	.word	0xffffffff


	//   ....[73]....
        /*0738*/ 	.word	0xffffffff


	//   ....[74]....
        /*073c*/ 	.word	0xffffffff


	//   ....[75]....
        /*0740*/ 	.word	0xffffffff


	//   ....[76]....
        /*0744*/ 	.word	0xffffffff


	//   ....[77]....
        /*0748*/ 	.word	0xffffffff


	//   ....[78]....
        /*074c*/ 	.word	0xffffffff


	//   ....[79]....
        /*0750*/ 	.word	0xffffffff


	//   ....[80]....
        /*0754*/ 	.word	0xffffffff


	//   ....[81]....
        /*0758*/ 	.word	0xffffffff


	//   ....[82]....
        /*075c*/ 	.word	0xffffffff


	//   ....[83]....
        /*0760*/ 	.word	0xffffffff


	//   ....[84]....
        /*0764*/ 	.word	0xffffffff


	//   ....[85]....
        /*0768*/ 	.word	0xffffffff


	//   ....[86]....
        /*076c*/ 	.word	0xffffffff


	//   ....[87]....
        /*0770*/ 	.word	0xffffffff


	//   ....[88]....
        /*0774*/ 	.word	0xffffffff


	//   ....[89]....
        /*0778*/ 	.word	0xffffffff


	//   ....[90]....
        /*077c*/ 	.word	0xffffffff


	//   ....[91]....
        /*0780*/ 	.word	0xffffffff


	//   ....[92]....
        /*0784*/ 	.word	0xffffffff


	//   ....[93]....
        /*0788*/ 	.word	0xffffffff


	//   ....[94]....
        /*078c*/ 	.word	0xffffffff


	//   ....[95]....
        /*0790*/ 	.word	0xffffffff


	//   ....[96]....
        /*0794*/ 	.word	0xffffffff


	//   ....[97]....
        /*0798*/ 	.word	0xffffffff


	//   ....[98]....
        /*079c*/ 	.word	0xffffffff


	//   ....[99]....
        /*07a0*/ 	.word	0xffffffff


	//   ....[100]....
        /*07a4*/ 	.word	0xffffffff


	//   ....[101]....
        /*07a8*/ 	.word	0xffffffff


	//   ....[102]....
        /*07ac*/ 	.word	0xffffffff


	//   ....[103]....
        /*07b0*/ 	.word	0xffffffff


	//   ....[104]....
        /*07b4*/ 	.word	0xffffffff


	//   ....[105]....
        /*07b8*/ 	.word	0xffffffff


	//   ....[106]....
        /*07bc*/ 	.word	0xffffffff


	//   ....[107]....
        /*07c0*/ 	.word	0xffffffff


	//   ....[108]....
        /*07c4*/ 	.word	0xffffffff


	//   ....[109]....
        /*07c8*/ 	.word	0xffffffff


	//   ....[110]....
        /*07cc*/ 	.word	0xffffffff


	//   ....[111]....
        /*07d0*/ 	.word	0xffffffff


	//   ....[112]....
        /*07d4*/ 	.word	0xffffffff


	//   ....[113]....
        /*07d8*/ 	.word	0xffffffff


	//   ....[114]....
        /*07dc*/ 	.word	0xffffffff


	//   ....[115]....
        /*07e0*/ 	.word	0xffffffff


	//   ....[116]....
        /*07e4*/ 	.word	0xffffffff


	//   ....[117]....
        /*07e8*/ 	.word	0xffffffff


	//   ....[118]....
        /*07ec*/ 	.word	0xffffffff


	//   ....[119]....
        /*07f0*/ 	.word	0xffffffff


	//   ....[120]....
        /*07f4*/ 	.word	0xffffffff


	//   ....[121]....
        /*07f8*/ 	.word	0xffffffff


	//   ....[122]....
        /*07fc*/ 	.word	0xffffffff


	//   ....[123]....
        /*0800*/ 	.word	0xffffffff


	//   ....[124]....
        /*0804*/ 	.word	0xffffffff


	//   ....[125]....
        /*0808*/ 	.word	0xffffffff


	//   ....[126]....
        /*080c*/ 	.word	0xffffffff


	//   ....[127]....
        /*0810*/ 	.word	0xffffffff


	//   ....[128]....
        /*0814*/ 	.word	0xffffffff


	//   ....[129]....
        /*0818*/ 	.word	0xffffffff


	//   ....[130]....
        /*081c*/ 	.word	0xffffffff


	//   ....[131]....
        /*0820*/ 	.word	0xffffffff


	//   ....[132]....
        /*0824*/ 	.word	0xffffffff


	//   ....[133]....
        /*0828*/ 	.word	0xffffffff


	//   ....[134]....
        /*082c*/ 	.word	0xffffffff


	//   ....[135]....
        /*0830*/ 	.word	0xffffffff


	//   ....[136]....
        /*0834*/ 	.word	0xffffffff


	//   ....[137]....
        /*0838*/ 	.word	0xffffffff


	//   ....[138]....
        /*083c*/ 	.word	0xffffffff


	//   ....[139]....
        /*0840*/ 	.word	0xffffffff


	//   ....[140]....
        /*0844*/ 	.word	0xffffffff


	//   ....[141]....
        /*0848*/ 	.word	0xffffffff


	//   ....[142]....
        /*084c*/ 	.word	0xffffffff


	//   ....[143]....
        /*0850*/ 	.word	0xffffffff


	//   ....[144]....
        /*0854*/ 	.word	0xffffffff


	//   ....[145]....
        /*0858*/ 	.word	0xffffffff


	//   ....[146]....
        /*085c*/ 	.word	0xffffffff


	//   ....[147]....
        /*0860*/ 	.word	0xffffffff


	//   ....[148]....
        /*0864*/ 	.word	0xffffffff


	//   ....[149]....
        /*0868*/ 	.word	0xffffffff


	//   ....[150]....
        /*086c*/ 	.word	0xffffffff


	//   ....[151]....
        /*0870*/ 	.word	0xffffffff


	//   ....[152]....
        /*0874*/ 	.word	0xffffffff


	//   ....[153]....
        /*0878*/ 	.word	0xffffffff


	//   ....[154]....
        /*087c*/ 	.word	0xffffffff


	//   ....[155]....
        /*0880*/ 	.word	0xffffffff


	//   ....[156]....
        /*0884*/ 	.word	0xffffffff


	//   ....[157]....
        /*0888*/ 	.word	0xffffffff


	//   ....[158]....
        /*088c*/ 	.word	0xffffffff


	//   ....[159]....
        /*0890*/ 	.word	0xffffffff


	//   ....[160]....
        /*0894*/ 	.word	0xffffffff


	//   ....[161]....
        /*0898*/ 	.word	0xffffffff


	//   ....[162]....
        /*089c*/ 	.word	0xffffffff


	//   ....[163]....
        /*08a0*/ 	.word	0xffffffff


	//   ....[164]....
        /*08a4*/ 	.word	0xffffffff


	//   ....[165]....
        /*08a8*/ 	.word	0xffffffff


	//   ....[166]....
        /*08ac*/ 	.word	0xffffffff


	//   ....[167]....
        /*08b0*/ 	.word	0xffffffff


	//   ....[168]....
        /*08b4*/ 	.word	0xffffffff


	//   ....[169]....
        /*08b8*/ 	.word	0xffffffff


	//   ....[170]....
        /*08bc*/ 	.word	0xffffffff


	//   ....[171]....
        /*08c0*/ 	.word	0xffffffff


	//   ....[172]....
        /*08c4*/ 	.word	0xffffffff


	//   ....[173]....
        /*08c8*/ 	.word	0xffffffff


	//   ....[174]....
        /*08cc*/ 	.word	0xffffffff


	//   ....[175]....
        /*08d0*/ 	.word	0xffffffff


	//   ....[176]....
        /*08d4*/ 	.word	0xffffffff


	//   ....[177]....
        /*08d8*/ 	.word	0xffffffff


	//   ....[178]....
        /*08dc*/ 	.word	0xffffffff


	//   ....[179]....
        /*08e0*/ 	.word	0xffffffff


	//   ....[180]....
        /*08e4*/ 	.word	0xffffffff


	//   ....[181]....
        /*08e8*/ 	.word	0xffffffff


	//   ....[182]....
        /*08ec*/ 	.word	0xffffffff


	//   ....[183]....
        /*08f0*/ 	.word	0xffffffff


	//   ....[184]....
        /*08f4*/ 	.word	0xffffffff


	//   ....[185]....
        /*08f8*/ 	.word	0xffffffff


	//   ....[186]....
        /*08fc*/ 	.word	0xffffffff


	//   ....[187]....
        /*0900*/ 	.word	0xffffffff


	//   ....[188]....
        /*0904*/ 	.word	0xffffffff


	//   ....[189]....
        /*0908*/ 	.word	0xffffffff


	//   ....[190]....
        /*090c*/ 	.word	0xffffffff


	//   ....[191]....
        /*0910*/ 	.word	0xffffffff


	//   ....[192]....
        /*0914*/ 	.word	0xffffffff


	//   ....[193]....
        /*0918*/ 	.word	0xffffffff


	//   ....[194]....
        /*091c*/ 	.word	0xffffffff


	//----- nvinfo : EIATTR_COOP_GROUP_INSTR_OFFSETS
	.align		4
.L_202:
        /*0920*/ 	.byte	0x04, 0x28
        /*0922*/ 	.short	(.L_204 - .L_203)


	//   ....[0]....
.L_203:
        /*0924*/ 	.word	0x00000050


	//   ....[1]....
        /*0928*/ 	.word	0x00000200


	//   ....[2]....
        /*092c*/ 	.word	0x00000230


	//   ....[3]....
        /*0930*/ 	.word	0x00000260


	//   ....[4]....
        /*0934*/ 	.word	0x00000290


	//   ....[5]....
        /*0938*/ 	.word	0x000002c0


	//   ....[6]....
        /*093c*/ 	.word	0x000002f0


	//   ....[7]....
        /*0940*/ 	.word	0x00000450


	//   ....[8]....
        /*0944*/ 	.word	0x00000490


	//   ....[9]....
        /*0948*/ 	.word	0x000004c0


	//   ....[10]....
        /*094c*/ 	.word	0x000004f0


	//   ....[11]....
        /*0950*/ 	.word	0x00000520


	//   ....[12]....
        /*0954*/ 	.word	0x00000550


	//   ....[13]....
        /*0958*/ 	.word	0x000005e0


	//   ....[14]....
        /*095c*/ 	.word	0x00000630


	//   ....[15]....
        /*0960*/ 	.word	0x00000650


	//   ....[16]....
        /*0964*/ 	.word	0x000006b0


	//   ....[17]....
        /*0968*/ 	.word	0x00002f40


	//   ....[18]....
        /*096c*/ 	.word	0x00002f60


	//   ....[19]....
        /*0970*/ 	.word	0x00003100


	//   ....[20]....
        /*0974*/ 	.word	0x00003110


	//   ....[21]....
        /*0978*/ 	.word	0x000032b0


	//   ....[22]....
        /*097c*/ 	.word	0x000032d0


	//   ....[23]....
        /*0980*/ 	.word	0x00003470


	//   ....[24]....
        /*0984*/ 	.word	0x00003480


	//   ....[25]....
        /*0988*/ 	.word	0x00004550


	//   ....[26]....
        /*098c*/ 	.word	0x00004710


	//   ....[27]....
        /*0990*/ 	.word	0x000048b0


	//   ....[28]....
        /*0994*/ 	.word	0x00005030


	//   ....[29]....
        /*0998*/ 	.word	0x00005680


	//   ....[30]....
        /*099c*/ 	.word	0x00005760


	//   ....[31]....
        /*09a0*/ 	.word	0x000059e0


	//   ....[32]....
        /*09a4*/ 	.word	0x00005a30


	//   ....[33]....
        /*09a8*/ 	.word	0x00005c10


	//   ....[34]....
        /*09ac*/ 	.word	0x00005ca0


	//   ....[35]....
        /*09b0*/ 	.word	0x00005cd0


	//   ....[36]....
        /*09b4*/ 	.word	0x00005d70


	//   ....[37]....
        /*09b8*/ 	.word	0x00007ac0


	//   ....[38]....
        /*09bc*/ 	.word	0x00007cb0


	//   ....[39]....
        /*09c0*/ 	.word	0x00007e70


	//   ....[40]....
        /*09c4*/ 	.word	0x000084f0


	//   ....[41]....
        /*09c8*/ 	.word	0x00008ca0


	//   ....[42]....
        /*09cc*/ 	.word	0x00008de0


	//   ....[43]....
        /*09d0*/ 	.word	0x00008f20


	//   ....[44]....
        /*09d4*/ 	.word	0x00009070


	//   ....[45]....
        /*09d8*/ 	.word	0x00009080


	//   ....[46]....
        /*09dc*/ 	.word	0x00009170


	//   ....[47]....
        /*09e0*/ 	.word	0x000092e0


	//   ....[48]....
        /*09e4*/ 	.word	0x000093b0


	//   ....[49]....
        /*09e8*/ 	.word	0x0000bd50


	//   ....[50]....
        /*09ec*/ 	.word	0x0000bdb0


	//   ....[51]....
        /*09f0*/ 	.word	0x0000bdf0


	//   ....[52]....
        /*09f4*/ 	.word	0x0000be20


	//   ....[53]....
        /*09f8*/ 	.word	0x0000be60


	//   ....[54]....
        /*09fc*/ 	.word	0x0000be90


	//   ....[55]....
        /*0a00*/ 	.word	0x0000c0f0


	//   ....[56]....
        /*0a04*/ 	.word	0x0000c680


	//   ....[57]....
        /*0a08*/ 	.word	0x0000e3c0


	//   ....[58]....
        /*0a0c*/ 	.word	0x0000e5b0


	//   ....[59]....
        /*0a10*/ 	.word	0x0000e770


	//   ....[60]....
        /*0a14*/ 	.word	0x0000edf0


	//   ....[61]....
        /*0a18*/ 	.word	0x0000f5a0


	//   ....[62]....
        /*0a1c*/ 	.word	0x0000f810


	//   ....[63]....
        /*0a20*/ 	.word	0x0000f8f0


	//   ....[64]....
        /*0a24*/ 	.word	0x0000f900


	//   ....[65]....
        /*0a28*/ 	.word	0x0000f920


	//   ....[66]....
        /*0a2c*/ 	.word	0x0000fae0


	//   ....[67]....
        /*0a30*/ 	.word	0x0000fcb0


	//   ....[68]....
        /*0a34*/ 	.word	0x0000fe10


	//   ....[69]....
        /*0a38*/ 	.word	0x00011320


	//   ....[70]....
        /*0a3c*/ 	.word	0x00011370


	//   ....[71]....
        /*0a40*/ 	.word	0x00011390


	//   ....[72]....
        /*0a44*/ 	.word	0x000113b0


	//   ....[73]....
        /*0a48*/ 	.word	0x000113c0


	//   ....[74]....
        /*0a4c*/ 	.word	0x000113e0


	//   ....[75]....
        /*0a50*/ 	.word	0x00011400


	//   ....[76]....
        /*0a54*/ 	.word	0x00011410


	//   ....[77]....
        /*0a58*/ 	.word	0x000129b0


	//   ....[78]....
        /*0a5c*/ 	.word	0x000129c0


	//   ....[79]....
        /*0a60*/ 	.word	0x000129d0


	//   ....[80]....
        /*0a64*/ 	.word	0x000129e0


	//   ....[81]....
        /*0a68*/ 	.word	0x000129f0


	//   ....[82]....
        /*0a6c*/ 	.word	0x00012a00


	//   ....[83]....
        /*0a70*/ 	.word	0x00012a20


	//   ....[84]....
        /*0a74*/ 	.word	0x00012a30


	//   ....[85]....
        /*0a78*/ 	.word	0x00012ee0


	//   ....[86]....
        /*0a7c*/ 	.word	0x00012f00


	//   ....[87]....
        /*0a80*/ 	.word	0x00013070


	//   ....[88]....
        /*0a84*/ 	.word	0x00013080


	//   ....[89]....
        /*0a88*/ 	.word	0x00013200


	//   ....[90]....
        /*0a8c*/ 	.word	0x00013220


	//   ....[91]....
        /*0a90*/ 	.word	0x000133a0


	//   ....[92]....
        /*0a94*/ 	.word	0x000133b0


	//   ....[93]....
        /*0a98*/ 	.word	0x00013740


	//   ....[94]....
        /*0a9c*/ 	.word	0x00013760


	//   ....[95]....
        /*0aa0*/ 	.word	0x00013cd0


	//   ....[96]....
        /*0aa4*/ 	.word	0x00013ce0


	//   ....[97]....
        /*0aa8*/ 	.word	0x00014250


	//   ....[98]....
        /*0aac*/ 	.word	0x00014270


	//   ....[99]....
        /*0ab0*/ 	.word	0x000147f0


	//   ....[100]....
        /*0ab4*/ 	.word	0x00014800


	//   ....[101]....
        /*0ab8*/ 	.word	0x00015580


	//   ....[102]....
        /*0abc*/ 	.word	0x000155a0


	//   ....[103]....
        /*0ac0*/ 	.word	0x00015720


	//   ....[104]....
        /*0ac4*/ 	.word	0x00015730


	//   ....[105]....
        /*0ac8*/ 	.word	0x000158b0


	//   ....[106]....
        /*0acc*/ 	.word	0x000158d0


	//   ....[107]....
        /*0ad0*/ 	.word	0x00015a50


	//   ....[108]....
        /*0ad4*/ 	.word	0x00015a60


	//   ....[109]....
        /*0ad8*/ 	.word	0x00015ca0


	//   ....[110]....
        /*0adc*/ 	.word	0x00015cc0


	//   ....[111]....
        /*0ae0*/ 	.word	0x00015df0


	//   ....[112]....
        /*0ae4*/ 	.word	0x00015e30


	//   ....[113]....
        /*0ae8*/ 	.word	0x00015e60


	//   ....[114]....
        /*0aec*/ 	.word	0x00015e90


	//   ....[115]....
        /*0af0*/ 	.word	0x00015ec0


	//   ....[116]....
        /*0af4*/ 	.word	0x00015ef0


	//   ....[117]....
        /*0af8*/ 	.word	0x00016050


	//   ....[118]....
        /*0afc*/ 	.word	0x00016090


	//   ....[119]....
        /*0b00*/ 	.word	0x000160c0


	//   ....[120]....
        /*0b04*/ 	.word	0x000160f0


	//   ....[121]....
        /*0b08*/ 	.word	0x00016120


	//   ....[122]....
        /*0b0c*/ 	.word	0x00016150


	//   ....[123]....
        /*0b10*/ 	.word	0x000161e0


	//   ....[124]....
        /*0b14*/ 	.word	0x00016240


	//   ....[125]....
        /*0b18*/ 	.word	0x00016250


	//   ....[126]....
        /*0b1c*/ 	.word	0x000162b0


	//   ....[127]....
        /*0b20*/ 	.word	0x00016d10


	//   ....[128]....
        /*0b24*/ 	.word	0x00016d70


	//   ....[129]....
        /*0b28*/ 	.word	0x00016dc0


	//   ....[130]....
        /*0b2c*/ 	.word	0x00016e10


	//   ....[131]....
        /*0b30*/ 	.word	0x00016e60


	//   ....[132]....
        /*0b34*/ 	.word	0x00016ed0


	//   ....[133]....
        /*0b38*/ 	.word	0x00016f10


	//   ....[134]....
        /*0b3c*/ 	.word	0x00016f80


	//   ....[135]....
        /*0b40*/ 	.word	0x00016ff0


	//   ....[136]....
        /*0b44*/ 	.word	0x00017050


	//   ....[137]....
        /*0b48*/ 	.word	0x000170c0


	//   ....[138]....
        /*0b4c*/ 	.word	0x00017130


	//   ....[139]....
        /*0b50*/ 	.word	0x00017190


	//   ....[140]....
        /*0b54*/ 	.word	0x000171f0


	//   ....[141]....
        /*0b58*/ 	.word	0x00017250


	//   ....[142]....
        /*0b5c*/ 	.word	0x000172c0


	//   ....[143]....
        /*0b60*/ 	.word	0x00017320


	//   ....[144]....
        /*0b64*/ 	.word	0x00017380


	//   ....[145]....
        /*0b68*/ 	.word	0x000173d0


	//   ....[146]....
        /*0b6c*/ 	.word	0x00017420


	//   ....[147]....
        /*0b70*/ 	.word	0x00017470


	//   ....[148]....
        /*0b74*/ 	.word	0x000174c0


	//   ....[149]....
        /*0b78*/ 	.word	0x00017510


	//   ....[150]....
        /*0b7c*/ 	.word	0x00017570


	//   ....[151]....
        /*0b80*/ 	.word	0x000175c0


	//   ....[152]....
        /*0b84*/ 	.word	0x00017620


	//   ....[153]....
        /*0b88*/ 	.word	0x00017690


	//   ....[154]....
        /*0b8c*/ 	.word	0x00017700


	//   ....[155]....
        /*0b90*/ 	.word	0x00017760


	//   ....[156]....
        /*0b94*/ 	.word	0x000177c0


	//   ....[157]....
        /*0b98*/ 	.word	0x00017820


	//   ....[158]....
        /*0b9c*/ 	.word	0x00017890


	//   ....[159]....
        /*0ba0*/ 	.word	0x000178f0


	//   ....[160]....
        /*0ba4*/ 	.word	0x00017950


	//   ....[161]....
        /*0ba8*/ 	.word	0x000179b0


	//   ....[162]....
        /*0bac*/ 	.word	0x00017a20


	//   ....[163]....
        /*0bb0*/ 	.word	0x00017a80


	//   ....[164]....
        /*0bb4*/ 	.word	0x00017ae0


	//   ....[165]....
        /*0bb8*/ 	.word	0x00017b40


	//   ....[166]....
        /*0bbc*/ 	.word	0x00017bb0


	//   ....[167]....
        /*0bc0*/ 	.word	0x00017c10


	//   ....[168]....
        /*0bc4*/ 	.word	0x00017c70


	//   ....[169]....
        /*0bc8*/ 	.word	0x00017cd0


	//   ....[170]....
        /*0bcc*/ 	.word	0x00017d40


	//   ....[171]....
        /*0bd0*/ 	.word	0x00017da0


	//   ....[172]....
        /*0bd4*/ 	.word	0x00017e00


	//   ....[173]....
        /*0bd8*/ 	.word	0x00017e60


	//   ....[174]....
        /*0bdc*/ 	.word	0x00017ed0


	//   ....[175]....
        /*0be0*/ 	.word	0x00017f30


	//   ....[176]....
        /*0be4*/ 	.word	0x00017f90


	//   ....[177]....
        /*0be8*/ 	.word	0x00017ff0


	//   ....[178]....
        /*0bec*/ 	.word	0x00018060


	//   ....[179]....
        /*0bf0*/ 	.word	0x000180b0


	//   ....[180]....
        /*0bf4*/ 	.word	0x000180f0


	//   ....[181]....
        /*0bf8*/ 	.word	0x00018140


	//   ....[182]....
        /*0bfc*/ 	.word	0x00018190


	//   ....[183]....
        /*0c00*/ 	.word	0x000181e0


	//   ....[184]....
        /*0c04*/ 	.word	0x00018250


	//   ....[185]....
        /*0c08*/ 	.word	0x00018290


	//   ....[186]....
        /*0c0c*/ 	.word	0x000182e0


	//   ....[187]....
        /*0c10*/ 	.word	0x00018330


	//   ....[188]....
        /*0c14*/ 	.word	0x00018380


	//   ....[189]....
        /*0c18*/ 	.word	0x000183d0


	//   ....[190]....
        /*0c1c*/ 	.word	0x00018440


	//   ....[191]....
        /*0c20*/ 	.word	0x00018480


	//   ....[192]....
        /*0c24*/ 	.word	0x000184f0


	//   ....[193]....
        /*0c28*/ 	.word	0x00018550


	//   ....[194]....
        /*0c2c*/ 	.word	0x000185b0


	//----- nvinfo : EIATTR_EXIT_INSTR_OFFSETS
	.align		4
.L_204:
        /*0c30*/ 	.byte	0x04, 0x1c
        /*0c32*/ 	.short	(.L_206 - .L_205)


	//   ....[0]....
.L_205:
        /*0c34*/ 	.word	0x000010d0


	//   ....[1]....
        /*0c38*/ 	.word	0x00016cd0


	//----- nvinfo : EIATTR_MAX_THREADS
	.align		4
.L_206:
        /*0c3c*/ 	.byte	0x04, 0x05
        /*0c3e*/ 	.short	(.L_208 - .L_207)
.L_207:
        /*0c40*/ 	.word	0x00000080
        /*0c44*/ 	.word	0x00000001
        /*0c48*/ 	.word	0x00000001


	//----- nvinfo : EIATTR_CRS_STACK_SIZE
	.align		4
.L_208:
        /*0c4c*/ 	.byte	0x04, 0x1e
        /*0c4e*/ 	.short	(.L_210 - .L_209)
.L_209:
        /*0c50*/ 	.word	0x00000000
.L_210:


//--------------------- .nv.info._ZN7cutlass13device_kernelIN5flash19enable_sm80_to_sm89INS1_16FlashAttnFwdSm80INS1_25CollectiveMainloopFwdSm80ILi4ELi1ELb0EN4cute5tupleIJNS5_1CILi128EEENS7_ILi48EEENS7_ILi96EEEEEELi96ENS_6half_tEfNS_4arch4Sm80ELb0ELb1ELb0ELb1ELb0ELb1ELb1ELb1EEENS1_21CollectiveEpilogueFwdINS6_IJS8_SA_S9_EEENS6_IJNS7_ILi1EEESI_SI_EEESC_SE_Li128ELb1ELb1ELb1ELb0EEENS1_36VarlenDynamicPersistentTileSchedulerILi128ELi48ELi128ELi128ELb1ELb1ELb0ELb1ELb0ELb1EEEEEEEEEvNT_6ParamsE --------------------------
	.section	.nv.info._ZN7cutlass13device_kernelIN5flash19enable_sm80_to_sm89INS1_16FlashAttnFwdSm80INS1_25CollectiveMainloopFwdSm80ILi4ELi1ELb0EN4cute5tupleIJNS5_1CILi128EEENS7_ILi48EEENS7_ILi96EEEEEELi96ENS_6half_tEfNS_4arch4Sm80ELb0ELb1ELb0ELb1ELb0ELb1ELb1ELb1EEENS1_21CollectiveEpilogueFwdINS6_IJS8_SA_S9_EEENS6_IJNS7_ILi1EEESI_SI_EEESC_SE_Li128ELb1ELb1ELb1ELb0EEENS1_36VarlenDynamicPersistentTileSchedulerILi128ELi48ELi128ELi128ELb1ELb1ELb0ELb1ELb0ELb1EEEEEEEEEvNT_6ParamsE,"",@"SHT_CUDA_INFO"
	.sectionflags	@""
	.align	4


	//----- nvinfo : EIATTR_CUDA_API_VERSION
	.align		4
        /*0000*/ 	.byte	0x04, 0x37
        /*0002*/ 	.short	(.L_212 - .L_211)
.L_211:
        /*0004*/ 	.word	0x00000082


	//----- nvinfo : EIATTR_SW2861232_WAR
	.align		4
.L_212:
        /*0008*/ 	.byte	0x01, 0x35
	.zero		2


	//----- nvinfo : EIATTR_PARAM_CBANK
	.align		4
        /*000c*/ 	.byte	0x04, 0x0a
        /*000e*/ 	.short	(.L_214 - .L_213)
	.align		4
.L_213:
        /*0010*/ 	.word	index@(.nv.constant0._ZN7cutlass13device_kernelIN5flash19enable_sm80_to_sm89INS1_16FlashAttnFwdSm80INS1_25CollectiveMainloopFwdSm80ILi4ELi1ELb0EN4cute5tupleIJNS5_1CILi128EEENS7_ILi48EEENS7_ILi96EEEEEELi96ENS_6half_tEfNS_4arch4Sm80ELb0ELb1ELb0ELb1ELb0ELb1ELb1ELb1EEENS1_21CollectiveEpilogueFwdINS6_IJS8_SA_S9_EEENS6_IJNS7_ILi1EEESI_SI_EEESC_SE_Li128ELb1ELb1ELb1ELb0EEENS1_36VarlenDynamicPersistentTileSchedulerILi128ELi48ELi128ELi128ELb1ELb1ELb0ELb1ELb0ELb1EEEEEEEEEvNT_6ParamsE)
        /*0014*/ 	.short	0x0160
        /*0016*/ 	.short	0x0438


	//----- nvinfo : EIATTR_CBANK_PARAM_SIZE
	.align		4
.L_214:
        /*0018*/ 	.byte	0x03, 0x19
        /*001a*/ 	.short	0x0438


	//----- nvinfo : EIATTR_KPARAM_INFO
	.align		4
        /*001c*/ 	.byte	0x04, 0x17
        /*001e*/ 	.short	(.L_216 - .L_215)
.L_215:
        /*0020*/ 	.word	0x00000000
        /*0024*/ 	.short	0x0000
        /*0026*/ 	.short	0x0000
        /*0028*/ 	.byte	0x00, 0xf0, 0xe1, 0x10


	//----- nvinfo : EIATTR_MAXREG_COUNT
	.align		4
.L_216:
        /*002c*/ 	.byte	0x03, 0x1b
        /*002e*/ 	.short	0x00ff


	//----- nvinfo : EIATTR_NUM_BARRIERS
	.align		4
        /*0030*/ 	.byte	0x02, 0x4c
        /*0032*/ 	.byte	0x06
	.zero		1


	//----- nvinfo : EIATTR_ANNOTATIONS
	.align		4
        /*0034*/ 	.byte	0x04, 0x55
        /*0036*/ 	.short	(.L_218 - .L_217)


	//   ....[0]....
.L_217:
        /* <DEDUP_REMOVED lines=139> */


	//----- nvinfo : EIATTR_MERCURY_ISA_VERSION
	.align		4
.L_218:
        /*08d0*/ 	.byte	0x03, 0x5f
        /*08d2*/ 	.short	0x0000


	//----- nvinfo : EIATTR_INT_WARP_WIDE_INSTR_OFFSETS
	.align		4
        /*08d4*/ 	.byte	0x04, 0x31
        /*08d6*/ 	.short	(.L_220 - .L_219)


	//   ....[0]....
.L_219:
        /*08d8*/ 	.word	0x0001e760


	//   ....[1]....
        /*08dc*/ 	.word	0x0001e7e0


	//----- nvinfo : EIATTR_COOP_GROUP_MASK_REGIDS
	.align		4
.L_220:
        /*08e0*/ 	.byte	0x04, 0x29
        /*08e2*/ 	.short	(.L_222 - .L_221)


	//   ....[0]....
.L_221:
        /*08e4*/ 	.word	0xffffffff


	//   ....[1]....
        /*08e8*/ 	.word	0xffffffff


	//   ....[2]....
        /*08ec*/ 	.word	0xffffffff


	//   ....[3]....
        /*08f0*/ 	.word	0xffffffff


	//   ....[4]....
        /*08f4*/ 	.word	0xffffffff


	//   ....[5]....
        /*08f8*/ 	.word	0xffffffff


	//   ....[6]....
        /*08fc*/ 	.word	0xffffffff


	//   ....[7]....
        /*0900*/ 	.word	0xffffffff


	//   ....[8]....
        /*0904*/ 	.word	0xffffffff


	//   ....[9]....
        /*0908*/ 	.word	0xffffffff


	//   ....[10]....
        /*090c*/ 	.word	0xffffffff


	//   ....[11]....
        /*0910*/ 	.word	0xffffffff


	//   ....[12]....
        /*0914*/ 	.word	0xffffffff


	//   ....[13]....
        /*0918*/ 	.word	0xffffffff


	//   ....[14]....
        /*091c*/ 	.word	0xffffffff


	//   ....[15]....
        /*0920*/ 	.word	0xffffffff


	//   ....[16]....
        /*0924*/ 	.word	0xffffffff


	//   ....[17]....
        /*0928*/ 	.word	0xffffffff


	//   ....[18]....
        /*092c*/ 	.word	0xffffffff


	//   ....[19]....
        /*0930*/ 	.word	0xffffffff


	//   ....[20]....
        /*0934*/ 	.word	0xffffffff


	//   ....[21]....
        /*0938*/ 	.word	0xffffffff


	//   ....[22]....
        /*093c*/ 	.word	0xffffffff


	//   ....[23]....
        /*0940*/ 	.word	0xffffffff


	//   ....[24]....
        /*0944*/ 	.word	0xffffffff


	//   ....[25]....
        /*0948*/ 	.word	0xffffffff


	//   ....[26]....
        /*094c*/ 	.word	0xffffffff


	//   ....[27]....
        /*0950*/ 	.word	0xffffffff


	//   ....[28]....
        /*0954*/ 	.word	0xffffffff


	//   ....[29]....
        /*0958*/ 	.word	0xffffffff


	//   ....[30]....
        /*095c*/ 	.word	0xffffffff


	//   ....[31]....
        /*0960*/ 	.word	0xffffffff


	//   ....[32]....
        /*0964*/ 	.word	0xffffffff


	//   ....[33]....
        /*0968*/ 	.word	0xffffffff


	//   ....[34]....
        /*096c*/ 	.word	0xffffffff


	//   ....[35]....
        /*0970*/ 	.word	0xffffffff


	//   ....[36]....
        /*0974*/ 	.word	0xffffffff


	//   ....[37]....
        /*0978*/ 	.word	0xffffffff


	//   ....[38]....
        /*097c*/ 	.word	0xffffffff


	//   ....[39]....
        /*0980*/ 	.word	0xffffffff


	//   ....[40]....
        /*0984*/ 	.word	0xffffffff


	//   ....[41]....
        /*0988*/ 	.word	0xffffffff


	//   ....[42]....
        /*098c*/ 	.word	0xffffffff


	//   ....[43]....
        /*0990*/ 	.word	0xffffffff


	//   ....[44]....
        /*0994*/ 	.word	0xffffffff


	//   ....[45]....
        /*0998*/ 	.word	0xffffffff


	//   ....[46]....
        /*099c*/ 	.word	0xffffffff


	//   ....[47]....
        /*09a0*/ 	.word	0xffffffff


	//   ....[48]....
        /*09a4*/ 	.word	0xffffffff


	//   ....[49]....
        /*09a8*/ 	.word	0xffffffff


	//   ....[50]....
        /*09ac*/ 	.word	0xffffffff


	//   ....[51]....
        /*09b0*/ 	.word	0xffffffff


	//   ....[52]....
        /*09b4*/ 	.word	0xffffffff


	//   ....[53]....
        /*09b8*/ 	.word	0xffffffff


	//   ....[54]....
        /*09bc*/ 	.word	0xffffffff


	//   ....[55]....
        /*09c0*/ 	.word	0xffffffff


	//   ....[56]....
        /*09c4*/ 	.word	0xffffffff


	//   ....[57]....
        /*09c8*/ 	.word	0xffffffff


	//   ....[58]....
        /*09cc*/ 	.word	0xffffffff


	//   ....[59]....
        /*09d0*/ 	.word	0xffffffff


	//   ....[60]....
        /*09d4*/ 	.word	0xffffffff


	//   ....[61]....
        /*09d8*/ 	.word	0xffffffff


	//   ....[62]....
        /*09dc*/ 	.word	0xffffffff


	//   ....[63]....
        /*09e0*/ 	.word	0xffffffff


	//   ....[64]....
        /*09e4*/ 	.word	0xffffffff


	//   ....[65]....
        /*09e8*/ 	.word	0xffffffff


	//   ....[66]....
        /*09ec*/ 	.word	0xffffffff


	//   ....[67]....
        /*09f0*/ 	.word	0xffffffff


	//   ....[68]....
        /*09f4*/ 	.word	0xffffffff


	//   ....[69]....
        /*09f8*/ 	.word	0xffffffff


	//   ....[70]....
        /*09fc*/ 	.word	0xffffffff


	//   ....[71]....
        /*0a00*/ 	.word	0xffffffff


	//   ....[72]....
        /*0a04*/ 	.word	0xffffffff


	//   ....[73]....
        /*0a08*/ 	.word	0xffffffff


	//   ....[74]....
        /*0a0c*/ 	.word	0xffffffff


	//   ....[75]....
        /*0a10*/ 	.word	0xffffffff


	//   ....[76]....
        /*0a14*/ 	.word	0xffffffff


	//   ....[77]....
        /*0a18*/ 	.word	0xffffffff


	//   ....[78]....
        /*0a1c*/ 	.word	0xffffffff


	//   ....[79]....
        /*0a20*/ 	.word	0xffffffff


	//   ....[80]....
        /*0a24*/ 	.word	0xffffffff


	//   ....[81]....
        /*0a28*/ 	.word	0xffffffff


	//   ....[82]....
        /*0a2c*/ 	.word	0xffffffff


	//   ....[83]....
        /*0a30*/ 	.word	0xffffffff


	//   ....[84]....
        /*0a34*/ 	.word	0xffffffff


	//   ....[85]....
        /*0a38*/ 	.word	0xffffffff


	//   ....[86]....
        /*0a3c*/ 	.word	0xffffffff


	//   ....[87]....
        /*0a40*/ 	.word	0xffffffff


	//   ....[88]....
        /*0a44*/ 	.word	0xffffffff


	//   ....[89]....
        /*0a48*/ 	.word	0xffffffff


	//   ....[90]....
        /*0a4c*/ 	.word	0xffffffff


	//   ....[91]....
        /*0a50*/ 	.word	0xffffffff


	//   ....[92]....
        /*0a54*/ 	.word	0xffffffff


	//   ....[93]....
        /*0a58*/ 	.word	0xffffffff


	//   ....[94]....
        /*0a5c*/ 	.word	0xffffffff


	//   ....[95]....
        /*0a60*/ 	.word	0xffffffff


	//   ....[96]....
        /*0a64*/ 	.word	0xffffffff


	//   ....[97]....
        /*0a68*/ 	.word	0xffffffff


	//   ....[98]....
        /*0a6c*/ 	.word	0xffffffff


	//   ....[99]....
        /*0a70*/ 	.word	0xffffffff


	//   ....[100]....
        /*0a74*/ 	.word	0xffffffff


	//   ....[101]....
        /*0a78*/ 	.word	0xffffffff


	//   ....[102]....
        /*0a7c*/ 	.word	0xffffffff


	//   ....[103]....
        /*0a80*/ 	.word	0xffffffff


	//   ....[104]....
        /*0a84*/ 	.word	0xffffffff


	//   ....[105]....
        /*0a88*/ 	.word	0xffffffff


	//   ....[106]....
        /*0a8c*/ 	.word	0xffffffff


	//   ....[107]....
        /*0a90*/ 	.word	0xffffffff


	//   ....[108]....
        /*0a94*/ 	.word	0xffffffff


	//   ....[109]....
        /*0a98*/ 	.word	0xffffffff


	//   ....[110]....
        /*0a9c*/ 	.word	0xffffffff


	//   ....[111]....
        /*0aa0*/ 	.word	0xffffffff


	//   ....[112]....
        /*0aa4*/ 	.word	0xffffffff


	//   ....[113]....
        /*0aa8*/ 	.word	0xffffffff


	//   ....[114]....
        /*0aac*/ 	.word	0xffffffff


	//   ....[115]....
        /*0ab0*/ 	.word	0xffffffff


	//   ....[116]....
        /*0ab4*/ 	.word	0xffffffff


	//   ....[117]....
        /*0ab8*/ 	.word	0xffffffff


	//   ....[118]....
        /*0abc*/ 	.word	0xffffffff


	//   ....[119]....
        /*0ac0*/ 	.word	0xffffffff


	//   ....[120]....
        /*0ac4*/ 	.word	0xffffffff


	//   ....[121]....
        /*0ac8*/ 	.word	0xffffffff


	//   ....[122]....
        /*0acc*/ 	.word	0xffffffff


	//   ....[123]....
        /*0ad0*/ 	.word	0xffffffff


	//   ....[124]....
        /*0ad4*/ 	.word	0xffffffff


	//   ....[125]....
        /*0ad8*/ 	.word	0xffffffff


	//   ....[126]....
        /*0adc*/ 	.word	0xffffffff


	//   ....[127]....
        /*0ae0*/ 	.word	0xffffffff


	//   ....[128]....
        /*0ae4*/ 	.word	0xffffffff


	//   ....[129]....
        /*0ae8*/ 	.word	0xffffffff


	//   ....[130]....
        /*0aec*/ 	.word	0xffffffff


	//   ....[131]....
        /*0af0*/ 	.word	0xffffffff


	//   ....[132]....
        /*0af4*/ 	.word	0xffffffff


	//   ....[133]....
        /*0af8*/ 	.word	0xffffffff


	//   ....[134]....
        /*0afc*/ 	.word	0xffffffff


	//   ....[135]....
        /*0b00*/ 	.word	0xffffffff


	//   ....[136]....
        /*0b04*/ 	.word	0xffffffff


	//   ....[137]....
        /*0b08*/ 	.word	0xffffffff


	//   ....[138]....
        /*0b0c*/ 	.word	0xffffffff


	//   ....[139]....
        /*0b10*/ 	.word	0xffffffff


	//   ....[140]....
        /*0b14*/ 	.word	0xffffffff


	//   ....[141]....
        /*0b18*/ 	.word	0xffffffff


	//   ....[142]....
        /*0b1c*/ 	.word	0xffffffff


	//   ....[143]....
        /*0b20*/ 	.word	0xffffffff


	//   ....[144]....
        /*0b24*/ 	.word	0xffffffff


	//   ....[145]....
        /*0b28*/ 	.word	0xffffffff


	//   ....[146]....
        /*0b2c*/ 	.word	0xffffffff


	//   ....[147]....
        /*0b30*/ 	.word	0xffffffff


	//   ....[148]....
        /*0b34*/ 	.word	0xffffffff


	//   ....[149]....
        /*0b38*/ 	.word	0xffffffff


	//   ....[150]....
        /*0b3c*/ 	.word	0xffffffff


	//   ....[151]....
        /*0b40*/ 	.word	0xffffffff


	//   ....[152]....
        /*0b44*/ 	.word	0xffffffff


	//   ....[153]....
        /*0b48*/ 	.word	0xffffffff


	//   ....[154]....
        /*0b4c*/ 	.word	0xffffffff


	//   ....[155]....
        /*0b50*/ 	.word	0xffffffff


	//   ....[156]....
        /*0b54*/ 	.word	0xffffffff


	//   ....[157]....
        /*0b58*/ 	.word	0xffffffff


	//   ....[158]....
        /*0b5c*/ 	.word	0xffffffff


	//   ....[159]....
        /*0b60*/ 	.word	0xffffffff


	//   ....[160]....
        /*0b64*/ 	.word	0xffffffff


	//   ....[161]....
        /*0b68*/ 	.word	0xffffffff


	//   ....[162]....
        /*0b6c*/ 	.word	0xffffffff


	//   ....[163]....
        /*0b70*/ 	.word	0xffffffff


	//   ....[164]....
        /*0b74*/ 	.word	0xffffffff


	//   ....[165]....
        /*0b78*/ 	.word	0xffffffff


	//   ....[166]....
        /*0b7c*/ 	.word	0xffffffff


	//   ....[167]....
        /*0b80*/ 	.word	0xffffffff


	//   ....[168]....
        /*0b84*/ 	.word	0xffffffff


	//   ....[169]....
        /*0b88*/ 	.word	0xffffffff


	//   ....[170]....
        /*0b8c*/ 	.word	0xffffffff


	//   ....[171]....
        /*0b90*/ 	.word	0xffffffff


	//   ....[172]....
        /*0b94*/ 	.word	0xffffffff


	//   ....[173]....
        /*0b98*/ 	.word	0xffffffff


	//   ....[174]....
        /*0b9c*/ 	.word	0xffffffff


	//   ....[175]....
        /*0ba0*/ 	.word	0xffffffff


	//   ....[176]....
        /*0ba4*/ 	.word	0xffffffff


	//   ....[177]....
        /*0ba8*/ 	.word	0xffffffff


	//   ....[178]....
        /*0bac*/ 	.word	0xffffffff


	//   ....[179]....
        /*0bb0*/ 	.word	0xffffffff


	//   ....[180]....
        /*0bb4*/ 	.word	0xffffffff


	//   ....[181]....
        /*0bb8*/ 	.word	0xffffffff


	//   ....[182]....
        /*0bbc*/ 	.word	0xffffffff


	//   ....[183]....
        /*0bc0*/ 	.word	0xffffffff


	//   ....[184]....
        /*0bc4*/ 	.word	0xffffffff


	//   ....[185]....
        /*0bc8*/ 	.word	0xffffffff


	//   ....[186]....
        /*0bcc*/ 	.word	0xffffffff


	//   ....[187]....
        /*0bd0*/ 	.word	0xffffffff


	//   ....[188]....
        /*0bd4*/ 	.word	0xffffffff


	//   ....[189]....
        /*0bd8*/ 	.word	0xffffffff


	//   ....[190]....
        /*0bdc*/ 	.word	0xffffffff


	//   ....[191]....
        /*0be0*/ 	.word	0xffffffff


	//   ....[192]....
        /*0be4*/ 	.word	0xffffffff


	//   ....[193]....
        /*0be8*/ 	.word	0xffffffff


	//   ....[194]....
        /*0bec*/ 	.word	0xffffffff


	//   ....[195]....
        /*0bf0*/ 	.word	0xffffffff


	//   ....[196]....
        /*0bf4*/ 	.word	0xffffffff


	//   ....[197]....
        /*0bf8*/ 	.word	0xffffffff


	//   ....[198]....
        /*0bfc*/ 	.word	0xffffffff


	//   ....[199]....
        /*0c00*/ 	.word	0xffffffff


	//   ....[200]....
        /*0c04*/ 	.word	0xffffffff


	//   ....[201]....
        /*0c08*/ 	.word	0xffffffff


	//   ....[202]....
        /*0c0c*/ 	.word	0xffffffff


	//   ....[203]....
        /*0c10*/ 	.word	0xffffffff


	//   ....[204]....
        /*0c14*/ 	.word	0xffffffff


	//   ....[205]....
        /*0c18*/ 	.word	0xffffffff


	//   ....[206]....
        /*0c1c*/ 	.word	0xffffffff


	//   ....[207]....
        /*0c20*/ 	.word	0xffffffff


	//   ....[208]....
        /*0c24*/ 	.word	0xffffffff


	//   ....[209]....
        /*0c28*/ 	.word	0xffffffff


	//   ....[210]....
        /*0c2c*/ 	.word	0xffffffff


	//----- nvinfo : EIATTR_COOP_GROUP_INSTR_OFFSETS
	.align		4
.L_222:
        /*0c30*/ 	.byte	0x04, 0x28
        /*0c32*/ 	.short	(.L_224 - .L_223)


	//   ....[0]....
.L_223:
        /*0c34*/ 	.word	0x00000050


	//   ....[1]....
        /*0c38*/ 	.word	0x00000200


	//   ....[2]....
        /*0c3c*/ 	.word	0x00000230


	//   ....[3]....
        /*0c40*/ 	.word	0x00000260


	//   ....[4]....
        /*0c44*/ 	.word	0x00000290


	//   ....[5]....
        /*0c48*/ 	.word	0x000002c0


	//   ....[6]....
        /*0c4c*/ 	.word	0x000002f0


	//   ....[7]....
        /*0c50*/ 	.word	0x00000450


	//   ....[8]....
        /*0c54*/ 	.word	0x00000490


	//   ....[9]....
        /*0c58*/ 	.word	0x000004c0


	//   ....[10]....
        /*0c5c*/ 	.word	0x000004f0


	//   ....[11]....
        /*0c60*/ 	.word	0x00000520


	//   ....[12]....
        /*0c64*/ 	.word	0x00000550


	//   ....[13]....
        /*0c68*/ 	.word	0x000005e0


	//   ....[14]....
        /*0c6c*/ 	.word	0x00000630


	//   ....[15]....
        /*0c70*/ 	.word	0x00000650


	//   ....[16]....
        /*0c74*/ 	.word	0x000006b0


	//   ....[17]....
        /*0c78*/ 	.word	0x00008f40


	//   ....[18]....
        /*0c7c*/ 	.word	0x00008f60


	//   ....[19]....
        /*0c80*/ 	.word	0x00009110


	//   ....[20]....
        /*0c84*/ 	.word	0x00009120


	//   ....[21]....
        /*0c88*/ 	.word	0x000092c0


	//   ....[22]....
        /*0c8c*/ 	.word	0x000092e0


	//   ....[23]....
        /*0c90*/ 	.word	0x00009480


	//   ....[24]....
        /*0c94*/ 	.word	0x00009490


	//   ....[25]....
        /*0c98*/ 	.word	0x00009ce0


	//   ....[26]....
        /*0c9c*/ 	.word	0x00009d20


	//   ....[27]....
        /*0ca0*/ 	.word	0x00009d60


	//   ....[28]....
        /*0ca4*/ 	.word	0x00009d70


	//   ....[29]....
        /*0ca8*/ 	.word	0x0000a1e0


	//   ....[30]....
        /*0cac*/ 	.word	0x0000a450


	//   ....[31]....
        /*0cb0*/ 	.word	0x0000a490


	//   ....[32]....
        /*0cb4*/ 	.word	0x0000a4b0


	//   ....[33]....
        /*0cb8*/ 	.word	0x0000d0a0


	//   ....[34]....
        /*0cbc*/ 	.word	0x0000d170


	//   ....[35]....
        /*0cc0*/ 	.word	0x0000d190


	//   ....[36]....
        /*0cc4*/ 	.word	0x0000d1a0


	//   ....[37]....
        /*0cc8*/ 	.word	0x0000d500


	//   ....[38]....
        /*0ccc*/ 	.word	0x0000d660


	//   ....[39]....
        /*0cd0*/ 	.word	0x0000d6b0


	//   ....[40]....
        /*0cd4*/ 	.word	0x0000d6f0


	//   ....[41]....
        /*0cd8*/ 	.word	0x00011010


	//   ....[42]....
        /*0cdc*/ 	.word	0x000111d0


	//   ....[43]....
        /*0ce0*/ 	.word	0x00011370


	//   ....[44]....
        /*0ce4*/ 	.word	0x00011af0


	//   ....[45]....
        /*0ce8*/ 	.word	0x00012160


	//   ....[46]....
        /*0cec*/ 	.word	0x00012230


	//   ....[47]....
        /*0cf0*/ 	.word	0x000124d0


	//   ....[48]....
        /*0cf4*/ 	.word	0x00012520


	//   ....[49]....
        /*0cf8*/ 	.word	0x00012720


	//   ....[50]....
        /*0cfc*/ 	.word	0x000127d0


	//   ....[51]....
        /*0d00*/ 	.word	0x00012850


	//   ....[52]....
        /*0d04*/ 	.word	0x00012910


	//   ....[53]....
        /*0d08*/ 	.word	0x000145b0


	//   ....[54]....
        /*0d0c*/ 	.word	0x000147a0


	//   ....[55]....
        /*0d10*/ 	.word	0x00014960


	//   ....[56]....
        /*0d14*/ 	.word	0x00014fe0


	//   ....[57]....
        /*0d18*/ 	.word	0x000157a0


	//   ....[58]....
        /*0d1c*/ 	.word	0x00015910


	//   ....[59]....
        /*0d20*/ 	.word	0x000159a0


	//   ....[60]....
        /*0d24*/ 	.word	0x00015b10


	//   ....[61]....
        /*0d28*/ 	.word	0x00015b60


	//   ....[62]....
        /*0d2c*/ 	.word	0x00015d00


	//   ....[63]....
        /*0d30*/ 	.word	0x00015f20


	//   ....[64]....
        /*0d34*/ 	.word	0x000160a0


	//   ....[65]....
        /*0d38*/ 	.word	0x000187d0


	//   ....[66]....
        /*0d3c*/ 	.word	0x00018830


	//   ....[67]....
        /*0d40*/ 	.word	0x00018870


	//   ....[68]....
        /*0d44*/ 	.word	0x000188a0


	//   ....[69]....
        /*0d48*/ 	.word	0x000188e0


	//   ....[70]....
        /*0d4c*/ 	.word	0x00018910


	//   ....[71]....
        /*0d50*/ 	.word	0x00018b60


	//   ....[72]....
        /*0d54*/ 	.word	0x000190d0


	//   ....[73]....
        /*0d58*/ 	.word	0x0001ae80


	//   ....[74]....
        /*0d5c*/ 	.word	0x0001b070


	//   ....[75]....
        /*0d60*/ 	.word	0x0001b230


	//   ....[76]....
        /*0d64*/ 	.word	0x0001b8b0


	//   ....[77]....
        /*0d68*/ 	.word	0x0001c080


	//   ....[78]....
        /*0d6c*/ 	.word	0x0001c1f0


	//   ....[79]....
        /*0d70*/ 	.word	0x0001c280


	//   ....[80]....
        /*0d74*/ 	.word	0x0001c3f0


	//   ....[81]....
        /*0d78*/ 	.word	0x0001c430


	//   ....[82]....
        /*0d7c*/ 	.word	0x0001c570


	//   ....[83]....
        /*0d80*/ 	.word	0x0001c770


	//   ....[84]....
        /*0d84*/ 	.word	0x0001c8c0


	//   ....[85]....
        /*0d88*/ 	.word	0x0001dda0


	//   ....[86]....
        /*0d8c*/ 	.word	0x0001ddd0


	//   ....[87]....
        /*0d90*/ 	.word	0x0001dde0


	//   ....[88]....
        /*0d94*/ 	.word	0x0001ddf0


	//   ....[89]....
        /*0d98*/ 	.word	0x0001de00


	//   ....[90]....
        /*0d9c*/ 	.word	0x0001de30


	//   ....[91]....
        /*0da0*/ 	.word	0x0001de50


	//   ....[92]....
        /*0da4*/ 	.word	0x0001de70


	//   ....[93]....
        /*0da8*/ 	.word	0x0001f400


	//   ....[94]....
        /*0dac*/ 	.word	0x0001f410


	//   ....[95]....
        /*0db0*/ 	.word	0x0001f430


	//   ....[96]....
        /*0db4*/ 	.word	0x0001f440


	//   ....[97]....
        /*0db8*/ 	.word	0x0001f450


	//   ....[98]....
        /*0dbc*/ 	.word	0x0001f460


	//   ....[99]....
        /*0dc0*/ 	.word	0x0001f480


	//   ....[100]....
        /*0dc4*/ 	.word	0x0001f490


	//   ....[101]....
        /*0dc8*/ 	.word	0x0001f940


	//   ....[102]....
        /*0dcc*/ 	.word	0x0001f960


	//   ....[103]....
        /*0dd0*/ 	.word	0x0001fad0


	//   ....[104]....
        /*0dd4*/ 	.word	0x0001fae0


	//   ....[105]....
        /*0dd8*/ 	.word	0x0001fc60


	//   ....[106]....
        /*0ddc*/ 	.word	0x0001fc80


	//   ....[107]....
        /*0de0*/ 	.word	0x0001fe00


	//   ....[108]....
        /*0de4*/ 	.word	0x0001fe10


	//   ....[109]....
        /*0de8*/ 	.word	0x00020190


	//   ....[110]....
        /*0dec*/ 	.word	0x000201b0


	//   ....[111]....
        /*0df0*/ 	.word	0x00020680


	//   ....[112]....
        /*0df4*/ 	.word	0x00020690


	//   ....[113]....
        /*0df8*/ 	.word	0x00020a10


	//   ....[114]....
        /*0dfc*/ 	.word	0x00020a30


	//   ....[115]....
        /*0e00*/ 	.word	0x00020dc0


	//   ....[116]....
        /*0e04*/ 	.word	0x00020dd0


	//   ....[117]....
        /*0e08*/ 	.word	0x00021920


	//   ....[118]....
        /*0e0c*/ 	.word	0x00021940


	//   ....[119]....
        /*0e10*/ 	.word	0x00021ac0


	//   ....[120]....
        /*0e14*/ 	.word	0x00021ad0


	//   ....[121]....
        /*0e18*/ 	.word	0x00021c50


	//   ....[122]....
        /*0e1c*/ 	.word	0x00021c70


	//   ....[123]....
        /*0e20*/ 	.word	0x00021df0


	//   ....[124]....
        /*0e24*/ 	.word	0x00021e00


	//   ....[125]....
        /*0e28*/ 	.word	0x00022040


	//   ....[126]....
        /*0e2c*/ 	.word	0x00022060


	//   ....[127]....
        /*0e30*/ 	.word	0x00022190


	//   ....[128]....
        /*0e34*/ 	.word	0x000221d0


	//   ....[129]....
        /*0e38*/ 	.word	0x00022200


	//   ....[130]....
        /*0e3c*/ 	.word	0x00022230


	//   ....[131]....
        /*0e40*/ 	.word	0x00022260


	//   ....[132]....
        /*0e44*/ 	.word	0x00022290


	//   ....[133]....
        /*0e48*/ 	.word	0x000223f0


	//   ....[134]....
        /*0e4c*/ 	.word	0x00022430


	//   ....[135]....
        /*0e50*/ 	.word	0x00022460


	//   ....[136]....
        /*0e54*/ 	.word	0x00022490


	//   ....[137]....
        /*0e58*/ 	.word	0x000224c0


	//   ....[138]....
        /*0e5c*/ 	.word	0x000224f0


	//   ....[139]....
        /*0e60*/ 	.word	0x00022580


	//   ....[140]....
        /*0e64*/ 	.word	0x000225e0


	//   ....[141]....
        /*0e68*/ 	.word	0x000225f0


	//   ....[142]....
        /*0e6c*/ 	.word	0x00022650


	//   ....[143]....
        /*0e70*/ 	.word	0x000230b0


	//   ....[144]....
        /*0e74*/ 	.word	0x00023110


	//   ....[145]....
        /*0e78*/ 	.word	0x00023160


	//   ....[146]....
        /*0e7c*/ 	.word	0x000231b0


	//   ....[147]....
        /*0e80*/ 	.word	0x00023200


	//   ....[148]....
        /*0e84*/ 	.word	0x00023270


	//   ....[149]....
        /*0e88*/ 	.word	0x000232b0


	//   ....[150]....
        /*0e8c*/ 	.word	0x00023320


	//   ....[151]....
        /*0e90*/ 	.word	0x00023390


	//   ....[152]....
        /*0e94*/ 	.word	0x000233f0


	//   ....[153]....
        /*0e98*/ 	.word	0x00023460


	//   ....[154]....
        /*0e9c*/ 	.word	0x000234d0


	//   ....[155]....
        /*0ea0*/ 	.word	0x00023530


	//   ....[156]....
        /*0ea4*/ 	.word	0x00023590


	//   ....[157]....
        /*0ea8*/ 	.word	0x000235f0


	//   ....[158]....
        /*0eac*/ 	.word	0x00023660


	//   ....[159]....
        /*0eb0*/ 	.word	0x000236c0


	//   ....[160]....
        /*0eb4*/ 	.word	0x00023720


	//   ....[161]....
        /*0eb8*/ 	.word	0x00023770


	//   ....[162]....
        /*0ebc*/ 	.word	0x000237c0


	//   ....[163]....
        /*0ec0*/ 	.word	0x00023810


	//   ....[164]....
        /*0ec4*/ 	.word	0x00023860


	//   ....[165]....
        /*0ec8*/ 	.word	0x000238b0


	//   ....[166]....
        /*0ecc*/ 	.word	0x00023900


	//   ....[167]....
        /*0ed0*/ 	.word	0x00023950


	//   ....[168]....
        /*0ed4*/ 	.word	0x000239a0


	//   ....[169]....
        /*0ed8*/ 	.word	0x00023a10


	//   ....[170]....
        /*0edc*/ 	.word	0x00023a80


	//   ....[171]....
        /*0ee0*/ 	.word	0x00023ae0


	//   ....[172]....
        /*0ee4*/ 	.word	0x00023b40


	//   ....[173]....
        /*0ee8*/ 	.word	0x00023ba0


	//   ....[174]....
        /*0eec*/ 	.word	0x00023c10


	//   ....[175]....
        /*0ef0*/ 	.word	0x00023c70


	//   ....[176]....
        /*0ef4*/ 	.word	0x00023cd0


	//   ....[177]....
        /*0ef8*/ 	.word	0x00023d30


	//   ....[178]....
        /*0efc*/ 	.word	0x00023da0


	//   ....[179]....
        /*0f00*/ 	.word	0x00023e00


	//   ....[180]....
        /*0f04*/ 	.word	0x00023e60


	//   ....[181]....
        /*0f08*/ 	.word	0x00023ec0


	//   ....[182]....
        /*0f0c*/ 	.word	0x00023f30


	//   ....[183]....
        /*0f10*/ 	.word	0x00023f90


	//   ....[184]....
        /*0f14*/ 	.word	0x00023ff0


	//   ....[185]....
        /*0f18*/ 	.word	0x00024050


	//   ....[186]....
        /*0f1c*/ 	.word	0x000240c0


	//   ....[187]....
        /*0f20*/ 	.word	0x00024120


	//   ....[188]....
        /*0f24*/ 	.word	0x00024180


	//   ....[189]....
        /*0f28*/ 	.word	0x000241e0


	//   ....[190]....
        /*0f2c*/ 	.word	0x00024250


	//   ....[191]....
        /*0f30*/ 	.word	0x000242b0


	//   ....[192]....
        /*0f34*/ 	.word	0x00024310


	//   ....[193]....
        /*0f38*/ 	.word	0x00024370


	//   ....[194]....
        /*0f3c*/ 	.word	0x000243e0


	//   ....[195]....
        /*0f40*/ 	.word	0x00024430


	//   ....[196]....
        /*0f44*/ 	.word	0x00024470


	//   ....[197]....
        /*0f48*/ 	.word	0x000244c0


	//   ....[198]....
        /*0f4c*/ 	.word	0x00024510


	//   ....[199]....
        /*0f50*/ 	.word	0x00024560


	//   ....[200]....
        /*0f54*/ 	.word	0x000245d0


	//   ....[201]....
        /*0f58*/ 	.word	0x00024610


	//   ....[202]....
        /*0f5c*/ 	.word	0x00024660


	//   ....[203]....
        /*0f60*/ 	.word	0x000246b0


	//   ....[204]....
        /*0f64*/ 	.word	0x00024700


	//   ....[205]....
        /*0f68*/ 	.word	0x00024750


	//   ....[206]....
        /*0f6c*/ 	.word	0x000247c0


	//   ....[207]....
        /*0f70*/ 	.word	0x00024800


	//   ....[208]....
        /*0f74*/ 	.word	0x00024870


	//   ....[209]....
        /*0f78*/ 	.word	0x000248d0


	//   ....[210]....
        /*0f7c*/ 	.word	0x00024930


	//----- nvinfo : EIATTR_EXIT_INSTR_OFFSETS
	.align		4
.L_224:
        /*0f80*/ 	.byte	0x04, 0x1c
        /*0f82*/ 	.short	(.L_226 - .L_225)


	//   ....[0]....
.L_225:
        /*0f84*/ 	.word	0x000010d0


	//   ....[1]....
        /*0f88*/ 	.word	0x00023070


	//----- nvinfo : EIATTR_MAX_THREADS
	.align		4
.L_226:
        /*0f8c*/ 	.byte	0x04, 0x05
        /*0f8e*/ 	.short	(.L_228 - .L_227)
.L_227:
        /*0f90*/ 	.word	0x00000080
        /*0f94*/ 	.word	0x00000001
        /*0f98*/ 	.word	0x00000001


	//----- nvinfo : EIATTR_CRS_STACK_SIZE
	.align		4
.L_228:
        /*0f9c*/ 	.byte	0x04, 0x1e
        /*0f9e*/ 	.short	(.L_230 - .L_229)
.L_229:
        /*0fa0*/ 	.word	0x00000000
.L_230:


//--------------------- .nv.info._ZN7cutlass13device_kernelIN5flash19enable_sm80_to_sm89INS1_16FlashAttnFwdSm80INS1_25CollectiveMainloopFwdSm80ILi4ELi1ELb0EN4cute5tupleIJNS5_1CILi128EEENS7_ILi64EEENS7_ILi96EEEEEELi96ENS_6half_tEfNS_4arch4Sm80ELb1ELb0ELb0ELb0ELb0ELb0ELb1ELb1EEENS1_21CollectiveEpilogueFwdINS6_IJS8_SA_S9_EEENS6_IJNS7_ILi1EEESI_SI_EEESC_SE_Li128ELb0ELb1ELb1ELb0EEENS1_30DynamicPersistentTileSchedulerILi128ELi128ELb1ELb1ELb0EEEEEEEEEvNT_6ParamsE --------------------------
	.section	.nv.info._ZN7cutlass13device_kernelIN5flash19enable_sm80_to_sm89INS1_16FlashAttnFwdSm80INS1_25CollectiveMainloopFwdSm80ILi4ELi1ELb0EN4cute5tupleIJNS5_1CILi128EEENS7_ILi64EEENS7_ILi96EEEEEELi96ENS_6half_tEfNS_4arch4Sm80ELb1ELb0ELb0ELb0ELb0ELb0ELb1ELb1EEENS1_21CollectiveEpilogueFwdINS6_IJS8_SA_S9_EEENS6_IJNS7_ILi1EEESI_SI_EEESC_SE_Li128ELb0ELb1ELb1ELb0EEENS1_30DynamicPersistentTileSchedulerILi128ELi128ELb1ELb1ELb0EEEEEEEEEvNT_6ParamsE,"",@"SHT_CUDA_INFO"
	.sectionflags	@""
	.align	4


	//----- nvinfo : EIATTR_CUDA_API_VERSION
	.align		4
        /*0000*/ 	.byte	0x04, 0x37
        /*0002*/ 	.short	(.L_232 - .L_231)
.L_231:
        /*0004*/ 	.word	0x00000082


	//----- nvinfo : EIATTR_SW2861232_WAR
	.align		4
.L_232:
        /*0008*/ 	.byte	0x01, 0x35
	.zero		2


	//----- nvinfo : EIATTR_PARAM_CBANK
	.align		4
        /*000c*/ 	.byte	0x04, 0x0a
        /*000e*/ 	.short	(.L_234 - .L_233)
	.align		4
.L_233:
        /*0010*/ 	.word	index@(.nv.constant0._ZN7cutlass13device_kernelIN5flash19enable_sm80_to_sm89INS1_16FlashAttnFwdSm80INS1_25CollectiveMainloopFwdSm80ILi4ELi1ELb0EN4cute5tupleIJNS5_1CILi128EEENS7_ILi64EEENS7_ILi96EEEEEELi96ENS_6half_tEfNS_4arch4Sm80ELb1ELb0ELb0ELb0ELb0ELb0ELb1ELb1EEENS1_21CollectiveEpilogueFwdINS6_IJS8_SA_S9_EEENS6_IJNS7_ILi1EEESI_SI_EEESC_SE_Li128ELb0ELb1ELb1ELb0EEENS1_30DynamicPersistentTileSchedulerILi128ELi128ELb1ELb1ELb0EEEEEEEEEvNT_6ParamsE)
        /*0014*/ 	.short	0x0160
        /*0016*/ 	.short	0x0428


	//----- nvinfo : EIATTR_CBANK_PARAM_SIZE
	.align		4
.L_234:
        /*0018*/ 	.byte	0x03, 0x19
        /*001a*/ 	.short	0x0428


	//----- nvinfo : EIATTR_KPARAM_INFO
	.align		4
        /*001c*/ 	.byte	0x04, 0x17
        /*001e*/ 	.short	(.L_236 - .L_235)
.L_235:
        /*0020*/ 	.word	0x00000000
        /*0024*/ 	.short	0x0000
        /*0026*/ 	.short	0x0000
        /*0028*/ 	.byte	0x00, 0xf0, 0xa1, 0x10


	//----- nvinfo : EIATTR_MAXREG_COUNT
	.align		4
.L_236:
        /*002c*/ 	.byte	0x03, 0x1b
        /*002e*/ 	.short	0x00ff


	//----- nvinfo : EIATTR_NUM_BARRIERS
	.align		4
        /*0030*/ 	.byte	0x02, 0x4c
        /*0032*/ 	.byte	0x06
	.zero		1


	//----- nvinfo : EIATTR_ANNOTATIONS
	.align		4
        /*0034*/ 	.byte	0x04, 0x55
        /*0036*/ 	.short	(.L_238 - .L_237)


	//   ....[0]....
.L_237:
        /* <DEDUP_REMOVED lines=60> */


	//----- nvinfo : EIATTR_MERCURY_ISA_VERSION
	.align		4
.L_238:
        /*03e0*/ 	.byte	0x03, 0x5f
        /*03e2*/ 	.short	0x0000


	//----- nvinfo : EIATTR_INT_WARP_WIDE_INSTR_OFFSETS
	.align		4
        /*03e4*/ 	.byte	0x04, 0x31
        /*03e6*/ 	.short	(.L_240 - .L_239)


	//   ....[0]....
.L_239:
        /*03e8*/ 	.word	0x0000d2f0


	//   ....[1]....
        /*03ec*/ 	.word	0x0000d370


	//----- nvinfo : EIATTR_COOP_GROUP_MASK_REGIDS
	.align		4
.L_240:
        /*03f0*/ 	.byte	0x04, 0x29
        /*03f2*/ 	.short	(.L_242 - .L_241)


	//   ....[0]....
.L_241:
        /*03f4*/ 	.word	0xffffffff


	//   ....[1]....
        /*03f8*/ 	.word	0xffffffff


	//   ....[2]....
        /*03fc*/ 	.word	0xffffffff


	//   ....[3]....
        /*0400*/ 	.word	0xffffffff


	//   ....[4]....
        /*0404*/ 	.word	0xffffffff


	//   ....[5]....
        /*0408*/ 	.word	0xffffffff


	//   ....[6]....
        /*040c*/ 	.word	0xffffffff


	//   ....[7]....
        /*0410*/ 	.word	0xffffffff


	//   ....[8]....
        /*0414*/ 	.word	0xffffffff


	//   ....[9]....
        /*0418*/ 	.word	0xffffffff


	//   ....[10]....
        /*041c*/ 	.word	0xffffffff


	//   ....[11]....
        /*0420*/ 	.word	0xffffffff


	//   ....[12]....
        /*0424*/ 	.word	0xffffffff


	//   ....[13]....
        /*0428*/ 	.word	0xffffffff


	//   ....[14]....
        /*042c*/ 	.word	0xffffffff


	//   ....[15]....
        /*0430*/ 	.word	0xffffffff


	//   ....[16]....
        /*0434*/ 	.word	0xffffffff


	//   ....[17]....
        /*0438*/ 	.word	0xffffffff


	//   ....[18]....
        /*043c*/ 	.word	0xffffffff


	//   ....[19]....
        /*0440*/ 	.word	0xffffffff


	//   ....[20]....
        /*0444*/ 	.word	0xffffffff


	//   ....[21]....
        /*0448*/ 	.word	0xffffffff


	//   ....[22]....
        /*044c*/ 	.word	0xffffffff


	//   ....[23]....
        /*0450*/ 	.word	0xffffffff


	//   ....[24]....
        /*0454*/ 	.word	0xffffffff


	//   ....[25]....
        /*0458*/ 	.word	0xffffffff


	//   ....[26]....
        /*045c*/ 	.word	0xffffffff


	//   ....[27]....
        /*0460*/ 	.word	0xffffffff


	//   ....[28]....
        /*0464*/ 	.word	0xffffffff


	//   ....[29]....
        /*0468*/ 	.word	0xffffffff


	//   ....[30]....
        /*046c*/ 	.word	0xffffffff


	//   ....[31]....
        /*0470*/ 	.word	0xffffffff


	//   ....[32]....
        /*0474*/ 	.word	0xffffffff


	//   ....[33]....
        /*0478*/ 	.word	0xffffffff


	//   ....[34]....
        /*047c*/ 	.word	0xffffffff


	//   ....[35]....
        /*0480*/ 	.word	0xffffffff


	//   ....[36]....
        /*0484*/ 	.word	0xffffffff


	//   ....[37]....
        /*0488*/ 	.word	0xffffffff


	//   ....[38]....
        /*048c*/ 	.word	0xffffffff


	//   ....[39]....
        /*0490*/ 	.word	0xffffffff


	//   ....[40]....
        /*0494*/ 	.word	0xffffffff


	//   ....[41]....
        /*0498*/ 	.word	0xffffffff


	//   ....[42]....
        /*049c*/ 	.word	0xffffffff


	//   ....[43]....
        /*04a0*/ 	.word	0xffffffff


	//   ....[44]....
        /*04a4*/ 	.word	0xffffffff


	//   ....[45]....
        /*04a8*/ 	.word	0xffffffff


	//   ....[46]....
        /*04ac*/ 	.word	0xffffffff


	//   ....[47]....
        /*04b0*/ 	.word	0xffffffff


	//   ....[48]....
        /*04b4*/ 	.word	0xffffffff


	//   ....[49]....
        /*04b8*/ 	.word	0xffffffff


	//   ....[50]....
        /*04bc*/ 	.word	0xffffffff


	//   ....[51]....
        /*04c0*/ 	.word	0xffffffff


	//   ....[52]....
        /*04c4*/ 	.word	0xffffffff


	//   ....[53]....
        /*04c8*/ 	.word	0xffffffff


	//   ....[54]....
        /*04cc*/ 	.word	0xffffffff


	//   ....[55]....
        /*04d0*/ 	.word	0xffffffff


	//   ....[56]....
        /*04d4*/ 	.word	0xffffffff


	//   ....[57]....
        /*04d8*/ 	.word	0xffffffff


	//   ....[58]....
        /*04dc*/ 	.word	0xffffffff


	//   ....[59]....
        /*04e0*/ 	.word	0xffffffff


	//   ....[60]....
        /*04e4*/ 	.word	0xffffffff


	//   ....[61]....
        /*04e8*/ 	.word	0xffffffff


	//   ....[62]....
        /*04ec*/ 	.word	0xffffffff


	//   ....[63]....
        /*04f0*/ 	.word	0xffffffff


	//   ....[64]....
        /*04f4*/ 	.word	0xffffffff


	//   ....[65]....
        /*04f8*/ 	.word	0xffffffff


	//   ....[66]....
        /*04fc*/ 	.word	0xffffffff


	//   ....[67]....
        /*0500*/ 	.word	0xffffffff


	//   ....[68]....
        /*0504*/ 	.word	0xffffffff


	//   ....[69]....
        /*0508*/ 	.word	0xffffffff


	//   ....[70]....
        /*050c*/ 	.word	0xffffffff


	//   ....[71]....
        /*0510*/ 	.word	0xffffffff


	//   ....[72]....
        /*0514*/ 	.word	0xffffffff


	//   ....[73]....
        /*0518*/ 	.word	0xffffffff


	//   ....[74]....
        /*051c*/ 	.word	0xffffffff


	//   ....[75]....
        /*0520*/ 	.word	0xffffffff


	//   ....[76]....
        /*0524*/ 	.word	0xffffffff


	//   ....[77]....
        /*0528*/ 	.word	0xffffffff


	//   ....[78]....
        /*052c*/ 	.word	0xffffffff


	//   ....[79]....
        /*0530*/ 	.word	0xffffffff


	//   ....[80]....
        /*0534*/ 	.word	0xffffffff


	//   ....[81]....
        /*0538*/ 	.word	0xffffffff


	//   ....[82]....
        /*053c*/ 	.word	0xffffffff


	//   ....[83]....
        /*0540*/ 	.word	0xffffffff


	//----- nvinfo : EIATTR_COOP_GROUP_INSTR_OFFSETS
	.align		4
.L_242:
        /*0544*/ 	.byte	0x04, 0x28
        /*0546*/ 	.short	(.L_244 - .L_243)


	//   ....[0]....
.L_243:
        /*0548*/ 	.word	0x00000050


	//   ....[1]....
        /*054c*/ 	.word	0x00001830


	//   ....[2]....
        /*0550*/ 	.word	0x00001850


	//   ....[3]....
        /*0554*/ 	.word	0x00001a10


	//   ....[4]....
        /*0558*/ 	.word	0x00001a20


	//   ....[5]....
        /*055c*/ 	.word	0x00001bd0


	//   ....[6]....
        /*0560*/ 	.word	0x00001bf0


	//   ....[7]....
        /*0564*/ 	.word	0x00001da0


	//   ....[8]....
        /*0568*/ 	.word	0x00001db0


	//   ....[9]....
        /*056c*/ 	.word	0x00002f80


	//   ....[10]....
        /*0570*/ 	.word	0x00002f90


	//   ....[11]....
        /*0574*/ 	.word	0x000034f0


	//   ....[12]....
        /*0578*/ 	.word	0x00003590


	//   ....[13]....
        /*057c*/ 	.word	0x00003620


	//   ....[14]....
        /*0580*/ 	.word	0x000036a0


	//   ....[15]....
        /*0584*/ 	.word	0x000036c0


	//   ....[16]....
        /*0588*/ 	.word	0x00003700


	//   ....[17]....
        /*058c*/ 	.word	0x00003ec0


	//   ....[18]....
        /*0590*/ 	.word	0x00003f50


	//   ....[19]....
        /*0594*/ 	.word	0x00003fa0


	//   ....[20]....
        /*0598*/ 	.word	0x00003fc0


	//   ....[21]....
        /*059c*/ 	.word	0x00006290


	//   ....[22]....
        /*05a0*/ 	.word	0x00006360


	//   ....[23]....
        /*05a4*/ 	.word	0x00006380


	//   ....[24]....
        /*05a8*/ 	.word	0x000063a0


	//   ....[25]....
        /*05ac*/ 	.word	0x00006c70


	//   ....[26]....
        /*05b0*/ 	.word	0x00006d70


	//   ....[27]....
        /*05b4*/ 	.word	0x000070f0


	//   ....[28]....
        /*05b8*/ 	.word	0x00007230


	//   ....[29]....
        /*05bc*/ 	.word	0x00007280


	//   ....[30]....
        /*05c0*/ 	.word	0x00007390


	//   ....[31]....
        /*05c4*/ 	.word	0x00007400


	//   ....[32]....
        /*05c8*/ 	.word	0x000074d0


	//   ....[33]....
        /*05cc*/ 	.word	0x0000a640


	//   ....[34]....
        /*05d0*/ 	.word	0x0000a690


	//   ....[35]....
        /*05d4*/ 	.word	0x0000a750


	//   ....[36]....
        /*05d8*/ 	.word	0x0000a7a0


	//   ....[37]....
        /*05dc*/ 	.word	0x0000a7e0


	//   ....[38]....
        /*05e0*/ 	.word	0x0000a8f0


	//   ....[39]....
        /*05e4*/ 	.word	0x0000adc0


	//   ....[40]....
        /*05e8*/ 	.word	0x0000aef0


	//   ....[41]....
        /*05ec*/ 	.word	0x0000c8f0


	//   ....[42]....
        /*05f0*/ 	.word	0x0000c960


	//   ....[43]....
        /*05f4*/ 	.word	0x0000c970


	//   ....[44]....
        /*05f8*/ 	.word	0x0000c980


	//   ....[45]....
        /*05fc*/ 	.word	0x0000c9b0


	//   ....[46]....
        /*0600*/ 	.word	0x0000c9d0


	//   ....[47]....
        /*0604*/ 	.word	0x0000c9e0


	//   ....[48]....
        /*0608*/ 	.word	0x0000c9f0


	//   ....[49]....
        /*060c*/ 	.word	0x0000d4b0


	//   ....[50]....
        /*0610*/ 	.word	0x0000d910


	//   ....[51]....
        /*0614*/ 	.word	0x0000d920


	//   ....[52]....
        /*0618*/ 	.word	0x0000d940


	//   ....[53]....
        /*061c*/ 	.word	0x0000d950


	//   ....[54]....
        /*0620*/ 	.word	0x0000d990


	//   ....[55]....
        /*0624*/ 	.word	0x0000d9b0


	//   ....[56]....
        /*0628*/ 	.word	0x0000d9d0


	//   ....[57]....
        /*062c*/ 	.word	0x0000d9f0


	//   ....[58]....
        /*0630*/ 	.word	0x0000db40


	//   ....[59]....
        /*0634*/ 	.word	0x0000db70


	//   ....[60]....
        /*0638*/ 	.word	0x0000e000


	//   ....[61]....
        /*063c*/ 	.word	0x0000e020


	//   ....[62]....
        /*0640*/ 	.word	0x0000e350


	//   ....[63]....
        /*0644*/ 	.word	0x0000e370


	//   ....[64]....
        /*0648*/ 	.word	0x0000e6a0


	//   ....[65]....
        /*064c*/ 	.word	0x0000e6b0


	//   ....[66]....
        /*0650*/ 	.word	0x0000ed50


	//   ....[67]....
        /*0654*/ 	.word	0x0000ee60


	//   ....[68]....
        /*0658*/ 	.word	0x0000eed0


	//   ....[69]....
        /*065c*/ 	.word	0x0000ef40


	//   ....[70]....
        /*0660*/ 	.word	0x0000efa0


	//   ....[71]....
        /*0664*/ 	.word	0x0000f010


	//   ....[72]....
        /*0668*/ 	.word	0x0000f080


	//   ....[73]....
        /*066c*/ 	.word	0x0000f0f0


	//   ....[74]....
        /*0670*/ 	.word	0x0000f150


	//   ....[75]....
        /*0674*/ 	.word	0x0000f1b0


	//   ....[76]....
        /*0678*/ 	.word	0x0000f210


	//   ....[77]....
        /*067c*/ 	.word	0x0000f260


	//   ....[78]....
        /*0680*/ 	.word	0x0000f2c0


	//   ....[79]....
        /*0684*/ 	.word	0x0000f310


	//   ....[80]....
        /*0688*/ 	.word	0x0000f370


	//   ....[81]....
        /*068c*/ 	.word	0x0000f3c0


	//   ....[82]....
        /*0690*/ 	.word	0x0000f420


	//   ....[83]....
        /*0694*/ 	.word	0x0000f480


	//----- nvinfo : EIATTR_EXIT_INSTR_OFFSETS
	.align		4
.L_244:
        /*0698*/ 	.byte	0x04, 0x1c
        /*069a*/ 	.short	(.L_246 - .L_245)


	//   ....[0]....
.L_245:
        /*069c*/ 	.word	0x000000a0


	//   ....[1]....
        /*06a0*/ 	.word	0x0000ee10


	//----- nvinfo : EIATTR_MAX_THREADS
	.align		4
.L_246:
        /*06a4*/ 	.byte	0x04, 0x05
        /*06a6*/ 	.short	(.L_248 - .L_247)
.L_247:
        /*06a8*/ 	.word	0x00000080
        /*06ac*/ 	.word	0x00000001
        /*06b0*/ 	.word	0x00000001


	//----- nvinfo : EIATTR_CRS_STACK_SIZE
	.align		4
.L_248:
        /*06b4*/ 	.byte	0x04, 0x1e
        /*06b6*/ 	.short	(.L_250 - .L_249)
.L_249:
        /*06b8*/ 	.word	0x00000000
.L_250:


//--------------------- .nv.info._ZN7cutlass13device_kernelIN5flash19enable_sm80_to_sm89INS1_16FlashAttnFwdSm80INS1_25CollectiveMainloopFwdSm80ILi4ELi1ELb0EN4cute5tupleIJNS5_1CILi128EEENS7_ILi48EEENS7_ILi96EEEEEELi96ENS_6half_tEfNS_4arch4Sm80ELb1ELb0ELb0ELb1ELb0ELb0ELb1ELb1EEENS1_21CollectiveEpilogueFwdINS6_IJS8_SA_S9_EEENS6_IJNS7_ILi1EEESI_SI_EEESC_SE_Li128ELb1ELb1ELb1ELb0EEENS1_36VarlenDynamicPersistentTileSchedulerILi128ELi48ELi128ELi128ELb1ELb1ELb0ELb1ELb1ELb1EEEEEEEEEvNT_6ParamsE --------------------------
	.section	.nv.info._ZN7cutlass13device_kernelIN5flash19enable_sm80_to_sm89INS1_16FlashAttnFwdSm80INS1_25CollectiveMainloopFwdSm80ILi4ELi1ELb0EN4cute5tupleIJNS5_1CILi128EEENS7_ILi48EEENS7_ILi96EEEEEELi96ENS_6half_tEfNS_4arch4Sm80ELb1ELb0ELb0ELb1ELb0ELb0ELb1ELb1EEENS1_21CollectiveEpilogueFwdINS6_IJS8_SA_S9_EEENS6_IJNS7_ILi1EEESI_SI_EEESC_SE_Li128ELb1ELb1ELb1ELb0EEENS1_36VarlenDynamicPersistentTileSchedulerILi128ELi48ELi128ELi128ELb1ELb1ELb0ELb1ELb1ELb1EEEEEEEEEvNT_6ParamsE,"",@"SHT_CUDA_INFO"
	.sectionflags	@""
	.align	4


	//----- nvinfo : EIATTR_CUDA_API_VERSION
	.align		4
        /*0000*/ 	.byte	0x04, 0x37
        /*0002*/ 	.short	(.L_252 - .L_251)
.L_251:
        /*0004*/ 	.word	0x00000082


	//----- nvinfo : EIATTR_SW2861232_WAR
	.align		4
.L_252:
        /*0008*/ 	.byte	0x01, 0x35
	.zero		2


	//----- nvinfo : EIATTR_PARAM_CBANK
	.align		4
        /*000c*/ 	.byte	0x04, 0x0a
        /*000e*/ 	.short	(.L_254 - .L_253)
	.align		4
.L_253:
        /*0010*/ 	.word	index@(.nv.constant0._ZN7cutlass13device_kernelIN5flash19enable_sm80_to_sm89INS1_16FlashAttnFwdSm80INS1_25CollectiveMainloopFwdSm80ILi4ELi1ELb0EN4cute5tupleIJNS5_1CILi128EEENS7_ILi48EEENS7_ILi96EEEEEELi96ENS_6half_tEfNS_4arch4Sm80ELb1ELb0ELb0ELb1ELb0ELb0ELb1ELb1EEENS1_21CollectiveEpilogueFwdINS6_IJS8_SA_S9_EEENS6_IJNS7_ILi1EEESI_SI_EEESC_SE_Li128ELb1ELb1ELb1ELb0EEENS1_36VarlenDynamicPersistentTileSchedulerILi128ELi48ELi128ELi128ELb1ELb1ELb0ELb1ELb1ELb1EEEEEEEEEvNT_6ParamsE)
        /*0014*/ 	.short	0x0160
        /*0016*/ 	.short	0x0438


	//----- nvinfo : EIATTR_CBANK_PARAM_SIZE
	.align		4
.L_254:
        /*0018*/ 	.byte	0x03, 0x19
        /*001a*/ 	.short	0x0438


	//----- nvinfo : EIATTR_KPARAM_INFO
	.align		4
        /*001c*/ 	.byte	0x04, 0x17
        /*001e*/ 	.short	(.L_256 - .L_255)
.L_255:
        /*0020*/ 	.word	0x00000000
        /*0024*/ 	.short	0x0000
        /*0026*/ 	.short	0x0000
        /*0028*/ 	.byte	0x00, 0xf0, 0xe1, 0x10


	//----- nvinfo : EIATTR_MAXREG_COUNT
	.align		4
.L_256:
        /*002c*/ 	.byte	0x03, 0x1b
        /*002e*/ 	.short	0x00ff


	//----- nvinfo : EIATTR_NUM_BARRIERS
	.align		4
        /*0030*/ 	.byte	0x02, 0x4c
        /*0032*/ 	.byte	0x06
	.zero		1


	//----- nvinfo : EIATTR_ANNOTATIONS
	.align		4
        /*0034*/ 	.byte	0x04, 0x55
        /*0036*/ 	.short	(.L_258 - .L_257)


	//   ....[0]....
.L_257:
        /* <DEDUP_REMOVED lines=136> */


	//----- nvinfo : EIATTR_MERCURY_ISA_VERSION
	.align		4
.L_258:
        /*08a0*/ 	.byte	0x03, 0x5f
        /*08a2*/ 	.short	0x0000


	//----- nvinfo : EIATTR_INT_WARP_WIDE_INSTR_OFFSETS
	.align		4
        /*08a4*/ 	.byte	0x04, 0x31
        /*08a6*/ 	.short	(.L_260 - .L_259)


	//   ....[0]....
.L_259:
        /*08a8*/ 	.word	0x0000c420


	//   ....[1]....
        /*08ac*/ 	.word	0x0000c4a0


	//----- nvinfo : EIATTR_COOP_GROUP_MASK_REGIDS
	.align		4
.L_260:
        /*08b0*/ 	.byte	0x04, 0x29
        /*08b2*/ 	.short	(.L_262 - .L_261)


	//   ....[0]....
.L_261:
        /*08b4*/ 	.word	0xffffffff


	//   ....[1]....
        /*08b8*/ 	.word	0xffffffff


	//   ....[2]....
        /*08bc*/ 	.word	0xffffffff


	//   ....[3]....
        /*08c0*/ 	.word	0xffffffff


	//   ....[4]....
        /*08c4*/ 	.word	0xffffffff


	//   ....[5]....
        /*08c8*/ 	.word	0xffffffff


	//   ....[6]....
        /*08cc*/ 	.word	0xffffffff


	//   ....[7]....
        /*08d0*/ 	.word	0xffffffff


	//   ....[8]....
        /*08d4*/ 	.word	0xffffffff


	//   ....[9]....
        /*08d8*/ 	.word	0xffffffff


	//   ....[10]....
        /*08dc*/ 	.word	0xffffffff


	//   ....[11]....
        /*08e0*/ 	.word	0xffffffff


	//   ....[12]....
        /*08e4*/ 	.word	0xffffffff


	//   ....[13]....
        /*08e8*/ 	.word	0xffffffff


	//   ....[14]....
        /*08ec*/ 	.word	0xffffffff


	//   ....[15]....
        /*08f0*/ 	.word	0xffffffff


	//   ....[16]....
        /*08f4*/ 	.word	0xffffffff


	//   ....[17]....
        /*08f8*/ 	.word	0xffffffff


	//   ....[18]....
        /*08fc*/ 	.word	0xffffffff


	//   ....[19]....
        /*0900*/ 	.word	0xffffffff


	//   ....[20]....
        /*0904*/ 	.word	0xffffffff


	//   ....[21]....
        /*0908*/ 	.word	0xffffffff


	//   ....[22]....
        /*090c*/ 	.word	0xffffffff


	//   ....[23]....
        /*0910*/ 	.word	0xffffffff


	//   ....[24]....
        /*0914*/ 	.word	0xffffffff


	//   ....[25]....
        /*0918*/ 	.word	0xffffffff


	//   ....[26]....
        /*091c*/ 	.word	0xffffffff


	//   ....[27]....
        /*0920*/ 	.word	0xffffffff


	//   ....[28]....
        /*0924*/ 	.word	0xffffffff


	//   ....[29]....
        /*0928*/ 	.word	0xffffffff


	//   ....[30]....
        /*092c*/ 	.word	0xffffffff


	//   ....[31]....
        /*0930*/ 	.word	0xffffffff


	//   ....[32]....
        /*0934*/ 	.word	0xffffffff


	//   ....[33]....
        /*0938*/ 	.word	0xffffffff


	//   ....[34]....
        /*093c*/ 	.word	0xffffffff


	//   ....[35]....
        /*0940*/ 	.word	0xffffffff


	//   ....[36]....
        /*0944*/ 	.word	0xffffffff


	//   ....[37]....
        /*0948*/ 	.word	0xffffffff


	//   ....[38]....
        /*094c*/ 	.word	0xffffffff


	//   ....[39]....
        /*0950*/ 	.word	0xffffffff


	//   ....[40]....
        /*0954*/ 	.word	0xffffffff


	//   ....[41]....
        /*0958*/ 	.word	0xffffffff


	//   ....[42]....
        /*095c*/ 	.word	0xffffffff


	//   ....[43]....
        /*0960*/ 	.word	0xffffffff


	//   ....[44]....
        /*0964*/ 	.word	0xffffffff


	//   ....[45]....
        /*0968*/ 	.word	0xffffffff


	//   ....[46]....
        /*096c*/ 	.word	0xffffffff


	//   ....[47]....
        /*0970*/ 	.word	0xffffffff


	//   ....[48]....
        /*0974*/ 	.word	0xffffffff


	//   ....[49]....
        /*0978*/ 	.word	0xffffffff


	//   ....[50]....
        /*097c*/ 	.word	0xffffffff


	//   ....[51]....
        /*0980*/ 	.word	0xffffffff


	//   ....[52]....
        /*0984*/ 	.word	0xffffffff


	//   ....[53]....
        /*0988*/ 	.word	0xffffffff


	//   ....[54]....
        /*098c*/ 	.word	0xffffffff


	//   ....[55]....
        /*0990*/ 	.word	0xffffffff


	//   ....[56]....
        /*0994*/ 	.word	0xffffffff


	//   ....[57]....
        /*0998*/ 	.word	0xffffffff


	//   ....[58]....
        /*099c*/ 	.word	0xffffffff


	//   ....[59]....
        /*09a0*/ 	.word	0xffffffff


	//   ....[60]....
        /*09a4*/ 	.word	0xffffffff


	//   ....[61]....
        /*09a8*/ 	.word	0xffffffff


	//   ....[62]....
        /*09ac*/ 	.word	0xffffffff


	//   ....[63]....
        /*09b0*/ 	.word	0xffffffff


	//   ....[64]....
        /*09b4*/ 	.word	0xffffffff


	//   ....[65]....
        /*09b8*/ 	.word	0xffffffff


	//   ....[66]....
        /*09bc*/ 	.word	0xffffffff


	//   ....[67]....
        /*09c0*/ 	.word	0xffffffff


	//   ....[68]....
        /*09c4*/ 	.word	0xffffffff


	//   ....[69]....
        /*09c8*/ 	.word	0xffffffff


	//   ....[70]....
        /*09cc*/ 	.word	0xffffffff


	//   ....[71]....
        /*09d0*/ 	.word	0xffffffff


	//   ....[72]....
        /*09d4*/ 	.word	0xffffffff


	//   ....[73]....
        /*09d8*/ 	.word	0xffffffff


	//   ....[74]....
        /*09dc*/ 	.word	0xffffffff


	//   ....[75]....
        /*09e0*/ 	.word	0xffffffff


	//   ....[76]....
        /*09e4*/ 	.word	0xffffffff


	//   ....[77]....
        /*09e8*/ 	.word	0xffffffff


	//   ....[78]....
        /*09ec*/ 	.word	0xffffffff


	//   ....[79]....
        /*09f0*/ 	.word	0xffffffff


	//   ....[80]....
        /*09f4*/ 	.word	0xffffffff


	//   ....[81]....
        /*09f8*/ 	.word	0xffffffff


	//   ....[82]....
        /*09fc*/ 	.word	0xffffffff


	//   ....[83]....
        /*0a00*/ 	.word	0xffffffff


	//   ....[84]....
        /*0a04*/ 	.word	0xffffffff


	//   ....[85]....
        /*0a08*/ 	.word	0xffffffff


	//   ....[86]....
        /*0a0c*/ 	.word	0xffffffff


	//   ....[87]....
        /*0a10*/ 	.word	0xffffffff


	//   ....[88]....
        /*0a14*/ 	.word	0xffffffff


	//   ....[89]....
        /*0a18*/ 	.word	0xffffffff


	//   ....[90]....
        /*0a1c*/ 	.word	0xffffffff


	//   ....[91]....
        /*0a20*/ 	.word	0xffffffff


	//   ....[92]....
        /*0a24*/ 	.word	0xffffffff


	//   ....[93]....
        /*0a28*/ 	.word	0xffffffff


	//   ....[94]....
        /*0a2c*/ 	.word	0xffffffff


	//   ....[95]....
        /*0a30*/ 	.word	0xffffffff


	//   ....[96]....
        /*0a34*/ 	.word	0xffffffff


	//   ....[97]....
        /*0a38*/ 	.word	0xffffffff


	//   ....[98]....
        /*0a3c*/ 	.word	0xffffffff


	//   ....[99]....
        /*0a40*/ 	.word	0xffffffff


	//   ....[100]....
        /*0a44*/ 	.word	0xffffffff


	//   ....[101]....
        /*0a48*/ 	.word	0xffffffff


	//   ....[102]....
        /*0a4c*/ 	.word	0xffffffff


	//   ....[103]....
        /*0a50*/ 	.word	0xffffffff


	//   ....[104]....
        /*0a54*/ 	.word	0xffffffff


	//   ....[105]....
        /*0a58*/ 	.word	0xffffffff


	//   ....[106]....
        /*0a5c*/ 	.word	0xffffffff


	//   ....[107]....
        /*0a60*/ 	.word	0xffffffff


	//   ....[108]....
        /*0a64*/ 	.word	0xffffffff


	//   ....[109]....
        /*0a68*/ 	.word	0xffffffff


	//   ....[110]....
        /*0a6c*/ 	.word	0xffffffff


	//   ....[111]....
        /*0a70*/ 	.word	0xffffffff


	//   ....[112]....
        /*0a74*/ 	.word	0xffffffff


	//   ....[113]....
        /*0a78*/ 	.word	0xffffffff


	//   ....[114]....
        /*0a7c*/ 	.word	0xffffffff


	//   ....[115]....
        /*0a80*/ 	.word	0xffffffff


	//   ....[116]....
        /*0a84*/ 	.word	0xffffffff


	//   ....[117]....
        /*0a88*/ 	.word	0xffffffff


	//   ....[118]....
        /*0a8c*/ 	.word	0xffffffff


	//   ....[119]....
        /*0a90*/ 	.word	0xffffffff


	//   ....[120]....
        /*0a94*/ 	.word	0xffffffff


	//   ....[121]....
        /*0a98*/ 	.word	0xffffffff


	//   ....[122]....
        /*0a9c*/ 	.word	0xffffffff


	//   ....[123]....
        /*0aa0*/ 	.word	0xffffffff


	//   ....[124]....
        /*0aa4*/ 	.word	0xffffffff


	//   ....[125]....
        /*0aa8*/ 	.word	0xffffffff


	//   ....[126]....
        /*0aac*/ 	.word	0xffffffff


	//   ....[127]....
        /*0ab0*/ 	.word	0xffffffff


	//   ....[128]....
        /*0ab4*/ 	.word	0xffffffff


	//   ....[129]....
        /*0ab8*/ 	.word	0xffffffff


	//   ....[130]....
        /*0abc*/ 	.word	0xffffffff


	//   ....[131]....
        /*0ac0*/ 	.word	0xffffffff


	//   ....[132]....
        /*0ac4*/ 	.word	0xffffffff


	//   ....[133]....
        /*0ac8*/ 	.word	0xffffffff


	//   ....[134]....
        /*0acc*/ 	.word	0xffffffff


	//   ....[135]....
        /*0ad0*/ 	.word	0xffffffff


	//   ....[136]....
        /*0ad4*/ 	.word	0xffffffff


	//   ....[137]....
        /*0ad8*/ 	.word	0xffffffff


	//   ....[138]....
        /*0adc*/ 	.word	0xffffffff


	//   ....[139]....
        /*0ae0*/ 	.word	0xffffffff


	//   ....[140]....
        /*0ae4*/ 	.word	0xffffffff


	//   ....[141]....
        /*0ae8*/ 	.word	0xffffffff


	//   ....[142]....
        /*0aec*/ 	.word	0xffffffff


	//   ....[143]....
        /*0af0*/ 	.word	0xffffffff


	//   ....[144]....
        /*0af4*/ 	.word	0xffffffff


	//   ....[145]....
        /*0af8*/ 	.word	0xffffffff


	//   ....[146]....
        /*0afc*/ 	.word	0xffffffff


	//   ....[147]....
        /*0b00*/ 	.word	0xffffffff


	//   ....[148]....
        /*0b04*/ 	.word	0xffffffff


	//   ....[149]....
        /*0b08*/ 	.word	0xffffffff


	//   ....[150]....
        /*0b0c*/ 	.word	0xffffffff


	//   ....[151]....
        /*0b10*/ 	.word	0xffffffff


	//   ....[152]....
        /*0b14*/ 	.word	0xffffffff


	//   ....[153]....
        /*0b18*/ 	.word	0xffffffff


	//   ....[154]....
        /*0b1c*/ 	.word	0xffffffff


	//   ....[155]....
        /*0b20*/ 	.word	0xffffffff


	//   ....[156]....
        /*0b24*/ 	.word	0xffffffff


	//   ....[157]....
        /*0b28*/ 	.word	0xffffffff


	//   ....[158]....
        /*0b2c*/ 	.word	0xffffffff


	//   ....[159]....
        /*0b30*/ 	.word	0xffffffff


	//   ....[160]....
        /*0b34*/ 	.word	0xffffffff


	//   ....[161]....
        /*0b38*/ 	.word	0xffffffff


	//   ....[162]....
        /*0b3c*/ 	.word	0xffffffff


	//   ....[163]....
        /*0b40*/ 	.word	0xffffffff


	//   ....[164]....
        /*0b44*/ 	.word	0xffffffff


	//   ....[165]....
        /*0b48*/ 	.word	0xffffffff


	//   ....[166]....
        /*0b4c*/ 	.word	0xffffffff


	//   ....[167]....
        /*0b50*/ 	.word	0xffffffff


	//   ....[168]....
        /*0b54*/ 	.word	0xffffffff


	//   ....[169]....
        /*0b58*/ 	.word	0xffffffff


	//   ....[170]....
        /*0b5c*/ 	.word	0xffffffff


	//   ....[171]....
        /*0b60*/ 	.word	0xffffffff


	//   ....[172]....
        /*0b64*/ 	.word	0xffffffff


	//   ....[173]....
        /*0b68*/ 	.word	0xffffffff


	//   ....[174]....
        /*0b6c*/ 	.word	0xffffffff


	//   ....[175]....
        /*0b70*/ 	.word	0xffffffff


	//   ....[176]....
        /*0b74*/ 	.word	0xffffffff


	//   ....[177]....
        /*0b78*/ 	.word	0xffffffff


	//   ....[178]....
        /*0b7c*/ 	.word	0xffffffff


	//   ....[179]....
        /*0b80*/ 	.word	0xffffffff


	//   ....[180]....
        /*0b84*/ 	.word	0xffffffff


	//   ....[181]....
        /*0b88*/ 	.word	0xffffffff


	//   ....[182]....
        /*0b8c*/ 	.word	0xffffffff


	//----- nvinfo : EIATTR_COOP_GROUP_INSTR_OFFSETS
	.align		4
.L_262:
        /*0b90*/ 	.byte	0x04, 0x28
        /*0b92*/ 	.short	(.L_264 - .L_263)


	//   ....[0]....
.L_263:
        /*0b94*/ 	.word	0x00000050


	//   ....[1]....
        /*0b98*/ 	.word	0x00000200


	//   ....[2]....
        /*0b9c*/ 	.word	0x00000230


	//   ....[3]....
        /*0ba0*/ 	.word	0x00000260


	//   ....[4]....
        /*0ba4*/ 	.word	0x00000290


	//   ....[5]....
        /*0ba8*/ 	.word	0x000002c0


	//   ....[6]....
        /*0bac*/ 	.word	0x000002f0


	//   ....[7]....
        /*0bb0*/ 	.word	0x00000450


	//   ....[8]....
        /*0bb4*/ 	.word	0x00000490


	//   ....[9]....
        /*0bb8*/ 	.word	0x000004c0


	//   ....[10]....
        /*0bbc*/ 	.word	0x000004f0


	//   ....[11]....
        /*0bc0*/ 	.word	0x00000520


	//   ....[12]....
        /*0bc4*/ 	.word	0x00000550


	//   ....[13]....
        /*0bc8*/ 	.word	0x000005e0


	//   ....[14]....
        /*0bcc*/ 	.word	0x00000630


	//   ....[15]....
        /*0bd0*/ 	.word	0x00000650


	//   ....[16]....
        /*0bd4*/ 	.word	0x000006b0


	//   ....[17]....
        /*0bd8*/ 	.word	0x00002d70


	//   ....[18]....
        /*0bdc*/ 	.word	0x00002d90


	//   ....[19]....
        /*0be0*/ 	.word	0x00002f50


	//   ....[20]....
        /*0be4*/ 	.word	0x00002f60


	//   ....[21]....
        /*0be8*/ 	.word	0x00003120


	//   ....[22]....
        /*0bec*/ 	.word	0x00003140


	//   ....[23]....
        /*0bf0*/ 	.word	0x00003300


	//   ....[24]....
        /*0bf4*/ 	.word	0x00003310


	//   ....[25]....
        /*0bf8*/ 	.word	0x00004360


	//   ....[26]....
        /*0bfc*/ 	.word	0x00004370


	//   ....[27]....
        /*0c00*/ 	.word	0x00004820


	//   ....[28]....
        /*0c04*/ 	.word	0x000048c0


	//   ....[29]....
        /*0c08*/ 	.word	0x000048e0


	//   ....[30]....
        /*0c0c*/ 	.word	0x00004900


	//   ....[31]....
        /*0c10*/ 	.word	0x000049d0


	//   ....[32]....
        /*0c14*/ 	.word	0x000049e0


	//   ....[33]....
        /*0c18*/ 	.word	0x00004e90


	//   ....[34]....
        /*0c1c*/ 	.word	0x00005070


	//   ....[35]....
        /*0c20*/ 	.word	0x00005190


	//   ....[36]....
        /*0c24*/ 	.word	0x00005240


	//   ....[37]....
        /*0c28*/ 	.word	0x00006d90


	//   ....[38]....
        /*0c2c*/ 	.word	0x00006da0


	//   ....[39]....
        /*0c30*/ 	.word	0x00006db0


	//   ....[40]....
        /*0c34*/ 	.word	0x00006dc0


	//   ....[41]....
        /*0c38*/ 	.word	0x00007150


	//   ....[42]....
        /*0c3c*/ 	.word	0x00007360


	//   ....[43]....
        /*0c40*/ 	.word	0x000075f0


	//   ....[44]....
        /*0c44*/ 	.word	0x000077b0


	//   ....[45]....
        /*0c48*/ 	.word	0x00007800


	//   ....[46]....
        /*0c4c*/ 	.word	0x00007880


	//   ....[47]....
        /*0c50*/ 	.word	0x000078b0


	//   ....[48]....
        /*0c54*/ 	.word	0x000079f0


	//   ....[49]....
        /*0c58*/ 	.word	0x0000a0c0


	//   ....[50]....
        /*0c5c*/ 	.word	0x0000a120


	//   ....[51]....
        /*0c60*/ 	.word	0x0000a150


	//   ....[52]....
        /*0c64*/ 	.word	0x0000a180


	//   ....[53]....
        /*0c68*/ 	.word	0x0000a1c0


	//   ....[54]....
        /*0c6c*/ 	.word	0x0000a1f0


	//   ....[55]....
        /*0c70*/ 	.word	0x0000a440


	//   ....[56]....
        /*0c74*/ 	.word	0x0000a890


	//   ....[57]....
        /*0c78*/ 	.word	0x0000ba60


	//   ....[58]....
        /*0c7c*/ 	.word	0x0000ba90


	//   ....[59]....
        /*0c80*/ 	.word	0x0000baa0


	//   ....[60]....
        /*0c84*/ 	.word	0x0000bab0


	//   ....[61]....
        /*0c88*/ 	.word	0x0000bac0


	//   ....[62]....
        /*0c8c*/ 	.word	0x0000baf0


	//   ....[63]....
        /*0c90*/ 	.word	0x0000bb10


	//   ....[64]....
        /*0c94*/ 	.word	0x0000bb30


	//   ....[65]....
        /*0c98*/ 	.word	0x0000d0b0


	//   ....[66]....
        /*0c9c*/ 	.word	0x0000d0c0


	//   ....[67]....
        /*0ca0*/ 	.word	0x0000d0d0


	//   ....[68]....
        /*0ca4*/ 	.word	0x0000d0e0


	//   ....[69]....
        /*0ca8*/ 	.word	0x0000d0f0


	//   ....[70]....
        /*0cac*/ 	.word	0x0000d100


	//   ....[71]....
        /*0cb0*/ 	.word	0x0000d110


	//   ....[72]....
        /*0cb4*/ 	.word	0x0000d130


	//   ....[73]....
        /*0cb8*/ 	.word	0x0000d5a0


	//   ....[74]....
        /*0cbc*/ 	.word	0x0000d5c0


	//   ....[75]....
        /*0cc0*/ 	.word	0x0000d720


	//   ....[76]....
        /*0cc4*/ 	.word	0x0000d730


	//   ....[77]....
        /*0cc8*/ 	.word	0x0000d8a0


	//   ....[78]....
        /*0ccc*/ 	.word	0x0000d8c0


	//   ....[79]....
        /*0cd0*/ 	.word	0x0000da30


	//   ....[80]....
        /*0cd4*/ 	.word	0x0000da40


	//   ....[81]....
        /*0cd8*/ 	.word	0x0000ddc0


	//   ....[82]....
        /*0cdc*/ 	.word	0x0000dde0


	//   ....[83]....
        /*0ce0*/ 	.word	0x0000e2b0


	//   ....[84]....
        /*0ce4*/ 	.word	0x0000e2c0


	//   ....[85]....
        /*0ce8*/ 	.word	0x0000e790


	//   ....[86]....
        /*0cec*/ 	.word	0x0000e7b0


	//   ....[87]....
        /*0cf0*/ 	.word	0x0000ec80


	//   ....[88]....
        /*0cf4*/ 	.word	0x0000ec90


	//   ....[89]....
        /*0cf8*/ 	.word	0x0000f900


	//   ....[90]....
        /*0cfc*/ 	.word	0x0000f920


	//   ....[91]....
        /*0d00*/ 	.word	0x0000fa90


	//   ....[92]....
        /*0d04*/ 	.word	0x0000faa0


	//   ....[93]....
        /*0d08*/ 	.word	0x0000fc10


	//   ....[94]....
        /*0d0c*/ 	.word	0x0000fc30


	//   ....[95]....
        /*0d10*/ 	.word	0x0000fda0


	//   ....[96]....
        /*0d14*/ 	.word	0x0000fdb0


	//   ....[97]....
        /*0d18*/ 	.word	0x0000ffe0


	//   ....[98]....
        /*0d1c*/ 	.word	0x00010000


	//   ....[99]....
        /*0d20*/ 	.word	0x00010130


	//   ....[100]....
        /*0d24*/ 	.word	0x00010170


	//   ....[101]....
        /*0d28*/ 	.word	0x000101a0


	//   ....[102]....
        /*0d2c*/ 	.word	0x000101d0


	//   ....[103]....
        /*0d30*/ 	.word	0x00010200


	//   ....[104]....
        /*0d34*/ 	.word	0x00010230


	//   ....[105]....
        /*0d38*/ 	.word	0x00010390


	//   ....[106]....
        /*0d3c*/ 	.word	0x000103d0


	//   ....[107]....
        /*0d40*/ 	.word	0x00010400


	//   ....[108]....
        /*0d44*/ 	.word	0x00010430


	//   ....[109]....
        /*0d48*/ 	.word	0x00010460


	//   ....[110]....
        /*0d4c*/ 	.word	0x00010490


	//   ....[111]....
        /*0d50*/ 	.word	0x00010520


	//   ....[112]....
        /*0d54*/ 	.word	0x00010580


	//   ....[113]....
        /*0d58*/ 	.word	0x00010590


	//   ....[114]....
        /*0d5c*/ 	.word	0x000105f0


	//   ....[115]....
        /*0d60*/ 	.word	0x00011050


	//   ....[116]....
        /*0d64*/ 	.word	0x000110b0


	//   ....[117]....
        /*0d68*/ 	.word	0x00011100


	//   ....[118]....
        /*0d6c*/ 	.word	0x00011150


	//   ....[119]....
        /*0d70*/ 	.word	0x000111a0


	//   ....[120]....
        /*0d74*/ 	.word	0x00011210


	//   ....[121]....
        /*0d78*/ 	.word	0x00011250


	//   ....[122]....
        /*0d7c*/ 	.word	0x000112c0


	//   ....[123]....
        /*0d80*/ 	.word	0x00011330


	//   ....[124]....
        /*0d84*/ 	.word	0x00011390


	//   ....[125]....
        /*0d88*/ 	.word	0x00011400


	//   ....[126]....
        /*0d8c*/ 	.word	0x00011470


	//   ....[127]....
        /*0d90*/ 	.word	0x000114d0


	//   ....[128]....
        /*0d94*/ 	.word	0x00011530


	//   ....[129]....
        /*0d98*/ 	.word	0x00011590


	//   ....[130]....
        /*0d9c*/ 	.word	0x00011600


	//   ....[131]....
        /*0da0*/ 	.word	0x00011660


	//   ....[132]....
        /*0da4*/ 	.word	0x000116c0


	//   ....[133]....
        /*0da8*/ 	.word	0x00011710


	//   ....[134]....
        /*0dac*/ 	.word	0x00011760


	//   ....[135]....
        /*0db0*/ 	.word	0x000117b0


	//   ....[136]....
        /*0db4*/ 	.word	0x00011800


	//   ....[137]....
        /*0db8*/ 	.word	0x00011850


	//   ....[138]....
        /*0dbc*/ 	.word	0x000118a0


	//   ....[139]....
        /*0dc0*/ 	.word	0x000118f0


	//   ....[140]....
        /*0dc4*/ 	.word	0x00011940


	//   ....[141]....
        /*0dc8*/ 	.word	0x000119b0


	//   ....[142]....
        /*0dcc*/ 	.word	0x00011a20


	//   ....[143]....
        /*0dd0*/ 	.word	0x00011a80


	//   ....[144]....
        /*0dd4*/ 	.word	0x00011ae0


	//   ....[145]....
        /*0dd8*/ 	.word	0x00011b40


	//   ....[146]....
        /*0ddc*/ 	.word	0x00011bb0


	//   ....[147]....
        /*0de0*/ 	.word	0x00011c10


	//   ....[148]....
        /*0de4*/ 	.word	0x00011c70


	//   ....[149]....
        /*0de8*/ 	.word	0x00011cd0


	//   ....[150]....
        /*0dec*/ 	.word	0x00011d40


	//   ....[151]....
        /*0df0*/ 	.word	0x00011da0


	//   ....[152]....
        /*0df4*/ 	.word	0x00011e00


	//   ....[153]....
        /*0df8*/ 	.word	0x00011e60


	//   ....[154]....
        /*0dfc*/ 	.word	0x00011ed0


	//   ....[155]....
        /*0e00*/ 	.word	0x00011f30


	//   ....[156]....
        /*0e04*/ 	.word	0x00011f90


	//   ....[157]....
        /*0e08*/ 	.word	0x00011ff0


	//   ....[158]....
        /*0e0c*/ 	.word	0x00012060


	//   ....[159]....
        /*0e10*/ 	.word	0x000120c0


	//   ....[160]....
        /*0e14*/ 	.word	0x00012120


	//   ....[161]....
        /*0e18*/ 	.word	0x00012180


	//   ....[162]....
        /*0e1c*/ 	.word	0x000121f0


	//   ....[163]....
        /*0e20*/ 	.word	0x00012250


	//   ....[164]....
        /*0e24*/ 	.word	0x000122b0


	//   ....[165]....
        /*0e28*/ 	.word	0x00012310


	//   ....[166]....
        /*0e2c*/ 	.word	0x00012380


	//   ....[167]....
        /*0e30*/ 	.word	0x000123d0


	//   ....[168]....
        /*0e34*/ 	.word	0x00012410


	//   ....[169]....
        /*0e38*/ 	.word	0x00012460


	//   ....[170]....
        /*0e3c*/ 	.word	0x000124b0


	//   ....[171]....
        /*0e40*/ 	.word	0x00012500


	//   ....[172]....
        /*0e44*/ 	.word	0x00012570


	//   ....[173]....
        /*0e48*/ 	.word	0x000125b0


	//   ....[174]....
        /*0e4c*/ 	.word	0x00012600


	//   ....[175]....
        /*0e50*/ 	.word	0x00012650


	//   ....[176]....
        /*0e54*/ 	.word	0x000126a0


	//   ....[177]....
        /*0e58*/ 	.word	0x000126f0


	//   ....[178]....
        /*0e5c*/ 	.word	0x00012760


	//   ....[179]....
        /*0e60*/ 	.word	0x000127a0


	//   ....[180]....
        /*0e64*/ 	.word	0x00012810


	//   ....[181]....
        /*0e68*/ 	.word	0x00012870


	//   ....[182]....
        /*0e6c*/ 	.word	0x000128d0


	//----- nvinfo : EIATTR_EXIT_INSTR_OFFSETS
	.align		4
.L_264:
        /*0e70*/ 	.byte	0x04, 0x1c
        /*0e72*/ 	.short	(.L_266 - .L_265)


	//   ....[0]....
.L_265:
        /*0e74*/ 	.word	0x000010d0


	//   ....[1]....
        /*0e78*/ 	.word	0x00011010


	//----- nvinfo : EIATTR_MAX_THREADS
	.align		4
.L_266:
        /*0e7c*/ 	.byte	0x04, 0x05
        /*0e7e*/ 	.short	(.L_268 - .L_267)
.L_267:
        /*0e80*/ 	.word	0x00000080
        /*0e84*/ 	.word	0x00000001
        /*0e88*/ 	.word	0x00000001


	//----- nvinfo : EIATTR_CRS_STACK_SIZE
	.align		4
.L_268:
        /*0e8c*/ 	.byte	0x04, 0x1e
        /*0e8e*/ 	.short	(.L_270 - .L_269)
.L_269:
        /*0e90*/ 	.word	0x00000000
.L_270:


//--------------------- .nv.info._ZN7cutlass13device_kernelIN5flash19enable_sm80_to_sm89INS1_16FlashAttnFwdSm80INS1_25CollectiveMainloopFwdSm80ILi4ELi1ELb0EN4cute5tupleIJNS5_1CILi128EEENS7_ILi48EEENS7_ILi96EEEEEELi96ENS_6half_tEfNS_4arch4Sm80ELb1ELb0ELb0ELb1ELb0ELb1ELb1ELb1EEENS1_21CollectiveEpilogueFwdINS6_IJS8_SA_S9_EEENS6_IJNS7_ILi1EEESI_SI_EEESC_SE_Li128ELb1ELb1ELb1ELb0EEENS1_36VarlenDynamicPersistentTileSchedulerILi128ELi48ELi128ELi128ELb1ELb1ELb0ELb1ELb1ELb1EEEEEEEEEvNT_6ParamsE --------------------------
	.section	.nv.info._ZN7cutlass13device_kernelIN5flash19enable_sm80_to_sm89INS1_16FlashAttnFwdSm80INS1_25CollectiveMainloopFwdSm80ILi4ELi1ELb0EN4cute5tupleIJNS5_1CILi128EEENS7_ILi48EEENS7_ILi96EEEEEELi96ENS_6half_tEfNS_4arch4Sm80ELb1ELb0ELb0ELb1ELb0ELb1ELb1ELb1EEENS1_21CollectiveEpilogueFwdINS6_IJS8_SA_S9_EEENS6_IJNS7_ILi1EEESI_SI_EEESC_SE_Li128ELb1ELb1ELb1ELb0EEENS1_36VarlenDynamicPersistentTileSchedulerILi128ELi48ELi128ELi128ELb1ELb1ELb0ELb1ELb1ELb1EEEEEEEEEvNT_6ParamsE,"",@"SHT_CUDA_INFO"
	.sectionflags	@""
	.align	4


	//----- nvinfo : EIATTR_CUDA_API_VERSION
	.align		4
        /*0000*/ 	.byte	0x04, 0x37
        /*0002*/ 	.short	(.L_272 - .L_271)
.L_271:
        /*0004*/ 	.word	0x00000082


	//----- nvinfo : EIATTR_SW2861232_WAR
	.align		4
.L_272:
        /*0008*/ 	.byte	0x01, 0x35
	.zero		2


	//----- nvinfo : EIATTR_PARAM_CBANK
	.align		4
        /*000c*/ 	.byte	0x04, 0x0a
        /*000e*/ 	.short	(.L_274 - .L_273)
	.align		4
.L_273:
        /*0010*/ 	.word	index@(.nv.constant0._ZN7cutlass13device_kernelIN5flash19enable_sm80_to_sm89INS1_16FlashAttnFwdSm80INS1_25CollectiveMainloopFwdSm80ILi4ELi1ELb0EN4cute5tupleIJNS5_1CILi128EEENS7_ILi48EEENS7_ILi96EEEEEELi96ENS_6half_tEfNS_4arch4Sm80ELb1ELb0ELb0ELb1ELb0ELb1ELb1ELb1EEENS1_21CollectiveEpilogueFwdINS6_IJS8_SA_S9_EEENS6_IJNS7_ILi1EEESI_SI_EEESC_SE_Li128ELb1ELb1ELb1ELb0EEENS1_36VarlenDynamicPersistentTileSchedulerILi128ELi48ELi128ELi128ELb1ELb1ELb0ELb1ELb1ELb1EEEEEEEEEvNT_6ParamsE)
        /*0014*/ 	.short	0x0160
        /*0016*/ 	.short	0x0438


	//----- nvinfo : EIATTR_CBANK_PARAM_SIZE
	.align		4
.L_274:
        /*0018*/ 	.byte	0x03, 0x19
        /*001a*/ 	.short	0x0438


	//----- nvinfo : EIATTR_KPARAM_INFO
	.align		4
        /*001c*/ 	.byte	0x04, 0x17
        /*001e*/ 	.short	(.L_276 - .L_275)
.L_275:
        /*0020*/ 	.word	0x00000000
        /*0024*/ 	.short	0x0000
        /*0026*/ 	.short	0x0000
        /*0028*/ 	.byte	0x00, 0xf0, 0xe1, 0x10


	//----- nvinfo : EIATTR_MAXREG_COUNT
	.align		4
.L_276:
        /*002c*/ 	.byte	0x03, 0x1b
        /*002e*/ 	.short	0x00ff


	//----- nvinfo : EIATTR_NUM_BARRIERS
	.align		4
        /*0030*/ 	.byte	0x02, 0x4c
        /*0032*/ 	.byte	0x06
	.zero		1


	//----- nvinfo : EIATTR_ANNOTATIONS
	.align		4
        /*0034*/ 	.byte	0x04, 0x55
        /*0036*/ 	.short	(.L_278 - .L_277)


	//   ....[0]....
.L_277:
        /* <DEDUP_REMOVED lines=122> */


	//----- nvinfo : EIATTR_MERCURY_ISA_VERSION
	.align		4
.L_278:
        /*07c0*/ 	.byte	0x03, 0x5f
        /*07c2*/ 	.short	0x0000


	//----- nvinfo : EIATTR_INT_WARP_WIDE_INSTR_OFFSETS
	.align		4
        /*07c4*/ 	.byte	0x04, 0x31
        /*07c6*/ 	.short	(.L_280 - .L_279)


	//   ....[0]....
.L_279:
        /*07c8*/ 	.word	0x000189f0


	//   ....[1]....
        /*07cc*/ 	.word	0x00018a70


	//----- nvinfo : EIATTR_COOP_GROUP_MASK_REGIDS
	.align		4
.L_280:
        /*07d0*/ 	.byte	0x04, 0x29
        /*07d2*/ 	.short	(.L_282 - .L_281)


	//   ....[0]....
.L_281:
        /*07d4*/ 	.word	0xffffffff


	//   ....[1]....
        /*07d8*/ 	.word	0xffffffff


	//   ....[2]....
        /*07dc*/ 	.word	0xffffffff


	//   ....[3]....
        /*07e0*/ 	.word	0xffffffff


	//   ....[4]....
        /*07e4*/ 	.word	0xffffffff


	//   ....[5]....
        /*07e8*/ 	.word	0xffffffff


	//   ....[6]....
        /*07ec*/ 	.word	0xffffffff


	//   ....[7]....
        /*07f0*/ 	.word	0xffffffff


	//   ....[8]....
        /*07f4*/ 	.word	0xffffffff


	//   ....[9]....
        /*07f8*/ 	.word	0xffffffff


	//   ....[10]....
        /*07fc*/ 	.word	0xffffffff


	//   ....[11]....
        /*0800*/ 	.word	0xffffffff


	//   ....[12]....
        /*0804*/ 	.word	0xffffffff


	//   ....[13]....
        /*0808*/ 	.word	0xffffffff


	//   ....[14]....
        /*080c*/ 	.word	0xffffffff


	//   ....[15]....
        /*0810*/ 	.word	0xffffffff


	//   ....[16]....
        /*0814*/ 	.word	0xffffffff


	//   ....[17]....
        /*0818*/ 	.word	0xffffffff


	//   ....[18]....
        /*081c*/ 	.word	0xffffffff


	//   ....[19]....
        /*0820*/ 	.word	0xffffffff


	//   ....[20]....
        /*0824*/ 	.word	0xffffffff


	//   ....[21]....
        /*0828*/ 	.word	0xffffffff


	//   ....[22]....
        /*082c*/ 	.word	0xffffffff


	//   ....[23]....
        /*0830*/ 	.word	0xffffffff


	//   ....[24]....
        /*0834*/ 	.word	0xffffffff


	//   ....[25]....
        /*0838*/ 	.word	0xffffffff


	//   ....[26]....
        /*083c*/ 	.word	0xffffffff


	//   ....[27]....
        /*0840*/ 	.word	0xffffffff


	//   ....[28]....
        /*0844*/ 	.word	0xffffffff


	//   ....[29]....
        /*0848*/ 	.word	0xffffffff


	//   ....[30]....
        /*084c*/ 	.word	0xffffffff


	//   ....[31]....
        /*0850*/ 	.word	0xffffffff


	//   ....[32]....
        /*0854*/ 	.word	0xffffffff


	//   ....[33]....
        /*0858*/ 	.word	0xffffffff


	//   ....[34]....
        /*085c*/ 	.word	0xffffffff


	//   ....[35]....
        /*0860*/ 	.word	0xffffffff


	//   ....[36]....
        /*0864*/ 	.word	0xffffffff


	//   ....[37]....
        /*0868*/ 	.word	0xffffffff


	//   ....[38]....
        /*086c*/ 	.word	0xffffffff


	//   ....[39]....
        /*0870*/ 	.word	0xffffffff


	//   ....[40]....
        /*0874*/ 	.word	0xffffffff


	//   ....[41]....
        /*0878*/ 	.word	0xffffffff


	//   ....[42]....
        /*087c*/ 	.word	0xffffffff


	//   ....[43]....
        /*0880*/ 	.word	0xffffffff


	//   ....[44]....
        /*0884*/ 	.word	0xffffffff


	//   ....[45]....
        /*0888*/ 	.word	0xffffffff


	//   ....[46]....
        /*088c*/ 	.word	0xffffffff


	//   ....[47]....
        /*0890*/ 	.word	0xffffffff


	//   ....[48]....
        /*0894*/ 	.word	0xffffffff


	//   ....[49]....
        /*0898*/ 	.word	0xffffffff


	//   ....[50]....
        /*089c*/ 	.word	0xffffffff


	//   ....[51]....
        /*08a0*/ 	.word	0xffffffff


	//   ....[52]....
        /*08a4*/ 	.word	0xffffffff


	//   ....[53]....
        /*08a8*/ 	.word	0xffffffff


	//   ....[54]....
        /*08ac*/ 	.word	0xffffffff


	//   ....[55]....
        /*08b0*/ 	.word	0xffffffff


	//   ....[56]....
        /*08b4*/ 	.word	0xffffffff


	//   ....[57]....
        /*08b8*/ 	.word	0xffffffff


	//   ....[58]....
        /*08bc*/ 	.word	0xffffffff


	//   ....[59]....
        /*08c0*/ 	.word	0xffffffff


	//   ....[60]....
        /*08c4*/ 	.word	0xffffffff


	//   ....[61]....
        /*08c8*/ 	.word	0xffffffff


	//   ....[62]....
        /*08cc*/ 	.word	0xffffffff


	//   ....[63]....
        /*08d0*/ 	.word	0xffffffff


	//   ....[64]....
        /*08d4*/ 	.word	0xffffffff


	//   ....[65]....
        /*08d8*/ 	.word	0xffffffff


	//   ....[66]....
        /*08dc*/ 	.word	0xffffffff


	//   ....[67]....
        /*08e0*/ 	.word	0xffffffff


	//   ....[68]....
        /*08e4*/ 	.word	0xffffffff


	//   ....[69]....
        /*08e8*/ 	.word	0xffffffff


	//   ....[70]....
        /*08ec*/ 	.word	0xffffffff


	//   ....[71]....
        /*08f0*/ 	.word	0xffffffff


	//   ....[72]....
        /*08f4*/ 	.word	0xffffffff


	//   ....[73]....
        /*08f8*/ 	.word	0xffffffff


	//   ....[74]....
        /*08fc*/ 	.word	0xffffffff


	//   ....[75]....
        /*0900*/ 	.word	0xffffffff


	//   ....[76]....
        /*0904*/ 	.word	0xffffffff


	//   ....[77]....
        /*0908*/ 	.word	0xffffffff


	//   ....[78]....
        /*090c*/ 	.word	0xffffffff


	//   ....[79]....
        /*0910*/ 	.word	0xffffffff


	//   ....[80]....
        /*0914*/ 	.word	0xffffffff


	//   ....[81]....
        /*0918*/ 	.word	0xffffffff


	//   ....[82]....
        /*091c*/ 	.word	0xffffffff


	//   ....[83]....
        /*0920*/ 	.word	0xffffffff


	//   ....[84]....
        /*0924*/ 	.word	0xffffffff


	//   ....[85]....
        /*0928*/ 	.word	0xffffffff


	//   ....[86]....
        /*092c*/ 	.word	0xffffffff


	//   ....[87]....
        /*0930*/ 	.word	0xffffffff


	//   ....[88]....
        /*0934*/ 	.word	0xffffffff


	//   ....[89]....
        /*0938*/ 	.word	0xffffffff


	//   ....[90]....
        /*093c*/ 	.word	0xffffffff


	//   ....[91]....
        /*0940*/ 	.word	0xffffffff


	//   ....[92]....
        /*0944*/ 	.word	0xffffffff


	//   ....[93]....
        /*0948*/ 	.word	0xffffffff


	//   ....[94]....
        /*094c*/ 	.word	0xffffffff


	//   ....[95]....
        /*0950*/ 	.word	0xffffffff


	//   ....[96]....
        /*0954*/ 	.word	0xffffffff


	//   ....[97]....
        /*0958*/ 	.word	0xffffffff


	//   ....[98]....
        /*095c*/ 	.word	0xffffffff


	//   ....[99]....
        /*0960*/ 	.word	0xffffffff


	//   ....[100]....
        /*0964*/ 	.word	0xffffffff


	//   ....[101]....
        /*0968*/ 	.word	0xffffffff


	//   ....[102]....
        /*096c*/ 	.word	0xffffffff


	//   ....[103]....
        /*0970*/ 	.word	0xffffffff


	//   ....[104]....
        /*0974*/ 	.word	0xffffffff


	//   ....[105]....
        /*0978*/ 	.word	0xffffffff


	//   ....[106]....
        /*097c*/ 	.word	0xffffffff


	//   ....[107]....
        /*0980*/ 	.word	0xffffffff


	//   ....[108]....
        /*0984*/ 	.word	0xffffffff


	//   ....[109]....
        /*0988*/ 	.word	0xffffffff


	//   ....[110]....
        /*098c*/ 	.word	0xffffffff


	//   ....[111]....
        /*0990*/ 	.word	0xffffffff


	//   ....[112]....
        /*0994*/ 	.word	0xffffffff


	//   ....[113]....
        /*0998*/ 	.word	0xffffffff


	//   ....[114]....
        /*099c*/ 	.word	0xffffffff


	//   ....[115]....
        /*09a0*/ 	.word	0xffffffff


	//   ....[116]....
        /*09a4*/ 	.word	0xffffffff


	//   ....[117]....
        /*09a8*/ 	.word	0xffffffff


	//   ....[118]....
        /*09ac*/ 	.word	0xffffffff


	//   ....[119]....
        /*09b0*/ 	.word	0xffffffff


	//   ....[120]....
        /*09b4*/ 	.word	0xffffffff


	//   ....[121]....
        /*09b8*/ 	.word	0xffffffff


	//   ....[122]....
        /*09bc*/ 	.word	0xffffffff


	//   ....[123]....
        /*09c0*/ 	.word	0xffffffff


	//   ....[124]....
        /*09c4*/ 	.word	0xffffffff


	//   ....[125]....
        /*09c8*/ 	.word	0xffffffff


	//   ....[126]....
        /*09cc*/ 	.word	0xffffffff


	//   ....[127]....
        /*09d0*/ 	.word	0xffffffff


	//   ....[128]....
        /*09d4*/ 	.word	0xffffffff


	//   ....[129]....
        /*09d8*/ 	.word	0xffffffff


	//   ....[130]....
        /*09dc*/ 	.word	0xffffffff


	//   ....[131]....
        /*09e0*/ 	.word	0xffffffff


	//   ....[132]....
        /*09e4*/ 	.word	0xffffffff


	//   ....[133]....
        /*09e8*/ 	.word	0xffffffff


	//   ....[134]....
        /*09ec*/ 	.word	0xffffffff


	//   ....[135]....
        /*09f0*/ 	.word	0xffffffff


	//   ....[136]....
        /*09f4*/ 	.word	0xffffffff


	//   ....[137]....
        /*09f8*/ 	.word	0xffffffff


	//   ....[138]....
        /*09fc*/ 	.word	0xffffffff


	//   ....[139]....
        /*0a00*/ 	.word	0xffffffff


	//   ....[140]....
        /*0a04*/ 	.word	0xffffffff


	//   ....[141]....
        /*0a08*/ 	.word	0xffffffff


	//   ....[142]....
        /*0a0c*/ 	.word	0xffffffff


	//   ....[143]....
        /*0a10*/ 	.word	0xffffffff


	//   ....[144]....
        /*0a14*/ 	.word	0xffffffff


	//   ....[145]....
        /*0a18*/ 	.word	0xffffffff


	//   ....[146]....
        /*0a1c*/ 	.word	0xffffffff


	//   ....[147]....
        /*0a20*/ 	.word	0xffffffff


	//   ....[148]....
        /*0a24*/ 	.word	0xffffffff


	//   ....[149]....
        /*0a28*/ 	.word	0xffffffff


	//   ....[150]....
        /*0a2c*/ 	.word	0xffffffff


	//   ....[151]....
        /*0a30*/ 	.word	0xffffffff


	//   ....[152]....
        /*0a34*/ 	.word	0xffffffff


	//   ....[153]....
        /*0a38*/ 	.word	0xffffffff


	//   ....[154]....
        /*0a3c*/ 	.word	0xffffffff


	//   ....[155]....
        /*0a40*/ 	.word	0xffffffff


	//   ....[156]....
        /*0a44*/ 	.word	0xffffffff


	//   ....[157]....
        /*0a48*/ 	.word	0xffffffff


	//   ....[158]....
        /*0a4c*/ 	.word	0xffffffff


	//   ....[159]....
        /*0a50*/ 	.word	0xffffffff


	//   ....[160]....
        /*0a54*/ 	.word	0xffffffff


	//   ....[161]....
        /*0a58*/ 	.word	0xffffffff


	//   ....[162]....
        /*0a5c*/ 	.word	0xffffffff


	//   ....[163]....
        /*0a60*/ 	.word	0xffffffff


	//   ....[164]....
        /*0a64*/ 	.word	0xffffffff


	//   ....[165]....
        /*0a68*/ 	.word	0xffffffff


	//   ....[166]....
        /*0a6c*/ 	.word	0xffffffff


	//   ....[167]....
        /*0a70*/ 	.word	0xffffffff


	//   ....[168]....
        /*0a74*/ 	.word	0xffffffff


	//   ....[169]....
        /*0a78*/ 	.word	0xffffffff


	//   ....[170]....
        /*0a7c*/ 	.word	0xffffffff


	//   ....[171]....
        /*0a80*/ 	.word	0xffffffff


	//   ....[172]....
        /*0a84*/ 	.word	0xffffffff


	//   ....[173]....
        /*0a88*/ 	.word	0xffffffff


	//   ....[174]....
        /*0a8c*/ 	.word	0xffffffff


	//   ....[175]....
        /*0a90*/ 	.word	0xffffffff


	//   ....[176]....
        /*0a94*/ 	.word	0xffffffff


	//   ....[177]....
        /*0a98*/ 	.word	0xffffffff


	//   ....[178]....
        /*0a9c*/ 	.word	0xffffffff


	//   ....[179]....
        /*0aa0*/ 	.word	0xffffffff


	//   ....[180]....
        /*0aa4*/ 	.word	0xffffffff


	//   ....[181]....
        /*0aa8*/ 	.word	0xffffffff


	//   ....[182]....
        /*0aac*/ 	.word	0xffffffff


	//   ....[183]....
        /*0ab0*/ 	.word	0xffffffff


	//   ....[184]....
        /*0ab4*/ 	.word	0xffffffff


	//   ....[185]....
        /*0ab8*/ 	.word	0xffffffff


	//   ....[186]....
        /*0abc*/ 	.word	0xffffffff


	//   ....[187]....
        /*0ac0*/ 	.word	0xffffffff


	//   ....[188]....
        /*0ac4*/ 	.word	0xffffffff


	//   ....[189]....
        /*0ac8*/ 	.word	0xffffffff


	//   ....[190]....
        /*0acc*/ 	.word	0xffffffff


	//   ....[191]....
        /*0ad0*/ 	.word	0xffffffff


	//   ....[192]....
        /*0ad4*/ 	.word	0xffffffff


	//   ....[193]....
        /*0ad8*/ 	.word	0xffffffff


	//   ....[194]....
        /*0adc*/ 	.word	0xffffffff


	//   ....[195]....
        /*0ae0*/ 	.word	0xffffffff


	//   ....[196]....
        /*0ae4*/ 	.word	0xffffffff


	//   ....[197]....
        /*0ae8*/ 	.word	0xffffffff


	//   ....[198]....
        /*0aec*/ 	.word	0xffffffff


	//----- nvinfo : EIATTR_COOP_GROUP_INSTR_OFFSETS
	.align		4
.L_282:
        /*0af0*/ 	.byte	0x04, 0x28
        /*0af2*/ 	.short	(.L_284 - .L_283)


	//   ....[0]....
.L_283:
        /*0af4*/ 	.word	0x00000050


	//   ....[1]....
        /*0af8*/ 	.word	0x00000200


	//   ....[2]....
        /*0afc*/ 	.word	0x00000230


	//   ....[3]....
        /*0b00*/ 	.word	0x00000260


	//   ....[4]....
        /*0b04*/ 	.word	0x00000290


	//   ....[5]....
        /*0b08*/ 	.word	0x000002c0


	//   ....[6]....
        /*0b0c*/ 	.word	0x000002f0


	//   ....[7]....
        /*0b10*/ 	.word	0x00000450


	//   ....[8]....
        /*0b14*/ 	.word	0x00000490


	//   ....[9]....
        /*0b18*/ 	.word	0x000004c0


	//   ....[10]....
        /*0b1c*/ 	.word	0x000004f0


	//   ....[11]....
        /*0b20*/ 	.word	0x00000520


	//   ....[12]....
        /*0b24*/ 	.word	0x00000550


	//   ....[13]....
        /*0b28*/ 	.word	0x000005e0


	//   ....[14]....
        /*0b2c*/ 	.word	0x00000630


	//   ....[15]....
        /*0b30*/ 	.word	0x00000650


	//   ....[16]....
        /*0b34*/ 	.word	0x000006b0


	//   ....[17]....
        /*0b38*/ 	.word	0x00008860


	//   ....[18]....
        /*0b3c*/ 	.word	0x00008880


	//   ....[19]....
        /*0b40*/ 	.word	0x00008a30


	//   ....[20]....
        /*0b44*/ 	.word	0x00008a40


	//   ....[21]....
        /*0b48*/ 	.word	0x00008be0


	//   ....[22]....
        /*0b4c*/ 	.word	0x00008c00


	//   ....[23]....
        /*0b50*/ 	.word	0x00008da0


	//   ....[24]....
        /*0b54*/ 	.word	0x00008db0


	//   ....[25]....
        /*0b58*/ 	.word	0x00009620


	//   ....[26]....
        /*0b5c*/ 	.word	0x00009640


	//   ....[27]....
        /*0b60*/ 	.word	0x00009650


	//   ....[28]....
        /*0b64*/ 	.word	0x00009660


	//   ....[29]....
        /*0b68*/ 	.word	0x00009ad0


	//   ....[30]....
        /*0b6c*/ 	.word	0x00009d40


	//   ....[31]....
        /*0b70*/ 	.word	0x00009d80


	//   ....[32]....
        /*0b74*/ 	.word	0x00009da0


	//   ....[33]....
        /*0b78*/ 	.word	0x0000c900


	//   ....[34]....
        /*0b7c*/ 	.word	0x0000c9b0


	//   ....[35]....
        /*0b80*/ 	.word	0x0000c9d0


	//   ....[36]....
        /*0b84*/ 	.word	0x0000c9e0


	//   ....[37]....
        /*0b88*/ 	.word	0x0000cd40


	//   ....[38]....
        /*0b8c*/ 	.word	0x0000cea0


	//   ....[39]....
        /*0b90*/ 	.word	0x0000cef0


	//   ....[40]....
        /*0b94*/ 	.word	0x0000cf30


	//   ....[41]....
        /*0b98*/ 	.word	0x00010820


	//   ....[42]....
        /*0b9c*/ 	.word	0x00010840


	//   ....[43]....
        /*0ba0*/ 	.word	0x00010c90


	//   ....[44]....
        /*0ba4*/ 	.word	0x00010d60


	//   ....[45]....
        /*0ba8*/ 	.word	0x00010d70


	//   ....[46]....
        /*0bac*/ 	.word	0x00010da0


	//   ....[47]....
        /*0bb0*/ 	.word	0x00010e10


	//   ....[48]....
        /*0bb4*/ 	.word	0x00010e40


	//   ....[49]....
        /*0bb8*/ 	.word	0x00011500


	//   ....[50]....
        /*0bbc*/ 	.word	0x00011730


	//   ....[51]....
        /*0bc0*/ 	.word	0x00011770


	//   ....[52]....
        /*0bc4*/ 	.word	0x00011860


	//   ....[53]....
        /*0bc8*/ 	.word	0x000132d0


	//   ....[54]....
        /*0bcc*/ 	.word	0x000132e0


	//   ....[55]....
        /*0bd0*/ 	.word	0x000132f0


	//   ....[56]....
        /*0bd4*/ 	.word	0x00013300


	//   ....[57]....
        /*0bd8*/ 	.word	0x00013670


	//   ....[58]....
        /*0bdc*/ 	.word	0x00013890


	//   ....[59]....
        /*0be0*/ 	.word	0x00013b60


	//   ....[60]....
        /*0be4*/ 	.word	0x00013ce0


	//   ....[61]....
        /*0be8*/ 	.word	0x00013d30


	//   ....[62]....
        /*0bec*/ 	.word	0x00013dc0


	//   ....[63]....
        /*0bf0*/ 	.word	0x00013e00


	//   ....[64]....
        /*0bf4*/ 	.word	0x00013f20


	//   ....[65]....
        /*0bf8*/ 	.word	0x00016680


	//   ....[66]....
        /*0bfc*/ 	.word	0x000166e0


	//   ....[67]....
        /*0c00*/ 	.word	0x00016710


	//   ....[68]....
        /*0c04*/ 	.word	0x00016740


	//   ....[69]....
        /*0c08*/ 	.word	0x00016780


	//   ....[70]....
        /*0c0c*/ 	.word	0x000167b0


	//   ....[71]....
        /*0c10*/ 	.word	0x00016a10


	//   ....[72]....
        /*0c14*/ 	.word	0x00016e50


	//   ....[73]....
        /*0c18*/ 	.word	0x00018030


	//   ....[74]....
        /*0c1c*/ 	.word	0x00018060


	//   ....[75]....
        /*0c20*/ 	.word	0x00018070


	//   ....[76]....
        /*0c24*/ 	.word	0x00018080


	//   ....[77]....
        /*0c28*/ 	.word	0x00018090


	//   ....[78]....
        /*0c2c*/ 	.word	0x000180c0


	//   ....[79]....
        /*0c30*/ 	.word	0x000180e0


	//   ....[80]....
        /*0c34*/ 	.word	0x00018100


	//   ....[81]....
        /*0c38*/ 	.word	0x00019690


	//   ....[82]....
        /*0c3c*/ 	.word	0x000196a0


	//   ....[83]....
        /*0c40*/ 	.word	0x000196c0


	//   ....[84]....
        /*0c44*/ 	.word	0x000196d0


	//   ....[85]....
        /*0c48*/ 	.word	0x000196e0


	//   ....[86]....
        /*0c4c*/ 	.word	0x000196f0


	//   ....[87]....
        /*0c50*/ 	.word	0x00019710


	//   ....[88]....
        /*0c54*/ 	.word	0x00019810


	//   ....[89]....
        /*0c58*/ 	.word	0x00019c00


	//   ....[90]....
        /*0c5c*/ 	.word	0x00019c20


	//   ....[91]....
        /*0c60*/ 	.word	0x00019d90


	//   ....[92]....
        /*0c64*/ 	.word	0x00019da0


	//   ....[93]....
        /*0c68*/ 	.word	0x00019f20


	//   ....[94]....
        /*0c6c*/ 	.word	0x00019f40


	//   ....[95]....
        /*0c70*/ 	.word	0x0001a0c0


	//   ....[96]....
        /*0c74*/ 	.word	0x0001a0d0


	//   ....[97]....
        /*0c78*/ 	.word	0x0001a450


	//   ....[98]....
        /*0c7c*/ 	.word	0x0001a470


	//   ....[99]....
        /*0c80*/ 	.word	0x0001a940


	//   ....[100]....
        /*0c84*/ 	.word	0x0001a950


	//   ....[101]....
        /*0c88*/ 	.word	0x0001acb0


	//   ....[102]....
        /*0c8c*/ 	.word	0x0001acd0


	//   ....[103]....
        /*0c90*/ 	.word	0x0001b050


	//   ....[104]....
        /*0c94*/ 	.word	0x0001b060


	//   ....[105]....
        /*0c98*/ 	.word	0x0001bbb0


	//   ....[106]....
        /*0c9c*/ 	.word	0x0001bbd0


	//   ....[107]....
        /*0ca0*/ 	.word	0x0001bd50


	//   ....[108]....
        /*0ca4*/ 	.word	0x0001bd60


	//   ....[109]....
        /*0ca8*/ 	.word	0x0001bee0


	//   ....[110]....
        /*0cac*/ 	.word	0x0001bf00


	//   ....[111]....
        /*0cb0*/ 	.word	0x0001c080


	//   ....[112]....
        /*0cb4*/ 	.word	0x0001c090


	//   ....[113]....
        /*0cb8*/ 	.word	0x0001c2d0


	//   ....[114]....
        /*0cbc*/ 	.word	0x0001c2f0


	//   ....[115]....
        /*0cc0*/ 	.word	0x0001c420


	//   ....[116]....
        /*0cc4*/ 	.word	0x0001c460


	//   ....[117]....
        /*0cc8*/ 	.word	0x0001c490


	//   ....[118]....
        /*0ccc*/ 	.word	0x0001c4c0


	//   ....[119]....
        /*0cd0*/ 	.word	0x0001c4f0


	//   ....[120]....
        /*0cd4*/ 	.word	0x0001c520


	//   ....[121]....
        /*0cd8*/ 	.word	0x0001c680


	//   ....[122]....
        /*0cdc*/ 	.word	0x0001c6c0


	//   ....[123]....
        /*0ce0*/ 	.word	0x0001c6f0


	//   ....[124]....
        /*0ce4*/ 	.word	0x0001c720


	//   ....[125]....
        /*0ce8*/ 	.word	0x0001c750


	//   ....[126]....
        /*0cec*/ 	.word	0x0001c780


	//   ....[127]....
        /*0cf0*/ 	.word	0x0001c810


	//   ....[128]....
        /*0cf4*/ 	.word	0x0001c870


	//   ....[129]....
        /*0cf8*/ 	.word	0x0001c880


	//   ....[130]....
        /*0cfc*/ 	.word	0x0001c8e0


	//   ....[131]....
        /*0d00*/ 	.word	0x0001d340


	//   ....[132]....
        /*0d04*/ 	.word	0x0001d3a0


	//   ....[133]....
        /*0d08*/ 	.word	0x0001d3f0


	//   ....[134]....
        /*0d0c*/ 	.word	0x0001d440


	//   ....[135]....
        /*0d10*/ 	.word	0x0001d490


	//   ....[136]....
        /*0d14*/ 	.word	0x0001d500


	//   ....[137]....
        /*0d18*/ 	.word	0x0001d540


	//   ....[138]....
        /*0d1c*/ 	.word	0x0001d5b0


	//   ....[139]....
        /*0d20*/ 	.word	0x0001d620


	//   ....[140]....
        /*0d24*/ 	.word	0x0001d680


	//   ....[141]....
        /*0d28*/ 	.word	0x0001d6f0


	//   ....[142]....
        /*0d2c*/ 	.word	0x0001d760


	//   ....[143]....
        /*0d30*/ 	.word	0x0001d7c0


	//   ....[144]....
        /*0d34*/ 	.word	0x0001d820


	//   ....[145]....
        /*0d38*/ 	.word	0x0001d880


	//   ....[146]....
        /*0d3c*/ 	.word	0x0001d8f0


	//   ....[147]....
        /*0d40*/ 	.word	0x0001d950


	//   ....[148]....
        /*0d44*/ 	.word	0x0001d9b0


	//   ....[149]....
        /*0d48*/ 	.word	0x0001da00


	//   ....[150]....
        /*0d4c*/ 	.word	0x0001da50


	//   ....[151]....
        /*0d50*/ 	.word	0x0001daa0


	//   ....[152]....
        /*0d54*/ 	.word	0x0001daf0


	//   ....[153]....
        /*0d58*/ 	.word	0x0001db40


	//   ....[154]....
        /*0d5c*/ 	.word	0x0001db90


	//   ....[155]....
        /*0d60*/ 	.word	0x0001dbe0


	//   ....[156]....
        /*0d64*/ 	.word	0x0001dc30


	//   ....[157]....
        /*0d68*/ 	.word	0x0001dca0


	//   ....[158]....
        /*0d6c*/ 	.word	0x0001dd10


	//   ....[159]....
        /*0d70*/ 	.word	0x0001dd70


	//   ....[160]....
        /*0d74*/ 	.word	0x0001ddd0


	//   ....[161]....
        /*0d78*/ 	.word	0x0001de30


	//   ....[162]....
        /*0d7c*/ 	.word	0x0001dea0


	//   ....[163]....
        /*0d80*/ 	.word	0x0001df00


	//   ....[164]....
        /*0d84*/ 	.word	0x0001df60


	//   ....[165]....
        /*0d88*/ 	.word	0x0001dfc0


	//   ....[166]....
        /*0d8c*/ 	.word	0x0001e030


	//   ....[167]....
        /*0d90*/ 	.word	0x0001e090


	//   ....[168]....
        /*0d94*/ 	.word	0x0001e0f0


	//   ....[169]....
        /*0d98*/ 	.word	0x0001e150


	//   ....[170]....
        /*0d9c*/ 	.word	0x0001e1c0


	//   ....[171]....
        /*0da0*/ 	.word	0x0001e220


	//   ....[172]....
        /*0da4*/ 	.word	0x0001e280


	//   ....[173]....
        /*0da8*/ 	.word	0x0001e2e0


	//   ....[174]....
        /*0dac*/ 	.word	0x0001e350


	//   ....[175]....
        /*0db0*/ 	.word	0x0001e3b0


	//   ....[176]....
        /*0db4*/ 	.word	0x0001e410


	//   ....[177]....
        /*0db8*/ 	.word	0x0001e470


	//   ....[178]....
        /*0dbc*/ 	.word	0x0001e4e0


	//   ....[179]....
        /*0dc0*/ 	.word	0x0001e540


	//   ....[180]....
        /*0dc4*/ 	.word	0x0001e5a0


	//   ....[181]....
        /*0dc8*/ 	.word	0x0001e600


	//   ....[182]....
        /*0dcc*/ 	.word	0x0001e670


	//   ....[183]....
        /*0dd0*/ 	.word	0x0001e6c0


	//   ....[184]....
        /*0dd4*/ 	.word	0x0001e700


	//   ....[185]....
        /*0dd8*/ 	.word	0x0001e750


	//   ....[186]....
        /*0ddc*/ 	.word	0x0001e7a0


	//   ....[187]....
        /*0de0*/ 	.word	0x0001e7f0


	//   ....[188]....
        /*0de4*/ 	.word	0x0001e860


	//   ....[189]....
        /*0de8*/ 	.word	0x0001e8a0


	//   ....[190]....
        /*0dec*/ 	.word	0x0001e8f0


	//   ....[191]....
        /*0df0*/ 	.word	0x0001e940


	//   ....[192]....
        /*0df4*/ 	.word	0x0001e990


	//   ....[193]....
        /*0df8*/ 	.word	0x0001e9e0


	//   ....[194]....
        /*0dfc*/ 	.word	0x0001ea50


	//   ....[195]....
        /*0e00*/ 	.word	0x0001ea90


	//   ....[196]....
        /*0e04*/ 	.word	0x0001eb00


	//   ....[197]....
        /*0e08*/ 	.word	0x0001eb60


	//   ....[198]....
        /*0e0c*/ 	.word	0x0001ebc0


	//----- nvinfo : EIATTR_EXIT_INSTR_OFFSETS
	.align		4
.L_284:
        /*0e10*/ 	.byte	0x04, 0x1c
        /*0e12*/ 	.short	(.L_286 - .L_285)


	//   ....[0]....
.L_285:
        /*0e14*/ 	.word	0x000010d0


	//   ....[1]....
        /*0e18*/ 	.word	0x0001d300


	//----- nvinfo : EIATTR_MAX_THREADS
	.align		4
.L_286:
        /*0e1c*/ 	.byte	0x04, 0x05
        /*0e1e*/ 	.short	(.L_288 - .L_287)
.L_287:
        /*0e20*/ 	.word	0x00000080
        /*0e24*/ 	.word	0x00000001
        /*0e28*/ 	.word	0x00000001


	//----- nvinfo : EIATTR_CRS_STACK_SIZE
	.align		4
.L_288:
        /*0e2c*/ 	.byte	0x04, 0x1e
        /*0e2e*/ 	.short	(.L_290 - .L_289)
.L_289:
        /*0e30*/ 	.word	0x00000000
.L_290:


//--------------------- .nv.callgraph             --------------------------
	.section	.nv.callgraph,"",@"SHT_CUDA_CALLGRAPH"
	.align	4
	.sectionentsize	8
	.align		4
        /*0000*/ 	.word	0x00000000
	.align		4
        /*0004*/ 	.word	0xffffffff
	.align		4
        /*0008*/ 	.word	0x00000000
	.align		4
        /*000c*/ 	.word	0xfffffffe
	.align		4
        /*0010*/ 	.word	0x00000000
	.align		4
        /*0014*/ 	.word	0xfffffffd
	.align		4
        /*0018*/ 	.word	0x00000000
	.align		4
        /*001c*/ 	.word	0xfffffffc


//--------------------- .nv.rel.action            --------------------------
	.section	.nv.rel.action,"",@"SHT_CUDA_RELOCINFO"
	.align	8
	.sectionentsize	8
        /*0000*/ 	.byte	0x73, 0x00, 0x00, 0x00, 0x00, 0x00, 0x00, 0x00, 0x00, 0x00, 0x00, 0x11, 0x25, 0x00, 0x05, 0x36


//--------------------- .nv.constant4             --------------------------
	.section	.nv.constant4,"a",@progbits
	.align	8
	.align		8
.nv.constant4:
        /*0000*/ 	.dword	_ZN71_INTERNAL_5c73de79_35_flash_fwd_hdim96_fp16_split_sm80_cu_526fb41a_35364cuda3std3__45__cpo5beginE
	.align		8
        /*0008*/ 	.dword	_ZN71_INTERNAL_5c73de79_35_flash_fwd_hdim96_fp16_split_sm80_cu_526fb41a_35364cuda3std3__45__cpo3endE
	.align		8
        /*0010*/ 	.dword	_ZN71_INTERNAL_5c73de79_35_flash_fwd_hdim96_fp16_split_sm80_cu_526fb41a_35364cuda3std3__45__cpo6cbeginE
	.align		8
        /*0018*/ 	.dword	_ZN71_INTERNAL_5c73de79_35_flash_fwd_hdim96_fp16_split_sm80_cu_526fb41a_35364cuda3std3__45__cpo4cendE
	.align		8
        /*0020*/ 	.dword	_ZN71_INTERNAL_5c73de79_35_flash_fwd_hdim96_fp16_split_sm80_cu_526fb41a_35364cuda3std3__473_GLOBAL__N__5c73de79_35_flash_fwd_hdim96_fp16_split_sm80_cu_526fb41a_35366ignoreE
	.align		8
        /*0028*/ 	.dword	_ZN71_INTERNAL_5c73de79_35_flash_fwd_hdim96_fp16_split_sm80_cu_526fb41a_35364cuda3std3__419piecewise_constructE
	.align		8
        /*0030*/ 	.dword	_ZN71_INTERNAL_5c73de79_35_flash_fwd_hdim96_fp16_split_sm80_cu_526fb41a_35364cuda3std3__48in_placeE
	.align		8
        /*0038*/ 	.dword	_ZN71_INTERNAL_5c73de79_35_flash_fwd_hdim96_fp16_split_sm80_cu_526fb41a_35364cuda3std6ranges3__45__cpo4swapE
	.align		8
        /*0040*/ 	.dword	_ZN71_INTERNAL_5c73de79_35_flash_fwd_hdim96_fp16_split_sm80_cu_526fb41a_35364cuda3std6ranges3__45__cpo9iter_moveE
	.align		8
        /*0048*/ 	.dword	_ZN71_INTERNAL_5c73de79_35_flash_fwd_hdim96_fp16_split_sm80_cu_526fb41a_35364cute7productE
	.align		8
        /*0050*/ 	.dword	_ZN71_INTERNAL_5c73de79_35_flash_fwd_hdim96_fp16_split_sm80_cu_526fb41a_35364cute1_E


//--------------------- .nv.constant0._ZN7cutlass13device_kernelIN5flash19enable_sm80_to_sm89INS1_16FlashAttnFwdSm80INS1_25CollectiveMainloopFwdSm80ILi4ELi1ELb0EN4cute5tupleIJNS5_1CILi128EEENS7_ILi64EEENS7_ILi96EEEEEELi96ENS_6half_tEfNS_4arch4Sm80ELb0ELb0ELb0ELb0ELb0ELb0ELb1ELb1EEENS1_21CollectiveEpilogueFwdINS6_IJS8_SA_S9_EEENS6_IJNS7_ILi1EEESI_SI_EEESC_SE_Li128ELb0ELb1ELb1ELb0EEENS1_19SingleTileSchedulerILb0ELb1ELb1ELi128EEEEEEEEEvNT_6ParamsE --------------------------
	.section	.nv.constant0._ZN7cutlass13device_kernelIN5flash19enable_sm80_to_sm89INS1_16FlashAttnFwdSm80INS1_25CollectiveMainloopFwdSm80ILi4ELi1ELb0EN4cute5tupleIJNS5_1CILi128EEENS7_ILi64EEENS7_ILi96EEEEEELi96ENS_6half_tEfNS_4arch4Sm80ELb0ELb0ELb0ELb0ELb0ELb0ELb1ELb1EEENS1_21CollectiveEpilogueFwdINS6_IJS8_SA_S9_EEENS6_IJNS7_ILi1EEESI_SI_EEESC_SE_Li128ELb0ELb1ELb1ELb0EEENS1_19SingleTileSchedulerILb0ELb1ELb1ELi128EEEEEEEEEvNT_6ParamsE,"a",@progbits
	.sectionflags	@""
	.align	4
.nv.constant0._ZN7cutlass13device_kernelIN5flash19enable_sm80_to_sm89INS1_16FlashAttnFwdSm80INS1_25CollectiveMainloopFwdSm80ILi4ELi1ELb0EN4cute5tupleIJNS5_1CILi128EEENS7_ILi64EEENS7_ILi96EEEEEELi96ENS_6half_tEfNS_4arch4Sm80ELb0ELb0ELb0ELb0ELb0ELb0ELb1ELb1EEENS1_21CollectiveEpilogueFwdINS6_IJS8_SA_S9_EEENS6_IJNS7_ILi1EEESI_SI_EEESC_SE_Li128ELb0ELb1ELb1ELb0EEENS1_19SingleTileSchedulerILb0ELb1ELb1ELi128EEEEEEEEEvNT_6ParamsE:
	.zero		1400


//--------------------- .nv.constant0._ZN7cutlass13device_kernelIN5flash19enable_sm80_to_sm89INS1_16FlashAttnFwdSm80INS1_25CollectiveMainloopFwdSm80ILi4ELi1ELb0EN4cute5tupleIJNS5_1CILi128EEENS7_ILi48EEENS7_ILi96EEEEEELi96ENS_6half_tEfNS_4arch4Sm80ELb0ELb0ELb0ELb1ELb0ELb0ELb1ELb1EEENS1_21CollectiveEpilogueFwdINS6_IJS8_SA_S9_EEENS6_IJNS7_ILi1EEESI_SI_EEESC_SE_Li128ELb1ELb1ELb1ELb0EEENS1_36VarlenDynamicPersistentTileSchedulerILi128ELi48ELi128ELi128ELb1ELb1ELb0ELb0ELb1ELb1EEEEEEEEEvNT_6ParamsE --------------------------
	.section	.nv.constant0._ZN7cutlass13device_kernelIN5flash19enable_sm80_to_sm89INS1_16FlashAttnFwdSm80INS1_25CollectiveMainloopFwdSm80ILi4ELi1ELb0EN4cute5tupleIJNS5_1CILi128EEENS7_ILi48EEENS7_ILi96EEEEEELi96ENS_6half_tEfNS_4arch4Sm80ELb0ELb0ELb0ELb1ELb0ELb0ELb1ELb1EEENS1_21CollectiveEpilogueFwdINS6_IJS8_SA_S9_EEENS6_IJNS7_ILi1EEESI_SI_EEESC_SE_Li128ELb1ELb1ELb1ELb0EEENS1_36VarlenDynamicPersistentTileSchedulerILi128ELi48ELi128ELi128ELb1ELb1ELb0ELb0ELb1ELb1EEEEEEEEEvNT_6ParamsE,"a",@progbits
	.sectionflags	@""
	.align	4
.nv.constant0._ZN7cutlass13device_kernelIN5flash19enable_sm80_to_sm89INS1_16FlashAttnFwdSm80INS1_25CollectiveMainloopFwdSm80ILi4ELi1ELb0EN4cute5tupleIJNS5_1CILi128EEENS7_ILi48EEENS7_ILi96EEEEEELi96ENS_6half_tEfNS_4arch4Sm80ELb0ELb0ELb0ELb1ELb0ELb0ELb1ELb1EEENS1_21CollectiveEpilogueFwdINS6_IJS8_SA_S9_EEENS6_IJNS7_ILi1EEESI_SI_EEESC_SE_Li128ELb1ELb1ELb1ELb0EEENS1_36VarlenDynamicPersistentTileSchedulerILi128ELi48ELi128ELi128ELb1ELb1ELb0ELb0ELb1ELb1EEEEEEEEEvNT_6ParamsE:
	.zero		1432


//--------------------- .nv.constant0._ZN7cutlass13device_kernelIN5flash19enable_sm80_to_sm89INS1_16FlashAttnFwdSm80INS1_25CollectiveMainloopFwdSm80ILi4ELi1ELb0EN4cute5tupleIJNS5_1CILi128EEENS7_ILi48EEENS7_ILi96EEEEEELi96ENS_6half_tEfNS_4arch4Sm80ELb0ELb0ELb0ELb1ELb0ELb1ELb1ELb1EEENS1_21CollectiveEpilogueFwdINS6_IJS8_SA_S9_EEENS6_IJNS7_ILi1EEESI_SI_EEESC_SE_Li128ELb1ELb1ELb1ELb0EEENS1_36VarlenDynamicPersistentTileSchedulerILi128ELi48ELi128ELi128ELb1ELb1ELb0ELb0ELb1ELb1EEEEEEEEEvNT_6ParamsE --------------------------
	.section	.nv.constant0._ZN7cutlass13device_kernelIN5flash19enable_sm80_to_sm89INS1_16FlashAttnFwdSm80INS1_25CollectiveMainloopFwdSm80ILi4ELi1ELb0EN4cute5tupleIJNS5_1CILi128EEENS7_ILi48EEENS7_ILi96EEEEEELi96ENS_6half_tEfNS_4arch4Sm80ELb0ELb0ELb0ELb1ELb0ELb1ELb1ELb1EEENS1_21CollectiveEpilogueFwdINS6_IJS8_SA_S9_EEENS6_IJNS7_ILi1EEESI_SI_EEESC_SE_Li128ELb1ELb1ELb1ELb0EEENS1_36VarlenDynamicPersistentTileSchedulerILi128ELi48ELi128ELi128ELb1ELb1ELb0ELb0ELb1ELb1EEEEEEEEEvNT_6ParamsE,"a",@progbits
	.sectionflags	@""
	.align	4
.nv.constant0._ZN7cutlass13device_kernelIN5flash19enable_sm80_to_sm89INS1_16FlashAttnFwdSm80INS1_25CollectiveMainloopFwdSm80ILi4ELi1ELb0EN4cute5tupleIJNS5_1CILi128EEENS7_ILi48EEENS7_ILi96EEEEEELi96ENS_6half_tEfNS_4arch4Sm80ELb0ELb0ELb0ELb1ELb0ELb1ELb1ELb1EEENS1_21CollectiveEpilogueFwdINS6_IJS8_SA_S9_EEENS6_IJNS7_ILi1EEESI_SI_EEESC_SE_Li128ELb1ELb1ELb1ELb0EEENS1_36VarlenDynamicPersistentTileSchedulerILi128ELi48ELi128ELi128ELb1ELb1ELb0ELb0ELb1ELb1EEEEEEEEEvNT_6ParamsE:
	.zero		1432


//--------------------- .nv.constant0._ZN7cutlass13device_kernelIN5flash19enable_sm80_to_sm89INS1_16FlashAttnFwdSm80INS1_25CollectiveMainloopFwdSm80ILi4ELi1ELb0EN4cute5tupleIJNS5_1CILi128EEENS7_ILi48EEENS7_ILi96EEEEEELi96ENS_6half_tEfNS_4arch4Sm80ELb0ELb1ELb0ELb0ELb0ELb0ELb1ELb1EEENS1_21CollectiveEpilogueFwdINS6_IJS8_SA_S9_EEENS6_IJNS7_ILi1EEESI_SI_EEESC_SE_Li128ELb0ELb1ELb1ELb0EEENS1_19SingleTileSchedulerILb0ELb1ELb1ELi128EEEEEEEEEvNT_6ParamsE --------------------------
	.section	.nv.constant0._ZN7cutlass13device_kernelIN5flash19enable_sm80_to_sm89INS1_16FlashAttnFwdSm80INS1_25CollectiveMainloopFwdSm80ILi4ELi1ELb0EN4cute5tupleIJNS5_1CILi128EEENS7_ILi48EEENS7_ILi96EEEEEELi96ENS_6half_tEfNS_4arch4Sm80ELb0ELb1ELb0ELb0ELb0ELb0ELb1ELb1EEENS1_21CollectiveEpilogueFwdINS6_IJS8_SA_S9_EEENS6_IJNS7_ILi1EEESI_SI_EEESC_SE_Li128ELb0ELb1ELb1ELb0EEENS1_19SingleTileSchedulerILb0ELb1ELb1ELi128EEEEEEEEEvNT_6ParamsE,"a",@progbits
	.sectionflags	@""
	.align	4
.nv.constant0._ZN7cutlass13device_kernelIN5flash19enable_sm80_to_sm89INS1_16FlashAttnFwdSm80INS1_25CollectiveMainloopFwdSm80ILi4ELi1ELb0EN4cute5tupleIJNS5_1CILi128EEENS7_ILi48EEENS7_ILi96EEEEEELi96ENS_6half_tEfNS_4arch4Sm80ELb0ELb1ELb0ELb0ELb0ELb0ELb1ELb1EEENS1_21CollectiveEpilogueFwdINS6_IJS8_SA_S9_EEENS6_IJNS7_ILi1EEESI_SI_EEESC_SE_Li128ELb0ELb1ELb1ELb0EEENS1_19SingleTileSchedulerILb0ELb1ELb1ELi128EEEEEEEEEvNT_6ParamsE:
	.zero		1400


//--------------------- .nv.constant0._ZN7cutlass13device_kernelIN5flash19enable_sm80_to_sm89INS1_16FlashAttnFwdSm80INS1_25CollectiveMainloopFwdSm80ILi4ELi1ELb0EN4cute5tupleIJNS5_1CILi128EEENS7_ILi48EEENS7_ILi96EEEEEELi96ENS_6half_tEfNS_4arch4Sm80ELb0ELb1ELb0ELb1ELb0ELb0ELb1ELb1EEENS1_21CollectiveEpilogueFwdINS6_IJS8_SA_S9_EEENS6_IJNS7_ILi1EEESI_SI_EEESC_SE_Li128ELb1ELb1ELb1ELb0EEENS1_36VarlenDynamicPersistentTileSchedulerILi128ELi48ELi128ELi128ELb1ELb1ELb0ELb1ELb0ELb1EEEEEEEEEvNT_6ParamsE --------------------------
	.section	.nv.constant0._ZN7cutlass13device_kernelIN5flash19enable_sm80_to_sm89INS1_16FlashAttnFwdSm80INS1_25CollectiveMainloopFwdSm80ILi4ELi1ELb0EN4cute5tupleIJNS5_1CILi128EEENS7_ILi48EEENS7_ILi96EEEEEELi96ENS_6half_tEfNS_4arch4Sm80ELb0ELb1ELb0ELb1ELb0ELb0ELb1ELb1EEENS1_21CollectiveEpilogueFwdINS6_IJS8_SA_S9_EEENS6_IJNS7_ILi1EEESI_SI_EEESC_SE_Li128ELb1ELb1ELb1ELb0EEENS1_36VarlenDynamicPersistentTileSchedulerILi128ELi48ELi128ELi128ELb1ELb1ELb0ELb1ELb0ELb1EEEEEEEEEvNT_6ParamsE,"a",@progbits
	.sectionflags	@""
	.align	4
.nv.constant0._ZN7cutlass13device_kernelIN5flash19enable_sm80_to_sm89INS1_16FlashAttnFwdSm80INS1_25CollectiveMainloopFwdSm80ILi4ELi1ELb0EN4cute5tupleIJNS5_1CILi128EEENS7_ILi48EEENS7_ILi96EEEEEELi96ENS_6half_tEfNS_4arch4Sm80ELb0ELb1ELb0ELb1ELb0ELb0ELb1ELb1EEENS1_21CollectiveEpilogueFwdINS6_IJS8_SA_S9_EEENS6_IJNS7_ILi1EEESI_SI_EEESC_SE_Li128ELb1ELb1ELb1ELb0EEENS1_36VarlenDynamicPersistentTileSchedulerILi128ELi48ELi128ELi128ELb1ELb1ELb0ELb1ELb0ELb1EEEEEEEEEvNT_6ParamsE:
	.zero		1432


//--------------------- .nv.constant0._ZN7cutlass13device_kernelIN5flash19enable_sm80_to_sm89INS1_16FlashAttnFwdSm80INS1_25CollectiveMainloopFwdSm80ILi4ELi1ELb0EN4cute5tupleIJNS5_1CILi128EEENS7_ILi48EEENS7_ILi96EEEEEELi96ENS_6half_tEfNS_4arch4Sm80ELb0ELb1ELb0ELb1ELb0ELb1ELb1ELb1EEENS1_21CollectiveEpilogueFwdINS6_IJS8_SA_S9_EEENS6_IJNS7_ILi1EEESI_SI_EEESC_SE_Li128ELb1ELb1ELb1ELb0EEENS1_36VarlenDynamicPersistentTileSchedulerILi128ELi48ELi128ELi128ELb1ELb1ELb0ELb1ELb0ELb1EEEEEEEEEvNT_6ParamsE --------------------------
	.section	.nv.constant0._ZN7cutlass13device_kernelIN5flash19enable_sm80_to_sm89INS1_16FlashAttnFwdSm80INS1_25CollectiveMainloopFwdSm80ILi4ELi1ELb0EN4cute5tupleIJNS5_1CILi128EEENS7_ILi48EEENS7_ILi96EEEEEELi96ENS_6half_tEfNS_4arch4Sm80ELb0ELb1ELb0ELb1ELb0ELb1ELb1ELb1EEENS1_21CollectiveEpilogueFwdINS6_IJS8_SA_S9_EEENS6_IJNS7_ILi1EEESI_SI_EEESC_SE_Li128ELb1ELb1ELb1ELb0EEENS1_36VarlenDynamicPersistentTileSchedulerILi128ELi48ELi128ELi128ELb1ELb1ELb0ELb1ELb0ELb1EEEEEEEEEvNT_6ParamsE,"a",@progbits
	.sectionflags	@""
	.align	4
.nv.constant0._ZN7cutlass13device_kernelIN5flash19enable_sm80_to_sm89INS1_16FlashAttnFwdSm80INS1_25CollectiveMainloopFwdSm80ILi4ELi1ELb0EN4cute5tupleIJNS5_1CILi128EEENS7_ILi48EEENS7_ILi96EEEEEELi96ENS_6half_tEfNS_4arch4Sm80ELb0ELb1ELb0ELb1ELb0ELb1ELb1ELb1EEENS1_21CollectiveEpilogueFwdINS6_IJS8_SA_S9_EEENS6_IJNS7_ILi1EEESI_SI_EEESC_SE_Li128ELb1ELb1ELb1ELb0EEENS1_36VarlenDynamicPersistentTileSchedulerILi128ELi48ELi128ELi128ELb1ELb1ELb0ELb1ELb0ELb1EEEEEEEEEvNT_6ParamsE:
	.zero		1432


//--------------------- .nv.constant0._ZN7cutlass13device_kernelIN5flash19enable_sm80_to_sm89INS1_16FlashAttnFwdSm80INS1_25CollectiveMainloopFwdSm80ILi4ELi1ELb0EN4cute5tupleIJNS5_1CILi128EEENS7_ILi64EEENS7_ILi96EEEEEELi96ENS_6half_tEfNS_4arch4Sm80ELb1ELb0ELb0ELb0ELb0ELb0ELb1ELb1EEENS1_21CollectiveEpilogueFwdINS6_IJS8_SA_S9_EEENS6_IJNS7_ILi1EEESI_SI_EEESC_SE_Li128ELb0ELb1ELb1ELb0EEENS1_30DynamicPersistentTileSchedulerILi128ELi128ELb1ELb1ELb0EEEEEEEEEvNT_6ParamsE --------------------------
	.section	.nv.constant0._ZN7cutlass13device_kernelIN5flash19enable_sm80_to_sm89INS1_16FlashAttnFwdSm80INS1_25CollectiveMainloopFwdSm80ILi4ELi1ELb0EN4cute5tupleIJNS5_1CILi128EEENS7_ILi64EEENS7_ILi96EEEEEELi96ENS_6half_tEfNS_4arch4Sm80ELb1ELb0ELb0ELb0ELb0ELb0ELb1ELb1EEENS1_21CollectiveEpilogueFwdINS6_IJS8_SA_S9_EEENS6_IJNS7_ILi1EEESI_SI_EEESC_SE_Li128ELb0ELb1ELb1ELb0EEENS1_30DynamicPersistentTileSchedulerILi128ELi128ELb1ELb1ELb0EEEEEEEEEvNT_6ParamsE,"a",@progbits
	.sectionflags	@""
	.align	4
.nv.constant0._ZN7cutlass13device_kernelIN5flash19enable_sm80_to_sm89INS1_16FlashAttnFwdSm80INS1_25CollectiveMainloopFwdSm80ILi4ELi1ELb0EN4cute5tupleIJNS5_1CILi128EEENS7_ILi64EEENS7_ILi96EEEEEELi96ENS_6half_tEfNS_4arch4Sm80ELb1ELb0ELb0ELb0ELb0ELb0ELb1ELb1EEENS1_21CollectiveEpilogueFwdINS6_IJS8_SA_S9_EEENS6_IJNS7_ILi1EEESI_SI_EEESC_SE_Li128ELb0ELb1ELb1ELb0EEENS1_30DynamicPersistentTileSchedulerILi128ELi128ELb1ELb1ELb0EEEEEEEEEvNT_6ParamsE:
	.zero		1416


//--------------------- .nv.constant0._ZN7cutlass13device_kernelIN5flash19enable_sm80_to_sm89INS1_16FlashAttnFwdSm80INS1_25CollectiveMainloopFwdSm80ILi4ELi1ELb0EN4cute5tupleIJNS5_1CILi128EEENS7_ILi48EEENS7_ILi96EEEEEELi96ENS_6half_tEfNS_4arch4Sm80ELb1ELb0ELb0ELb1ELb0ELb0ELb1ELb1EEENS1_21CollectiveEpilogueFwdINS6_IJS8_SA_S9_EEENS6_IJNS7_ILi1EEESI_SI_EEESC_SE_Li128ELb1ELb1ELb1ELb0EEENS1_36VarlenDynamicPersistentTileSchedulerILi128ELi48ELi128ELi128ELb1ELb1ELb0ELb1ELb1ELb1EEEEEEEEEvNT_6ParamsE --------------------------
	.section	.nv.constant0._ZN7cutlass13device_kernelIN5flash19enable_sm80_to_sm89INS1_16FlashAttnFwdSm80INS1_25CollectiveMainloopFwdSm80ILi4ELi1ELb0EN4cute5tupleIJNS5_1CILi128EEENS7_ILi48EEENS7_ILi96EEEEEELi96ENS_6half_tEfNS_4arch4Sm80ELb1ELb0ELb0ELb1ELb0ELb0ELb1ELb1EEENS1_21CollectiveEpilogueFwdINS6_IJS8_SA_S9_EEENS6_IJNS7_ILi1EEESI_SI_EEESC_SE_Li128ELb1ELb1ELb1ELb0EEENS1_36VarlenDynamicPersistentTileSchedulerILi128ELi48ELi128ELi128ELb1ELb1ELb0ELb1ELb1ELb1EEEEEEEEEvNT_6ParamsE,"a",@progbits
	.sectionflags	@""
	.align	4
.nv.constant0._ZN7cutlass13device_kernelIN5flash19enable_sm80_to_sm89INS1_16FlashAttnFwdSm80INS1_25CollectiveMainloopFwdSm80ILi4ELi1ELb0EN4cute5tupleIJNS5_1CILi128EEENS7_ILi48EEENS7_ILi96EEEEEELi96ENS_6half_tEfNS_4arch4Sm80ELb1ELb0ELb0ELb1ELb0ELb0ELb1ELb1EEENS1_21CollectiveEpilogueFwdINS6_IJS8_SA_S9_EEENS6_IJNS7_ILi1EEESI_SI_EEESC_SE_Li128ELb1ELb1ELb1ELb0EEENS1_36VarlenDynamicPersistentTileSchedulerILi128ELi48ELi128ELi128ELb1ELb1ELb0ELb1ELb1ELb1EEEEEEEEEvNT_6ParamsE:
	.zero		1432


//--------------------- .nv.constant0._ZN7cutlass13device_kernelIN5flash19enable_sm80_to_sm89INS1_16FlashAttnFwdSm80INS1_25CollectiveMainloopFwdSm80ILi4ELi1ELb0EN4cute5tupleIJNS5_1CILi128EEENS7_ILi48EEENS7_ILi96EEEEEELi96ENS_6half_tEfNS_4arch4Sm80ELb1ELb0ELb0ELb1ELb0ELb1ELb1ELb1EEENS1_21CollectiveEpilogueFwdINS6_IJS8_SA_S9_EEENS6_IJNS7_ILi1EEESI_SI_EEESC_SE_Li128ELb1ELb1ELb1ELb0EEENS1_36VarlenDynamicPersistentTileSchedulerILi128ELi48ELi128ELi128ELb1ELb1ELb0ELb1ELb1ELb1EEEEEEEEEvNT_6ParamsE --------------------------
	.section	.nv.constant0._ZN7cutlass13device_kernelIN5flash19enable_sm80_to_sm89INS1_16FlashAttnFwdSm80INS1_25CollectiveMainloopFwdSm80ILi4ELi1ELb0EN4cute5tupleIJNS5_1CILi128EEENS7_ILi48EEENS7_ILi96EEEEEELi96ENS_6half_tEfNS_4arch4Sm80ELb1ELb0ELb0ELb1ELb0ELb1ELb1ELb1EEENS1_21CollectiveEpilogueFwdINS6_IJS8_SA_S9_EEENS6_IJNS7_ILi1EEESI_SI_EEESC_SE_Li128ELb1ELb1ELb1ELb0EEENS1_36VarlenDynamicPersistentTileSchedulerILi128ELi48ELi128ELi128ELb1ELb1ELb0ELb1ELb1ELb1EEEEEEEEEvNT_6ParamsE,"a",@progbits
	.sectionflags	@""
	.align	4
.nv.constant0._ZN7cutlass13device_kernelIN5flash19enable_sm80_to_sm89INS1_16FlashAttnFwdSm80INS1_25CollectiveMainloopFwdSm80ILi4ELi1ELb0EN4cute5tupleIJNS5_1CILi128EEENS7_ILi48EEENS7_ILi96EEEEEELi96ENS_6half_tEfNS_4arch4Sm80ELb1ELb0ELb0ELb1ELb0ELb1ELb1ELb1EEENS1_21CollectiveEpilogueFwdINS6_IJS8_SA_S9_EEENS6_IJNS7_ILi1EEESI_SI_EEESC_SE_Li128ELb1ELb1ELb1ELb0EEENS1_36VarlenDynamicPersistentTileSchedulerILi128ELi48ELi128ELi128ELb1ELb1ELb0ELb1ELb1ELb1EEEEEEEEEvNT_6ParamsE:
	.zero		1432


//--------------------- .text._ZN7cutlass13device_kernelIN5flash19enable_sm80_to_sm89INS1_16FlashAttnFwdSm80INS1_25CollectiveMainloopFwdSm80ILi4ELi1ELb0EN4cute5tupleIJNS5_1CILi128EEENS7_ILi64EEENS7_ILi96EEEEEELi96ENS_6half_tEfNS_4arch4Sm80ELb0ELb0ELb0ELb0ELb0ELb0ELb1ELb1EEENS1_21CollectiveEpilogueFwdINS6_IJS8_SA_S9_EEENS6_IJNS7_ILi1EEESI_SI_EEESC_SE_Li128ELb0ELb1ELb1ELb0EEENS1_19SingleTileSchedulerILb0ELb1ELb1ELi128EEEEEEEEEvNT_6ParamsE --------------------------
	.section	.text._ZN7cutlass13device_kernelIN5flash19enable_sm80_to_sm89INS1_16FlashAttnFwdSm80INS1_25CollectiveMainloopFwdSm80ILi4ELi1ELb0EN4cute5tupleIJNS5_1CILi128EEENS7_ILi64EEENS7_ILi96EEEEEELi96ENS_6half_tEfNS_4arch4Sm80ELb0ELb0ELb0ELb0ELb0ELb0ELb1ELb1EEENS1_21CollectiveEpilogueFwdINS6_IJS8_SA_S9_EEENS6_IJNS7_ILi1EEESI_SI_EEESC_SE_Li128ELb0ELb1ELb1ELb0EEENS1_19SingleTileSchedulerILb0ELb1ELb1ELi128EEEEEEEEEvNT_6ParamsE,"ax",@progbits
	.sectioninfo	@"SHI_REGISTERS=255"
	.align	128
.text._ZN7cutlass13device_kernelIN5flash19enable_sm80_to_sm89INS1_16FlashAttnFwdSm80INS1_25CollectiveMainloopFwdSm80ILi4ELi1ELb0EN4cute5tupleIJNS5_1CILi128EEENS7_ILi64EEENS7_ILi96EEEEEELi96ENS_6half_tEfNS_4arch4Sm80ELb0ELb0ELb0ELb0ELb0ELb0ELb1ELb1EEENS1_21CollectiveEpilogueFwdINS6_IJS8_SA_S9_EEENS6_IJNS7_ILi1EEESI_SI_EEESC_SE_Li128ELb0ELb1ELb1ELb0EEENS1_19SingleTileSchedulerILb0ELb1ELb1ELi128EEEEEEEEEvNT_6ParamsE:
        .type           _ZN7cutlass13device_kernelIN5flash19enable_sm80_to_sm89INS1_16FlashAttnFwdSm80INS1_25CollectiveMainloopFwdSm80ILi4ELi1ELb0EN4cute5tupleIJNS5_1CILi128EEENS7_ILi64EEENS7_ILi96EEEEEELi96ENS_6half_tEfNS_4arch4Sm80ELb0ELb0ELb0ELb0ELb0ELb0ELb1ELb1EEENS1_21CollectiveEpilogueFwdINS6_IJS8_SA_S9_EEENS6_IJNS7_ILi1EEESI_SI_EEESC_SE_Li128ELb0ELb1ELb1ELb0EEENS1_19SingleTileSchedulerILb0ELb1ELb1ELi128EEEEEEEEEvNT_6ParamsE,@function
        .size           _ZN7cutlass13device_kernelIN5flash19enable_sm80_to_sm89INS1_16FlashAttnFwdSm80INS1_25CollectiveMainloopFwdSm80ILi4ELi1ELb0EN4cute5tupleIJNS5_1CILi128EEENS7_ILi64EEENS7_ILi96EEEEEELi96ENS_6half_tEfNS_4arch4Sm80ELb0ELb0ELb0ELb0ELb0ELb0ELb1ELb1EEENS1_21CollectiveEpilogueFwdINS6_IJS8_SA_S9_EEENS6_IJNS7_ILi1EEESI_SI_EEESC_SE_Li128ELb0ELb1ELb1ELb0EEENS1_19SingleTileSchedulerILb0ELb1ELb1ELi128EEEEEEEEEvNT_6ParamsE,(.L_x_1424 - _ZN7cutlass13device_kernelIN5flash19enable_sm80_to_sm89INS1_16FlashAttnFwdSm80INS1_25CollectiveMainloopFwdSm80ILi4ELi1ELb0EN4cute5tupleIJNS5_1CILi128EEENS7_ILi64EEENS7_ILi96EEEEEELi96ENS_6half_tEfNS_4arch4Sm80ELb0ELb0ELb0ELb0ELb0ELb0ELb1ELb1EEENS1_21CollectiveEpilogueFwdINS6_IJS8_SA_S9_EEENS6_IJNS7_ILi1EEESI_SI_EEESC_SE_Li128ELb0ELb1ELb1ELb0EEENS1_19SingleTileSchedulerILb0ELb1ELb1ELi128EEEEEEEEEvNT_6ParamsE)
        .other          _ZN7cutlass13device_kernelIN5flash19enable_sm80_to_sm89INS1_16FlashAttnFwdSm80INS1_25CollectiveMainloopFwdSm80ILi4ELi1ELb0EN4cute5tupleIJNS5_1CILi128EEENS7_ILi64EEENS7_ILi96EEEEEELi96ENS_6half_tEfNS_4arch4Sm80ELb0ELb0ELb0ELb0ELb0ELb0ELb1ELb1EEENS1_21CollectiveEpilogueFwdINS6_IJS8_SA_S9_EEENS6_IJNS7_ILi1EEESI_SI_EEESC_SE_Li128ELb0ELb1ELb1ELb0EEENS1_19SingleTileSchedulerILb0ELb1ELb1ELi128EEEEEEEEEvNT_6ParamsE,@"STO_CUDA_ENTRY STV_DEFAULT"
_ZN7cutlass13device_kernelIN5flash19enable_sm80_to_sm89INS1_16FlashAttnFwdSm80INS1_25CollectiveMainloopFwdSm80ILi4ELi1ELb0EN4cute5tupleIJNS5_1CILi128EEENS7_ILi64EEENS7_ILi96EEEEEELi96ENS_6half_tEfNS_4arch4Sm80ELb0ELb0ELb0ELb0ELb0ELb0ELb1ELb1EEENS1_21CollectiveEpilogueFwdINS6_IJS8_SA_S9_EEENS6_IJNS7_ILi1EEESI_SI_EEESC_SE_Li128ELb0ELb1ELb1ELb0EEENS1_19SingleTileSchedulerILb0ELb1ELb1ELi128EEEEEEEEEvNT_6ParamsE:
[----:B------:R-:W-:-:S03]  /*0000*/  MOV R1, c[0x0][0x28] ;  /* 0x00000a0000017a02 */ /* 0x000fc60000000f00 */
[----:B------:R-:W1:Y:S01]  /*0010*/  S2R R172, SR_TID.X ;  /* 0x0000000000ac7919 */ /* 0x000e620000002100 */
[----:B------:R-:W-:-:S03]  /*0020*/  IADD3 R1, R1, -0x38, RZ ;  /* 0xffffffc801017810 */ /* 0x000fc60007ffe0ff */
[----:B------:R-:W2:Y:S04]  /*0030*/  S2R R2, SR_CTAID.Y ;  /* 0x0000000000027919 */ /* 0x000ea80000002600 */
[----:B------:R-:W3:Y:S01]  /*0040*/  S2R R28, SR_CTAID.Z ;  /* 0x00000000001c7919 */ /* 0x000ee20000002700 */
[----:B-1----:R-:W-:-:S06]  /*0050*/  SHF.R.U32.HI R0, RZ, 0x5, R172 ;  /* 0x00000005ff007819 */ /* 0x002fcc00000116ac */
[----:B------:R-:W1:Y:S02]  /*0060*/  SHFL.IDX PT, R0, R0, RZ, 0x1f ;  /* 0x00001fff00007589 */ /* 0x000e6400000e0000 */
[----:B-1----:R-:W-:-:S13]  /*0070*/  ISETP.NE.AND P0, PT, R0, RZ, PT ;  /* 0x000000ff0000720c */ /* 0x002fda0003f05270 */
[----:B------:R-:W-:Y:S05]  /*0080*/  @!P0 BRA `(.L_x_0) ;  /* 0x0000008000008947 */ /* 0x000fea0003800000 */
[----:B--23--:R1:W-:Y:S01]  /*0090*/  STL [R1+0x30], R2 ;  /* 0x0000300201007387 */ /* 0x00c3e20000100800 */
[----:B------:R-:W-:-:S04]  /*00a0*/  MOV R0, c[0x0][0x550] ;  /* 0x0001540000007a02 */ /* 0x000fc80000000f00 */
[----:B------:R-:W-:-:S13]  /*00b0*/  ISETP.NE.AND P0, PT, R0, 0x1, PT ;  /* 0x000000010000780c */ /* 0x000fda0003f05270 */
[----:B------:R-:W-:Y:S05]  /*00c0*/  @!P0 BRA `(.L_x_1) ;  /* 0x000000a000008947 */ /* 0x000fea0003800000 */
[----:B------:R-:W-:-:S05]  /*00d0*/  IMAD.HI.U32 R0, R2, c[0x0][0x554], RZ ;  /* 0x0001550002007a27 */ /* 0x000fca00078e00ff */
[----:B------:R-:W-:-:S05]  /*00e0*/  SHF.R.U32.HI R0, RZ, c[0x0][0x558], R0 ;  /* 0x00015600ff007a19 */ /* 0x000fca0000011600 */
[----:B------:R2:W-:Y:S01]  /*00f0*/  STL [R1+0x30], R0 ;  /* 0x0000300001007387 */ /* 0x0005e20000100800 */
[----:B------:R-:W-:Y:S05]  /*0100*/  BRA `(.L_x_1) ;  /* 0x0000006000007947 */ /* 0x000fea0003800000 */
.L_x_0:
[----:B--23--:R-:W-:Y:S01]  /*0110*/  IMAD.MOV.U32 R0, RZ, RZ, c[0x0][0x550] ;  /* 0x00015400ff007624 */ /* 0x00cfe200078e00ff */
[----:B------:R-:W-:-:S04]  /*0120*/  MOV R3, R2 ;  /* 0x0000000200037202 */ /* 0x000fc80000000f00 */
[----:B------:R-:W-:-:S13]  /*0130*/  ISETP.NE.AND P0, PT, R0, 0x1, PT ;  /* 0x000000010000780c */ /* 0x000fda0003f05270 */
[----:B------:R-:W-:-:S05]  /*0140*/  @P0 IMAD.HI.U32 R0, R2, c[0x0][0x554], RZ ;  /* 0x0001550002000a27 */ /* 0x000fca00078e00ff */
[----:B------:R-:W-:-:S05]  /*0150*/  @P0 SHF.R.U32.HI R3, RZ, c[0x0][0x558], R0 ;  /* 0x00015600ff030a19 */ /* 0x000fca0000011600 */
[----:B------:R1:W-:Y:S02]  /*0160*/  STL [R1+0x30], R3 ;  /* 0x0000300301007387 */ /* 0x0003e40000100800 */
.L_x_1:
[----:B------:R-:W3:Y:S01]  /*0170*/  LDL R22, [R1+0x30] ;  /* 0x0000300001167983 */ /* 0x000ee20000100800 */
[----:B------:R-:W-:Y:S02]  /*0180*/  ISETP.GE.AND P0, PT, R28, RZ, PT ;  /* 0x000000ff1c00720c */ /* 0x000fe40003f06270 */
[----:B--23--:R-:W-:-:S05]  /*0190*/  IADD3 R0, -R22, RZ, RZ ;  /* 0x000000ff16007210 */ /* 0x00cfca0007ffe1ff */
[----:B------:R-:W-:-:S06]  /*01a0*/  IMAD R10, R0, c[0x0][0x550], R2 ;  /* 0x00015400000a7a24 */ /* 0x000fcc00078e0202 */
[----:B------:R-:W-:Y:S05]  /*01b0*/  @!P0 EXIT ;  /* 0x000000000000894d */ /* 0x000fea0003800000 */
[----:B-1----:R-:W-:-:S05]  /*01c0*/  IMAD.MOV.U32 R3, RZ, RZ, c[0x0][0x1d0] ;  /* 0x00007400ff037624 */ /* 0x002fca00078e00ff */
[C---:B------:R-:W-:Y:S02]  /*01d0*/  ISETP.GE.AND P0, PT, R3.reuse, 0x1, PT ;  /* 0x000000010300780c */ /* 0x040fe40003f06270 */
[----:B------:R-:W-:-:S04]  /*01e0*/  IADD3 R2, R3, 0x3f, RZ ;  /* 0x0000003f03027810 */ /* 0x000fc80007ffe0ff */
[----:B------:R-:W-:-:S04]  /*01f0*/  SHF.R.S32.HI R0, RZ, 0x1f, R2 ;  /* 0x0000001fff007819 */ /* 0x000fc80000011402 */
[----:B------:R-:W-:Y:S01]  /*0200*/  LEA.HI R2, R0, R2, RZ, 0x6 ;  /* 0x0000000200027211 */ /* 0x000fe200078f30ff */
[----:B------:R-:W-:-:S03]  /*0210*/  IMAD.MOV.U32 R0, RZ, RZ, RZ ;  /* 0x000000ffff007224 */ /* 0x000fc600078e00ff */
[----:B------:R-:W-:Y:S01]  /*0220*/  SHF.R.S32.HI R11, RZ, 0x6, R2 ;  /* 0x00000006ff0b7819 */ /* 0x000fe20000011402 */
[----:B------:R-:W-:Y:S05]  /*0230*/  @!P0 BRA `(.L_x_2) ;  /* 0x0000020000008947 */ /* 0x000fea0003800000 */
[----:B------:R-:W-:-:S04]  /*0240*/  SHF.R.U32.HI R0, RZ, 0x10, R10 ;  /* 0x00000010ff007819 */ /* 0x000fc8000001160a */
[----:B------:R-:W-:-:S04]  /*0250*/  ISETP.NE.AND P0, PT, R0, RZ, PT ;  /* 0x000000ff0000720c */ /* 0x000fc80003f05270 */
[----:B------:R-:W-:-:S04]  /*0260*/  SEL R5, R0, c[0x0][0x338], P0 ;  /* 0x0000ce0000057a07 */ /* 0x000fc80000000000 */
[----:B------:R-:W-:Y:S02]  /*0270*/  IABS R0, R5 ;  /* 0x0000000500007213 */ /* 0x000fe40000000000 */
[----:B------:R-:W-:-:S03]  /*0280*/  IADD3 R7, R11, -0x1, R5 ;  /* 0xffffffff0b077810 */ /* 0x000fc60007ffe005 */
[----:B------:R-:W-:Y:S01]  /*0290*/  IMAD.MOV.U32 R4, RZ, RZ, R0 ;  /* 0x000000ffff047224 */ /* 0x000fe200078e0000 */
[----:B------:R-:W-:-:S03]  /*02a0*/  IABS R9, R7 ;  /* 0x0000000700097213 */ /* 0x000fc60000000000 */
[----:B------:R-:W1:Y:S08]  /*02b0*/  I2F.RP R2, R4 ;  /* 0x0000000400027306 */ /* 0x000e700000209400 */
[----:B-1----:R-:W1:Y:S02]  /*02c0*/  MUFU.RCP R2, R2 ;  /* 0x0000000200027308 */ /* 0x002e640000001000 */
[----:B-1----:R-:W-:-:S06]  /*02d0*/  IADD3 R2, R2, 0xffffffe, RZ ;  /* 0x0ffffffe02027810 */ /* 0x002fcc0007ffe0ff */
[----:B------:R-:W1:Y:S02]  /*02e0*/  F2I.FTZ.U32.TRUNC.NTZ R3, R2 ;  /* 0x0000000200037305 */ /* 0x000e64000021f000 */
[----:B-1----:R-:W-:Y:S02]  /*02f0*/  IMAD.MOV R0, RZ, RZ, -R3 ;  /* 0x000000ffff007224 */ /* 0x002fe400078e0a03 */
[----:B------:R-:W-:Y:S02]  /*0300*/  IMAD.MOV.U32 R2, RZ, RZ, RZ ;  /* 0x000000ffff027224 */ /* 0x000fe400078e00ff */
[----:B------:R-:W-:Y:S01]  /*0310*/  IMAD.MOV.U32 R6, RZ, RZ, R0 ;  /* 0x000000ffff067224 */ /* 0x000fe200078e0000 */
[----:B------:R-:W-:-:S03]  /*0320*/  IABS R0, R5 ;  /* 0x0000000500007213 */ /* 0x000fc60000000000 */
[----:B------:R-:W-:Y:S02]  /*0330*/  IMAD R6, R6, R4, RZ ;  /* 0x0000000406067224 */ /* 0x000fe400078e02ff */
[----:B------:R-:W-:Y:S02]  /*0340*/  IMAD.MOV R8, RZ, RZ, -R0 ;  /* 0x000000ffff087224 */ /* 0x000fe400078e0a00 */
[----:B------:R-:W-:-:S04]  /*0350*/  IMAD.HI.U32 R0, R3, R6, R2 ;  /* 0x0000000603007227 */ /* 0x000fc800078e0002 */
[----:B------:R-:W-:Y:S02]  /*0360*/  IMAD.MOV.U32 R2, RZ, RZ, R9 ;  /* 0x000000ffff027224 */ /* 0x000fe400078e0009 */
[----:B------:R-:W-:Y:S02]  /*0370*/  IMAD.MOV.U32 R3, RZ, RZ, R8 ;  /* 0x000000ffff037224 */ /* 0x000fe400078e0008 */
[----:B------:R-:W-:-:S04]  /*0380*/  IMAD.HI.U32 R0, R0, R2, RZ ;  /* 0x0000000200007227 */ /* 0x000fc800078e00ff */
[----:B------:R-:W-:-:S05]  /*0390*/  IMAD R2, R0, R3, R2 ;  /* 0x0000000300027224 */ /* 0x000fca00078e0202 */
[----:B------:R-:W-:-:S13]  /*03a0*/  ISETP.GT.U32.AND P0, PT, R4, R2, PT ;  /* 0x000000020400720c */ /* 0x000fda0003f04070 */
[----:B------:R-:W-:Y:S01]  /*03b0*/  @!P0 IMAD.IADD R2, R2, 0x1, -R4 ;  /* 0x0000000102028824 */ /* 0x000fe200078e0a04 */
[----:B------:R-:W-:Y:S02]  /*03c0*/  @!P0 IADD3 R0, R0, 0x1, RZ ;  /* 0x0000000100008810 */ /* 0x000fe40007ffe0ff */
[----:B------:R-:W-:Y:S02]  /*03d0*/  ISETP.NE.AND P0, PT, R5, RZ, PT ;  /* 0x000000ff0500720c */ /* 0x000fe40003f05270 */
[----:B------:R-:W-:Y:S02]  /*03e0*/  ISETP.GE.U32.AND P2, PT, R2, R4, PT ;  /* 0x000000040200720c */ /* 0x000fe40003f46070 */
[----:B------:R-:W-:-:S04]  /*03f0*/  LOP3.LUT R2, R7, R5, RZ, 0x3c, !PT ;  /* 0x0000000507027212 */ /* 0x000fc800078e3cff */
[----:B------:R-:W-:-:S07]  /*0400*/  ISETP.GE.AND P1, PT, R2, RZ, PT ;  /* 0x000000ff0200720c */ /* 0x000fce0003f26270 */
[----:B------:R-:W-:-:S06]  /*0410*/  @P2 IADD3 R0, R0, 0x1, RZ ;  /* 0x0000000100002810 */ /* 0x000fcc0007ffe0ff */
[----:B------:R-:W-:Y:S01]  /*0420*/  @!P1 IMAD.MOV R0, RZ, RZ, -R0 ;  /* 0x000000ffff009224 */ /* 0x000fe200078e0a00 */
[----:B------:R-:W-:Y:S02]  /*0430*/  @!P0 LOP3.LUT R0, RZ, R5, RZ, 0x33, !PT ;  /* 0x00000005ff008212 */ /* 0x000fe400078e33ff */
.L_x_2:
[----:B------:R-:W-:Y:S01]  /*0440*/  LOP3.LUT R2, R10, 0xffff, RZ, 0xc0, !PT ;  /* 0x0000ffff0a027812 */ /* 0x000fe200078ec0ff */
[----:B------:R-:W-:Y:S01]  /*0450*/  ULDC.64 UR6, c[0x0][0x118] ;  /* 0x0000460000067ab9 */ /* 0x000fe20000000a00 */
[----:B------:R-:W-:Y:S01]  /*0460*/  PLOP3.LUT P4, PT, PT, PT, PT, 0x80, 0x0 ;  /* 0x000000000000781c */ /* 0x000fe20003f8f070 */
[----:B------:R-:W-:Y:S01]  /*0470*/  CS2R R20, SRZ ;  /* 0x0000000000147805 */ /* 0x000fe2000001ff00 */
[----:B------:R-:W-:Y:S01]  /*0480*/  CS2R R18, SRZ ;  /* 0x0000000000127805 */ /* 0x000fe2000001ff00 */
[----:B------:R-:W-:Y:S01]  /*0490*/  IMAD R184, R2, R0, RZ ;  /* 0x0000000002b87224 */ /* 0x000fe200078e02ff */
[----:B------:R-:W-:Y:S01]  /*04a0*/  CS2R R130, SRZ ;  /* 0x0000000000827805 */ /* 0x000fe2000001ff00 */
[----:B------:R-:W-:Y:S01]  /*04b0*/  CS2R R128, SRZ ;  /* 0x0000000000807805 */ /* 0x000fe2000001ff00 */
[----:B------:R-:W-:Y:S01]  /*04c0*/  CS2R R170, SRZ ;  /* 0x0000000000aa7805 */ /* 0x000fe2000001ff00 */
[----:B------:R-:W-:Y:S01]  /*04d0*/  IMAD.IADD R0, R184, 0x1, R0 ;  /* 0x00000001b8007824 */ /* 0x000fe200078e0200 */
[----:B------:R1:W-:Y:S01]  /*04e0*/  STL [R1+0x34], R184 ;  /* 0x000034b801007387 */ /* 0x0003e20000100800 */
[----:B------:R-:W-:Y:S01]  /*04f0*/  CS2R R168, SRZ ;  /* 0x0000000000a87805 */ /* 0x000fe2000001ff00 */
[----:B------:R-:W-:Y:S01]  /*0500*/  CS2R R126, SRZ ;  /* 0x00000000007e7805 */ /* 0x000fe2000001ff00 */
[----:B------:R-:W-:Y:S01]  /*0510*/  CS2R R124, SRZ ;  /* 0x00000000007c7805 */ /* 0x000fe2000001ff00 */
[----:B------:R-:W-:Y:S01]  /*0520*/  IMNMX R136, R11, R0, PT ;  /* 0x000000000b887217 */ /* 0x000fe20003800200 */
[----:B------:R-:W-:Y:S01]  /*0530*/  CS2R R166, SRZ ;  /* 0x0000000000a67805 */ /* 0x000fe2000001ff00 */
[----:B------:R-:W-:Y:S01]  /*0540*/  CS2R R164, SRZ ;  /* 0x0000000000a47805 */ /* 0x000fe2000001ff00 */
[----:B------:R-:W-:Y:S01]  /*0550*/  CS2R R118, SRZ ;  /* 0x0000000000767805 */ /* 0x000fe2000001ff00 */
[----:B------:R-:W-:Y:S01]  /*0560*/  ISETP.GT.AND P0, PT, R136, R184, PT ;  /* 0x000000b88800720c */ /* 0x000fe20003f04270 */
[----:B------:R-:W-:Y:S01]  /*0570*/  CS2R R116, SRZ ;  /* 0x0000000000747805 */ /* 0x000fe2000001ff00 */
        /* <DEDUP_REMOVED lines=38> */
[----:B------:R-:W-:Y:S05]  /*07e0*/  @!P0 BRA `(.L_x_3) ;  /* 0x00007ca000008947 */ /* 0x000fea0003800000 */
[----:B-1----:R-:W-:-:S04]  /*07f0*/  ISETP.NE.U32.AND P0, PT, RZ, c[0x0][0x340], PT ;  /* 0x0000d000ff007a0c */ /* 0x002fc80003f05070 */
[----:B------:R-:W-:-:S13]  /*0800*/  ISETP.NE.AND.EX P1, PT, RZ, c[0x0][0x344], PT, P0 ;  /* 0x0000d100ff007a0c */ /* 0x000fda0003f25300 */
[----:B------:R-:W-:-:S04]  /*0810*/  @P1 IMAD.MOV.U32 R2, RZ, RZ, 0x4 ;  /* 0x00000004ff021424 */ /* 0x000fc800078e00ff */
[----:B------:R-:W-:-:S05]  /*0820*/  @P1 IMAD.WIDE R2, R28, R2, c[0x0][0x340] ;  /* 0x0000d0001c021625 */ /* 0x000fca00078e0202 */
[----:B------:R1:W2:Y:S01]  /*0830*/  @P1 LDG.E R17, [R2.64] ;  /* 0x0000000602111981 */ /* 0x0002a2000c1e1900 */
[----:B------:R-:W-:Y:S01]  /*0840*/  SHF.R.S32.HI R25, RZ, 0x1f, R172 ;  /* 0x0000001fff197819 */ /* 0x000fe200000114ac */
[----:B------:R-:W-:Y:S01]  /*0850*/  IMAD.MOV.U32 R4, RZ, RZ, c[0x0][0x2c4] ;  /* 0x0000b100ff047624 */ /* 0x000fe200078e00ff */
[----:B------:R-:W-:Y:S01]  /*0860*/  SHF.R.S32.HI R16, RZ, 0x1f, R22 ;  /* 0x0000001fff107819 */ /* 0x000fe20000011416 */
[----:B------:R-:W3:Y:S01]  /*0870*/  S2R R29, SR_CTAID.X ;  /* 0x00000000001d7919 */ /* 0x000ee20000002500 */
[-C--:B------:R-:W-:Y:S01]  /*0880*/  LEA.HI R19, R25, R172.reuse, RZ, 0x2 ;  /* 0x000000ac19137211 */ /* 0x080fe200078f10ff */
[----:B------:R-:W-:Y:S01]  /*0890*/  ULDC UR5, c[0x0][0x2c4] ;  /* 0x0000b10000057ab9 */ /* 0x000fe20000000800 */
[----:B------:R-:W-:Y:S01]  /*08a0*/  ISETP.NE.AND P0, PT, R4, 0x1, PT ;  /* 0x000000010400780c */ /* 0x000fe20003f05270 */
[----:B------:R-:W-:Y:S01]  /*08b0*/  IMAD R0, R16, c[0x0][0x1b8], RZ ;  /* 0x00006e0010007a24 */ /* 0x000fe200078e02ff */
[----:B------:R-:W-:Y:S01]  /*08c0*/  LOP3.LUT R4, R19, 0xfffffffc, RZ, 0xc0, !PT ;  /* 0xfffffffc13047812 */ /* 0x000fe200078ec0ff */
[----:B------:R-:W-:Y:S01]  /*08d0*/  ULDC UR4, c[0x0][0x168] ;  /* 0x00005a0000047ab9 */ /* 0x000fe20000000800 */
[-C--:B------:R-:W-:Y:S01]  /*08e0*/  LEA.HI R26, R25, R172.reuse, RZ, 0x3 ;  /* 0x000000ac191a7211 */ /* 0x080fe200078f18ff */
[----:B------:R-:W-:Y:S01]  /*08f0*/  IMAD R0, R22, c[0x0][0x1bc], R0 ;  /* 0x00006f0016007a24 */ /* 0x000fe200078e0200 */
[----:B------:R-:W-:Y:S01]  /*0900*/  SHF.R.S32.HI R36, RZ, 0x2, R19 ;  /* 0x00000002ff247819 */ /* 0x000fe20000011413 */
[----:B------:R-:W-:Y:S01]  /*0910*/  UIMAD UR4, UR5, UR4, URZ ;  /* 0x00000004050472a4 */ /* 0x000fe2000f8e023f */
[----:B------:R-:W-:Y:S01]  /*0920*/  IADD3 R4, -R4, R172, RZ ;  /* 0x000000ac04047210 */ /* 0x000fe20007ffe1ff */
[----:B------:R-:W-:Y:S01]  /*0930*/  BSSY B0, `(.L_x_4) ;  /* 0x000007a000007945 */ /* 0x000fe20003800000 */
[----:B------:R-:W-:-:S02]  /*0940*/  SHF.R.S32.HI R24, RZ, 0x3, R26 ;  /* 0x00000003ff187819 */ /* 0x000fc4000001141a */
[----:B------:R-:W-:Y:S01]  /*0950*/  SHF.R.S32.HI R27, RZ, 0x1f, R28 ;  /* 0x0000001fff1b7819 */ /* 0x000fe2000001141c */
[C-C-:B------:R-:W-:Y:S01]  /*0960*/  IMAD R5, R4.reuse, 0x20, R36.reuse ;  /* 0x0000002004057824 */ /* 0x140fe200078e0224 */
[-C--:B------:R-:W-:Y:S01]  /*0970*/  LEA.HI R23, R25, R172.reuse, RZ, 0x4 ;  /* 0x000000ac19177211 */ /* 0x080fe200078f20ff */
[----:B------:R-:W-:Y:S01]  /*0980*/  IMAD.SHL.U32 R4, R4, 0x8, RZ ;  /* 0x0000000804047824 */ /* 0x000fe200078e00ff */
[----:B------:R-:W-:Y:S01]  /*0990*/  SHF.R.S32.HI R9, RZ, 0x1f, R36 ;  /* 0x0000001fff097819 */ /* 0x000fe20000011424 */
[----:B------:R-:W-:Y:S01]  /*09a0*/  IMAD R8, R27, c[0x0][0x1c0], RZ ;  /* 0x000070001b087a24 */ /* 0x000fe200078e02ff */
[----:B------:R-:W-:Y:S01]  /*09b0*/  LOP3.LUT R12, R23, 0xfffffff0, RZ, 0xc0, !PT ;  /* 0xfffffff0170c7812 */ /* 0x000fe200078ec0ff */
[----:B-1----:R-:W-:Y:S01]  /*09c0*/  IMAD.WIDE.U32 R2, R22, c[0x0][0x1b8], RZ ;  /* 0x00006e0016027a25 */ /* 0x002fe200078e00ff */
[----:B------:R-:W-:Y:S02]  /*09d0*/  LEA.HI R159, R25, R172, RZ, 0x5 ;  /* 0x000000ac199f7211 */ /* 0x000fe400078f28ff */
[----:B---3--:R-:W-:Y:S01]  /*09e0*/  LEA R11, R29, R5, 0x7 ;  /* 0x000000051d0b7211 */ /* 0x008fe200078e38ff */
[----:B------:R-:W-:Y:S01]  /*09f0*/  IMAD.IADD R3, R3, 0x1, R0 ;  /* 0x0000000103037824 */ /* 0x000fe200078e0200 */
[----:B------:R-:W-:Y:S01]  /*0a00*/  ISETP.GE.AND P5, PT, R4, c[0x0][0x1d4], PT ;  /* 0x0000750004007a0c */ /* 0x000fe20003fa6270 */
[----:B------:R-:W-:-:S02]  /*0a10*/  IMAD.SHL.U32 R0, R24, 0x40, RZ ;  /* 0x0000004018007824 */ /* 0x000fc400078e00ff */
[----:B------:R-:W-:Y:S01]  /*0a20*/  @P0 IMAD.HI.U32 R5, R11, c[0x0][0x2c8], RZ ;  /* 0x0000b2000b050a27 */ /* 0x000fe200078e00ff */
[----:B------:R-:W-:Y:S02]  /*0a30*/  SEL R37, RZ, 0x1, P5 ;  /* 0x00000001ff257807 */ /* 0x000fe40002800000 */
[----:B------:R-:W-:Y:S01]  /*0a40*/  LOP3.LUT R0, R0, 0xc0, RZ, 0xc0, !PT ;  /* 0x000000c000007812 */ /* 0x000fe200078ec0ff */
[C---:B------:R-:W-:Y:S02]  /*0a50*/  IMAD R8, R28.reuse, c[0x0][0x1c4], R8 ;  /* 0x000071001c087a24 */ /* 0x040fe400078e0208 */
[----:B------:R-:W-:Y:S01]  /*0a60*/  IMAD.WIDE.U32 R2, R28, c[0x0][0x1c0], R2 ;  /* 0x000070001c027a25 */ /* 0x000fe200078e0002 */
[----:B------:R-:W-:Y:S02]  /*0a70*/  LOP3.LUT R7, R0, 0x18, R4, 0xf8, !PT ;  /* 0x0000001800077812 */ /* 0x000fe400078ef804 */
[----:B------:R-:W-:Y:S01]  /*0a80*/  SHF.R.U32.HI R6, RZ, 0x3, R0 ;  /* 0x00000003ff067819 */ /* 0x000fe20000011600 */
[----:B------:R-:W-:Y:S01]  /*0a90*/  IMAD.MOV.U32 R0, RZ, RZ, R11 ;  /* 0x000000ffff007224 */ /* 0x000fe200078e000b */
[----:B------:R-:W-:Y:S01]  /*0aa0*/  @P0 SHF.R.U32.HI R0, RZ, c[0x0][0x2cc], R5 ;  /* 0x0000b300ff000a19 */ /* 0x000fe20000011605 */
[----:B------:R-:W-:Y:S01]  /*0ab0*/  IMAD.IADD R3, R3, 0x1, R8 ;  /* 0x0000000103037824 */ /* 0x000fe200078e0208 */
[----:B------:R-:W-:Y:S01]  /*0ac0*/  LOP3.LUT R224, R7, R6, RZ, 0x3c, !PT ;  /* 0x0000000607e07212 */ /* 0x000fe200078e3cff */
[----:B------:R-:W-:Y:S01]  /*0ad0*/  IMAD R7, R9, c[0x0][0x1e0], RZ ;  /* 0x0000780009077a24 */ /* 0x000fe200078e02ff */
[--C-:B------:R-:W-:Y:S01]  /*0ae0*/  SHF.R.S32.HI R10, RZ, 0x1f, R0.reuse ;  /* 0x0000001fff0a7819 */ /* 0x100fe20000011400 */
[----:B------:R-:W-:Y:S01]  /*0af0*/  IMAD.MOV R13, RZ, RZ, -R0 ;  /* 0x000000ffff0d7224 */ /* 0x000fe200078e0a00 */
[----:B------:R-:W-:Y:S01]  /*0b00*/  SHF.R.S32.HI R5, RZ, 0x1f, R4 ;  /* 0x0000001fff057819 */ /* 0x000fe20000011404 */
[----:B------:R-:W-:-:S04]  /*0b10*/  IMAD.WIDE.U32 R2, R0, c[0x0][0x1b0], R2 ;  /* 0x00006c0000027a25 */ /* 0x000fc800078e0002 */
[----:B------:R-:W-:Y:S02]  /*0b20*/  IMAD R10, R10, c[0x0][0x1b0], RZ ;  /* 0x00006c000a0a7a24 */ /* 0x000fe400078e02ff */
[----:B------:R-:W-:Y:S02]  /*0b30*/  IMAD R6, R9, c[0x0][0x208], RZ ;  /* 0x0000820009067a24 */ /* 0x000fe400078e02ff */
[----:B------:R-:W-:Y:S02]  /*0b40*/  IMAD R0, R0, c[0x0][0x1b4], R10 ;  /* 0x00006d0000007a24 */ /* 0x000fe400078e020a */
[----:B------:R-:W-:Y:S02]  /*0b50*/  IMAD R10, R13, c[0x0][0x2c4], R11 ;  /* 0x0000b1000d0a7a24 */ /* 0x000fe400078e020b */
[----:B------:R-:W-:Y:S01]  /*0b60*/  IMAD.IADD R18, R172, 0x1, -R12 ;  /* 0x00000001ac127824 */ /* 0x000fe200078e0a0c */
[----:B------:R-:W-:Y:S01]  /*0b70*/  IADD3 R3, R3, R0, RZ ;  /* 0x0000000003037210 */ /* 0x000fe20007ffe0ff */
[C---:B------:R-:W-:Y:S01]  /*0b80*/  IMAD R14, R36.reuse, c[0x0][0x1e4], R7 ;  /* 0x00007900240e7a24 */ /* 0x040fe200078e0207 */
[----:B------:R-:W-:Y:S01]  /*0b90*/  SHF.R.S32.HI R0, RZ, 0x1f, R10 ;  /* 0x0000001fff007819 */ /* 0x000fe2000001140a */
[----:B------:R-:W-:Y:S01]  /*0ba0*/  IMAD R15, R36, c[0x0][0x20c], R6 ;  /* 0x00008300240f7a24 */ /* 0x000fe200078e0206 */
[----:B------:R-:W-:Y:S01]  /*0bb0*/  LEA.HI R20, R18, R18, RZ, 0x1 ;  /* 0x0000001212147211 */ /* 0x000fe200078f08ff */
[----:B------:R-:W-:-:S03]  /*0bc0*/  IMAD.WIDE.U32 R8, R36, c[0x0][0x1e0], R4 ;  /* 0x0000780024087a25 */ /* 0x000fc600078e0004 */
[----:B------:R-:W-:Y:S01]  /*0bd0*/  SHF.R.S32.HI R12, RZ, 0x1, R20 ;  /* 0x00000001ff0c7819 */ /* 0x000fe20000011414 */
[----:B------:R-:W-:Y:S01]  /*0be0*/  IMAD.WIDE.U32 R6, R36, c[0x0][0x208], R4 ;  /* 0x0000820024067a25 */ /* 0x000fe200078e0004 */
[----:B------:R-:W-:Y:S02]  /*0bf0*/  IADD3 R9, R9, R14, RZ ;  /* 0x0000000e09097210 */ /* 0x000fe40007ffe0ff */
[----:B------:R-:W-:Y:S01]  /*0c00*/  SHF.R.S32.HI R13, RZ, 0x1f, R20 ;  /* 0x0000001fff0d7819 */ /* 0x000fe20000011414 */
[----:B------:R-:W-:Y:S02]  /*0c10*/  IMAD R0, R0, c[0x0][0x1a8], RZ ;  /* 0x00006a0000007a24 */ /* 0x000fe400078e02ff */
[----:B------:R-:W-:Y:S02]  /*0c20*/  IMAD.IADD R7, R7, 0x1, R15 ;  /* 0x0000000107077824 */ /* 0x000fe400078e020f */
[C---:B------:R-:W-:Y:S02]  /*0c30*/  IMAD R14, R16.reuse, c[0x0][0x1e8], RZ ;  /* 0x00007a00100e7a24 */ /* 0x040fe400078e02ff */
[----:B------:R-:W-:-:S02]  /*0c40*/  IMAD R15, R16, c[0x0][0x210], RZ ;  /* 0x00008400100f7a24 */ /* 0x000fc400078e02ff */
[----:B------:R-:W-:Y:S01]  /*0c50*/  IMAD R16, R10, c[0x0][0x1ac], R0 ;  /* 0x00006b000a107a24 */ /* 0x000fe200078e0200 */
[----:B------:R-:W-:Y:S01]  /*0c60*/  IADD3 R0, R4, 0x40, RZ ;  /* 0x0000004004007810 */ /* 0x000fe20007ffe0ff */
[----:B------:R-:W-:Y:S01]  /*0c70*/  IMAD.WIDE.U32 R10, R10, c[0x0][0x1a8], R2 ;  /* 0x00006a000a0a7a25 */ /* 0x000fe200078e0002 */
[----:B------:R-:W-:Y:S02]  /*0c80*/  LEA.HI R2, R13, R12, RZ, 0x2 ;  /* 0x0000000c0d027211 */ /* 0x000fe400078f10ff */
[----:B------:R-:W-:Y:S01]  /*0c90*/  ISETP.GE.AND P6, PT, R0, c[0x0][0x1d4], PT ;  /* 0x0000750000007a0c */ /* 0x000fe20003fc6270 */
[----:B------:R-:W-:Y:S01]  /*0ca0*/  IMAD R14, R22, c[0x0][0x1ec], R14 ;  /* 0x00007b00160e7a24 */ /* 0x000fe200078e020e */
[----:B------:R-:W-:Y:S01]  /*0cb0*/  LOP3.LUT R13, R2, 0xfffffffc, RZ, 0xc0, !PT ;  /* 0xfffffffc020d7812 */ /* 0x000fe200078ec0ff */
[----:B------:R-:W-:Y:S01]  /*0cc0*/  IMAD R15, R22, c[0x0][0x214], R15 ;  /* 0x00008500160f7a24 */ /* 0x000fe200078e020f */
[----:B------:R-:W-:Y:S01]  /*0cd0*/  ISETP.GE.AND P4, PT, R0, c[0x0][0x198], PT ;  /* 0x0000660000007a0c */ /* 0x000fe20003f86270 */
[----:B------:R-:W-:-:S04]  /*0ce0*/  IMAD.WIDE.U32 R8, R22, c[0x0][0x1e8], R8 ;  /* 0x00007a0016087a25 */ /* 0x000fc800078e0008 */
[----:B------:R-:W-:Y:S01]  /*0cf0*/  IMAD.WIDE.U32 R2, R22, c[0x0][0x210], R6 ;  /* 0x0000840016027a25 */ /* 0x000fe200078e0006 */
[----:B------:R-:W-:-:S03]  /*0d00*/  P2R R22, PR, RZ, 0x10 ;  /* 0x00000010ff167803 */ /* 0x000fc60000000000 */
[----:B------:R-:W-:Y:S01]  /*0d10*/  IMAD.IADD R0, R11, 0x1, R16 ;  /* 0x000000010b007824 */ /* 0x000fe200078e0210 */
[----:B------:R-:W-:Y:S01]  /*0d20*/  LEA R16, P0, R10, c[0x0][0x160], 0x1 ;  /* 0x000058000a107a11 */ /* 0x000fe200078008ff */
[----:B------:R-:W-:Y:S02]  /*0d30*/  IMAD.IADD R21, R12, 0x1, -R13 ;  /* 0x000000010c157824 */ /* 0x000fe400078e0a0d */
[----:B------:R-:W-:Y:S01]  /*0d40*/  IMAD.IADD R13, R9, 0x1, R14 ;  /* 0x00000001090d7824 */ /* 0x000fe200078e020e */
[----:B------:R-:W-:Y:S01]  /*0d50*/  IADD3 R9, R3, R15, RZ ;  /* 0x0000000f03097210 */ /* 0x000fe20007ffe0ff */
[----:B------:R-:W-:Y:S01]  /*0d60*/  IMAD.MOV.U32 R12, RZ, RZ, R8 ;  /* 0x000000ffff0c7224 */ /* 0x000fe200078e0008 */
[----:B------:R-:W-:Y:S01]  /*0d70*/  LEA.HI.X R15, R10, c[0x0][0x164], R0, 0x1, P0 ;  /* 0x000059000a0f7a11 */ /* 0x000fe200000f0c00 */
[----:B------:R-:W-:Y:S01]  /*0d80*/  IMAD.MOV.U32 R25, RZ, RZ, 0x10 ;  /* 0x00000010ff197424 */ /* 0x000fe200078e00ff */
[----:B------:R-:W-:Y:S01]  /*0d90*/  LEA.HI R0, R19, R36, RZ, 0x1 ;  /* 0x0000002413007211 */ /* 0x000fe200078f08ff */
[----:B------:R1:W3:Y:S01]  /*0da0*/  SHFL.IDX PT, R6, R16, RZ, 0x1c1f ;  /* 0x001c1fff10067589 */ /* 0x0002e200000e0000 */
[----:B------:R-:W-:-:S02]  /*0db0*/  SHF.R.S32.HI R19, RZ, 0x5, R159 ;  /* 0x00000005ff137819 */ /* 0x000fc4000001149f */
[----:B------:R-:W-:Y:S01]  /*0dc0*/  LOP3.LUT R0, R0, 0x7fffffe, RZ, 0xc0, !PT ;  /* 0x07fffffe00007812 */ /* 0x000fe200078ec0ff */
[----:B------:R1:W4:Y:S01]  /*0dd0*/  SHFL.IDX PT, R7, R15, RZ, 0x1c1f ;  /* 0x001c1fff0f077589 */ /* 0x00032200000e0000 */
[----:B------:R-:W-:Y:S02]  /*0de0*/  IADD3 R14, R4, 0x20, RZ ;  /* 0x00000020040e7810 */ /* 0x000fe40007ffe0ff */
[----:B------:R-:W-:Y:S02]  /*0df0*/  IADD3 R0, R36, -R0, RZ ;  /* 0x8000000024007210 */ /* 0x000fe40007ffe0ff */
[----:B------:R-:W-:Y:S02]  /*0e00*/  MOV R8, R2 ;  /* 0x0000000200087202 */ /* 0x000fe40000000f00 */
[----:B------:R-:W-:Y:S01]  /*0e10*/  ISETP.GE.AND P3, PT, R14, c[0x0][0x1d4], PT ;  /* 0x000075000e007a0c */ /* 0x000fe20003f66270 */
[----:B------:R-:W-:Y:S01]  /*0e20*/  IMAD R11, R19, 0x8, R0 ;  /* 0x00000008130b7824 */ /* 0x000fe200078e0200 */
[----:B------:R-:W-:-:S02]  /*0e30*/  LOP3.LUT P2, RZ, R21, 0x2, RZ, 0xc0, !PT ;  /* 0x0000000215ff7812 */ /* 0x000fc4000784c0ff */
[----:B------:R-:W-:Y:S01]  /*0e40*/  P2R R162, PR, RZ, 0x8 ;  /* 0x00000008ffa27803 */ /* 0x000fe20000000000 */
[----:B------:R-:W-:Y:S01]  /*0e50*/  IMAD.U32 R224, R11, 0x20, R224 ;  /* 0x000000200be07824 */ /* 0x000fe200078e00e0 */
[----:B------:R-:W-:-:S03]  /*0e60*/  ISETP.GE.AND P3, PT, R14, c[0x0][0x198], PT ;  /* 0x000066000e007a0c */ /* 0x000fc60003f66270 */
[----:B------:R1:W-:Y:S01]  /*0e70*/  STL [R1+0x28], R162 ;  /* 0x000028a201007387 */ /* 0x0003e20000100800 */
[--C-:B--2---:R-:W-:Y:S01]  /*0e80*/  @P1 SHF.R.S32.HI R3, RZ, 0x1f, R17.reuse ;  /* 0x0000001fff031819 */ /* 0x104fe20000011411 */
[----:B------:R-:W-:Y:S01]  /*0e90*/  @P1 IMAD.MOV.U32 R2, RZ, RZ, R17 ;  /* 0x000000ffff021224 */ /* 0x000fe200078e0011 */
[----:B------:R-:W-:Y:S01]  /*0ea0*/  @!P1 MOV R3, R27 ;  /* 0x0000001b00039202 */ /* 0x000fe20000000f00 */
[----:B------:R-:W-:Y:S01]  /*0eb0*/  @!P1 IMAD.MOV.U32 R2, RZ, RZ, R28 ;  /* 0x000000ffff029224 */ /* 0x000fe200078e001c */
[----:B------:R-:W-:Y:S01]  /*0ec0*/  ISETP.GE.AND P1, PT, R4, c[0x0][0x198], PT ;  /* 0x0000660004007a0c */ /* 0x000fe20003f26270 */
[----:B------:R-:W-:Y:S02]  /*0ed0*/  IMAD R17, R29, 0x80, R36 ;  /* 0x000000801d117824 */ /* 0x000fe400078e0224 */
[C---:B------:R-:W-:Y:S02]  /*0ee0*/  IMAD R10, R3.reuse, c[0x0][0x1f0], RZ ;  /* 0x00007c00030a7a24 */ /* 0x040fe400078e02ff */
[----:B------:R-:W-:Y:S01]  /*0ef0*/  IMAD R0, R3, c[0x0][0x218], RZ ;  /* 0x0000860003007a24 */ /* 0x000fe200078e02ff */
[----:B------:R-:W-:Y:S01]  /*0f00*/  ISETP.GE.AND P0, PT, R17, UR4, PT ;  /* 0x0000000411007c0c */ /* 0x000fe2000bf06270 */
[C---:B------:R-:W-:Y:S01]  /*0f10*/  IMAD R10, R2.reuse, c[0x0][0x1f4], R10 ;  /* 0x00007d00020a7a24 */ /* 0x040fe200078e020a */
[----:B------:R-:W-:Y:S01]  /*0f20*/  SEL R3, R25, 0xfffffff0, !P2 ;  /* 0xfffffff019037807 */ /* 0x000fe20005000000 */
[----:B------:R-:W-:-:S02]  /*0f30*/  IMAD R0, R2, c[0x0][0x21c], R0 ;  /* 0x0000870002007a24 */ /* 0x000fc400078e0200 */
[----:B------:R-:W-:-:S04]  /*0f40*/  IMAD.WIDE.U32 R30, R2, c[0x0][0x1f0], R12 ;  /* 0x00007c00021e7a25 */ /* 0x000fc800078e000c */
[----:B------:R-:W-:Y:S01]  /*0f50*/  IMAD.WIDE.U32 R56, R2, c[0x0][0x218], R8 ;  /* 0x0000860002387a25 */ /* 0x000fe200078e0008 */
[----:B------:R-:W-:Y:S01]  /*0f60*/  IADD3 R33, R31, R10, RZ ;  /* 0x0000000a1f217210 */ /* 0x000fe20007ffe0ff */
[----:B------:R1:W-:Y:S02]  /*0f70*/  STL.64 [R1+0x20], R30 ;  /* 0x0000201e01007387 */ /* 0x0003e40000100a00 */
[----:B------:R-:W-:Y:S02]  /*0f80*/  IMAD.IADD R38, R57, 0x1, R0 ;  /* 0x0000000139267824 */ /* 0x000fe400078e0200 */
[----:B------:R1:W-:Y:S04]  /*0f90*/  STL.64 [R1+0x18], R56 ;  /* 0x0000183801007387 */ /* 0x0003e80000100a00 */
[----:B------:R1:W-:Y:S04]  /*0fa0*/  STL [R1+0x2c], R38 ;  /* 0x00002c2601007387 */ /* 0x0003e80000100800 */
[----:B------:R1:W-:Y:S01]  /*0fb0*/  STL [R1+0x14], R33 ;  /* 0x0000142101007387 */ /* 0x0003e20000100800 */
[----:B------:R-:W-:Y:S05]  /*0fc0*/  @P0 BRA `(.L_x_5) ;  /* 0x0000010000000947 */ /* 0x000fea0003800000 */
[----:B---34-:R-:W-:Y:S02]  /*0fd0*/  IADD3 R0, R4, 0x40, RZ ;  /* 0x0000004004007810 */ /* 0x018fe40007ffe0ff */
[----:B------:R-:W-:-:S02]  /*0fe0*/  SHF.R.S32.HI R8, RZ, 0x1f, R14 ;  /* 0x0000001fff087819 */ /* 0x000fc4000001140e */
[----:B------:R-:W-:Y:S02]  /*0ff0*/  SHF.R.S32.HI R2, RZ, 0x1f, R0 ;  /* 0x0000001fff027819 */ /* 0x000fe40000011400 */
[----:B------:R-:W-:Y:S02]  /*1000*/  LEA.HI R10, R8, R14, RZ, 0x3 ;  /* 0x0000000e080a7211 */ /* 0x000fe400078f18ff */
[----:B------:R-:W-:Y:S01]  /*1010*/  LEA.HI R2, R2, R0, RZ, 0x3 ;  /* 0x0000000002027211 */ /* 0x000fe200078f18ff */
[----:B------:R-:W-:Y:S01]  /*1020*/  IMAD.SHL.U32 R0, R224, 0x2, RZ ;  /* 0x00000002e0007824 */ /* 0x000fe200078e00ff */
[----:B------:R-:W-:Y:S02]  /*1030*/  LEA R8, P0, R4, R6, 0x1 ;  /* 0x0000000604087211 */ /* 0x000fe400078008ff */
[----:B------:R-:W-:Y:S02]  /*1040*/  LOP3.LUT R10, R10, 0xfffffff8, RZ, 0xc0, !PT ;  /* 0xfffffff80a0a7812 */ /* 0x000fe400078ec0ff */
[----:B------:R-:W-:-:S02]  /*1050*/  LOP3.LUT R2, R2, 0xfffffff8, RZ, 0xc0, !PT ;  /* 0xfffffff802027812 */ /* 0x000fc400078ec0ff */
[----:B------:R-:W-:Y:S01]  /*1060*/  LEA.HI.X R9, R4, R7, R5, 0x1, P0 ;  /* 0x0000000704097211 */ /* 0x000fe200000f0c05 */
[----:B------:R-:W-:-:S04]  /*1070*/  IMAD.WIDE R10, R10, 0x2, R6 ;  /* 0x000000020a0a7825 */ /* 0x000fc800078e0206 */
[----:B------:R-:W-:Y:S01]  /*1080*/  IMAD.WIDE R6, R2, 0x2, R6 ;  /* 0x0000000202067825 */ /* 0x000fe200078e0206 */
[----:B------:R-:W-:Y:S01]  /*1090*/  @!PT LDS RZ, [RZ] ;  /* 0x00000000fffff984 */ /* 0x000fe20000000800 */
[----:B------:R2:W-:Y:S04]  /*10a0*/  LDGSTS.E.BYPASS.LTC128B.128 [R0+0x6100], [R8.64], !P1 ;  /* 0x0610000008007fae */ /* 0x0005e8000c901d46 */
[----:B------:R2:W-:Y:S04]  /*10b0*/  LDGSTS.E.BYPASS.LTC128B.128 [R0+0x8100], [R10.64], !P3 ;  /* 0x081000000a007fae */ /* 0x0005e8000d901d46 */
[----:B------:R2:W-:Y:S02]  /*10c0*/  LDGSTS.E.BYPASS.LTC128B.128 [R0+0xa100], [R6.64], !P4 ;  /* 0x0a10000006007fae */ /* 0x0005e4000e101d46 */
.L_x_5:
[----:B---34-:R-:W-:Y:S05]  /*10d0*/  BSYNC B0 ;  /* 0x0000000000007941 */ /* 0x018fea0003800000 */
.L_x_4:
[----:B--2---:R-:W-:Y:S01]  /*10e0*/  IADD3 R0, R17, 0x20, RZ ;  /* 0x0000002011007810 */ /* 0x004fe20007ffe0ff */
[----:B------:R2:W3:Y:S01]  /*10f0*/  SHFL.IDX PT, R7, R15, 0x1, 0x1c1f ;  /* 0x003c1f000f077f89 */ /* 0x0004e200000e0000 */
[----:B------:R-:W-:Y:S02]  /*1100*/  BSSY B0, `(.L_x_6) ;  /* 0x0000014000007945 */ /* 0x000fe40003800000 */
[----:B------:R-:W-:Y:S01]  /*1110*/  ISETP.GE.AND P0, PT, R0, UR4, PT ;  /* 0x0000000400007c0c */ /* 0x000fe2000bf06270 */
[----:B------:R2:W4:-:S12]  /*1120*/  SHFL.IDX PT, R6, R16, 0x1, 0x1c1f ;  /* 0x003c1f0010067f89 */ /* 0x00051800000e0000 */
[----:B------:R-:W-:Y:S05]  /*1130*/  @P0 BRA `(.L_x_7) ;  /* 0x0000010000000947 */ /* 0x000fea0003800000 */
[----:B------:R-:W-:Y:S02]  /*1140*/  IADD3 R0, R4, 0x40, RZ ;  /* 0x0000004004007810 */ /* 0x000fe40007ffe0ff */
[----:B------:R-:W-:Y:S02]  /*1150*/  SHF.R.S32.HI R8, RZ, 0x1f, R14 ;  /* 0x0000001fff087819 */ /* 0x000fe4000001140e */
[----:B------:R-:W-:Y:S02]  /*1160*/  SHF.R.S32.HI R2, RZ, 0x1f, R0 ;  /* 0x0000001fff027819 */ /* 0x000fe40000011400 */
[----:B------:R-:W-:Y:S02]  /*1170*/  LEA.HI R10, R8, R14, RZ, 0x3 ;  /* 0x0000000e080a7211 */ /* 0x000fe400078f18ff */
[----:B------:R-:W-:Y:S01]  /*1180*/  LEA.HI R2, R2, R0, RZ, 0x3 ;  /* 0x0000000002027211 */ /* 0x000fe200078f18ff */
[----:B------:R-:W-:Y:S01]  /*1190*/  IMAD.SHL.U32 R0, R224, 0x2, RZ ;  /* 0x00000002e0007824 */ /* 0x000fe200078e00ff */
[----:B----4-:R-:W-:-:S02]  /*11a0*/  LEA R8, P0, R4, R6, 0x1 ;  /* 0x0000000604087211 */ /* 0x010fc400078008ff */
[----:B------:R-:W-:Y:S02]  /*11b0*/  LOP3.LUT R10, R10, 0xfffffff8, RZ, 0xc0, !PT ;  /* 0xfffffff80a0a7812 */ /* 0x000fe400078ec0ff */
[----:B------:R-:W-:Y:S02]  /*11c0*/  LOP3.LUT R2, R2, 0xfffffff8, RZ, 0xc0, !PT ;  /* 0xfffffff802027812 */ /* 0x000fe400078ec0ff */
[----:B---3--:R-:W-:Y:S01]  /*11d0*/  LEA.HI.X R9, R4, R7, R5, 0x1, P0 ;  /* 0x0000000704097211 */ /* 0x008fe200000f0c05 */
[----:B------:R-:W-:-:S04]  /*11e0*/  IMAD.WIDE R10, R10, 0x2, R6 ;  /* 0x000000020a0a7825 */ /* 0x000fc800078e0206 */
[----:B------:R-:W-:Y:S01]  /*11f0*/  IMAD.WIDE R6, R2, 0x2, R6 ;  /* 0x0000000202067825 */ /* 0x000fe200078e0206 */
[----:B------:R-:W-:Y:S01]  /*1200*/  @!PT LDS RZ, [RZ] ;  /* 0x00000000fffff984 */ /* 0x000fe20000000800 */
[----:B------:R3:W-:Y:S04]  /*1210*/  LDGSTS.E.BYPASS.LTC128B.128 [R0+0x6900], [R8.64], !P1 ;  /* 0x0690000008007fae */ /* 0x0007e8000c901d46 */
[----:B------:R3:W-:Y:S04]  /*1220*/  LDGSTS.E.BYPASS.LTC128B.128 [R0+0x8900], [R10.64], !P3 ;  /* 0x089000000a007fae */ /* 0x0007e8000d901d46 */
[----:B------:R3:W-:Y:S02]  /*1230*/  LDGSTS.E.BYPASS.LTC128B.128 [R0+0xa900], [R6.64], !P4 ;  /* 0x0a90000006007fae */ /* 0x0007e4000e101d46 */
.L_x_7:
[----:B------:R-:W-:Y:S05]  /*1240*/  BSYNC B0 ;  /* 0x0000000000007941 */ /* 0x000fea0003800000 */
.L_x_6:
[----:B---3--:R-:W-:Y:S01]  /*1250*/  IADD3 R0, R17, 0x40, RZ ;  /* 0x0000004011007810 */ /* 0x008fe20007ffe0ff */
[----:B------:R3:W1:Y:S01]  /*1260*/  SHFL.IDX PT, R7, R15, 0x2, 0x1c1f ;  /* 0x005c1f000f077f89 */ /* 0x00066200000e0000 */
[----:B------:R-:W-:Y:S02]  /*1270*/  BSSY B0, `(.L_x_8) ;  /* 0x0000014000007945 */ /* 0x000fe40003800000 */
[----:B------:R-:W-:Y:S01]  /*1280*/  ISETP.GE.AND P0, PT, R0, UR4, PT ;  /* 0x0000000400007c0c */ /* 0x000fe2000bf06270 */
[----:B----4-:R3:W4:-:S12]  /*1290*/  SHFL.IDX PT, R6, R16, 0x2, 0x1c1f ;  /* 0x005c1f0010067f89 */ /* 0x01071800000e0000 */
        /* <DEDUP_REMOVED lines=10> */
[----:B-1----:R-:W-:Y:S01]  /*1340*/  LEA.HI.X R9, R4, R7, R5, 0x1, P0 ;  /* 0x0000000704097211 */ /* 0x002fe200000f0c05 */
[----:B------:R-:W-:-:S04]  /*1350*/  IMAD.WIDE R10, R10, 0x2, R6 ;  /* 0x000000020a0a7825 */ /* 0x000fc800078e0206 */
[----:B------:R-:W-:Y:S01]  /*1360*/  IMAD.WIDE R6, R2, 0x2, R6 ;  /* 0x0000000202067825 */ /* 0x000fe200078e0206 */
[----:B------:R-:W-:Y:S01]  /*1370*/  @!PT LDS RZ, [RZ] ;  /* 0x00000000fffff984 */ /* 0x000fe20000000800 */
[----:B------:R1:W-:Y:S04]  /*1380*/  LDGSTS.E.BYPASS.LTC128B.128 [R0+0x7100], [R8.64], !P1 ;  /* 0x0710000008007fae */ /* 0x0003e8000c901d46 */
[----:B------:R1:W-:Y:S04]  /*1390*/  LDGSTS.E.BYPASS.LTC128B.128 [R0+0x9100], [R10.64], !P3 ;  /* 0x091000000a007fae */ /* 0x0003e8000d901d46 */
[----:B------:R1:W-:Y:S02]  /*13a0*/  LDGSTS.E.BYPASS.LTC128B.128 [R0+0xb100], [R6.64], !P4 ;  /* 0x0b10000006007fae */ /* 0x0003e4000e101d46 */
.L_x_9:
[----:B------:R-:W-:Y:S05]  /*13b0*/  BSYNC B0 ;  /* 0x0000000000007941 */ /* 0x000fea0003800000 */
.L_x_8:
[----:B-1--4-:R-:W1:Y:S01]  /*13c0*/  SHFL.IDX PT, R6, R16, 0x3, 0x1c1f ;  /* 0x007c1f0010067f89 */ /* 0x012e6200000e0000 */
[----:B------:R-:W-:Y:S01]  /*13d0*/  IADD3 R0, R17, 0x60, RZ ;  /* 0x0000006011007810 */ /* 0x000fe20007ffe0ff */
[----:B------:R-:W-:Y:S01]  /*13e0*/  IMAD.MOV.U32 R160, RZ, RZ, 0x6 ;  /* 0x00000006ffa07424 */ /* 0x000fe200078e00ff */
[----:B------:R-:W-:Y:S01]  /*13f0*/  IADD3 R137, R136, -0x1, RZ ;  /* 0xffffffff88897810 */ /* 0x000fe20007ffe0ff */
[----:B------:R-:W4:Y:S01]  /*1400*/  SHFL.IDX PT, R7, R15, 0x3, 0x1c1f ;  /* 0x007c1f000f077f89 */ /* 0x000f2200000e0000 */
[----:B------:R-:W-:Y:S01]  /*1410*/  ISETP.GE.AND P0, PT, R0, UR4, PT ;  /* 0x0000000400007c0c */ /* 0x000fe2000bf06270 */
[----:B------:R-:W-:Y:S01]  /*1420*/  IMAD.SHL.U32 R224, R224, 0x2, RZ ;  /* 0x00000002e0e07824 */ /* 0x000fe200078e00ff */
[----:B------:R-:W-:Y:S01]  /*1430*/  IADD3 R2, -R36, c[0x0][0x1d0], RZ ;  /* 0x0000740024027a10 */ /* 0x000fe20007ffe1ff */
[----:B------:R-:W-:Y:S01]  /*1440*/  IMAD.MOV.U32 R166, RZ, RZ, R32 ;  /* 0x000000ffffa67224 */ /* 0x000fe200078e0020 */
[----:B------:R-:W-:Y:S01]  /*1450*/  SHF.R.S32.HI R29, RZ, 0x1f, R137 ;  /* 0x0000001fff1d7819 */ /* 0x000fe20000011489 */
[----:B------:R-:W-:Y:S01]  /*1460*/  IMAD.MOV.U32 R167, RZ, RZ, R33 ;  /* 0x000000ffffa77224 */ /* 0x000fe200078e0021 */
[----:B------:R-:W-:Y:S01]  /*1470*/  SHF.R.S32.HI R13, RZ, 0x4, R23 ;  /* 0x00000004ff0d7819 */ /* 0x000fe20000011417 */
[----:B------:R-:W-:Y:S01]  /*1480*/  IMAD R2, R137, -0x40, R2 ;  /* 0xffffffc089027824 */ /* 0x000fe200078e0202 */
[----:B------:R-:W-:Y:S01]  /*1490*/  IADD3 R185, R136, -0x2, RZ ;  /* 0xfffffffe88b97810 */ /* 0x000fe20007ffe0ff */
[----:B------:R-:W-:Y:S01]  /*14a0*/  IMAD.MOV.U32 R166, RZ, RZ, R30 ;  /* 0x000000ffffa67224 */ /* 0x000fe200078e001e */
[----:B------:R-:W-:Y:S01]  /*14b0*/  LEA.HI R12, R23, R13, RZ, 0x1 ;  /* 0x0000000d170c7211 */ /* 0x000fe200078f08ff */
[----:B------:R-:W-:-:S03]  /*14c0*/  IMAD.MOV.U32 R138, RZ, RZ, -0x40 ;  /* 0xffffffc0ff8a7424 */ /* 0x000fc600078e00ff */
[----:B------:R-:W-:Y:S01]  /*14d0*/  LOP3.LUT R12, R12, 0xfffffffe, RZ, 0xc0, !PT ;  /* 0xfffffffe0c0c7812 */ /* 0x000fe200078ec0ff */
[----:B------:R-:W-:Y:S01]  /*14e0*/  IMAD R138, R137, R138, c[0x0][0x1d0] ;  /* 0x00007400898a7624 */ /* 0x000fe200078e028a */
[----:B------:R-:W-:Y:S01]  /*14f0*/  STL.64 [R1+0x10], R166 ;  /* 0x000010a601007387 */ /* 0x000fe20000100a00 */
[C---:B-1----:R-:W-:Y:S02]  /*1500*/  @!P0 LEA R8, P2, R4.reuse, R6, 0x1 ;  /* 0x0000000604088211 */ /* 0x042fe400078408ff */
[----:B------:R-:W-:Y:S02]  /*1510*/  IMAD.IADD R12, R13, 0x1, -R12 ;  /* 0x000000010d0c7824 */ /* 0x000fe400078e0a0c */
[----:B----4-:R-:W-:Y:S01]  /*1520*/  @!P0 LEA.HI.X R9, R4, R7, R5, 0x1, P2 ;  /* 0x0000000704098211 */ /* 0x010fe200010f0c05 */
[----:B------:R-:W-:Y:S01]  /*1530*/  IMAD.MOV.U32 R5, RZ, RZ, c[0x0][0x1e0] ;  /* 0x00007800ff057624 */ /* 0x000fe200078e00ff */
[----:B------:R-:W-:Y:S02]  /*1540*/  ISETP.GE.AND P2, PT, R2, 0x1, PT ;  /* 0x000000010200780c */ /* 0x000fe40003f46270 */
[----:B------:R-:W-:Y:S01]  /*1550*/  @!P0 IADD3 R4, R4, 0x40, RZ ;  /* 0x0000004004048810 */ /* 0x000fe20007ffe0ff */
[C---:B------:R-:W-:Y:S01]  /*1560*/  IMAD.SHL.U32 R161, R5.reuse, 0x40, RZ ;  /* 0x0000004005a17824 */ /* 0x040fe200078e00ff */
[C---:B------:R-:W-:Y:S01]  /*1570*/  SHF.L.U64.HI R160, R5.reuse, R160, c[0x0][0x1e4] ;  /* 0x0000790005a07619 */ /* 0x040fe200000102a0 */
[----:B------:R-:W-:Y:S01]  /*1580*/  @!PT LDS RZ, [RZ] ;  /* 0x00000000fffff984 */ /* 0x000fe20000000800 */
[----:B------:R1:W-:Y:S01]  /*1590*/  @!P0 LDGSTS.E.BYPASS.LTC128B.128 [R224+0x7900], [R8.64], !P1 ;  /* 0x0790000008e08fae */ /* 0x0003e2000c901d46 */
[----:B------:R-:W-:-:S03]  /*15a0*/  IMAD.SHL.U32 R164, R5, 0x20, RZ ;  /* 0x0000002005a47824 */ /* 0x000fc600078e00ff */
[----:B------:R-:W-:-:S04]  /*15b0*/  IMAD R0, R160, R137, RZ ;  /* 0x00000089a0007224 */ /* 0x000fc800078e02ff */
[-C--:B------:R-:W-:Y:S02]  /*15c0*/  IMAD R0, R29, R161.reuse, R0 ;  /* 0x000000a11d007224 */ /* 0x080fe400078e0200 */
[----:B-1----:R-:W-:-:S04]  /*15d0*/  IMAD.WIDE.U32 R8, R137, R161, R166 ;  /* 0x000000a189087225 */ /* 0x002fc800078e00a6 */
[----:B------:R-:W-:Y:S01]  /*15e0*/  IMAD.IADD R0, R9, 0x1, R0 ;  /* 0x0000000109007824 */ /* 0x000fe200078e0200 */
[----:B------:R-:W-:Y:S01]  /*15f0*/  @P2 LEA R10, P1, R8, c[0x0][0x1c8], 0x1 ;  /* 0x00007200080a2a11 */ /* 0x000fe200078208ff */
[----:B------:R-:W-:-:S03]  /*1600*/  IMAD.MOV.U32 R9, RZ, RZ, 0x5 ;  /* 0x00000005ff097424 */ /* 0x000fc600078e00ff */
[----:B------:R-:W-:Y:S02]  /*1610*/  @P2 LEA.HI.X R11, R8, c[0x0][0x1cc], R0, 0x1, P1 ;  /* 0x00007300080b2a11 */ /* 0x000fe400008f0c00 */
[----:B------:R-:W-:Y:S02]  /*1620*/  ISETP.GE.AND P1, PT, R2, 0x21, PT ;  /* 0x000000210200780c */ /* 0x000fe40003f26270 */
[----:B------:R-:W-:Y:S02]  /*1630*/  SHF.L.U64.HI R165, R5, R9, c[0x0][0x1e4] ;  /* 0x0000790005a57619 */ /* 0x000fe40000010209 */
[----:B------:R-:W-:-:S05]  /*1640*/  LOP3.LUT R5, R20, 0x7fffffe, RZ, 0xc0, !PT ;  /* 0x07fffffe14057812 */ /* 0x000fca00078ec0ff */
[----:B------:R-:W-:-:S04]  /*1650*/  IMAD.IADD R158, R18, 0x1, -R5 ;  /* 0x00000001129e7824 */ /* 0x000fc800078e0a05 */
[----:B------:R-:W-:Y:S02]  /*1660*/  @P1 IADD3 R2, P4, R164, R8, RZ ;  /* 0x00000008a4021210 */ /* 0x000fe40007f9e0ff */
[----:B------:R-:W-:-:S03]  /*1670*/  @!P0 SHF.R.S32.HI R8, RZ, 0x1f, R14 ;  /* 0x0000001fff088819 */ /* 0x000fc6000001140e */
[----:B------:R-:W-:Y:S01]  /*1680*/  @P1 IMAD.X R0, R165, 0x1, R0, P4 ;  /* 0x00000001a5001824 */ /* 0x000fe200020e0600 */
[----:B------:R-:W-:Y:S02]  /*1690*/  @!P0 LEA.HI R8, R8, R14, RZ, 0x3 ;  /* 0x0000000e08088211 */ /* 0x000fe400078f18ff */
[----:B------:R-:W-:Y:S02]  /*16a0*/  ISETP.NE.AND P4, PT, R162, RZ, PT ;  /* 0x000000ffa200720c */ /* 0x000fe40003f85270 */
[----:B------:R-:W-:Y:S02]  /*16b0*/  @!P0 LOP3.LUT R8, R8, 0xfffffff8, RZ, 0xc0, !PT ;  /* 0xfffffff808088812 */ /* 0x000fe400078ec0ff */
[----:B------:R-:W-:-:S03]  /*16c0*/  SHF.R.S32.HI R14, RZ, 0x1f, R18 ;  /* 0x0000001fff0e7819 */ /* 0x000fc60000011412 */
[----:B------:R-:W-:Y:S01]  /*16d0*/  @!P0 IMAD.WIDE R8, R8, 0x2, R6 ;  /* 0x0000000208088825 */ /* 0x000fe200078e0206 */
[----:B------:R-:W-:-:S04]  /*16e0*/  LEA.HI R5, R14, R18, RZ, 0x3 ;  /* 0x000000120e057211 */ /* 0x000fc800078f18ff */
[----:B------:R1:W-:Y:S02]  /*16f0*/  @!P0 LDGSTS.E.BYPASS.LTC128B.128 [R224+0x9900], [R8.64], !P3 ;  /* 0x0990000008e08fae */ /* 0x0003e4000d901d46 */
[----:B-1----:R-:W-:-:S04]  /*1700*/  @P1 LEA R8, P3, R2, c[0x0][0x1c8], 0x1 ;  /* 0x0000720002081a11 */ /* 0x002fc800078608ff */
[----:B------:R-:W-:Y:S02]  /*1710*/  @P1 LEA.HI.X R9, R2, c[0x0][0x1cc], R0, 0x1, P3 ;  /* 0x0000730002091a11 */ /* 0x000fe400018f0c00 */
[----:B------:R-:W-:Y:S02]  /*1720*/  @!P0 SHF.R.S32.HI R0, RZ, 0x1f, R4 ;  /* 0x0000001fff008819 */ /* 0x000fe40000011404 */
[----:B------:R-:W-:Y:S02]  /*1730*/  ISETP.NE.AND P3, PT, R22, RZ, PT ;  /* 0x000000ff1600720c */ /* 0x000fe40003f65270 */
[----:B------:R-:W-:Y:S02]  /*1740*/  @!P0 LEA.HI R4, R0, R4, RZ, 0x3 ;  /* 0x0000000400048211 */ /* 0x000fe400078f18ff */
[----:B------:R-:W-:Y:S02]  /*1750*/  LOP3.LUT R2, R26, 0xfffffff8, RZ, 0xc0, !PT ;  /* 0xfffffff81a027812 */ /* 0x000fe400078ec0ff */
[----:B------:R-:W-:-:S03]  /*1760*/  @!P0 LOP3.LUT R4, R4, 0xfffffff8, RZ, 0xc0, !PT ;  /* 0xfffffff804048812 */ /* 0x000fc600078ec0ff */
[----:B------:R-:W-:Y:S02]  /*1770*/  IMAD.IADD R2, R172, 0x1, -R2 ;  /* 0x00000001ac027824 */ /* 0x000fe400078e0a02 */
[----:B------:R-:W-:-:S03]  /*1780*/  @!P0 IMAD.WIDE R6, R4, 0x2, R6 ;  /* 0x0000000204068825 */ /* 0x000fc600078e0206 */
[----:B------:R-:W-:Y:S02]  /*1790*/  LEA.HI R0, R2, R2, RZ, 0x1 ;  /* 0x0000000202007211 */ /* 0x000fe400078f08ff */
[----:B------:R1:W-:Y:S02]  /*17a0*/  @!P0 LDGSTS.E.BYPASS.LTC128B.128 [R224+0xb900], [R6.64], !P3 ;  /* 0x0b90000006e08fae */ /* 0x0003e4000d901d46 */
[----:B------:R-:W-:Y:S02]  /*17b0*/  LOP3.LUT R4, R0, 0x3fffffe, RZ, 0xc0, !PT ;  /* 0x03fffffe00047812 */ /* 0x000fe400078ec0ff */
[----:B------:R-:W0:Y:S01]  /*17c0*/  LDGDEPBAR ;  /* 0x00000000000079af */ /* 0x000e220000000000 */
[----:B------:R-:W-:Y:S02]  /*17d0*/  SHF.R.S32.HI R28, RZ, 0x1, R0 ;  /* 0x00000001ff1c7819 */ /* 0x000fe40000011400 */
[----:B------:R-:W-:Y:S01]  /*17e0*/  IMAD.IADD R13, R2, 0x1, -R4 ;  /* 0x00000001020d7824 */ /* 0x000fe200078e0a04 */
[----:B------:R-:W-:Y:S01]  /*17f0*/  BAR.SYNC.DEFER_BLOCKING 0x0 ;  /* 0x0000000000007b1d */ /* 0x000fe20000010000 */
[----:B------:R-:W-:Y:S01]  /*1800*/  IMAD.SHL.U32 R2, R21, 0x40, RZ ;  /* 0x0000004015027824 */ /* 0x000fe200078e00ff */
[C---:B------:R-:W-:Y:S01]  /*1810*/  LOP3.LUT P0, RZ, R28.reuse, 0x2, RZ, 0xc0, !PT ;  /* 0x000000021cff7812 */ /* 0x040fe2000780c0ff */
[----:B------:R-:W-:-:S02]  /*1820*/  IMAD.SHL.U32 R0, R28, 0x40, RZ ;  /* 0x000000401c007824 */ /* 0x000fc400078e00ff */
[----:B------:R-:W-:Y:S01]  /*1830*/  IMAD.SHL.U32 R4, R5, 0x20, RZ ;  /* 0x0000002005047824 */ /* 0x000fe200078e00ff */
[----:B------:R-:W-:Y:S01]  /*1840*/  LOP3.LUT R2, R2, 0xc0, RZ, 0xc0, !PT ;  /* 0x000000c002027812 */ /* 0x000fe200078ec0ff */
[----:B------:R-:W-:Y:S01]  /*1850*/  IMAD.SHL.U32 R5, R12, 0x8, RZ ;  /* 0x000000080c057824 */ /* 0x000fe200078e00ff */
[----:B------:R-:W-:Y:S02]  /*1860*/  LOP3.LUT R0, R0, 0xc0, RZ, 0xc0, !PT ;  /* 0x000000c000007812 */ /* 0x000fe400078ec0ff */
[----:B------:R-:W-:Y:S02]  /*1870*/  LOP3.LUT R157, R4, 0xffffff00, RZ, 0xc0, !PT ;  /* 0xffffff00049d7812 */ /* 0x000fe400078ec0ff */
[----:B------:R-:W-:Y:S01]  /*1880*/  SHF.R.U32.HI R4, RZ, 0x3, R2 ;  /* 0x00000003ff047819 */ /* 0x000fe20000011602 */
[----:B-1----:R-:W-:Y:S01]  /*1890*/  IMAD.SHL.U32 R7, R24, 0x8, RZ ;  /* 0x0000000818077824 */ /* 0x002fe200078e00ff */
[----:B------:R-:W-:Y:S01]  /*18a0*/  LOP3.LUT R6, R2, 0x8, R5, 0xf8, !PT ;  /* 0x0000000802067812 */ /* 0x000fe200078ef805 */
[----:B------:R-:W-:Y:S01]  /*18b0*/  IMAD R2, R19, 0x200, R157 ;  /* 0x0000020013027824 */ /* 0x000fe200078e029d */
[----:B------:R-:W-:Y:S01]  /*18c0*/  @!PT LDS RZ, [RZ] ;  /* 0x00000000fffff984 */ /* 0x000fe20000000800 */
[----:B------:R-:W-:Y:S01]  /*18d0*/  @!PT LDS RZ, [RZ] ;  /* 0x00000000fffff984 */ /* 0x000fe20000000800 */
[----:B------:R-:W-:Y:S01]  /*18e0*/  @!PT LDS RZ, [RZ] ;  /* 0x00000000fffff984 */ /* 0x000fe20000000800 */
[----:B------:R1:W-:Y:S02]  /*18f0*/  @P2 LDGSTS.E.BYPASS.LTC128B.128 [R224+0x3100], [R10.64], !P5 ;  /* 0x031000000ae02fae */ /* 0x0003e4000e901d46 */
[----:B------:R-:W-:Y:S01]  /*1900*/  LOP3.LUT R5, R0, 0x8, R7, 0xf8, !PT ;  /* 0x0000000800057812 */ /* 0x000fe200078ef807 */
[----:B------:R-:W-:Y:S01]  /*1910*/  IMAD R7, R12, 0x8, R13 ;  /* 0x000000080c077824 */ /* 0x000fe200078e020d */
[----:B------:R-:W-:Y:S01]  /*1920*/  SHF.R.U32.HI R0, RZ, 0x3, R0 ;  /* 0x00000003ff007819 */ /* 0x000fe20000011600 */
[----:B------:R1:W-:Y:S01]  /*1930*/  @P2 LDGSTS.E.BYPASS.LTC128B.128 [R224+0x4100], [R10.64+0x40], !P4 ;  /* 0x041000400ae02fae */ /* 0x0003e2000e101d46 */
[----:B------:R-:W-:Y:S01]  /*1940*/  LOP3.LUT R156, R6, R4, RZ, 0x3c, !PT ;  /* 0x00000004069c7212 */ /* 0x000fe200078e3cff */
[----:B------:R-:W-:Y:S01]  /*1950*/  IMAD R2, R158, 0x20, R2 ;  /* 0x000000209e027824 */ /* 0x000fe200078e0202 */
[----:B------:R-:W-:Y:S01]  /*1960*/  LOP3.LUT R0, R5, R0, RZ, 0x3c, !PT ;  /* 0x0000000005007212 */ /* 0x000fe200078e3cff */
[----:B------:R1:W-:Y:S02]  /*1970*/  @P2 LDGSTS.E.BYPASS.LTC128B.128 [R224+0x5100], [R10.64+0x80], !P6 ;  /* 0x051000800ae02fae */ /* 0x0003e4000f101d46 */
[----:B------:R-:W-:-:S02]  /*1980*/  IMAD.IADD R2, R156, 0x1, R2 ;  /* 0x000000019c027824 */ /* 0x000fc400078e0202 */
[----:B------:R1:W-:Y:S01]  /*1990*/  @P1 LDGSTS.E.BYPASS.LTC128B.128 [R224+0x3900], [R8.64], !P5 ;  /* 0x0390000008e01fae */ /* 0x0003e2000e901d46 */
[----:B------:R-:W-:Y:S02]  /*19a0*/  IMAD.U32 R0, R7, 0x20, R0 ;  /* 0x0000002007007824 */ /* 0x000fe400078e0000 */
[----:B------:R-:W-:Y:S01]  /*19b0*/  IMAD.SHL.U32 R210, R2, 0x2, RZ ;  /* 0x0000000202d27824 */ /* 0x000fe200078e00ff */
[----:B------:R1:W-:Y:S01]  /*19c0*/  @P1 LDGSTS.E.BYPASS.LTC128B.128 [R224+0x4900], [R8.64+0x40], !P4 ;  /* 0x0490004008e01fae */ /* 0x0003e2000e101d46 */
[----:B------:R-:W-:Y:S02]  /*19d0*/  IMAD.SHL.U32 R139, R0, 0x2, RZ ;  /* 0x00000002008b7824 */ /* 0x000fe400078e00ff */
[----:B------:R-:W-:Y:S01]  /*19e0*/  IMAD R2, R29, c[0x0][0x208], RZ ;  /* 0x000082001d027a24 */ /* 0x000fe200078e02ff */
[----:B------:R1:W-:Y:S01]  /*19f0*/  @P1 LDGSTS.E.BYPASS.LTC128B.128 [R224+0x5900], [R8.64+0x80], !P6 ;  /* 0x0590008008e01fae */ /* 0x0003e2000f101d46 */
[----:B------:R-:W-:Y:S01]  /*1a00*/  IMAD R211, R3, 0x2, R210 ;  /* 0x0000000203d37824 */ /* 0x000fe200078e02d2 */
[----:B------:R-:W-:Y:S01]  /*1a10*/  IADD3 R0, R139, 0x3100, RZ ;  /* 0x000031008b007810 */ /* 0x000fe20007ffe0ff */
[----:B------:R-:W-:Y:S01]  /*1a20*/  IMAD R2, R137, c[0x0][0x20c], R2 ;  /* 0x0000830089027a24 */ /* 0x000fe200078e0202 */
[----:B------:R-:W0:Y:S01]  /*1a30*/  LDGDEPBAR ;  /* 0x00000000000079af */ /* 0x000e220000000000 */
[----:B------:R-:W-:-:S02]  /*1a40*/  IADD3 R212, R139, 0x3120, RZ ;  /* 0x000031208bd47810 */ /* 0x000fc40007ffe0ff */
[----:B------:R-:W-:Y:S01]  /*1a50*/  @P0 IADD3 R212, R0, -0x20, RZ ;  /* 0xffffffe000d40810 */ /* 0x000fe20007ffe0ff */
[----:B------:R-:W-:-:S04]  /*1a60*/  DEPBAR.LE SB0, 0x1 ;  /* 0x000080400000791a */ /* 0x000fc80000000000 */
[----:B------:R-:W-:-:S04]  /*1a70*/  DEPBAR.LE SB0, 0x0 ;  /* 0x000080000000791a */ /* 0x000fc80000000000 */
[----:B------:R-:W-:Y:S06]  /*1a80*/  BAR.SYNC.DEFER_BLOCKING 0x0 ;  /* 0x0000000000007b1d */ /* 0x000fec0000010000 */
[----:B------:R-:W-:Y:S04]  /*1a90*/  LDSM.16.M88.4 R4, [R210+0x7100] ;  /* 0x00710000d204783b */ /* 0x000fe80000000200 */
[----:B--23--:R-:W2:Y:S04]  /*1aa0*/  LDSM.16.M88.4 R12, [R139+0x3100] ;  /* 0x003100008b0c783b */ /* 0x00cea80000000200 */
[----:B-1----:R-:W1:Y:S04]  /*1ab0*/  LDSM.16.M88.4 R8, [R210+0x6100] ;  /* 0x00610000d208783b */ /* 0x002e680000000200 */
[----:B------:R-:W3:Y:S04]  /*1ac0*/  LDSM.16.M88.4 R20, [R139+0x3500] ;  /* 0x003500008b14783b */ /* 0x000ee80000000200 */
[----:B------:R-:W4:Y:S04]  /*1ad0*/  LDSM.16.M88.4 R16, [R139+0x3900] ;  /* 0x003900008b10783b */ /* 0x000f280000000200 */
[----:B------:R-:W5:Y:S04]  /*1ae0*/  LDSM.16.M88.4 R24, [R139+0x3d00] ;  /* 0x003d00008b18783b */ /* 0x000f680000000200 */
[----:B------:R-:W-:Y:S04]  /*1af0*/  LDSM.16.M88.4 R52, [R212] ;  /* 0x00000000d434783b */ /* 0x000fe80000000200 */
[----:B------:R-:W-:Y:S04]  /*1b00*/  LDSM.16.M88.4 R32, [R212+0x400] ;  /* 0x00040000d420783b */ /* 0x000fe80000000200 */
[----:B------:R-:W-:Y:S01]  /*1b10*/  LDSM.16.M88.4 R28, [R212+0x800] ;  /* 0x00080000d41c783b */ /* 0x000fe20000000200 */
[-C--:B--2---:R-:W-:Y:S08]  /*1b20*/  HMMA.16816.F32 R40, R4, R12.reuse, RZ ;  /* 0x0000000c0428723c */ /* 0x084ff000000018ff */
[----:B-1----:R-:W-:Y:S07]  /*1b30*/  HMMA.16816.F32 R100, R8, R12, RZ ;  /* 0x0000000c0864723c */ /* 0x002fee00000018ff */
[----:B------:R-:W-:Y:S01]  /*1b40*/  IMAD.WIDE.U32 R12, R137, c[0x0][0x208], RZ ;  /* 0x00008200890c7a25 */ /* 0x000fe200078e00ff */
[----:B---3--:R-:W-:Y:S03]  /*1b50*/  HMMA.16816.F32 R44, R4, R20, RZ ;  /* 0x00000014042c723c */ /* 0x008fe600000018ff */
[----:B------:R-:W-:Y:S01]  /*1b60*/  IMAD.IADD R2, R13, 0x1, R2 ;  /* 0x000000010d027824 */ /* 0x000fe200078e0202 */
[----:B------:R-:W-:-:S04]  /*1b70*/  LEA R0, P0, R12, R56, 0x6 ;  /* 0x000000380c007211 */ /* 0x000fc800078030ff */
[----:B----4-:R-:W-:Y:S01]  /*1b80*/  HMMA.16816.F32 R60, R4, R16, RZ ;  /* 0x00000010043c723c */ /* 0x010fe200000018ff */
[----:B------:R-:W-:Y:S02]  /*1b90*/  LEA.HI.X R13, R12, R38, R2, 0x6, P0 ;  /* 0x000000260c0d7211 */ /* 0x000fe400000f3402 */
[----:B------:R-:W-:Y:S02]  /*1ba0*/  SEL R12, RZ, 0x2, P4 ;  /* 0x00000002ff0c7807 */ /* 0x000fe40002000000 */
[----:B------:R-:W-:-:S03]  /*1bb0*/  SEL R2, RZ, 0x4, P6 ;  /* 0x00000004ff027807 */ /* 0x000fc60003000000 */
[----:B-----5:R-:W-:Y:S01]  /*1bc0*/  HMMA.16816.F32 R48, R4, R24, RZ ;  /* 0x000000180430723c */ /* 0x020fe200000018ff */
[----:B------:R-:W-:-:S04]  /*1bd0*/  IADD3 R2, R2, R12, R37 ;  /* 0x0000000c02027210 */ /* 0x000fc80007ffe025 */
[----:B------:R-:W-:-:S03]  /*1be0*/  LOP3.LUT P1, RZ, R2, 0x2, RZ, 0xc0, !PT ;  /* 0x0000000202ff7812 */ /* 0x000fc6000782c0ff */
[C---:B------:R-:W-:Y:S08]  /*1bf0*/  HMMA.16816.F32 R68, R4.reuse, R14, RZ ;  /* 0x0000000e0444723c */ /* 0x040ff000000018ff */
[C---:B------:R-:W-:Y:S08]  /*1c00*/  HMMA.16816.F32 R64, R4.reuse, R22, RZ ;  /* 0x000000160440723c */ /* 0x040ff000000018ff */
[C---:B------:R-:W-:Y:S08]  /*1c10*/  HMMA.16816.F32 R76, R4.reuse, R18, RZ ;  /* 0x00000012044c723c */ /* 0x040ff000000018ff */
[----:B------:R-:W-:Y:S01]  /*1c20*/  HMMA.16816.F32 R104, R4, R26, RZ ;  /* 0x0000001a0468723c */ /* 0x000fe200000018ff */
[----:B------:R-:W1:Y:S07]  /*1c30*/  LDSM.16.M88.4 R4, [R211+0x7100] ;  /* 0x00710000d304783b */ /* 0x000e6e0000000200 */
[C---:B------:R-:W-:Y:S07]  /*1c40*/  HMMA.16816.F32 R72, R8.reuse, R16, RZ ;  /* 0x000000100848723c */ /* 0x040fee00000018ff */
[C---:B------:R-:W-:Y:S01]  /*1c50*/  LEA R16, P0, R0.reuse, c[0x0][0x1f8], 0x1 ;  /* 0x00007e0000107a11 */ /* 0x040fe200078008ff */
[C---:B------:R-:W-:Y:S03]  /*1c60*/  HMMA.16816.F32 R96, R8.reuse, R14, RZ ;  /* 0x0000000e0860723c */ /* 0x040fe600000018ff */
[----:B------:R-:W-:Y:S01]  /*1c70*/  LEA.HI.X R17, R0, c[0x0][0x1fc], R13, 0x1, P0 ;  /* 0x00007f0000117a11 */ /* 0x000fe200000f0c0d */
[----:B------:R-:W-:Y:S01]  /*1c80*/  IMAD.IADD R0, R138, 0x1, -R36 ;  /* 0x000000018a007824 */ /* 0x000fe200078e0a24 */
[----:B------:R-:W-:Y:S03]  /*1c90*/  LDSM.16.M88.4 R12, [R211+0x6100] ;  /* 0x00610000d30c783b */ /* 0x000fe60000000200 */
[----:B------:R-:W-:Y:S01]  /*1ca0*/  HMMA.16816.F32 R80, R8, R20, RZ ;  /* 0x000000140850723c */ /* 0x000fe200000018ff */
[----:B------:R-:W-:-:S02]  /*1cb0*/  ISETP.LT.OR P2, PT, R0, 0x1, P5 ;  /* 0x000000010000780c */ /* 0x000fc40002f41670 */
[C---:B------:R-:W-:Y:S02]  /*1cc0*/  ISETP.LT.OR P4, PT, R0.reuse, 0x1, !P1 ;  /* 0x000000010000780c */ /* 0x040fe40004f81670 */
[C---:B------:R-:W-:Y:S02]  /*1cd0*/  ISETP.LT.OR P3, PT, R0.reuse, 0x21, !P1 ;  /* 0x000000210000780c */ /* 0x040fe40004f61670 */
[----:B------:R-:W-:Y:S01]  /*1ce0*/  ISETP.LT.OR P1, PT, R0, 0x21, P5 ;  /* 0x000000210000780c */ /* 0x000fe20002f21670 */
[C---:B------:R-:W-:Y:S01]  /*1cf0*/  HMMA.16816.F32 R92, R8.reuse, R22, RZ ;  /* 0x00000016085c723c */ /* 0x040fe200000018ff */
[----:B------:R-:W2:Y:S05]  /*1d00*/  LDSM.16.M88.4 R20, [R212+0xc00] ;  /* 0x000c0000d414783b */ /* 0x000eaa0000000200 */
[----:B------:R-:W-:Y:S01]  /*1d10*/  @!PT LDS RZ, [RZ] ;  /* 0x00000000fffff984 */ /* 0x000fe20000000800 */
[----:B------:R-:W-:Y:S01]  /*1d20*/  @!PT LDS RZ, [RZ] ;  /* 0x00000000fffff984 */ /* 0x000fe20000000800 */
[----:B------:R-:W-:Y:S01]  /*1d30*/  @!PT LDS RZ, [RZ] ;  /* 0x00000000fffff984 */ /* 0x000fe20000000800 */
[----:B------:R3:W-:Y:S02]  /*1d40*/  LDGSTS.E.BYPASS.LTC128B.128 [R224+0x100], [R16.64], !P2 ;  /* 0x0010000010e07fae */ /* 0x0007e4000d101d46 */
[C---:B------:R-:W-:Y:S02]  /*1d50*/  HMMA.16816.F32 R84, R8.reuse, R18, RZ ;  /* 0x000000120854723c */ /* 0x040fe400000018ff */
[----:B------:R3:W-:Y:S06]  /*1d60*/  LDGSTS.E.BYPASS.LTC128B.128 [R224+0x1100], [R16.64+0x40], !P4 ;  /* 0x0110004010e07fae */ /* 0x0007ec000e101d46 */
[C---:B------:R-:W-:Y:S08]  /*1d70*/  HMMA.16816.F32 R56, R8.reuse, R24, RZ ;  /* 0x000000180838723c */ /* 0x040ff000000018ff */
[----:B------:R-:W-:Y:S07]  /*1d80*/  HMMA.16816.F32 R88, R8, R26, RZ ;  /* 0x0000001a0858723c */ /* 0x000fee00000018ff */
[----:B------:R-:W-:Y:S01]  /*1d90*/  IMAD.MOV.U32 R9, RZ, RZ, c[0x0][0x208] ;  /* 0x00008200ff097624 */ /* 0x000fe200078e00ff */
[----:B-1----:R-:W-:Y:S01]  /*1da0*/  HMMA.16816.F32 R124, R4, R52, R40 ;  /* 0x00000034047c723c */ /* 0x002fe20000001828 */
[----:B------:R-:W-:-:S03]  /*1db0*/  IMAD.MOV.U32 R10, RZ, RZ, c[0x0][0x20c] ;  /* 0x00008300ff0a7624 */ /* 0x000fc600078e00ff */
[----:B------:R-:W-:-:S04]  /*1dc0*/  LEA R8, P0, R9, R16, 0x6 ;  /* 0x0000001009087211 */ /* 0x000fc800078030ff */
[----:B------:R-:W-:Y:S01]  /*1dd0*/  LEA.HI.X R9, R9, R17, R10, 0x6, P0 ;  /* 0x0000001109097211 */ /* 0x000fe200000f340a */
[----:B--2---:R-:W-:Y:S01]  /*1de0*/  HMMA.16816.F32 R128, R4, R20, R48 ;  /* 0x000000140480723c */ /* 0x004fe20000001830 */
[----:B------:R-:W-:-:S04]  /*1df0*/  LOP3.LUT P0, RZ, R2, 0x4, RZ, 0xc0, !PT ;  /* 0x0000000402ff7812 */ /* 0x000fc8000780c0ff */
[C---:B------:R-:W-:Y:S02]  /*1e00*/  ISETP.LT.OR P2, PT, R0.reuse, 0x1, !P0 ;  /* 0x000000010000780c */ /* 0x040fe40004741670 */
[----:B------:R-:W-:Y:S01]  /*1e10*/  ISETP.LT.OR P0, PT, R0, 0x21, !P0 ;  /* 0x000000210000780c */ /* 0x000fe20004701670 */
[----:B------:R-:W-:Y:S01]  /*1e20*/  HMMA.16816.F32 R148, R4, R32, R44 ;  /* 0x000000200494723c */ /* 0x000fe2000000182c */
[----:B------:R-:W-:-:S05]  /*1e30*/  LOP3.LUT R0, R159, 0xffffffe0, RZ, 0xc0, !PT ;  /* 0xffffffe09f007812 */ /* 0x000fca00078ec0ff */
[----:B------:R-:W-:Y:S02]  /*1e40*/  IMAD.IADD R0, R172, 0x1, -R0 ;  /* 0x00000001ac007824 */ /* 0x000fe400078e0a00 */
[----:B------:R-:W-:Y:S02]  /*1e50*/  HMMA.16816.F32 R108, R4, R30, R76 ;  /* 0x0000001e046c723c */ /* 0x000fe4000000184c */
[----:B------:R3:W-:Y:S01]  /*1e60*/  LDGSTS.E.BYPASS.LTC128B.128 [R224+0x2100], [R16.64+0x80], !P2 ;  /* 0x0210008010e07fae */ /* 0x0007e2000d101d46 */
[----:B------:R-:W-:-:S03]  /*1e70*/  SHF.R.S32.HI R2, RZ, 0x1f, R0 ;  /* 0x0000001fff027819 */ /* 0x000fc60000011400 */
[----:B------:R1:W-:Y:S01]  /*1e80*/  LDGSTS.E.BYPASS.LTC128B.128 [R224+0x900], [R8.64], !P1 ;  /* 0x0090000008e07fae */ /* 0x0003e2000c901d46 */
[----:B------:R-:W-:Y:S01]  /*1e90*/  LEA.HI R2, R2, R0, RZ, 0x2 ;  /* 0x0000000002027211 */ /* 0x000fe200078f10ff */
[----:B------:R-:W-:Y:S02]  /*1ea0*/  HMMA.16816.F32 R144, R4, R28, R60 ;  /* 0x0000001c0490723c */ /* 0x000fe4000000183c */
[----:B------:R1:W-:Y:S01]  /*1eb0*/  LDGSTS.E.BYPASS.LTC128B.128 [R224+0x1900], [R8.64+0x40], !P3 ;  /* 0x0190004008e07fae */ /* 0x0003e2000d901d46 */
[----:B------:R-:W-:-:S03]  /*1ec0*/  LOP3.LUT R2, R2, 0x7ffffffc, RZ, 0xc0, !PT ;  /* 0x7ffffffc02027812 */ /* 0x000fc600078ec0ff */
[----:B------:R1:W-:Y:S01]  /*1ed0*/  LDGSTS.E.BYPASS.LTC128B.128 [R224+0x2900], [R8.64+0x80], !P0 ;  /* 0x0290008008e07fae */ /* 0x0003e2000c101d46 */
[----:B------:R-:W-:Y:S01]  /*1ee0*/  ISETP.GT.AND P0, PT, R137, R184, PT ;  /* 0x000000b88900720c */ /* 0x000fe20003f04270 */
[C---:B------:R-:W-:Y:S01]  /*1ef0*/  HMMA.16816.F32 R140, R4.reuse, R54, R68 ;  /* 0x00000036048c723c */ /* 0x040fe20000001844 */
[----:B------:R-:W-:Y:S01]  /*1f00*/  IMAD.IADD R0, R0, 0x1, -R2 ;  /* 0x0000000100007824 */ /* 0x000fe200078e0a02 */
[----:B------:R-:W-:Y:S03]  /*1f10*/  LDSM.16.M88.4 R40, [R139+0x4900] ;  /* 0x004900008b28783b */ /* 0x000fe60000000200 */
[----:B------:R-:W-:Y:S01]  /*1f20*/  IMAD R0, R0, -0x2, R138 ;  /* 0xfffffffe00007824 */ /* 0x000fe200078e028a */
[----:B------:R-:W-:Y:S02]  /*1f30*/  LDSM.16.M88.4 R48, [R139+0x4100] ;  /* 0x004100008b30783b */ /* 0x000fe40000000200 */
[----:B------:R-:W-:Y:S02]  /*1f40*/  HMMA.16816.F32 R112, R4, R34, R64 ;  /* 0x000000220470723c */ /* 0x000fe40000001840 */
[----:B------:R-:W-:Y:S01]  /*1f50*/  LDSM.16.M88.4 R44, [R139+0x4500] ;  /* 0x004500008b2c783b */ /* 0x000fe20000000200 */
[----:B------:R-:W-:-:S02]  /*1f60*/  ISETP.GT.AND P3, PT, R0, 0x1, PT ;  /* 0x000000010000780c */ /* 0x000fc40003f64270 */
[C---:B------:R-:W-:Y:S01]  /*1f70*/  ISETP.GT.AND P4, PT, R0.reuse, 0x8, PT ;  /* 0x000000080000780c */ /* 0x040fe20003f84270 */
[----:B---3--:R-:W2:Y:S01]  /*1f80*/  LDSM.16.M88.4 R16, [R210+0x9100] ;  /* 0x00910000d210783b */ /* 0x008ea20000000200 */
[----:B------:R-:W-:Y:S01]  /*1f90*/  ISETP.GT.AND P2, PT, R0, 0x9, PT ;  /* 0x000000090000780c */ /* 0x000fe20003f44270 */
[----:B------:R-:W-:Y:S02]  /*1fa0*/  HMMA.16816.F32 R104, R4, R22, R104 ;  /* 0x000000160468723c */ /* 0x000fe40000001868 */
[----:B------:R-:W3:Y:S04]  /*1fb0*/  LDSM.16.M88.4 R36, [R139+0x4d00] ;  /* 0x004d00008b24783b */ /* 0x000ee80000000200 */
[----:B------:R-:W-:Y:S02]  /*1fc0*/  LDSM.16.M88.4 R4, [R211+0x9100] ;  /* 0x00910000d304783b */ /* 0x000fe40000000200 */
[C---:B------:R-:W-:Y:S02]  /*1fd0*/  HMMA.16816.F32 R100, R12.reuse, R52, R100 ;  /* 0x000000340c64723c */ /* 0x040fe40000001864 */
[----:B-1----:R-:W1:Y:S04]  /*1fe0*/  LDSM.16.M88.4 R8, [R210+0x8100] ;  /* 0x00810000d208783b */ /* 0x002e680000000200 */
[----:B------:R-:W4:Y:S02]  /*1ff0*/  LDSM.16.M88.4 R24, [R212+0x1800] ;  /* 0x00180000d418783b */ /* 0x000f240000000200 */
[C---:B------:R-:W-:Y:S02]  /*2000*/  HMMA.16816.F32 R64, R12.reuse, R54, R96 ;  /* 0x000000360c40723c */ /* 0x040fe40000001860 */
[----:B------:R-:W-:Y:S04]  /*2010*/  LDSM.16.M88.4 R52, [R212+0x1c00] ;  /* 0x001c0000d434783b */ /* 0x000fe80000000200 */
[----:B------:R-:W0:Y:S02]  /*2020*/  LDGDEPBAR ;  /* 0x00000000000079af */ /* 0x000e240000000000 */
[C---:B------:R-:W-:Y:S08]  /*2030*/  HMMA.16816.F32 R116, R12.reuse, R32, R80 ;  /* 0x000000200c74723c */ /* 0x040ff00000001850 */
[C---:B------:R-:W-:Y:S08]  /*2040*/  HMMA.16816.F32 R132, R12.reuse, R20, R56 ;  /* 0x000000140c84723c */ /* 0x040ff00000001838 */
[C---:B------:R-:W-:Y:S01]  /*2050*/  HMMA.16816.F32 R60, R12.reuse, R34, R92 ;  /* 0x000000220c3c723c */ /* 0x040fe2000000185c */
[----:B------:R-:W5:Y:S07]  /*2060*/  LDSM.16.M88.4 R32, [R212+0x1000] ;  /* 0x00100000d420783b */ /* 0x000f6e0000000200 */
[C---:B------:R-:W-:Y:S08]  /*2070*/  HMMA.16816.F32 R120, R12.reuse, R28, R72 ;  /* 0x0000001c0c78723c */ /* 0x040ff00000001848 */
[C---:B------:R-:W-:Y:S01]  /*2080*/  HMMA.16816.F32 R56, R12.reuse, R30, R84 ;  /* 0x0000001e0c38723c */ /* 0x040fe20000001854 */
[----:B------:R-:W1:Y:S07]  /*2090*/  LDSM.16.M88.4 R28, [R212+0x1400] ;  /* 0x00140000d41c783b */ /* 0x000e6e0000000200 */
[----:B------:R-:W-:Y:S01]  /*20a0*/  HMMA.16816.F32 R88, R12, R22, R88 ;  /* 0x000000160c58723c */ /* 0x000fe20000001858 */
[----:B------:R-:W1:Y:S07]  /*20b0*/  LDSM.16.M88.4 R20, [R211+0x8100] ;  /* 0x00810000d314783b */ /* 0x000e6e0000000200 */
[C---:B--2---:R-:W-:Y:S08]  /*20c0*/  HMMA.16816.F32 R12, R16.reuse, R42, R108 ;  /* 0x0000002a100c723c */ /* 0x044ff0000000186c */
[C---:B------:R-:W-:Y:S08]  /*20d0*/  HMMA.16816.F32 R84, R16.reuse, R48, R124 ;  /* 0x000000301054723c */ /* 0x040ff0000000187c */
[C---:B------:R-:W-:Y:S08]  /*20e0*/  HMMA.16816.F32 R76, R16.reuse, R44, R148 ;  /* 0x0000002c104c723c */ /* 0x040ff00000001894 */
[C---:B---3--:R-:W-:Y:S08]  /*20f0*/  HMMA.16816.F32 R104, R16.reuse, R38, R104 ;  /* 0x000000261068723c */ /* 0x048ff00000001868 */
[----:B------:R-:W-:Y:S08]  /*2100*/  HMMA.16816.F32 R72, R16, R46, R112 ;  /* 0x0000002e1048723c */ /* 0x000ff00000001870 */
[----:B-1----:R-:W-:Y:S08]  /*2110*/  HMMA.16816.F32 R108, R8, R48, R100 ;  /* 0x00000030086c723c */ /* 0x002ff00000001864 */
[C---:B------:R-:W-:Y:S08]  /*2120*/  HMMA.16816.F32 R68, R16.reuse, R40, R144 ;  /* 0x000000281044723c */ /* 0x040ff00000001890 */
[C---:B------:R-:W-:Y:S08]  /*2130*/  HMMA.16816.F32 R92, R16.reuse, R36, R128 ;  /* 0x00000024105c723c */ /* 0x040ff00000001880 */
[-C--:B------:R-:W-:Y:S01]  /*2140*/  HMMA.16816.F32 R80, R16, R50.reuse, R140 ;  /* 0x000000321050723c */ /* 0x080fe2000000188c */
[----:B------:R-:W-:Y:S07]  /*2150*/  LDSM.16.M88.4 R16, [R210+0xb100] ;  /* 0x00b10000d210783b */ /* 0x000fee0000000200 */
[C---:B------:R-:W-:Y:S01]  /*2160*/  HMMA.16816.F32 R100, R8.reuse, R50, R64 ;  /* 0x000000320864723c */ /* 0x040fe20000001840 */
[----:B------:R-:W-:Y:S07]  /*2170*/  LDSM.16.M88.4 R48, [R139+0x5900] ;  /* 0x005900008b30783b */ /* 0x000fee0000000200 */
[C---:B------:R-:W-:Y:S01]  /*2180*/  HMMA.16816.F32 R96, R8.reuse, R44, R116 ;  /* 0x0000002c0860723c */ /* 0x040fe20000001874 */
[----:B------:R-:W-:Y:S07]  /*2190*/  LDSM.16.M88.4 R116, [R139+0x5d00] ;  /* 0x005d00008b74783b */ /* 0x000fee0000000200 */
[C---:B------:R-:W-:Y:S08]  /*21a0*/  HMMA.16816.F32 R64, R8.reuse, R46, R60 ;  /* 0x0000002e0840723c */ /* 0x040ff0000000183c */
[C---:B------:R-:W-:Y:S08]  /*21b0*/  HMMA.16816.F32 R60, R8.reuse, R40, R120 ;  /* 0x00000028083c723c */ /* 0x040ff00000001878 */
[C---:B------:R-:W-:Y:S01]  /*21c0*/  HMMA.16816.F32 R56, R8.reuse, R42, R56 ;  /* 0x0000002a0838723c */ /* 0x040fe20000001838 */
[----:B------:R-:W-:Y:S07]  /*21d0*/  LDSM.16.M88.4 R40, [R139+0x5500] ;  /* 0x005500008b28783b */ /* 0x000fee0000000200 */
[C---:B------:R-:W-:Y:S08]  /*21e0*/  HMMA.16816.F32 R44, R8.reuse, R36, R132 ;  /* 0x00000024082c723c */ /* 0x040ff00000001884 */
[----:B------:R-:W-:Y:S01]  /*21f0*/  HMMA.16816.F32 R8, R8, R38, R88 ;  /* 0x000000260808723c */ /* 0x000fe20000001858 */
[----:B------:R-:W1:Y:S07]  /*2200*/  LDSM.16.M88.4 R36, [R139+0x5100] ;  /* 0x005100008b24783b */ /* 0x000e6e0000000200 */
[C---:B----4-:R-:W-:Y:S01]  /*2210*/  HMMA.16816.F32 R124, R4.reuse, R26, R12 ;  /* 0x0000001a047c723c */ /* 0x050fe2000000180c */
[----:B------:R-:W2:Y:S07]  /*2220*/  LDSM.16.M88.4 R12, [R210+0xa100] ;  /* 0x00a10000d20c783b */ /* 0x000eae0000000200 */
[C---:B-----5:R-:W-:Y:S08]  /*2230*/  HMMA.16816.F32 R148, R4.reuse, R32, R84 ;  /* 0x000000200494723c */ /* 0x060ff00000001854 */
[C---:B------:R-:W-:Y:S08]  /*2240*/  HMMA.16816.F32 R140, R4.reuse, R28, R76 ;  /* 0x0000001c048c723c */ /* 0x040ff0000000184c */
[C---:B------:R-:W-:Y:S08]  /*2250*/  HMMA.16816.F32 R112, R4.reuse, R54, R104 ;  /* 0x000000360470723c */ /* 0x040ff00000001868 */
[----:B------:R-:W-:Y:S08]  /*2260*/  HMMA.16816.F32 R132, R4, R30, R72 ;  /* 0x0000001e0484723c */ /* 0x000ff00000001848 */
[----:B------:R-:W-:Y:S08]  /*2270*/  HMMA.16816.F32 R104, R20, R32, R108 ;  /* 0x000000201468723c */ /* 0x000ff0000000186c */
[C---:B------:R-:W-:Y:S08]  /*2280*/  HMMA.16816.F32 R144, R4.reuse, R34, R80 ;  /* 0x000000220490723c */ /* 0x040ff00000001850 */
[C---:B------:R-:W-:Y:S08]  /*2290*/  HMMA.16816.F32 R128, R4.reuse, R24, R68 ;  /* 0x000000180480723c */ /* 0x040ff00000001844 */
[----:B------:R-:W-:Y:S01]  /*22a0*/  HMMA.16816.F32 R120, R4, R52, R92 ;  /* 0x000000340478723c */ /* 0x000fe2000000185c */
[----:B------:R-:W-:Y:S04]  /*22b0*/  LDSM.16.M88.4 R4, [R211+0xb100] ;  /* 0x00b10000d304783b */ /* 0x000fe80000000200 */
[----:B------:R-:W-:Y:S03]  /*22c0*/  LDSM.16.M88.4 R92, [R212+0x2c00] ;  /* 0x002c0000d45c783b */ /* 0x000fe60000000200 */
[C---:B------:R-:W-:Y:S08]  /*22d0*/  HMMA.16816.F32 R80, R20.reuse, R24, R60 ;  /* 0x000000181450723c */ /* 0x040ff0000000183c */
[C---:B------:R-:W-:Y:S01]  /*22e0*/  HMMA.16816.F32 R88, R20.reuse, R26, R56 ;  /* 0x0000001a1458723c */ /* 0x040fe20000001838 */
[----:B------:R-:W3:Y:S04]  /*22f0*/  LDSM.16.M88.4 R24, [R212+0x2000] ;  /* 0x00200000d418783b */ /* 0x000ee80000000200 */
[----:B------:R-:W-:Y:S03]  /*2300*/  LDSM.16.M88.4 R56, [R212+0x2800] ;  /* 0x00280000d438783b */ /* 0x000fe60000000200 */
[C---:B------:R-:W-:Y:S08]  /*2310*/  HMMA.16816.F32 R96, R20.reuse, R28, R96 ;  /* 0x0000001c1460723c */ /* 0x040ff00000001860 */
[C---:B------:R-:W-:Y:S01]  /*2320*/  HMMA.16816.F32 R76, R20.reuse, R30, R64 ;  /* 0x0000001e144c723c */ /* 0x040fe20000001840 */
[----:B------:R-:W4:Y:S07]  /*2330*/  LDSM.16.M88.4 R28, [R212+0x2400] ;  /* 0x00240000d41c783b */ /* 0x000f2e0000000200 */
[----:B------:R-:W-:Y:S01]  /*2340*/  HMMA.16816.F32 R152, R20, R54, R8 ;  /* 0x000000361498723c */ /* 0x000fe20000001808 */
[----:B------:R-:W5:Y:S01]  /*2350*/  LDSM.16.M88.4 R8, [R211+0xa100] ;  /* 0x00a10000d308783b */ /* 0x000f620000000200 */
[----:B------:R-:W-:-:S06]  /*2360*/  DEPBAR.LE SB0, 0x0 ;  /* 0x000080000000791a */ /* 0x000fcc0000000000 */
[----:B------:R-:W-:Y:S08]  /*2370*/  HMMA.16816.F32 R100, R20, R34, R100 ;  /* 0x000000221464723c */ /* 0x000ff00000001864 */
[C---:B-1----:R-:W-:Y:S08]  /*2380*/  HMMA.16816.F32 R72, R16.reuse, R36, R148 ;  /* 0x000000241048723c */ /* 0x042ff00000001894 */
[----:B------:R-:W-:Y:S08]  /*2390*/  HMMA.16816.F32 R64, R16, R40, R140 ;  /* 0x000000281040723c */ /* 0x000ff0000000188c */
[----:B------:R-:W-:Y:S08]  /*23a0*/  HMMA.16816.F32 R84, R20, R52, R44 ;  /* 0x000000341454723c */ /* 0x000ff0000000182c */
[----:B------:R-:W-:Y:S08]  /*23b0*/  HMMA.16816.F32 R60, R16, R42, R132 ;  /* 0x0000002a103c723c */ /* 0x000ff00000001884 */
[----:B--2---:R-:W-:Y:S08]  /*23c0*/  HMMA.16816.F32 R32, R12, R36, R104 ;  /* 0x000000240c20723c */ /* 0x004ff00000001868 */
[C---:B------:R-:W-:Y:S08]  /*23d0*/  HMMA.16816.F32 R68, R16.reuse, R38, R144 ;  /* 0x000000261044723c */ /* 0x040ff00000001890 */
[C---:B------:R-:W-:Y:S08]  /*23e0*/  HMMA.16816.F32 R52, R16.reuse, R48, R128 ;  /* 0x000000301034723c */ /* 0x040ff00000001880 */
[C---:B------:R-:W-:Y:S08]  /*23f0*/  HMMA.16816.F32 R108, R16.reuse, R50, R124 ;  /* 0x00000032106c723c */ /* 0x040ff0000000187c */
[C---:B------:R-:W-:Y:S08]  /*2400*/  HMMA.16816.F32 R120, R16.reuse, R116, R120 ;  /* 0x000000741078723c */ /* 0x040ff00000001878 */
[----:B------:R-:W-:Y:S08]  /*2410*/  HMMA.16816.F32 R44, R16, R118, R112 ;  /* 0x00000076102c723c */ /* 0x000ff00000001870 */
[C---:B------:R-:W-:Y:S08]  /*2420*/  HMMA.16816.F32 R20, R12.reuse, R38, R100 ;  /* 0x000000260c14723c */ /* 0x040ff00000001864 */
[----:B------:R-:W-:Y:S08]  /*2430*/  HMMA.16816.F32 R16, R12, R40, R96 ;  /* 0x000000280c10723c */ /* 0x000ff00000001860 */
[----:B---3--:R-:W-:Y:S08]  /*2440*/  HMMA.16816.F32 R72, R4, R24, R72 ;  /* 0x000000180448723c */ /* 0x008ff00000001848 */
[----:B------:R-:W-:Y:S08]  /*2450*/  HMMA.16816.F32 R76, R12, R42, R76 ;  /* 0x0000002a0c4c723c */ /* 0x000ff0000000184c */
[C---:B----4-:R-:W-:Y:S08]  /*2460*/  HMMA.16816.F32 R100, R4.reuse, R28, R64 ;  /* 0x0000001c0464723c */ /* 0x050ff00000001840 */
[----:B------:R-:W-:Y:S08]  /*2470*/  HMMA.16816.F32 R64, R4, R30, R60 ;  /* 0x0000001e0440723c */ /* 0x000ff0000000183c */
[----:B-----5:R-:W-:Y:S08]  /*2480*/  HMMA.16816.F32 R40, R8, R24, R32 ;  /* 0x000000180828723c */ /* 0x020ff00000001820 */
[C---:B------:R-:W-:Y:S08]  /*2490*/  HMMA.16816.F32 R68, R4.reuse, R26, R68 ;  /* 0x0000001a0444723c */ /* 0x040ff00000001844 */
[C---:B------:R-:W-:Y:S08]  /*24a0*/  HMMA.16816.F32 R60, R4.reuse, R56, R52 ;  /* 0x00000038043c723c */ /* 0x040ff00000001834 */
[----:B------:R-:W-:Y:S01]  /*24b0*/  HMMA.16816.F32 R96, R4, R58, R108 ;  /* 0x0000003a0460723c */ /* 0x000fe2000000186c */
[----:B------:R-:W-:-:S07]  /*24c0*/  FSEL R41, R41, -INF , P3 ;  /* 0xff80000029297808 */ /* 0x000fce0001800000 */
[C---:B------:R-:W-:Y:S08]  /*24d0*/  HMMA.16816.F32 R120, R4.reuse, R92, R120 ;  /* 0x0000005c0478723c */ /* 0x040ff00000001878 */
[----:B------:R-:W-:Y:S07]  /*24e0*/  HMMA.16816.F32 R104, R4, R94, R44 ;  /* 0x0000005e0468723c */ /* 0x000fee000000182c */
[----:B------:R-:W-:Y:S01]  /*24f0*/  @P0 SHF.R.S32.HI R7, RZ, 0x1f, R185 ;  /* 0x0000001fff070819 */ /* 0x000fe200000114b9 */
[----:B------:R-:W-:Y:S01]  /*2500*/  HMMA.16816.F32 R80, R12, R48, R80 ;  /* 0x000000300c50723c */ /* 0x000fe20000001850 */
[----:B------:R-:W-:-:S02]  /*2510*/  @P0 IMAD R6, R160, R185, RZ ;  /* 0x000000b9a0060224 */ /* 0x000fc400078e02ff */
[----:B------:R-:W-:-:S04]  /*2520*/  @P0 IMAD.WIDE.U32 R4, R185, R161, R166 ;  /* 0x000000a1b9040225 */ /* 0x000fc800078e00a6 */
[----:B------:R-:W-:Y:S01]  /*2530*/  @P0 IMAD R2, R7, R161, R6 ;  /* 0x000000a107020224 */ /* 0x000fe200078e0206 */
[----:B------:R-:W-:Y:S01]  /*2540*/  HMMA.16816.F32 R88, R12, R50, R88 ;  /* 0x000000320c58723c */ /* 0x000fe20000001858 */
[----:B------:R-:W-:Y:S02]  /*2550*/  FSEL R48, R75, -INF , P3 ;  /* 0xff8000004b307808 */ /* 0x000fe40001800000 */
[----:B------:R-:W-:-:S04]  /*2560*/  @P0 IMAD.IADD R2, R5, 0x1, R2 ;  /* 0x0000000105020824 */ /* 0x000fc800078e0202 */
[----:B------:R-:W-:Y:S01]  /*2570*/  FSEL R50, R70, -INF , P4 ;  /* 0xff80000046327808 */ /* 0x000fe20002000000 */
[----:B------:R-:W-:Y:S01]  /*2580*/  HMMA.16816.F32 R36, R8, R26, R20 ;  /* 0x0000001a0824723c */ /* 0x000fe20000001814 */
[----:B------:R-:W-:-:S07]  /*2590*/  FSEL R51, R71, -INF , P2 ;  /* 0xff80000047337808 */ /* 0x000fce0001000000 */
[----:B------:R-:W-:Y:S07]  /*25a0*/  HMMA.16816.F32 R32, R8, R28, R16 ;  /* 0x0000001c0820723c */ /* 0x000fee0000001810 */
[C---:B------:R-:W-:Y:S01]  /*25b0*/  @P0 LEA R16, P1, R4.reuse, c[0x0][0x1c8], 0x1 ;  /* 0x0000720004100a11 */ /* 0x040fe200078208ff */
[----:B------:R-:W-:Y:S01]  /*25c0*/  HMMA.16816.F32 R84, R12, R116, R84 ;  /* 0x000000740c54723c */ /* 0x000fe20000001854 */
[----:B------:R-:W-:Y:S02]  /*25d0*/  FSEL R19, R73, -INF , P3 ;  /* 0xff80000049137808 */ /* 0x000fe40001800000 */
[----:B------:R-:W-:Y:S01]  /*25e0*/  @P0 LEA.HI.X R17, R4, c[0x0][0x1cc], R2, 0x1, P1 ;  /* 0x0000730004110a11 */ /* 0x000fe200008f0c02 */
[----:B------:R-:W-:Y:S01]  /*25f0*/  BAR.SYNC.DEFER_BLOCKING 0x0 ;  /* 0x0000000000007b1d */ /* 0x000fe20000010000 */
[----:B------:R-:W-:-:S03]  /*2600*/  ISETP.GT.AND P1, PT, R0, RZ, PT ;  /* 0x000000ff0000720c */ /* 0x000fc60003f24270 */
[C---:B------:R-:W-:Y:S01]  /*2610*/  HMMA.16816.F32 R28, R8.reuse, R30, R76 ;  /* 0x0000001e081c723c */ /* 0x040fe2000000184c */
[----:B------:R-:W-:Y:S02]  /*2620*/  FSEL R18, R72, -INF , P1 ;  /* 0xff80000048127808 */ /* 0x000fe40000800000 */
[----:B------:R-:W-:Y:S02]  /*2630*/  FSEL R52, R40, -INF , P1 ;  /* 0xff80000028347808 */ /* 0x000fe40000800000 */
[----:B------:R-:W-:Y:S02]  /*2640*/  FSEL R40, R68, -INF , P4 ;  /* 0xff80000044287808 */ /* 0x000fe40002000000 */
[----:B------:R-:W-:Y:S01]  /*2650*/  FMNMX.FTZ R2, R18, R19, !PT ;  /* 0x0000001312027209 */ /* 0x000fe20007810000 */
[----:B------:R-:W-:Y:S01]  /*2660*/  HMMA.16816.F32 R24, R8, R56, R80 ;  /* 0x000000380818723c */ /* 0x000fe20000001850 */
[----:B------:R-:W-:Y:S02]  /*2670*/  FSEL R49, R74, -INF , P1 ;  /* 0xff8000004a317808 */ /* 0x000fe40000800000 */
[----:B------:R-:W-:-:S02]  /*2680*/  FMNMX.FTZ R2, R40, R2, !PT ;  /* 0x0000000228027209 */ /* 0x000fc40007810000 */
[----:B------:R-:W-:Y:S02]  /*2690*/  FSEL R55, R38, -INF , P4 ;  /* 0xff80000026377808 */ /* 0x000fe40002000000 */
[----:B------:R-:W-:Y:S01]  /*26a0*/  FSEL R57, R42, -INF , P1 ;  /* 0xff8000002a397808 */ /* 0x000fe20000800000 */
[C---:B------:R-:W-:Y:S01]  /*26b0*/  HMMA.16816.F32 R20, R8.reuse, R58, R88 ;  /* 0x0000003a0814723c */ /* 0x040fe20000001858 */
[----:B------:R-:W-:Y:S02]  /*26c0*/  FSEL R42, R69, -INF , P2 ;  /* 0xff800000452a7808 */ /* 0x000fe40001000000 */
[----:B------:R-:W-:Y:S01]  /*26d0*/  ISETP.GT.AND P1, PT, R0, 0x10, PT ;  /* 0x000000100000780c */ /* 0x000fe20003f24270 */
[----:B------:R-:W-:Y:S01]  /*26e0*/  @!PT LDS RZ, [RZ] ;  /* 0x00000000fffff984 */ /* 0x000fe20000000800 */
[----:B------:R-:W-:Y:S01]  /*26f0*/  @!PT LDS RZ, [RZ] ;  /* 0x00000000fffff984 */ /* 0x000fe20000000800 */
[----:B------:R-:W-:Y:S01]  /*2700*/  @!PT LDS RZ, [RZ] ;  /* 0x00000000fffff984 */ /* 0x000fe20000000800 */
[----:B------:R1:W-:Y:S01]  /*2710*/  @P0 LDGSTS.E.BYPASS.LTC128B.128 [R224+0x3100], [R16.64], !P5 ;  /* 0x0310000010e00fae */ /* 0x0003e2000e901d46 */
[----:B------:R-:W-:Y:S02]  /*2720*/  FSEL R53, R36, -INF , P4 ;  /* 0xff80000024357808 */ /* 0x000fe40002000000 */
[----:B------:R-:W-:Y:S01]  /*2730*/  ISETP.GT.AND P4, PT, R0, 0x11, PT ;  /* 0x000000110000780c */ /* 0x000fe20003f84270 */
[----:B------:R-:W-:Y:S01]  /*2740*/  HMMA.16816.F32 R44, R8, R92, R84 ;  /* 0x0000005c082c723c */ /* 0x000fe20000001854 */
[----:B------:R-:W-:-:S02]  /*2750*/  FSEL R59, R100, -INF , P1 ;  /* 0xff800000643b7808 */ /* 0x000fc40000800000 */
[----:B------:R-:W-:Y:S02]  /*2760*/  FMNMX.FTZ R2, R42, R2, !PT ;  /* 0x000000022a027209 */ /* 0x000fe40007810000 */
[----:B------:R-:W-:Y:S02]  /*2770*/  FSEL R56, R43, -INF , P3 ;  /* 0xff8000002b387808 */ /* 0x000fe40001800000 */
[----:B------:R-:W-:Y:S01]  /*2780*/  FSEL R117, R101, -INF , P4 ;  /* 0xff80000065757808 */ /* 0x000fe20002000000 */
[----:B------:R-:W-:Y:S01]  /*2790*/  HMMA.16816.F32 R12, R12, R118, R152 ;  /* 0x000000760c0c723c */ /* 0x000fe20000001898 */
[----:B------:R-:W-:Y:S02]  /*27a0*/  ISETP.GT.AND P3, PT, R0, 0x18, PT ;  /* 0x000000180000780c */ /* 0x000fe40003f64270 */
[----:B------:R-:W-:Y:S02]  /*27b0*/  FMNMX.FTZ R2, R59, R2, !PT ;  /* 0x000000023b027209 */ /* 0x000fe40007810000 */
[----:B------:R-:W-:-:S02]  /*27c0*/  FSEL R124, R102, -INF , P1 ;  /* 0xff800000667c7808 */ /* 0x000fc40000800000 */
[----:B------:R-:W-:Y:S02]  /*27d0*/  FSEL R138, R34, -INF , P1 ;  /* 0xff800000228a7808 */ /* 0x000fe40000800000 */
[----:B------:R-:W-:Y:S02]  /*27e0*/  FSEL R128, R32, -INF , P1 ;  /* 0xff80000020807808 */ /* 0x000fe40000800000 */
[----:B------:R-:W-:Y:S02]  /*27f0*/  ISETP.GT.AND P1, PT, R0, 0x19, PT ;  /* 0x000000190000780c */ /* 0x000fe40003f24270 */
[----:B------:R-:W-:Y:S02]  /*2800*/  FSEL R58, R64, -INF , P3 ;  /* 0xff800000403a7808 */ /* 0x000fe40001800000 */
[----:B------:R-:W-:Y:S02]  /*2810*/  FMNMX.FTZ R2, R117, R2, !PT ;  /* 0x0000000275027209 */ /* 0x000fe40007810000 */
[----:B------:R-:W-:-:S02]  /*2820*/  FSEL R54, R39, -INF , P2 ;  /* 0xff80000027367808 */ /* 0x000fc40001000000 */
[----:B------:R-:W-:Y:S02]  /*2830*/  FSEL R43, R37, -INF , P2 ;  /* 0xff800000252b7808 */ /* 0x000fe40001000000 */
[----:B------:R-:W-:Y:S02]  /*2840*/  FSEL R116, R65, -INF , P1 ;  /* 0xff80000041747808 */ /* 0x000fe40000800000 */
[----:B------:R-:W-:Y:S01]  /*2850*/  ISETP.GT.AND P2, PT, R0, 0x20, PT ;  /* 0x000000200000780c */ /* 0x000fe20003f44270 */
[----:B------:R-:W-:Y:S01]  /*2860*/  HMMA.16816.F32 R12, R8, R94, R12 ;  /* 0x0000005e080c723c */ /* 0x000fe2000000180c */
[----:B------:R-:W-:Y:S02]  /*2870*/  FMNMX.FTZ R2, R58, R2, !PT ;  /* 0x000000023a027209 */ /* 0x000fe40007810000 */
[----:B------:R-:W-:Y:S02]  /*2880*/  FSEL R127, R67, -INF , P1 ;  /* 0xff800000437f7808 */ /* 0x000fe40000800000 */
[----:B------:R-:W-:-:S02]  /*2890*/  FSEL R133, R31, -INF , P1 ;  /* 0xff8000001f857808 */ /* 0x000fc40000800000 */
[----:B------:R-:W-:Y:S02]  /*28a0*/  FSEL R129, R29, -INF , P1 ;  /* 0xff8000001d817808 */ /* 0x000fe40000800000 */
[----:B------:R-:W-:Y:S02]  /*28b0*/  ISETP.GT.AND P1, PT, R0, 0x21, PT ;  /* 0x000000210000780c */ /* 0x000fe40003f24270 */
[----:B------:R-:W-:Y:S02]  /*28c0*/  FSEL R161, R60, -INF , P2 ;  /* 0xff8000003ca17808 */ /* 0x000fe40001000000 */
[----:B------:R-:W-:Y:S02]  /*28d0*/  FMNMX.FTZ R2, R116, R2, !PT ;  /* 0x0000000274027209 */ /* 0x000fe40007810000 */
        /* <DEDUP_REMOVED lines=10> */
[----:B------:R-:W-:Y:S02]  /*2980*/  FMNMX.FTZ R4, R50, R4, !PT ;  /* 0x0000000432047209 */ /* 0x000fe40007810000 */
[----:B------:R-:W-:Y:S02]  /*2990*/  ISETP.GT.AND P1, PT, R0, 0x29, PT ;  /* 0x000000290000780c */ /* 0x000fe40003f24270 */
[----:B------:R-:W-:Y:S02]  /*29a0*/  FSEL R160, R96, -INF , P2 ;  /* 0xff80000060a07808 */ /* 0x000fe40001000000 */
[----:B------:R-:W-:-:S02]  /*29b0*/  FMNMX.FTZ R2, R163, R2, !PT ;  /* 0x00000002a3027209 */ /* 0x000fc40007810000 */
[----:B------:R-:W-:Y:S02]  /*29c0*/  FSEL R125, R103, -INF , P4 ;  /* 0xff800000677d7808 */ /* 0x000fe40002000000 */
[----:B------:R-:W-:Y:S02]  /*29d0*/  FSEL R137, R35, -INF , P4 ;  /* 0xff80000023897808 */ /* 0x000fe40002000000 */
[----:B------:R-:W-:Y:S02]  /*29e0*/  FSEL R131, R33, -INF , P4 ;  /* 0xff80000021837808 */ /* 0x000fe40002000000 */
[----:B------:R-:W-:Y:S02]  /*29f0*/  ISETP.NE.AND P4, PT, R162, RZ, PT ;  /* 0x000000ffa200720c */ /* 0x000fe40003f85270 */
[----:B------:R-:W-:Y:S02]  /*2a00*/  FMNMX.FTZ R4, R51, R4, !PT ;  /* 0x0000000433047209 */ /* 0x000fe40007810000 */
[----:B------:R-:W-:-:S02]  /*2a10*/  FSEL R171, R99, -INF , P1 ;  /* 0xff80000063ab7808 */ /* 0x000fc40000800000 */
[----:B------:R-:W-:Y:S02]  /*2a20*/  FSEL R162, R97, -INF , P1 ;  /* 0xff80000061a27808 */ /* 0x000fe40000800000 */
[----:B------:R-:W-:Y:S02]  /*2a30*/  FSEL R181, R23, -INF , P1 ;  /* 0xff80000017b57808 */ /* 0x000fe40000800000 */
[----:B------:R-:W-:Y:S02]  /*2a40*/  FSEL R174, R21, -INF , P1 ;  /* 0xff80000015ae7808 */ /* 0x000fe40000800000 */
[----:B------:R-:W-:Y:S01]  /*2a50*/  ISETP.GT.AND P1, PT, R0, 0x30, PT ;  /* 0x000000300000780c */ /* 0x000fe20003f24270 */
[----:B------:R1:W-:Y:S01]  /*2a60*/  @P0 LDGSTS.E.BYPASS.LTC128B.128 [R224+0x4100], [R16.64+0x40], !P4 ;  /* 0x0410004010e00fae */ /* 0x0003e2000e101d46 */
[----:B------:R-:W-:Y:S02]  /*2a70*/  FMNMX.FTZ R2, R160, R2, !PT ;  /* 0x00000002a0027209 */ /* 0x000fe40007810000 */
[----:B------:R-:W-:Y:S01]  /*2a80*/  FMNMX.FTZ R4, R124, R4, !PT ;  /* 0x000000047c047209 */ /* 0x000fe20007810000 */
[----:B------:R1:W-:Y:S01]  /*2a90*/  @P0 LDGSTS.E.BYPASS.LTC128B.128 [R224+0x5100], [R16.64+0x80], !P6 ;  /* 0x0510008010e00fae */ /* 0x0003e2000f101d46 */
[----:B------:R-:W-:-:S02]  /*2aa0*/  FSEL R126, R66, -INF , P3 ;  /* 0xff800000427e7808 */ /* 0x000fc40001800000 */
[----:B------:R-:W-:Y:S02]  /*2ab0*/  FSEL R132, R30, -INF , P3 ;  /* 0xff8000001e847808 */ /* 0x000fe40001800000 */
[----:B------:R-:W-:Y:S02]  /*2ac0*/  FSEL R130, R28, -INF , P3 ;  /* 0xff8000001c827808 */ /* 0x000fe40001800000 */
[----:B------:R-:W-:Y:S02]  /*2ad0*/  ISETP.GT.AND P3, PT, R0, 0x31, PT ;  /* 0x000000310000780c */ /* 0x000fe40003f64270 */
[----:B------:R-:W-:Y:S02]  /*2ae0*/  FSEL R220, R120, -INF , P1 ;  /* 0xff80000078dc7808 */ /* 0x000fe40000800000 */
[----:B------:R-:W-:Y:S02]  /*2af0*/  FMNMX.FTZ R2, R162, R2, !PT ;  /* 0x00000002a2027209 */ /* 0x000fe40007810000 */
[----:B------:R-:W-:-:S02]  /*2b00*/  FMNMX.FTZ R4, R125, R4, !PT ;  /* 0x000000047d047209 */ /* 0x000fc40007810000 */
[----:B------:R-:W-:Y:S02]  /*2b10*/  FSEL R170, R98, -INF , P2 ;  /* 0xff80000062aa7808 */ /* 0x000fe40001000000 */
[----:B------:R-:W-:Y:S02]  /*2b20*/  FSEL R180, R22, -INF , P2 ;  /* 0xff80000016b47808 */ /* 0x000fe40001000000 */
[----:B------:R-:W-:Y:S02]  /*2b30*/  FSEL R173, R20, -INF , P2 ;  /* 0xff80000014ad7808 */ /* 0x000fe40001000000 */
[----:B------:R-:W-:Y:S02]  /*2b40*/  ISETP.GT.AND P2, PT, R0, 0x38, PT ;  /* 0x000000380000780c */ /* 0x000fe40003f44270 */
[----:B------:R-:W-:Y:S02]  /*2b50*/  FSEL R150, R46, -INF , P1 ;  /* 0xff8000002e967808 */ /* 0x000fe40000800000 */
[----:B------:R-:W-:-:S02]  /*2b60*/  FSEL R233, R122, -INF , P1 ;  /* 0xff8000007ae97808 */ /* 0x000fc40000800000 */
[----:B------:R-:W-:Y:S02]  /*2b70*/  FSEL R241, R44, -INF , P1 ;  /* 0xff8000002cf17808 */ /* 0x000fe40000800000 */
[----:B------:R-:W-:Y:S02]  /*2b80*/  FSEL R221, R121, -INF , P3 ;  /* 0xff80000079dd7808 */ /* 0x000fe40001800000 */
[----:B------:R-:W-:Y:S02]  /*2b90*/  FMNMX.FTZ R2, R220, R2, !PT ;  /* 0x00000002dc027209 */ /* 0x000fe40007810000 */
[----:B------:R-:W-:Y:S02]  /*2ba0*/  ISETP.GT.AND P1, PT, R0, 0x39, PT ;  /* 0x000000390000780c */ /* 0x000fe40003f24270 */
[----:B------:R-:W-:Y:S02]  /*2bb0*/  FMNMX.FTZ R0, R126, R4, !PT ;  /* 0x000000047e007209 */ /* 0x000fe40007810000 */
[----:B------:R-:W-:-:S02]  /*2bc0*/  FSEL R223, R104, -INF , P2 ;  /* 0xff80000068df7808 */ /* 0x000fc40001000000 */
[----:B------:R-:W-:Y:S02]  /*2bd0*/  FMNMX.FTZ R2, R221, R2, !PT ;  /* 0x00000002dd027209 */ /* 0x000fe40007810000 */
[----:B------:R-:W-:Y:S02]  /*2be0*/  FMNMX.FTZ R0, R127, R0, !PT ;  /* 0x000000007f007209 */ /* 0x000fe40007810000 */
[----:B------:R-:W-:Y:S02]  /*2bf0*/  FSEL R217, R105, -INF , P1 ;  /* 0xff80000069d97808 */ /* 0x000fe40000800000 */
[----:B------:R-:W-:Y:S02]  /*2c00*/  FMNMX.FTZ R2, R223, R2, !PT ;  /* 0x00000002df027209 */ /* 0x000fe40007810000 */
[----:B------:R-:W-:Y:S02]  /*2c10*/  FMNMX.FTZ R4, R52, R41, !PT ;  /* 0x0000002934047209 */ /* 0x000fe40007810000 */
[----:B------:R-:W-:-:S02]  /*2c20*/  FMNMX.FTZ R0, R168, R0, !PT ;  /* 0x00000000a8007209 */ /* 0x000fc40007810000 */
[----:B------:R-:W-:Y:S02]  /*2c30*/  FMNMX.FTZ R5, R217, R2, !PT ;  /* 0x00000002d9057209 */ /* 0x000fe40007810000 */
[----:B------:R-:W-:Y:S02]  /*2c40*/  FMNMX.FTZ R2, R53, R4, !PT ;  /* 0x0000000435027209 */ /* 0x000fe40007810000 */
[----:B------:R-:W-:Y:S01]  /*2c50*/  FMNMX.FTZ R0, R169, R0, !PT ;  /* 0x00000000a9007209 */ /* 0x000fe20007810000 */
[----:B------:R-:W2:Y:S01]  /*2c60*/  SHFL.BFLY PT, R7, R5, 0x2, 0x1f ;  /* 0x0c401f0005077f89 */ /* 0x000ea200000e0000 */
[----:B------:R-:W-:Y:S02]  /*2c70*/  FMNMX.FTZ R2, R43, R2, !PT ;  /* 0x000000022b027209 */ /* 0x000fe40007810000 */
[----:B------:R-:W-:Y:S02]  /*2c80*/  FMNMX.FTZ R0, R170, R0, !PT ;  /* 0x00000000aa007209 */ /* 0x000fe40007810000 */
[----:B------:R-:W-:-:S02]  /*2c90*/  FMNMX.FTZ R2, R128, R2, !PT ;  /* 0x0000000280027209 */ /* 0x000fc40007810000 */
[----:B------:R-:W-:Y:S02]  /*2ca0*/  FMNMX.FTZ R0, R171, R0, !PT ;  /* 0x00000000ab007209 */ /* 0x000fe40007810000 */
[----:B------:R-:W-:Y:S02]  /*2cb0*/  FMNMX.FTZ R2, R131, R2, !PT ;  /* 0x0000000283027209 */ /* 0x000fe40007810000 */
[----:B------:R-:W-:Y:S02]  /*2cc0*/  FSEL R222, R123, -INF , P3 ;  /* 0xff8000007bde7808 */ /* 0x000fe40001800000 */
[----:B------:R-:W-:Y:S02]  /*2cd0*/  FMNMX.FTZ R0, R233, R0, !PT ;  /* 0x00000000e9007209 */ /* 0x000fe40007810000 */
[----:B------:R-:W-:Y:S02]  /*2ce0*/  FMNMX.FTZ R2, R130, R2, !PT ;  /* 0x0000000282027209 */ /* 0x000fe40007810000 */
[----:B------:R-:W-:-:S02]  /*2cf0*/  FSEL R214, R106, -INF , P2 ;  /* 0xff8000006ad67808 */ /* 0x000fc40001000000 */
[----:B------:R-:W-:Y:S02]  /*2d00*/  FMNMX.FTZ R0, R222, R0, !PT ;  /* 0x00000000de007209 */ /* 0x000fe40007810000 */
[----:B------:R-:W-:Y:S02]  /*2d10*/  FMNMX.FTZ R4, R57, R56, !PT ;  /* 0x0000003839047209 */ /* 0x000fe40007810000 */
[----:B------:R-:W-:Y:S02]  /*2d20*/  FMNMX.FTZ R2, R129, R2, !PT ;  /* 0x0000000281027209 */ /* 0x000fe40007810000 */
[----:B------:R-:W-:Y:S02]  /*2d30*/  FSEL R219, R107, -INF , P1 ;  /* 0xff8000006bdb7808 */ /* 0x000fe40000800000 */
[----:B------:R-:W-:Y:S02]  /*2d40*/  FMNMX.FTZ R0, R214, R0, !PT ;  /* 0x00000000d6007209 */ /* 0x000fe40007810000 */
[----:B------:R-:W-:-:S02]  /*2d50*/  FMNMX.FTZ R4, R55, R4, !PT ;  /* 0x0000000437047209 */ /* 0x000fc40007810000 */
[----:B------:R-:W-:Y:S02]  /*2d60*/  FMNMX.FTZ R2, R172, R2, !PT ;  /* 0x00000002ac027209 */ /* 0x000fe40007810000 */
[----:B------:R-:W-:Y:S02]  /*2d70*/  FMNMX.FTZ R6, R219, R0, !PT ;  /* 0x00000000db067209 */ /* 0x000fe40007810000 */
[----:B------:R-:W-:Y:S02]  /*2d80*/  FMNMX.FTZ R0, R175, R2, !PT ;  /* 0x00000002af007209 */ /* 0x000fe40007810000 */
[----:B------:R-:W-:Y:S02]  /*2d90*/  FMNMX.FTZ R2, R54, R4, !PT ;  /* 0x0000000436027209 */ /* 0x000fe40007810000 */
[----:B------:R-:W3:Y:S01]  /*2da0*/  SHFL.BFLY PT, R4, R6, 0x2, 0x1f ;  /* 0x0c401f0006047f89 */ /* 0x000ee200000e0000 */
[----:B--2---:R-:W-:Y:S02]  /*2db0*/  FMNMX.FTZ R5, R5, R7, !PT ;  /* 0x0000000705057209 */ /* 0x004fe40007810000 */
[----:B------:R-:W-:-:S02]  /*2dc0*/  FMNMX.FTZ R0, R173, R0, !PT ;  /* 0x00000000ad007209 */ /* 0x000fc40007810000 */
[----:B------:R-:W-:Y:S01]  /*2dd0*/  FMNMX.FTZ R2, R138, R2, !PT ;  /* 0x000000028a027209 */ /* 0x000fe20007810000 */
[----:B------:R-:W2:Y:S01]  /*2de0*/  SHFL.BFLY PT, R8, R5, 0x1, 0x1f ;  /* 0x0c201f0005087f89 */ /* 0x000ea200000e0000 */
[----:B------:R-:W-:Y:S02]  /*2df0*/  FMNMX.FTZ R0, R174, R0, !PT ;  /* 0x00000000ae007209 */ /* 0x000fe40007810000 */
[----:B------:R-:W-:Y:S02]  /*2e00*/  FMNMX.FTZ R2, R137, R2, !PT ;  /* 0x0000000289027209 */ /* 0x000fe40007810000 */
[----:B------:R-:W-:Y:S02]  /*2e10*/  FSEL R218, R45, -INF , P3 ;  /* 0xff8000002dda7808 */ /* 0x000fe40001800000 */
[----:B------:R-:W-:Y:S02]  /*2e20*/  FMNMX.FTZ R0, R241, R0, !PT ;  /* 0x00000000f1007209 */ /* 0x000fe40007810000 */
[----:B------:R-:W-:-:S02]  /*2e30*/  FMNMX.FTZ R2, R132, R2, !PT ;  /* 0x0000000284027209 */ /* 0x000fc40007810000 */
[----:B------:R-:W-:Y:S02]  /*2e40*/  FSEL R227, R12, -INF , P2 ;  /* 0xff8000000ce37808 */ /* 0x000fe40001000000 */
[----:B------:R-:W-:Y:S02]  /*2e50*/  FMNMX.FTZ R0, R218, R0, !PT ;  /* 0x00000000da007209 */ /* 0x000fe40007810000 */
[----:B------:R-:W-:Y:S02]  /*2e60*/  FMNMX.FTZ R2, R133, R2, !PT ;  /* 0x0000000285027209 */ /* 0x000fe40007810000 */
[----:B------:R-:W-:Y:S02]  /*2e70*/  FSEL R229, R13, -INF , P1 ;  /* 0xff8000000de57808 */ /* 0x000fe40000800000 */
[----:B------:R-:W-:Y:S02]  /*2e80*/  FMNMX.FTZ R0, R227, R0, !PT ;  /* 0x00000000e3007209 */ /* 0x000fe40007810000 */
[----:B------:R-:W-:-:S02]  /*2e90*/  FMNMX.FTZ R2, R182, R2, !PT ;  /* 0x00000002b6027209 */ /* 0x000fc40007810000 */
[----:B------:R-:W-:Y:S02]  /*2ea0*/  FMNMX.FTZ R7, R229, R0, !PT ;  /* 0x00000000e5077209 */ /* 0x000fe40007810000 */
[----:B---3--:R-:W-:Y:S01]  /*2eb0*/  FMNMX.FTZ R9, R6, R4, !PT ;  /* 0x0000000406097209 */ /* 0x008fe20007810000 */
[----:B------:R-:W-:Y:S01]  /*2ec0*/  IMAD R4, R158, 0x20, R157 ;  /* 0x000000209e047824 */ /* 0x000fe200078e029d */
[----:B------:R-:W-:Y:S02]  /*2ed0*/  FMNMX.FTZ R0, R183, R2, !PT ;  /* 0x00000002b7007209 */ /* 0x000fe40007810000 */
[----:B--2---:R-:W-:Y:S01]  /*2ee0*/  FMNMX.FTZ R134, R5, R8, !PT ;  /* 0x0000000805867209 */ /* 0x004fe20007810000 */
[----:B------:R-:W2:Y:S01]  /*2ef0*/  SHFL.BFLY PT, R10, R9, 0x1, 0x1f ;  /* 0x0c201f00090a7f89 */ /* 0x000ea200000e0000 */
[----:B------:R-:W-:Y:S02]  /*2f00*/  FMNMX.FTZ R0, R180, R0, !PT ;  /* 0x00000000b4007209 */ /* 0x000fe40007810000 */
[----:B------:R-:W-:Y:S01]  /*2f10*/  FSEL R231, R47, -INF , P3 ;  /* 0xff8000002fe77808 */ /* 0x000fe20001800000 */
[----:B------:R-:W3:Y:S01]  /*2f20*/  SHFL.BFLY PT, R8, R7, 0x2, 0x1f ;  /* 0x0c401f0007087f89 */ /* 0x000ee200000e0000 */
[----:B------:R-:W-:Y:S01]  /*2f30*/  FMNMX.FTZ R0, R181, R0, !PT ;  /* 0x00000000b5007209 */ /* 0x000fe20007810000 */
[----:B------:R-:W-:Y:S01]  /*2f40*/  FMUL.FTZ R13, R134, c[0x0][0x2d0] ;  /* 0x0000b400860d7a20 */ /* 0x000fe20000410000 */
[----:B------:R-:W-:-:S02]  /*2f50*/  FSEL R230, R14, -INF , P2 ;  /* 0xff8000000ee67808 */ /* 0x000fc40001000000 */
[----:B------:R-:W-:Y:S02]  /*2f60*/  FMNMX.FTZ R2, R150, R0, !PT ;  /* 0x0000000096027209 */ /* 0x000fe40007810000 */
[----:B------:R-:W-:Y:S02]  /*2f70*/  FSEL R232, R15, -INF , P1 ;  /* 0xff8000000fe87808 */ /* 0x000fe40000800000 */
[----:B------:R-:W-:Y:S02]  /*2f80*/  FMNMX.FTZ R2, R231, R2, !PT ;  /* 0x00000002e7027209 */ /* 0x000fe40007810000 */
[----:B------:R-:W-:Y:S02]  /*2f90*/  FSETP.NEU.FTZ.AND P3, PT, R134, -INF , PT ;  /* 0xff8000008600780b */ /* 0x000fe40003f7d000 */
[----:B------:R-:W-:Y:S02]  /*2fa0*/  FMNMX.FTZ R2, R230, R2, !PT ;  /* 0x00000002e6027209 */ /* 0x000fe40007810000 */
[----:B------:R-:W-:-:S02]  /*2fb0*/  FSEL R13, R13, RZ, P3 ;  /* 0x000000ff0d0d7208 */ /* 0x000fc40001800000 */
[----:B------:R-:W-:Y:S02]  /*2fc0*/  FMNMX.FTZ R6, R232, R2, !PT ;  /* 0x00000002e8067209 */ /* 0x000fe40007810000 */
[----:B--2---:R-:W-:Y:S01]  /*2fd0*/  FMNMX.FTZ R2, R9, R10, !PT ;  /* 0x0000000a09027209 */ /* 0x004fe20007810000 */
[--C-:B------:R-:W-:Y:S02]  /*2fe0*/  FFMA.FTZ R0, R18, c[0x0][0x2d0], -R13.reuse ;  /* 0x0000b40012007a23 */ /* 0x100fe4000001080d */
[----:B------:R-:W-:Y:S01]  /*2ff0*/  SHFL.BFLY PT, R9, R6, 0x2, 0x1f ;  /* 0x0c401f0006097f89 */ /* 0x000fe200000e0000 */
[--C-:B------:R-:W-:Y:S01]  /*3000*/  FFMA.FTZ R5, R19, c[0x0][0x2d0], -R13.reuse ;  /* 0x0000b40013057a23 */ /* 0x100fe2000001080d */
[----:B---3--:R-:W-:Y:S01]  /*3010*/  FMNMX.FTZ R8, R7, R8, !PT ;  /* 0x0000000807087209 */ /* 0x008fe20007810000 */
[----:B------:R2:W3:Y:S01]  /*3020*/  MUFU.EX2 R32, R0 ;  /* 0x0000000000207308 */ /* 0x0004e20000000800 */
[----:B------:R-:W-:Y:S02]  /*3030*/  FMUL.FTZ R12, R2, c[0x0][0x2d0] ;  /* 0x0000b400020c7a20 */ /* 0x000fe40000410000 */
[----:B------:R-:W-:Y:S01]  /*3040*/  FFMA.FTZ R7, R40, c[0x0][0x2d0], -R13 ;  /* 0x0000b40028077a23 */ /* 0x000fe2000001080d */
[----:B------:R-:W4:Y:S04]  /*3050*/  SHFL.BFLY PT, R10, R8, 0x1, 0x1f ;  /* 0x0c201f00080a7f89 */ /* 0x000f2800000e0000 */
[----:B------:R5:W-:Y:S01]  /*3060*/  MUFU.EX2 R14, R5 ;  /* 0x00000005000e7308 */ /* 0x000be20000000800 */
[----:B--2---:R-:W-:Y:S01]  /*3070*/  IMAD.IADD R0, R156, 0x1, R4 ;  /* 0x000000019c007824 */ /* 0x004fe200078e0204 */
[----:B------:R-:W-:Y:S01]  /*3080*/  @P0 LEA R4, P1, R164, R16, 0x1 ;  /* 0x00000010a4040211 */ /* 0x000fe200078208ff */
[----:B---3--:R-:W-:-:S05]  /*3090*/  IMAD.MOV.U32 R15, RZ, RZ, R32 ;  /* 0x000000ffff0f7224 */ /* 0x008fca00078e0020 */
[----:B------:R2:W-:Y:S01]  /*30a0*/  MUFU.EX2 R148, R7 ;  /* 0x0000000700947308 */ /* 0x0005e20000000800 */
[----:B------:R-:W-:Y:S01]  /*30b0*/  IMAD.SHL.U32 R208, R0, 0x2, RZ ;  /* 0x0000000200d07824 */ /* 0x000fe200078e00ff */
[----:B-----5:R-:W-:-:S03]  /*30c0*/  @P0 LEA.HI.X R5, R164, R17, R165, 0x1, P1 ;  /* 0x00000011a4050211 */ /* 0x020fc600008f0ca5 */
[----:B------:R-:W-:Y:S01]  /*30d0*/  IMAD R209, R3, 0x2, R208 ;  /* 0x0000000203d17824 */ /* 0x000fe200078e02d0 */
[----:B------:R-:W-:Y:S02]  /*30e0*/  FSETP.NEU.FTZ.AND P1, PT, R2, -INF , PT ;  /* 0xff8000000200780b */ /* 0x000fe40003f3d000 */
[----:B----4-:R-:W-:Y:S01]  /*30f0*/  FMNMX.FTZ R136, R8, R10, !PT ;  /* 0x0000000a08887209 */ /* 0x010fe20007810000 */
[----:B------:R3:W-:Y:S01]  /*3100*/  @P0 LDGSTS.E.BYPASS.LTC128B.128 [R224+0x3900], [R4.64], !P5 ;  /* 0x0390000004e00fae */ /* 0x0007e2000e901d46 */
[----:B------:R-:W-:-:S03]  /*3110*/  FSEL R12, R12, RZ, P1 ;  /* 0x000000ff0c0c7208 */ /* 0x000fc60000800000 */
[----:B------:R3:W-:Y:S02]  /*3120*/  @P0 LDGSTS.E.BYPASS.LTC128B.128 [R224+0x4900], [R4.64+0x40], !P4 ;  /* 0x0490004004e00fae */ /* 0x0007e4000e101d46 */
[--C-:B------:R-:W-:Y:S02]  /*3130*/  FFMA.FTZ R0, R48, c[0x0][0x2d0], -R12.reuse ;  /* 0x0000b40030007a23 */ /* 0x100fe4000001080c */
[----:B------:R3:W-:Y:S01]  /*3140*/  @P0 LDGSTS.E.BYPASS.LTC128B.128 [R224+0x5900], [R4.64+0x80], !P6 ;  /* 0x0590008004e00fae */ /* 0x0007e2000f101d46 */
[----:B------:R-:W-:Y:S01]  /*3150*/  FSETP.NEU.FTZ.AND P0, PT, R136, -INF , PT ;  /* 0xff8000008800780b */ /* 0x000fe20003f1d000 */
[----:B------:R4:W-:Y:S01]  /*3160*/  MUFU.EX2 R176, R0 ;  /* 0x0000000000b07308 */ /* 0x0009e20000000800 */
[----:B------:R-:W-:Y:S01]  /*3170*/  FFMA.FTZ R3, R51, c[0x0][0x2d0], -R12 ;  /* 0x0000b40033037a23 */ /* 0x000fe2000001080c */
[----:B------:R-:W-:Y:S01]  /*3180*/  LDSM.16.MT88.4 R24, [R208+0x100] ;  /* 0x00010000d018783b */ /* 0x000fe20000004200 */
[----:B--2---:R-:W-:-:S03]  /*3190*/  FFMA.FTZ R7, R42, c[0x0][0x2d0], -R13 ;  /* 0x0000b4002a077a23 */ /* 0x004fc6000001080d */
[----:B-1----:R-:W-:Y:S02]  /*31a0*/  LDSM.16.MT88.4 R16, [R209+0x100] ;  /* 0x00010000d110783b */ /* 0x002fe40000004200 */
[----:B------:R-:W-:Y:S02]  /*31b0*/  MUFU.EX2 R186, R3 ;  /* 0x0000000300ba7308 */ /* 0x000fe40000000800 */
[----:B------:R-:W-:Y:S04]  /*31c0*/  LDSM.16.MT88.4 R20, [R208+0x1100] ;  /* 0x00110000d014783b */ /* 0x000fe80000004200 */
[----:B------:R-:W-:Y:S01]  /*31d0*/  LDSM.16.MT88.4 R28, [R209+0x1100] ;  /* 0x00110000d11c783b */ /* 0x000fe20000004200 */
[--C-:B----4-:R-:W-:Y:S01]  /*31e0*/  FFMA.FTZ R0, R50, c[0x0][0x2d0], -R12.reuse ;  /* 0x0000b40032007a23 */ /* 0x110fe2000001080c */
[----:B------:R1:W2:Y:S02]  /*31f0*/  MUFU.EX2 R187, R7 ;  /* 0x0000000700bb7308 */ /* 0x0002a40000000800 */
[----:B------:R-:W-:Y:S04]  /*3200*/  LDSM.16.MT88.4 R32, [R208+0x2100] ;  /* 0x00210000d020783b */ /* 0x000fe80000004200 */
[----:B------:R-:W-:Y:S01]  /*3210*/  LDSM.16.MT88.4 R36, [R209+0x2100] ;  /* 0x00210000d124783b */ /* 0x000fe20000004200 */
[----:B---3--:R-:W-:Y:S01]  /*3220*/  FMNMX.FTZ R4, R6, R9, !PT ;  /* 0x0000000906047209 */ /* 0x008fe20007810000 */
[----:B------:R3:W4:Y:S02]  /*3230*/  MUFU.EX2 R149, R0 ;  /* 0x0000000000957308 */ /* 0x0007240000000800 */
[----:B------:R-:W0:Y:S04]  /*3240*/  LDGDEPBAR ;  /* 0x00000000000079af */ /* 0x000e280000000000 */
[----:B------:R-:W5:Y:S01]  /*3250*/  SHFL.BFLY PT, R5, R4, 0x1, 0x1f ;  /* 0x0c201f0004057f89 */ /* 0x000f6200000e0000 */
[----:B-1----:R-:W-:Y:S01]  /*3260*/  FFMA.FTZ R7, R49, c[0x0][0x2d0], -R12 ;  /* 0x0000b40031077a23 */ /* 0x002fe2000001080c */
[----:B--2---:R-:W-:-:S03]  /*3270*/  F2FP.PACK_AB R6, R187, R148 ;  /* 0x00000094bb06723e */ /* 0x004fc600000000ff */
[----:B------:R4:W1:Y:S01]  /*3280*/  MUFU.EX2 R177, R7 ;  /* 0x0000000700b17308 */ /* 0x0008620000000800 */
[----:B---3--:R-:W-:-:S05]  /*3290*/  FMUL.FTZ R0, R136, c[0x0][0x2d0] ;  /* 0x0000b40088007a20 */ /* 0x008fca0000410000 */
[----:B------:R-:W-:-:S05]  /*32a0*/  FSEL R0, R0, RZ, P0 ;  /* 0x000000ff00007208 */ /* 0x000fca0000000000 */
[--C-:B------:R-:W-:Y:S01]  /*32b0*/  FFMA.FTZ R3, R52, c[0x0][0x2d0], -R0.reuse ;  /* 0x0000b40034037a23 */ /* 0x100fe20000010800 */
[----:B----4-:R-:W-:Y:S01]  /*32c0*/  F2FP.PACK_AB R7, R186, R149 ;  /* 0x00000095ba07723e */ /* 0x010fe200000000ff */
[----:B------:R-:W-:Y:S01]  /*32d0*/  FFMA.FTZ R8, R53, c[0x0][0x2d0], -R0 ;  /* 0x0000b40035087a23 */ /* 0x000fe20000010800 */
[----:B-----5:R-:W-:Y:S01]  /*32e0*/  FMNMX.FTZ R135, R4, R5, !PT ;  /* 0x0000000504877209 */ /* 0x020fe20007810000 */
[----:B------:R2:W-:Y:S01]  /*32f0*/  MUFU.EX2 R250, R3 ;  /* 0x0000000300fa7308 */ /* 0x0005e20000000800 */
[----:B------:R-:W-:Y:S02]  /*3300*/  F2FP.PACK_AB R4, R14, R15 ;  /* 0x0000000f0e04723e */ /* 0x000fe400000000ff */
[----:B------:R-:W-:Y:S02]  /*3310*/  FSETP.NEU.FTZ.AND P0, PT, R135, -INF , PT ;  /* 0xff8000008700780b */ /* 0x000fe40003f1d000 */
[----:B-1----:R-:W-:-:S03]  /*3320*/  F2FP.PACK_AB R5, R176, R177 ;  /* 0x000000b1b005723e */ /* 0x002fc600000000ff */
[----:B------:R1:W-:Y:S04]  /*3330*/  MUFU.EX2 R251, R8 ;  /* 0x0000000800fb7308 */ /* 0x0003e80000000800 */
[----:B------:R-:W-:Y:S01]  /*3340*/  HMMA.16816.F32 R112, R4, R24, RZ ;  /* 0x000000180470723c */ /* 0x000fe200000018ff */
[----:B--2---:R-:W-:-:S04]  /*3350*/  FFMA.FTZ R3, R41, c[0x0][0x2d0], -R0 ;  /* 0x0000b40029037a23 */ /* 0x004fc80000010800 */
[----:B------:R2:W-:Y:S03]  /*3360*/  MUFU.EX2 R242, R3 ;  /* 0x0000000300f27308 */ /* 0x0005e60000000800 */
[C---:B------:R-:W-:Y:S01]  /*3370*/  HMMA.16816.F32 R108, R4.reuse, R16, RZ ;  /* 0x00000010046c723c */ /* 0x040fe200000018ff */
[----:B-1----:R-:W-:Y:S02]  /*3380*/  FFMA.FTZ R8, R43, c[0x0][0x2d0], -R0 ;  /* 0x0000b4002b087a23 */ /* 0x002fe40000010800 */
[----:B------:R-:W-:Y:S02]  /*3390*/  LDSM.16.MT88.4 R40, [R209+0x2500] ;  /* 0x00250000d128783b */ /* 0x000fe40000004200 */
[----:B------:R-:W1:Y:S03]  /*33a0*/  MUFU.EX2 R252, R8 ;  /* 0x0000000800fc7308 */ /* 0x000e660000000800 */
[----:B------:R-:W-:Y:S01]  /*33b0*/  HMMA.16816.F32 R104, R4, R20, RZ ;  /* 0x000000140468723c */ /* 0x000fe200000018ff */
[----:B--2---:R-:W-:-:S07]  /*33c0*/  FMUL.FTZ R3, R135, c[0x0][0x2d0] ;  /* 0x0000b40087037a20 */ /* 0x004fce0000410000 */
[----:B------:R-:W-:Y:S01]  /*33d0*/  HMMA.16816.F32 R100, R4, R28, RZ ;  /* 0x0000001c0464723c */ /* 0x000fe200000018ff */
[----:B------:R-:W-:Y:S02]  /*33e0*/  FSEL R3, R3, RZ, P0 ;  /* 0x000000ff03037208 */ /* 0x000fe40000000000 */
[----:B-1----:R-:W-:-:S05]  /*33f0*/  F2FP.PACK_AB R10, R252, R251 ;  /* 0x000000fbfc0a723e */ /* 0x002fca00000000ff */
[----:B------:R-:W-:Y:S01]  /*3400*/  HMMA.16816.F32 R96, R4, R32, RZ ;  /* 0x000000200460723c */ /* 0x000fe200000018ff */
[----:B------:R-:W-:-:S04]  /*3410*/  FFMA.FTZ R8, R57, c[0x0][0x2d0], -R3 ;  /* 0x0000b40039087a23 */ /* 0x000fc80000010803 */
[----:B------:R1:W-:Y:S03]  /*3420*/  MUFU.EX2 R238, R8 ;  /* 0x0000000800ee7308 */ /* 0x0003e60000000800 */
[C---:B------:R-:W-:Y:S08]  /*3430*/  HMMA.16816.F32 R92, R4.reuse, R36, RZ ;  /* 0x00000024045c723c */ /* 0x040ff000000018ff */
[----:B------:R-:W-:Y:S01]  /*3440*/  HMMA.16816.F32 R88, R4, R26, RZ ;  /* 0x0000001a0458723c */ /* 0x000fe200000018ff */
[----:B-1----:R-:W-:-:S07]  /*3450*/  FFMA.FTZ R8, R56, c[0x0][0x2d0], -R3 ;  /* 0x0000b40038087a23 */ /* 0x002fce0000010803 */
[C---:B------:R-:W-:Y:S01]  /*3460*/  HMMA.16816.F32 R84, R4.reuse, R18, RZ ;  /* 0x000000120454723c */ /* 0x040fe200000018ff */
[----:B------:R1:W2:Y:S07]  /*3470*/  MUFU.EX2 R237, R8 ;  /* 0x0000000800ed7308 */ /* 0x0002ae0000000800 */
[C---:B------:R-:W-:Y:S08]  /*3480*/  HMMA.16816.F32 R80, R4.reuse, R22, RZ ;  /* 0x000000160450723c */ /* 0x040ff000000018ff */
[----:B------:R-:W-:Y:S01]  /*3490*/  HMMA.16816.F32 R76, R4, R30, RZ ;  /* 0x0000001e044c723c */ /* 0x000fe200000018ff */
[----:B-1----:R-:W-:Y:S01]  /*34a0*/  FFMA.FTZ R8, R55, c[0x0][0x2d0], -R3 ;  /* 0x0000b40037087a23 */ /* 0x002fe20000010803 */
[----:B--2---:R-:W-:-:S03]  /*34b0*/  F2FP.PACK_AB R9, R237, R238 ;  /* 0x000000eeed09723e */ /* 0x004fc600000000ff */
[----:B------:R1:W-:Y:S03]  /*34c0*/  MUFU.EX2 R240, R8 ;  /* 0x0000000800f07308 */ /* 0x0003e60000000800 */
[C---:B------:R-:W-:Y:S08]  /*34d0*/  HMMA.16816.F32 R72, R4.reuse, R34, RZ ;  /* 0x000000220448723c */ /* 0x040ff000000018ff */
[----:B------:R-:W-:Y:S01]  /*34e0*/  HMMA.16816.F32 R64, R4, R38, RZ ;  /* 0x000000260440723c */ /* 0x000fe200000018ff */
[----:B-1----:R-:W-:-:S06]  /*34f0*/  FFMA.FTZ R8, R54, c[0x0][0x2d0], -R3 ;  /* 0x0000b40036087a23 */ /* 0x002fcc0000010803 */
[----:B------:R-:W-:Y:S01]  /*3500*/  FFMA.FTZ R4, R59, c[0x0][0x2d0], -R13 ;  /* 0x0000b4003b047a23 */ /* 0x000fe2000001080d */
[----:B------:R1:W2:Y:S08]  /*3510*/  MUFU.EX2 R249, R8 ;  /* 0x0000000800f97308 */ /* 0x0002b00000000800 */
[----:B------:R3:W-:Y:S01]  /*3520*/  MUFU.EX2 R239, R4 ;  /* 0x0000000400ef7308 */ /* 0x0007e20000000800 */
[----:B-1----:R-:W-:-:S02]  /*3530*/  F2FP.PACK_AB R8, R242, R250 ;  /* 0x000000faf208723e */ /* 0x002fc400000000ff */
[----:B--2---:R-:W-:Y:S01]  /*3540*/  F2FP.PACK_AB R11, R249, R240 ;  /* 0x000000f0f90b723e */ /* 0x004fe200000000ff */
[----:B---3--:R-:W-:-:S06]  /*3550*/  FFMA.FTZ R4, R117, c[0x0][0x2d0], -R13 ;  /* 0x0000b40075047a23 */ /* 0x008fcc000001080d */
[C---:B------:R-:W-:Y:S01]  /*3560*/  HMMA.16816.F32 R68, R8.reuse, R24, RZ ;  /* 0x000000180844723c */ /* 0x040fe200000018ff */
[----:B------:R1:W-:Y:S07]  /*3570*/  MUFU.EX2 R247, R4 ;  /* 0x0000000400f77308 */ /* 0x0003ee0000000800 */
[C---:B------:R-:W-:Y:S01]  /*3580*/  HMMA.16816.F32 R140, R8.reuse, R26, RZ ;  /* 0x0000001a088c723c */ /* 0x040fe200000018ff */
[----:B------:R-:W2:Y:S07]  /*3590*/  LDSM.16.MT88.4 R24, [R208+0x500] ;  /* 0x00050000d018783b */ /* 0x000eae0000004200 */
[----:B------:R-:W-:Y:S01]  /*35a0*/  HMMA.16816.F32 R60, R8, R16, RZ ;  /* 0x00000010083c723c */ /* 0x000fe200000018ff */
[----:B-1----:R-:W-:-:S04]  /*35b0*/  FFMA.FTZ R4, R58, c[0x0][0x2d0], -R13 ;  /* 0x0000b4003a047a23 */ /* 0x002fc8000001080d */
[----:B------:R1:W-:Y:S03]  /*35c0*/  MUFU.EX2 R244, R4 ;  /* 0x0000000400f47308 */ /* 0x0003e60000000800 */
[C---:B------:R-:W-:Y:S01]  /*35d0*/  HMMA.16816.F32 R120, R8.reuse, R18, RZ ;  /* 0x000000120878723c */ /* 0x040fe200000018ff */
[----:B------:R-:W-:Y:S07]  /*35e0*/  LDSM.16.MT88.4 R16, [R208+0x1500] ;  /* 0x00150000d010783b */ /* 0x000fee0000004200 */
[----:B------:R-:W-:Y:S01]  /*35f0*/  HMMA.16816.F32 R56, R8, R20, RZ ;  /* 0x000000140838723c */ /* 0x000fe200000018ff */
[----:B-1----:R-:W-:-:S07]  /*3600*/  FFMA.FTZ R4, R116, c[0x0][0x2d0], -R13 ;  /* 0x0000b40074047a23 */ /* 0x002fce000001080d */
[C---:B------:R-:W-:Y:S01]  /*3610*/  HMMA.16816.F32 R52, R8.reuse, R28, RZ ;  /* 0x0000001c0834723c */ /* 0x040fe200000018ff */
[----:B------:R1:W3:Y:S07]  /*3620*/  MUFU.EX2 R243, R4 ;  /* 0x0000000400f37308 */ /* 0x0002ee0000000800 */
[C---:B------:R-:W-:Y:S01]  /*3630*/  HMMA.16816.F32 R116, R8.reuse, R22, RZ ;  /* 0x000000160874723c */ /* 0x040fe200000018ff */
[----:B------:R-:W4:Y:S07]  /*3640*/  LDSM.16.MT88.4 R20, [R209+0x500] ;  /* 0x00050000d114783b */ /* 0x000f2e0000004200 */
[----:B------:R-:W-:Y:S01]  /*3650*/  HMMA.16816.F32 R144, R8, R30, RZ ;  /* 0x0000001e0890723c */ /* 0x000fe200000018ff */
[----:B------:R-:W5:Y:S01]  /*3660*/  LDSM.16.MT88.4 R28, [R209+0x1500] ;  /* 0x00150000d11c783b */ /* 0x000f620000004200 */
[----:B-1----:R-:W-:Y:S01]  /*3670*/  FFMA.FTZ R4, R124, c[0x0][0x2d0], -R12 ;  /* 0x0000b4007c047a23 */ /* 0x002fe2000001080c */
[----:B---3--:R-:W-:-:S03]  /*3680*/  F2FP.PACK_AB R6, R243, R244 ;  /* 0x000000f4f306723e */ /* 0x008fc600000000ff */
[----:B------:R1:W-:Y:S02]  /*3690*/  MUFU.EX2 R234, R4 ;  /* 0x0000000400ea7308 */ /* 0x0003e40000000800 */
[C---:B------:R-:W-:Y:S08]  /*36a0*/  HMMA.16816.F32 R48, R8.reuse, R32, RZ ;  /* 0x000000200830723c */ /* 0x040ff000000018ff */
[----:B------:R-:W-:Y:S01]  /*36b0*/  HMMA.16816.F32 R152, R8, R34, RZ ;  /* 0x000000220898723c */ /* 0x000fe200000018ff */
[----:B------:R-:W3:Y:S01]  /*36c0*/  LDSM.16.MT88.4 R32, [R208+0x2500] ;  /* 0x00250000d020783b */ /* 0x000ee20000004200 */
[----:B-1----:R-:W-:-:S06]  /*36d0*/  FFMA.FTZ R4, R125, c[0x0][0x2d0], -R12 ;  /* 0x0000b4007d047a23 */ /* 0x002fcc000001080c */
[C---:B------:R-:W-:Y:S01]  /*36e0*/  HMMA.16816.F32 R44, R8.reuse, R36, RZ ;  /* 0x00000024082c723c */ /* 0x040fe200000018ff */
[----:B------:R1:W1:Y:S07]  /*36f0*/  MUFU.EX2 R248, R4 ;  /* 0x0000000400f87308 */ /* 0x00026e0000000800 */
[----:B------:R-:W-:Y:S01]  /*3700*/  HMMA.16816.F32 R156, R8, R38, RZ ;  /* 0x00000026089c723c */ /* 0x000fe200000018ff */
[----:B------:R-:W-:Y:S06]  /*3710*/  LDSM.16.MT88.4 R36, [R209+0x2900] ;  /* 0x00290000d124783b */ /* 0x000fec0000004200 */
[----:B------:R-:W-:-:S02]  /*3720*/  FFMA.FTZ R8, R130, c[0x0][0x2d0], -R0 ;  /* 0x0000b40082087a23 */ /* 0x000fc40000010800 */
[----:B------:R-:W-:Y:S02]  /*3730*/  IMAD.MOV.U32 R11, RZ, RZ, R150 ;  /* 0x000000ffff0b7224 */ /* 0x000fe400078e0096 */
[----:B------:R2:W-:Y:S01]  /*3740*/  MUFU.EX2 R226, R8 ;  /* 0x0000000800e27308 */ /* 0x0005e20000000800 */
[----:B-1----:R-:W-:Y:S01]  /*3750*/  FFMA.FTZ R4, R126, c[0x0][0x2d0], -R12 ;  /* 0x0000b4007e047a23 */ /* 0x002fe2000001080c */
[----:B------:R-:W-:Y:S01]  /*3760*/  F2FP.PACK_AB R5, R248, R234 ;  /* 0x000000eaf805723e */ /* 0x000fe200000000ff */
[----:B------:R-:W-:Y:S02]  /*3770*/  IMAD.MOV.U32 R10, RZ, RZ, R149 ;  /* 0x000000ffff0a7224 */ /* 0x000fe400078e0095 */
[----:B------:R-:W-:-:S03]  /*3780*/  IMAD.MOV.U32 R9, RZ, RZ, R148 ;  /* 0x000000ffff097224 */ /* 0x000fc600078e0094 */
[----:B------:R1:W-:Y:S01]  /*3790*/  MUFU.EX2 R236, R4 ;  /* 0x0000000400ec7308 */ /* 0x0003e20000000800 */
[----:B--2---:R-:W-:-:S07]  /*37a0*/  FFMA.FTZ R8, R129, c[0x0][0x2d0], -R0 ;  /* 0x0000b40081087a23 */ /* 0x004fce0000010800 */
[----:B------:R2:W-:Y:S01]  /*37b0*/  MUFU.EX2 R225, R8 ;  /* 0x0000000800e17308 */ /* 0x0005e20000000800 */
[----:B-1----:R-:W-:-:S07]  /*37c0*/  FFMA.FTZ R4, R127, c[0x0][0x2d0], -R12 ;  /* 0x0000b4007f047a23 */ /* 0x002fce000001080c */
[----:B------:R1:W1:Y:S01]  /*37d0*/  MUFU.EX2 R235, R4 ;  /* 0x0000000400eb7308 */ /* 0x0002620000000800 */
[----:B--2---:R-:W-:-:S07]  /*37e0*/  FFMA.FTZ R8, R138, c[0x0][0x2d0], -R3 ;  /* 0x0000b4008a087a23 */ /* 0x004fce0000010803 */
[----:B------:R2:W-:Y:S01]  /*37f0*/  MUFU.EX2 R216, R8 ;  /* 0x0000000800d87308 */ /* 0x0005e20000000800 */
[----:B-1----:R-:W-:Y:S01]  /*3800*/  FFMA.FTZ R4, R128, c[0x0][0x2d0], -R0 ;  /* 0x0000b40080047a23 */ /* 0x002fe20000010800 */
[----:B------:R-:W-:-:S06]  /*3810*/  F2FP.PACK_AB R7, R235, R236 ;  /* 0x000000eceb07723e */ /* 0x000fcc00000000ff */
[----:B------:R1:W-:Y:S01]  /*3820*/  MUFU.EX2 R228, R4 ;  /* 0x0000000400e47308 */ /* 0x0003e20000000800 */
[----:B--2---:R-:W-:-:S07]  /*3830*/  FFMA.FTZ R8, R137, c[0x0][0x2d0], -R3 ;  /* 0x0000b40089087a23 */ /* 0x004fce0000010803 */
[----:B------:R2:W-:Y:S01]  /*3840*/  MUFU.EX2 R246, R8 ;  /* 0x0000000800f67308 */ /* 0x0005e20000000800 */
[----:B-1----:R-:W-:-:S07]  /*3850*/  FFMA.FTZ R4, R131, c[0x0][0x2d0], -R0 ;  /* 0x0000b40083047a23 */ /* 0x002fce0000010800 */
[----:B------:R1:W1:Y:S01]  /*3860*/  MUFU.EX2 R245, R4 ;  /* 0x0000000400f57308 */ /* 0x0002620000000800 */
[----:B--2---:R-:W-:-:S07]  /*3870*/  FFMA.FTZ R8, R132, c[0x0][0x2d0], -R3 ;  /* 0x0000b40084087a23 */ /* 0x004fce0000010803 */
[----:B------:R2:W-:Y:S01]  /*3880*/  MUFU.EX2 R215, R8 ;  /* 0x0000000800d77308 */ /* 0x0005e20000000800 */
[----:B-1----:R-:W-:-:S07]  /*3890*/  F2FP.PACK_AB R4, R247, R239 ;  /* 0x000000eff704723e */ /* 0x002fce00000000ff */
[----:B------:R-:W-:Y:S01]  /*38a0*/  HMMA.16816.F32 R164, R4, R24, R112 ;  /* 0x0000001804a4723c */ /* 0x000fe20000001870 */
[----:B--2---:R-:W-:-:S07]  /*38b0*/  FFMA.FTZ R8, R133, c[0x0][0x2d0], -R3 ;  /* 0x0000b40085087a23 */ /* 0x004fce0000010803 */
[C---:B----4-:R-:W-:Y:S01]  /*38c0*/  HMMA.16816.F32 R128, R4.reuse, R20, R108 ;  /* 0x000000140480723c */ /* 0x050fe2000000186c */
[----:B------:R1:W2:Y:S07]  /*38d0*/  MUFU.EX2 R213, R8 ;  /* 0x0000000800d57308 */ /* 0x0002ae0000000800 */
[C---:B------:R-:W-:Y:S08]  /*38e0*/  HMMA.16816.F32 R124, R4.reuse, R16, R104 ;  /* 0x00000010047c723c */ /* 0x040ff00000001868 */
[----:B-----5:R-:W-:Y:S01]  /*38f0*/  HMMA.16816.F32 R112, R4, R28, R100 ;  /* 0x0000001c0470723c */ /* 0x020fe20000001864 */
[----:B-1----:R-:W-:-:S04]  /*3900*/  FFMA.FTZ R8, R161, c[0x0][0x2d0], -R13 ;  /* 0x0000b400a1087a23 */ /* 0x002fc8000001080d */
[----:B------:R1:W-:Y:S03]  /*3910*/  MUFU.EX2 R207, R8 ;  /* 0x0000000800cf7308 */ /* 0x0003e60000000800 */
[C---:B---3--:R-:W-:Y:S08]  /*3920*/  HMMA.16816.F32 R108, R4.reuse, R32, R96 ;  /* 0x00000020046c723c */ /* 0x048ff00000001860 */
[----:B------:R-:W-:Y:S01]  /*3930*/  HMMA.16816.F32 R104, R4, R40, R92 ;  /* 0x000000280468723c */ /* 0x000fe2000000185c */
[----:B-1----:R-:W-:-:S07]  /*3940*/  FFMA.FTZ R8, R163, c[0x0][0x2d0], -R13 ;  /* 0x0000b400a3087a23 */ /* 0x002fce000001080d */
[C---:B------:R-:W-:Y:S01]  /*3950*/  HMMA.16816.F32 R148, R4.reuse, R26, R88 ;  /* 0x0000001a0494723c */ /* 0x040fe20000001858 */
[----:B------:R1:W3:Y:S07]  /*3960*/  MUFU.EX2 R206, R8 ;  /* 0x0000000800ce7308 */ /* 0x0002ee0000000800 */
[C---:B------:R-:W-:Y:S08]  /*3970*/  HMMA.16816.F32 R84, R4.reuse, R22, R84 ;  /* 0x000000160454723c */ /* 0x040ff00000001854 */
[----:B------:R-:W-:Y:S01]  /*3980*/  HMMA.16816.F32 R100, R4, R18, R80 ;  /* 0x000000120464723c */ /* 0x000fe20000001850 */
[----:B-1----:R-:W-:-:S04]  /*3990*/  FFMA.FTZ R8, R160, c[0x0][0x2d0], -R13 ;  /* 0x0000b400a0087a23 */ /* 0x002fc8000001080d */
[----:B------:R1:W-:Y:S03]  /*39a0*/  MUFU.EX2 R205, R8 ;  /* 0x0000000800cd7308 */ /* 0x0003e60000000800 */
[C---:B------:R-:W-:Y:S08]  /*39b0*/  HMMA.16816.F32 R96, R4.reuse, R30, R76 ;  /* 0x0000001e0460723c */ /* 0x040ff0000000184c */
[----:B------:R-:W-:Y:S01]  /*39c0*/  HMMA.16816.F32 R92, R4, R34, R72 ;  /* 0x00000022045c723c */ /* 0x000fe20000001848 */
[----:B-1----:R-:W-:-:S07]  /*39d0*/  FFMA.FTZ R8, R162, c[0x0][0x2d0], -R13 ;  /* 0x0000b400a2087a23 */ /* 0x002fce000001080d */
[----:B------:R-:W-:Y:S01]  /*39e0*/  HMMA.16816.F32 R88, R4, R42, R64 ;  /* 0x0000002a0458723c */ /* 0x000fe20000001840 */
[----:B------:R1:W4:Y:S06]  /*39f0*/  MUFU.EX2 R204, R8 ;  /* 0x0000000800cc7308 */ /* 0x00032c0000000800 */
[----:B------:R-:W-:Y:S02]  /*3a00*/  F2FP.PACK_AB R4, R245, R228 ;  /* 0x000000e4f504723e */ /* 0x000fe400000000ff */
[----:B------:R-:W-:Y:S02]  /*3a10*/  F2FP.PACK_AB R6, R225, R226 ;  /* 0x000000e2e106723e */ /* 0x000fe400000000ff */
[----:B------:R-:W-:-:S02]  /*3a20*/  F2FP.PACK_AB R5, R246, R216 ;  /* 0x000000d8f605723e */ /* 0x000fc400000000ff */
[----:B--2---:R-:W-:Y:S01]  /*3a30*/  F2FP.PACK_AB R7, R213, R215 ;  /* 0x000000d7d507723e */ /* 0x004fe200000000ff */
[----:B-1----:R-:W-:-:S06]  /*3a40*/  FFMA.FTZ R8, R168, c[0x0][0x2d0], -R12 ;  /* 0x0000b400a8087a23 */ /* 0x002fcc000001080c */
[C---:B------:R-:W-:Y:S01]  /*3a50*/  HMMA.16816.F32 R80, R4.reuse, R24, R68 ;  /* 0x000000180450723c */ /* 0x040fe20000001844 */
[----:B------:R1:W-:Y:S07]  /*3a60*/  MUFU.EX2 R191, R8 ;  /* 0x0000000800bf7308 */ /* 0x0003ee0000000800 */
[C---:B------:R-:W-:Y:S08]  /*3a70*/  HMMA.16816.F32 R68, R4.reuse, R28, R52 ;  /* 0x0000001c0444723c */ /* 0x040ff00000001834 */
[----:B------:R-:W-:Y:S01]  /*3a80*/  HMMA.16816.F32 R52, R4, R22, R120 ;  /* 0x000000160434723c */ /* 0x000fe20000001878 */
[----:B-1----:R-:W-:-:S04]  /*3a90*/  FFMA.FTZ R8, R169, c[0x0][0x2d0], -R12 ;  /* 0x0000b400a9087a23 */ /* 0x002fc8000001080c */
[----:B------:R1:W2:Y:S02]  /*3aa0*/  MUFU.EX2 R190, R8 ;  /* 0x0000000800be7308 */ /* 0x0002a40000000800 */
[----:B------:R-:W-:Y:S01]  /*3ab0*/  IMAD.MOV.U32 R122, RZ, RZ, R176 ;  /* 0x000000ffff7a7224 */ /* 0x000fe200078e00b0 */
[C---:B------:R-:W-:Y:S01]  /*3ac0*/  HMMA.16816.F32 R76, R4.reuse, R20, R60 ;  /* 0x00000014044c723c */ /* 0x040fe2000000183c */
[----:B------:R-:W-:Y:S01]  /*3ad0*/  IMAD.MOV.U32 R123, RZ, RZ, R177 ;  /* 0x000000ffff7b7224 */ /* 0x000fe200078e00b1 */
[----:B------:R-:W-:Y:S06]  /*3ae0*/  LDSM.16.MT88.4 R20, [R208+0x1900] ;  /* 0x00190000d014783b */ /* 0x000fec0000004200 */
[----:B------:R-:W-:Y:S01]  /*3af0*/  HMMA.16816.F32 R72, R4, R16, R56 ;  /* 0x000000100448723c */ /* 0x000fe20000001838 */
[----:B-1----:R-:W-:-:S07]  /*3b00*/  FFMA.FTZ R8, R170, c[0x0][0x2d0], -R12 ;  /* 0x0000b400aa087a23 */ /* 0x002fce000001080c */
[C---:B------:R-:W-:Y:S01]  /*3b10*/  HMMA.16816.F32 R64, R4.reuse, R32, R48 ;  /* 0x000000200440723c */ /* 0x040fe20000001830 */
[----:B------:R1:W-:Y:S07]  /*3b20*/  MUFU.EX2 R188, R8 ;  /* 0x0000000800bc7308 */ /* 0x0003ee0000000800 */
[C---:B------:R-:W-:Y:S08]  /*3b30*/  HMMA.16816.F32 R196, R4.reuse, R40, R44 ;  /* 0x0000002804c4723c */ /* 0x040ff0000000182c */
[C---:B------:R-:W-:Y:S01]  /*3b40*/  HMMA.16816.F32 R60, R4.reuse, R26, R140 ;  /* 0x0000001a043c723c */ /* 0x040fe2000000188c */
[----:B-1----:R-:W-:Y:S01]  /*3b50*/  FFMA.FTZ R8, R171, c[0x0][0x2d0], -R12 ;  /* 0x0000b400ab087a23 */ /* 0x002fe2000001080c */
[----:B------:R-:W1:Y:S03]  /*3b60*/  LDSM.16.MT88.4 R24, [R208+0x900] ;  /* 0x00090000d018783b */ /* 0x000e660000004200 */
[----:B------:R5:W1:Y:S03]  /*3b70*/  MUFU.EX2 R189, R8 ;  /* 0x0000000800bd7308 */ /* 0x000a660000000800 */
[C---:B------:R-:W-:Y:S01]  /*3b80*/  HMMA.16816.F32 R48, R4.reuse, R18, R116 ;  /* 0x000000120430723c */ /* 0x040fe20000001874 */
[----:B------:R-:W1:Y:S07]  /*3b90*/  LDSM.16.MT88.4 R16, [R209+0x900] ;  /* 0x00090000d110783b */ /* 0x000e6e0000004200 */
[----:B------:R-:W-:Y:S01]  /*3ba0*/  HMMA.16816.F32 R44, R4, R30, R144 ;  /* 0x0000001e042c723c */ /* 0x000fe20000001890 */
[----:B------:R-:W1:Y:S01]  /*3bb0*/  LDSM.16.MT88.4 R28, [R209+0x1900] ;  /* 0x00190000d11c783b */ /* 0x000e620000004200 */
[----:B-----5:R-:W-:-:S06]  /*3bc0*/  FFMA.FTZ R8, R172, c[0x0][0x2d0], -R0 ;  /* 0x0000b400ac087a23 */ /* 0x020fcc0000010800 */
[C---:B------:R-:W-:Y:S01]  /*3bd0*/  HMMA.16816.F32 R56, R4.reuse, R34, R152 ;  /* 0x000000220438723c */ /* 0x040fe20000001898 */
[----:B------:R5:W-:Y:S01]  /*3be0*/  MUFU.EX2 R179, R8 ;  /* 0x0000000800b37308 */ /* 0x000be20000000800 */
[----:B------:R-:W1:Y:S04]  /*3bf0*/  LDSM.16.MT88.4 R32, [R208+0x2900] ;  /* 0x00290000d020783b */ /* 0x000e680000004200 */
[----:B------:R-:W-:Y:S02]  /*3c00*/  LDSM.16.MT88.4 R152, [R208+0xd00] ;  /* 0x000d0000d098783b */ /* 0x000fe40000004200 */
[----:B------:R-:W-:Y:S07]  /*3c10*/  HMMA.16816.F32 R40, R4, R42, R156 ;  /* 0x0000002a0428723c */ /* 0x000fee000000189c */
[----:B---3--:R-:W-:Y:S01]  /*3c20*/  F2FP.PACK_AB R4, R206, R207 ;  /* 0x000000cfce04723e */ /* 0x008fe200000000ff */
[----:B-----5:R-:W-:Y:S01]  /*3c30*/  FFMA.FTZ R8, R175, c[0x0][0x2d0], -R0 ;  /* 0x0000b400af087a23 */ /* 0x020fe20000010800 */
[----:B----4-:R-:W-:-:S02]  /*3c40*/  F2FP.PACK_AB R6, R204, R205 ;  /* 0x000000cdcc06723e */ /* 0x010fc400000000ff */
[----:B--2---:R-:W-:Y:S01]  /*3c50*/  F2FP.PACK_AB R5, R190, R191 ;  /* 0x000000bfbe05723e */ /* 0x004fe200000000ff */
[----:B------:R2:W3:Y:S01]  /*3c60*/  MUFU.EX2 R176, R8 ;  /* 0x0000000800b07308 */ /* 0x0004e20000000800 */
[----:B-1----:R-:W-:-:S07]  /*3c70*/  F2FP.PACK_AB R7, R189, R188 ;  /* 0x000000bcbd07723e */ /* 0x002fce00000000ff */
[----:B------:R-:W-:Y:S01]  /*3c80*/  HMMA.16816.F32 R140, R4, R24, R164 ;  /* 0x00000018048c723c */ /* 0x000fe200000018a4 */
[----:B--2---:R-:W-:-:S07]  /*3c90*/  FFMA.FTZ R8, R173, c[0x0][0x2d0], -R0 ;  /* 0x0000b400ad087a23 */ /* 0x004fce0000010800 */
[C---:B------:R-:W-:Y:S01]  /*3ca0*/  HMMA.16816.F32 R168, R4.reuse, R16, R128 ;  /* 0x0000001004a8723c */ /* 0x040fe20000001880 */
[----:B------:R1:W-:Y:S07]  /*3cb0*/  MUFU.EX2 R177, R8 ;  /* 0x0000000800b17308 */ /* 0x0003ee0000000800 */
[C---:B------:R-:W-:Y:S08]  /*3cc0*/  HMMA.16816.F32 R124, R4.reuse, R20, R124 ;  /* 0x00000014047c723c */ /* 0x040ff0000000187c */
[----:B------:R-:W-:Y:S01]  /*3cd0*/  HMMA.16816.F32 R112, R4, R28, R112 ;  /* 0x0000001c0470723c */ /* 0x000fe20000001870 */
[----:B-1----:R-:W-:-:S04]  /*3ce0*/  FFMA.FTZ R8, R174, c[0x0][0x2d0], -R0 ;  /* 0x0000b400ae087a23 */ /* 0x002fc80000010800 */
[----:B------:R1:W2:Y:S03]  /*3cf0*/  MUFU.EX2 R178, R8 ;  /* 0x0000000800b27308 */ /* 0x0002a60000000800 */
[C---:B------:R-:W-:Y:S08]  /*3d00*/  HMMA.16816.F32 R192, R4.reuse, R32, R108 ;  /* 0x0000002004c0723c */ /* 0x040ff0000000186c */
[----:B------:R-:W-:Y:S01]  /*3d10*/  HMMA.16816.F32 R200, R4, R36, R104 ;  /* 0x0000002404c8723c */ /* 0x000fe20000001868 */
[----:B------:R-:W-:Y:S01]  /*3d20*/  LDSM.16.MT88.4 R104, [R209+0x1d00] ;  /* 0x001d0000d168783b */ /* 0x000fe20000004200 */
[----:B-1----:R-:W-:-:S06]  /*3d30*/  FFMA.FTZ R8, R182, c[0x0][0x2d0], -R3 ;  /* 0x0000b400b6087a23 */ /* 0x002fcc0000010803 */
[C---:B------:R-:W-:Y:S01]  /*3d40*/  HMMA.16816.F32 R148, R4.reuse, R26, R148 ;  /* 0x0000001a0494723c */ /* 0x040fe20000001894 */
[----:B------:R1:W-:Y:S07]  /*3d50*/  MUFU.EX2 R138, R8 ;  /* 0x00000008008a7308 */ /* 0x0003ee0000000800 */
[C---:B------:R-:W-:Y:S08]  /*3d60*/  HMMA.16816.F32 R84, R4.reuse, R18, R84 ;  /* 0x000000120454723c */ /* 0x040ff00000001854 */
[----:B------:R-:W-:Y:S01]  /*3d70*/  HMMA.16816.F32 R100, R4, R22, R100 ;  /* 0x000000160464723c */ /* 0x000fe20000001864 */
[----:B-1----:R-:W-:-:S04]  /*3d80*/  FFMA.FTZ R8, R183, c[0x0][0x2d0], -R3 ;  /* 0x0000b400b7087a23 */ /* 0x002fc80000010803 */
[----:B------:R1:W4:Y:S03]  /*3d90*/  MUFU.EX2 R137, R8 ;  /* 0x0000000800897308 */ /* 0x0003260000000800 */
[C---:B------:R-:W-:Y:S01]  /*3da0*/  HMMA.16816.F32 R160, R4.reuse, R30, R96 ;  /* 0x0000001e04a0723c */ /* 0x040fe20000001860 */
[----:B------:R-:W-:Y:S07]  /*3db0*/  LDSM.16.MT88.4 R96, [R208+0x1d00] ;  /* 0x001d0000d060783b */ /* 0x000fee0000004200 */
[----:B------:R-:W-:Y:S01]  /*3dc0*/  HMMA.16816.F32 R116, R4, R34, R92 ;  /* 0x000000220474723c */ /* 0x000fe2000000185c */
[----:B-1----:R-:W-:-:S07]  /*3dd0*/  FFMA.FTZ R8, R180, c[0x0][0x2d0], -R3 ;  /* 0x0000b400b4087a23 */ /* 0x002fce0000010803 */
[----:B------:R-:W-:Y:S01]  /*3de0*/  HMMA.16816.F32 R144, R4, R38, R88 ;  /* 0x000000260490723c */ /* 0x000fe20000001858 */
[----:B------:R-:W-:Y:S01]  /*3df0*/  IMAD.MOV.U32 R95, RZ, RZ, R122 ;  /* 0x000000ffff5f7224 */ /* 0x000fe200078e007a */
[----:B------:R1:W-:Y:S01]  /*3e00*/  MUFU.EX2 R133, R8 ;  /* 0x0000000800857308 */ /* 0x0003e20000000800 */
[----:B------:R-:W-:Y:S02]  /*3e10*/  IMAD.MOV.U32 R94, RZ, RZ, R123 ;  /* 0x000000ffff5e7224 */ /* 0x000fe400078e007b */
[----:B------:R-:W-:Y:S02]  /*3e20*/  IMAD.MOV.U32 R93, RZ, RZ, R9 ;  /* 0x000000ffff5d7224 */ /* 0x000fe400078e0009 */
[----:B---3--:R-:W-:Y:S01]  /*3e30*/  F2FP.PACK_AB R4, R176, R179 ;  /* 0x000000b3b004723e */ /* 0x008fe200000000ff */
[----:B------:R-:W-:Y:S01]  /*3e40*/  IMAD.MOV.U32 R91, RZ, RZ, R187 ;  /* 0x000000ffff5b7224 */ /* 0x000fe200078e00bb */
[----:B--2---:R-:W-:Y:S01]  /*3e50*/  F2FP.PACK_AB R6, R178, R177 ;  /* 0x000000b1b206723e */ /* 0x004fe200000000ff */
[----:B------:R-:W-:Y:S01]  /*3e60*/  IMAD.MOV.U32 R90, RZ, RZ, R186 ;  /* 0x000000ffff5a7224 */ /* 0x000fe200078e00ba */
[----:B----4-:R-:W-:Y:S01]  /*3e70*/  F2FP.PACK_AB R5, R137, R138 ;  /* 0x0000008a8905723e */ /* 0x010fe200000000ff */
[----:B------:R-:W-:Y:S01]  /*3e80*/  IMAD.MOV.U32 R89, RZ, RZ, R185 ;  /* 0x000000ffff597224 */ /* 0x000fe200078e00b9 */
[----:B------:R-:W-:Y:S01]  /*3e90*/  LDSM.16.MT88.4 R120, [R208+0x2d00] ;  /* 0x002d0000d078783b */ /* 0x000fe20000004200 */
[----:B------:R-:W-:-:S02]  /*3ea0*/  IMAD.MOV.U32 R88, RZ, RZ, R184 ;  /* 0x000000ffff587224 */ /* 0x000fc400078e00b8 */
[----:B------:R-:W-:Y:S02]  /*3eb0*/  IMAD.MOV.U32 R92, RZ, RZ, R10 ;  /* 0x000000ffff5c7224 */ /* 0x000fe400078e000a */
[----:B-1----:R-:W-:-:S04]  /*3ec0*/  FFMA.FTZ R8, R181, c[0x0][0x2d0], -R3 ;  /* 0x0000b400b5087a23 */ /* 0x002fc80000010803 */
[----:B------:R-:W1:Y:S02]  /*3ed0*/  MUFU.EX2 R132, R8 ;  /* 0x0000000800847308 */ /* 0x000e640000000800 */
[----:B-1----:R-:W-:Y:S01]  /*3ee0*/  F2FP.PACK_AB R7, R132, R133 ;  /* 0x000000858407723e */ /* 0x002fe200000000ff */
[----:B------:R-:W-:Y:S02]  /*3ef0*/  FFMA.FTZ R8, R220, c[0x0][0x2d0], -R13 ;  /* 0x0000b400dc087a23 */ /* 0x000fe4000001080d */
[----:B------:R-:W-:-:S04]  /*3f00*/  IMAD.MOV.U32 R220, RZ, RZ, R91 ;  /* 0x000000ffffdc7224 */ /* 0x000fc800078e005b */
[C---:B------:R-:W-:Y:S01]  /*3f10*/  HMMA.16816.F32 R108, R4.reuse, R18, R52 ;  /* 0x00000012046c723c */ /* 0x040fe20000001834 */
[----:B------:R1:W-:Y:S06]  /*3f20*/  MUFU.EX2 R52, R8 ;  /* 0x0000000800347308 */ /* 0x0003ec0000000800 */
[----:B------:R-:W-:Y:S01]  /*3f30*/  IMAD.MOV.U32 R53, RZ, RZ, R90 ;  /* 0x000000ffff357224 */ /* 0x000fe200078e005a */
[----:B------:R-:W-:Y:S01]  /*3f40*/  HMMA.16816.F32 R180, R4, R26, R60 ;  /* 0x0000001a04b4723c */ /* 0x000fe2000000183c */
[----:B------:R-:W-:Y:S02]  /*3f50*/  IMAD.MOV.U32 R54, RZ, RZ, R89 ;  /* 0x000000ffff367224 */ /* 0x000fe400078e0059 */
[----:B------:R-:W-:-:S05]  /*3f60*/  IMAD.MOV.U32 R55, RZ, RZ, R88 ;  /* 0x000000ffff377224 */ /* 0x000fca00078e0058 */
[C---:B------:R-:W-:Y:S01]  /*3f70*/  HMMA.16816.F32 R184, R4.reuse, R24, R80 ;  /* 0x0000001804b8723c */ /* 0x040fe20000001850 */
[--C-:B-1----:R-:W-:Y:S01]  /*3f80*/  FFMA.FTZ R8, R221, c[0x0][0x2d0], -R13.reuse ;  /* 0x0000b400dd087a23 */ /* 0x102fe2000001080d */
[----:B------:R-:W1:Y:S01]  /*3f90*/  LDSM.16.MT88.4 R80, [R209+0xd00] ;  /* 0x000d0000d150783b */ /* 0x000e620000004200 */
[----:B------:R-:W-:Y:S02]  /*3fa0*/  IMAD.MOV.U32 R221, RZ, RZ, R92 ;  /* 0x000000ffffdd7224 */ /* 0x000fe400078e005c */
[----:B------:R2:W3:Y:S03]  /*3fb0*/  MUFU.EX2 R27, R8 ;  /* 0x00000008001b7308 */ /* 0x0004e60000000800 */
[C---:B------:R-:W-:Y:S08]  /*3fc0*/  HMMA.16816.F32 R48, R4.reuse, R22, R48 ;  /* 0x000000160430723c */ /* 0x040ff00000001830 */
[----:B------:R-:W-:Y:S01]  /*3fd0*/  HMMA.16816.F32 R60, R4, R20, R72 ;  /* 0x00000014043c723c */ /* 0x000fe20000001848 */
[----:B--2---:R-:W-:Y:S01]  /*3fe0*/  FFMA.FTZ R8, R223, c[0x0][0x2d0], -R13 ;  /* 0x0000b400df087a23 */ /* 0x004fe2000001080d */
[----:B---3--:R-:W-:Y:S01]  /*3ff0*/  F2FP.PACK_AB R128, R27, R52 ;  /* 0x000000341b80723e */ /* 0x008fe200000000ff */
[----:B------:R-:W-:-:S05]  /*4000*/  IMAD.MOV.U32 R223, RZ, RZ, R93 ;  /* 0x000000ffffdf7224 */ /* 0x000fca00078e005d */
[C---:B------:R-:W-:Y:S01]  /*4010*/  HMMA.16816.F32 R172, R4.reuse, R16, R76 ;  /* 0x0000001004ac723c */ /* 0x040fe2000000184c */
[----:B------:R2:W-:Y:S06]  /*4020*/  MUFU.EX2 R26, R8 ;  /* 0x00000008001a7308 */ /* 0x0005ec0000000800 */
[----:B------:R-:W-:Y:S01]  /*4030*/  IMAD.MOV.U32 R79, RZ, RZ, R11 ;  /* 0x000000ffff4f7224 */ /* 0x000fe200078e000b */
[C---:B------:R-:W-:Y:S07]  /*4040*/  HMMA.16816.F32 R156, R4.reuse, R28, R68 ;  /* 0x0000001c049c723c */ /* 0x040fee0000001844 */
[----:B------:R-:W-:Y:S01]  /*4050*/  IMAD.MOV.U32 R29, RZ, RZ, R94 ;  /* 0x000000ffff1d7224 */ /* 0x000fe200078e005e */
[----:B------:R-:W-:Y:S01]  /*4060*/  HMMA.16816.F32 R44, R4, R30, R44 ;  /* 0x0000001e042c723c */ /* 0x000fe2000000182c */
[----:B--2---:R-:W-:-:S02]  /*4070*/  FFMA.FTZ R8, R217, c[0x0][0x2d0], -R13 ;  /* 0x0000b400d9087a23 */ /* 0x004fc4000001080d */
[----:B------:R-:W-:Y:S02]  /*4080*/  IMAD.MOV.U32 R28, RZ, RZ, R95 ;  /* 0x000000ffff1c7224 */ /* 0x000fe400078e005f */
[----:B------:R2:W3:Y:S01]  /*4090*/  MUFU.EX2 R25, R8 ;  /* 0x0000000800197308 */ /* 0x0004e20000000800 */
[----:B------:R-:W-:Y:S02]  /*40a0*/  IMAD.MOV.U32 R217, RZ, RZ, R15 ;  /* 0x000000ffffd97224 */ /* 0x000fe400078e000f */
[----:B------:R-:W-:Y:S01]  /*40b0*/  HMMA.16816.F32 R64, R4, R32, R64 ;  /* 0x000000200440723c */ /* 0x000fe20000001840 */
[----:B------:R-:W-:-:S07]  /*40c0*/  IMAD.MOV.U32 R31, RZ, RZ, R14 ;  /* 0x000000ffff1f7224 */ /* 0x000fce00078e000e */
[----:B------:R-:W-:Y:S01]  /*40d0*/  HMMA.16816.F32 R56, R4, R34, R56 ;  /* 0x000000220438723c */ /* 0x000fe20000001838 */
[----:B--2---:R-:W-:Y:S01]  /*40e0*/  FFMA.FTZ R8, R233, c[0x0][0x2d0], -R12 ;  /* 0x0000b400e9087a23 */ /* 0x004fe2000001080c */
[----:B---3--:R-:W-:-:S06]  /*40f0*/  F2FP.PACK_AB R130, R25, R26 ;  /* 0x0000001a1982723e */ /* 0x008fcc00000000ff */
[C---:B------:R-:W-:Y:S01]  /*4100*/  HMMA.16816.F32 R164, R4.reuse, R36, R196 ;  /* 0x0000002404a4723c */ /* 0x040fe200000018c4 */
[----:B------:R2:W-:Y:S07]  /*4110*/  MUFU.EX2 R24, R8 ;  /* 0x0000000800187308 */ /* 0x0005ee0000000800 */
[----:B------:R-:W-:Y:S07]  /*4120*/  HMMA.16816.F32 R40, R4, R38, R40 ;  /* 0x000000260428723c */ /* 0x000fee0000001828 */
[----:B------:R-:W-:-:S02]  /*4130*/  FFMA.FTZ R4, R227, c[0x0][0x2d0], -R0 ;  /* 0x0000b400e3047a23 */ /* 0x000fc40000010800 */
[----:B--2---:R-:W-:Y:S02]  /*4140*/  FFMA.FTZ R8, R222, c[0x0][0x2d0], -R12 ;  /* 0x0000b400de087a23 */ /* 0x004fe4000001080c */
[----:B------:R2:W-:Y:S01]  /*4150*/  MUFU.EX2 R18, R4 ;  /* 0x0000000400127308 */ /* 0x0005e20000000800 */
[----:B------:R-:W-:-:S07]  /*4160*/  FADD.FTZ R5, R238, R237 ;  /* 0x000000edee057221 */ /* 0x000fce0000010000 */
[----:B------:R3:W4:Y:S01]  /*4170*/  MUFU.EX2 R23, R8 ;  /* 0x0000000800177308 */ /* 0x0007220000000800 */
[----:B--2---:R-:W-:-:S04]  /*4180*/  FADD.FTZ R4, R217, R31 ;  /* 0x0000001fd9047221 */ /* 0x004fc80000010000 */
[----:B------:R-:W-:Y:S02]  /*4190*/  FADD.FTZ R7, R223, R4 ;  /* 0x00000004df077221 */ /* 0x000fe40000010000 */
[----:B---3--:R-:W-:Y:S01]  /*41a0*/  FFMA.FTZ R8, R214, c[0x0][0x2d0], -R12 ;  /* 0x0000b400d6087a23 */ /* 0x008fe2000001080c */
[----:B----4-:R-:W-:-:S03]  /*41b0*/  F2FP.PACK_AB R129, R23, R24 ;  /* 0x000000181781723e */ /* 0x010fc600000000ff */
[----:B------:R2:W-:Y:S02]  /*41c0*/  MUFU.EX2 R21, R8 ;  /* 0x0000000800157308 */ /* 0x0005e40000000800 */
[----:B--2---:R-:W-:Y:S02]  /*41d0*/  FFMA.FTZ R8, R219, c[0x0][0x2d0], -R12 ;  /* 0x0000b400db087a23 */ /* 0x004fe4000001080c */
[----:B------:R-:W-:-:S04]  /*41e0*/  FADD.FTZ R12, R240, R5 ;  /* 0x00000005f00c7221 */ /* 0x000fc80000010000 */
[----:B------:R2:W3:Y:S01]  /*41f0*/  MUFU.EX2 R22, R8 ;  /* 0x0000000800167308 */ /* 0x0004e20000000800 */
[----:B------:R-:W-:-:S04]  /*4200*/  FADD.FTZ R4, R249, R12 ;  /* 0x0000000cf9047221 */ /* 0x000fc80000010000 */
[----:B------:R-:W-:-:S04]  /*4210*/  FADD.FTZ R4, R216, R4 ;  /* 0x00000004d8047221 */ /* 0x000fc80000010000 */
[----:B------:R-:W-:-:S04]  /*4220*/  FADD.FTZ R246, R246, R4 ;  /* 0x00000004f6f67221 */ /* 0x000fc80000010000 */
[----:B------:R-:W-:Y:S02]  /*4230*/  FADD.FTZ R246, R215, R246 ;  /* 0x000000f6d7f67221 */ /* 0x000fe40000010000 */
[----:B--2---:R-:W-:Y:S01]  /*4240*/  FFMA.FTZ R8, R241, c[0x0][0x2d0], -R0 ;  /* 0x0000b400f1087a23 */ /* 0x004fe20000010800 */
[----:B---3--:R-:W-:Y:S01]  /*4250*/  F2FP.PACK_AB R131, R22, R21 ;  /* 0x000000151683723e */ /* 0x008fe200000000ff */
[----:B------:R-:W-:Y:S02]  /*4260*/  FADD.FTZ R246, R213, R246 ;  /* 0x000000f6d5f67221 */ /* 0x000fe40000010000 */
[----:B------:R2:W-:Y:S02]  /*4270*/  MUFU.EX2 R20, R8 ;  /* 0x0000000800147308 */ /* 0x0005e40000000800 */
[----:B------:R-:W-:Y:S02]  /*4280*/  FADD.FTZ R246, R138, R246 ;  /* 0x000000f68af67221 */ /* 0x000fe40000010000 */
[----:B-1----:R-:W-:Y:S02]  /*4290*/  HMMA.16816.F32 R72, R128, R80, R168 ;  /* 0x000000508048723c */ /* 0x002fe400000018a8 */
[----:B------:R-:W-:-:S04]  /*42a0*/  FADD.FTZ R246, R137, R246 ;  /* 0x000000f689f67221 */ /* 0x000fc80000010000 */
[----:B------:R-:W-:Y:S02]  /*42b0*/  FADD.FTZ R246, R133, R246 ;  /* 0x000000f685f67221 */ /* 0x000fe40000010000 */
[C---:B------:R-:W-:Y:S02]  /*42c0*/  HMMA.16816.F32 R92, R128.reuse, R98, R100 ;  /* 0x00000062805c723c */ /* 0x040fe40000001864 */
[----:B------:R-:W-:Y:S02]  /*42d0*/  FADD.FTZ R246, R132, R246 ;  /* 0x000000f684f67221 */ /* 0x000fe40000010000 */
[--C-:B--2---:R-:W-:Y:S02]  /*42e0*/  FFMA.FTZ R8, R218, c[0x0][0x2d0], -R0.reuse ;  /* 0x0000b400da087a23 */ /* 0x104fe40000010800 */
[----:B------:R-:W-:Y:S02]  /*42f0*/  FFMA.FTZ R0, R229, c[0x0][0x2d0], -R0 ;  /* 0x0000b400e5007a23 */ /* 0x000fe40000010800 */
[----:B------:R1:W2:Y:S01]  /*4300*/  MUFU.EX2 R19, R8 ;  /* 0x0000000800137308 */ /* 0x0002a20000000800 */
[C---:B------:R-:W-:Y:S07]  /*4310*/  HMMA.16816.F32 R88, R128.reuse, R96, R124 ;  /* 0x000000608058723c */ /* 0x040fee000000187c */
[----:B------:R3:W4:Y:S01]  /*4320*/  MUFU.EX2 R17, R0 ;  /* 0x0000000000117308 */ /* 0x0007220000000800 */
[----:B------:R-:W-:Y:S01]  /*4330*/  HMMA.16816.F32 R100, R128, R104, R112 ;  /* 0x000000688064723c */ /* 0x000fe20000001870 */
[----:B-1----:R-:W1:Y:S01]  /*4340*/  LDSM.16.MT88.4 R8, [R209+0x2d00] ;  /* 0x002d0000d108783b */ /* 0x002e620000004200 */
[----:B--2---:R-:W-:-:S06]  /*4350*/  F2FP.PACK_AB R168, R19, R20 ;  /* 0x0000001413a8723e */ /* 0x004fcc00000000ff */
[----:B------:R-:W-:Y:S01]  /*4360*/  HMMA.16816.F32 R140, R128, R152, R140 ;  /* 0x00000098808c723c */ /* 0x000fe2000000188c */
[----:B---3--:R-:W-:Y:S01]  /*4370*/  FFMA.FTZ R0, R79, c[0x0][0x2d0], -R3 ;  /* 0x0000b4004f007a23 */ /* 0x008fe20000010803 */
[----:B----4-:R-:W-:-:S06]  /*4380*/  F2FP.PACK_AB R170, R17, R18 ;  /* 0x0000001211aa723e */ /* 0x010fcc00000000ff */
[C---:B------:R-:W-:Y:S01]  /*4390*/  HMMA.16816.F32 R148, R128.reuse, R154, R148 ;  /* 0x0000009a8094723c */ /* 0x040fe20000001894 */
[----:B------:R2:W3:Y:S07]  /*43a0*/  MUFU.EX2 R13, R0 ;  /* 0x00000000000d7308 */ /* 0x0004ee0000000800 */
[C---:B------:R-:W-:Y:S08]  /*43b0*/  HMMA.16816.F32 R76, R128.reuse, R82, R84 ;  /* 0x00000052804c723c */ /* 0x040ff00000001854 */
[----:B------:R-:W-:Y:S01]  /*43c0*/  HMMA.16816.F32 R160, R128, R106, R160 ;  /* 0x0000006a80a0723c */ /* 0x000fe200000018a0 */
[----:B--2---:R-:W-:-:S02]  /*43d0*/  FFMA.FTZ R0, R231, c[0x0][0x2d0], -R3 ;  /* 0x0000b400e7007a23 */ /* 0x004fc40000010803 */
[----:B---3--:R-:W-:Y:S02]  /*43e0*/  FADD.FTZ R246, R13, R246 ;  /* 0x000000f60df67221 */ /* 0x008fe40000010000 */
[----:B------:R2:W3:Y:S03]  /*43f0*/  MUFU.EX2 R14, R0 ;  /* 0x00000000000e7308 */ /* 0x0004e60000000800 */
[C---:B------:R-:W-:Y:S08]  /*4400*/  HMMA.16816.F32 R112, R128.reuse, R120, R192 ;  /* 0x000000788070723c */ /* 0x040ff000000018c0 */
[----:B------:R-:W-:Y:S01]  /*4410*/  HMMA.16816.F32 R116, R128, R122, R116 ;  /* 0x0000007a8074723c */ /* 0x000fe20000001874 */
[--C-:B--2---:R-:W-:Y:S01]  /*4420*/  FFMA.FTZ R0, R230, c[0x0][0x2d0], -R3.reuse ;  /* 0x0000b400e6007a23 */ /* 0x104fe20000010803 */
[----:B---3--:R-:W-:Y:S01]  /*4430*/  F2FP.PACK_AB R169, R14, R13 ;  /* 0x0000000d0ea9723e */ /* 0x008fe200000000ff */
[----:B------:R-:W-:-:S05]  /*4440*/  FFMA.FTZ R3, R232, c[0x0][0x2d0], -R3 ;  /* 0x0000b400e8037a23 */ /* 0x000fca0000010803 */
[----:B-1----:R-:W-:Y:S01]  /*4450*/  HMMA.16816.F32 R124, R128, R8, R200 ;  /* 0x00000008807c723c */ /* 0x002fe200000018c8 */
[----:B------:R1:W2:Y:S01]  /*4460*/  MUFU.EX2 R15, R0 ;  /* 0x00000000000f7308 */ /* 0x0002a20000000800 */
[----:B------:R-:W-:-:S06]  /*4470*/  FADD.FTZ R246, R14, R246 ;  /* 0x000000f60ef67221 */ /* 0x000fcc0000010000 */
[----:B------:R-:W-:Y:S01]  /*4480*/  HMMA.16816.F32 R128, R128, R10, R144 ;  /* 0x0000000a8080723c */ /* 0x000fe20000001890 */
[----:B------:R3:W4:Y:S01]  /*4490*/  MUFU.EX2 R16, R3 ;  /* 0x0000000300107308 */ /* 0x0007220000000800 */
[----:B-1----:R-:W-:Y:S02]  /*44a0*/  FADD.FTZ R0, R250, R242 ;  /* 0x000000f2fa007221 */ /* 0x002fe40000010000 */
[----:B--2---:R-:W-:Y:S02]  /*44b0*/  FADD.FTZ R246, R15, R246 ;  /* 0x000000f60ff67221 */ /* 0x004fe40000010000 */
[----:B------:R-:W-:Y:S02]  /*44c0*/  FADD.FTZ R0, R251, R0 ;  /* 0x00000000fb007221 */ /* 0x000fe40000010000 */
[----:B---3--:R-:W-:Y:S01]  /*44d0*/  FADD.FTZ R3, R29, R28 ;  /* 0x0000001c1d037221 */ /* 0x008fe20000010000 */
[----:B----4-:R-:W-:Y:S01]  /*44e0*/  F2FP.PACK_AB R171, R16, R15 ;  /* 0x0000000f10ab723e */ /* 0x010fe200000000ff */
[----:B------:R-:W-:-:S02]  /*44f0*/  FADD.FTZ R5, R252, R0 ;  /* 0x00000000fc057221 */ /* 0x000fc40000010000 */
[----:B------:R-:W-:Y:S02]  /*4500*/  FADD.FTZ R6, R221, R3 ;  /* 0x00000003dd067221 */ /* 0x000fe40000010000 */
[----:B------:R-:W-:Y:S02]  /*4510*/  FADD.FTZ R3, R220, R7 ;  /* 0x00000007dc037221 */ /* 0x000fe40000010000 */
[----:B------:R-:W-:Y:S01]  /*4520*/  FADD.FTZ R0, R53, R6 ;  /* 0x0000000635007221 */ /* 0x000fe20000010000 */
[----:B------:R-:W-:Y:S01]  /*4530*/  HMMA.16816.F32 R68, R168, R80, R172 ;  /* 0x00000050a844723c */ /* 0x000fe200000018ac */
[----:B------:R-:W-:Y:S02]  /*4540*/  FADD.FTZ R5, R228, R5 ;  /* 0x00000005e4057221 */ /* 0x000fe40000010000 */
[----:B------:R-:W-:Y:S02]  /*4550*/  FADD.FTZ R3, R239, R3 ;  /* 0x00000003ef037221 */ /* 0x000fe40000010000 */
[----:B------:R-:W-:-:S02]  /*4560*/  FADD.FTZ R0, R234, R0 ;  /* 0x00000000ea007221 */ /* 0x000fc40000010000 */
[----:B------:R-:W-:Y:S01]  /*4570*/  FADD.FTZ R245, R245, R5 ;  /* 0x00000005f5f57221 */ /* 0x000fe20000010000 */
[C---:B------:R-:W-:Y:S01]  /*4580*/  HMMA.16816.F32 R80, R168.reuse, R82, R108 ;  /* 0x00000052a850723c */ /* 0x040fe2000000186c */
[----:B------:R-:W-:Y:S02]  /*4590*/  FADD.FTZ R247, R247, R3 ;  /* 0x00000003f7f77221 */ /* 0x000fe40000010000 */
[----:B------:R-:W-:Y:S02]  /*45a0*/  FADD.FTZ R248, R248, R0 ;  /* 0x00000000f8f87221 */ /* 0x000fe40000010000 */
[----:B------:R-:W-:Y:S02]  /*45b0*/  FADD.FTZ R245, R226, R245 ;  /* 0x000000f5e2f57221 */ /* 0x000fe40000010000 */
[----:B------:R-:W-:Y:S01]  /*45c0*/  FADD.FTZ R247, R244, R247 ;  /* 0x000000f7f4f77221 */ /* 0x000fe20000010000 */
[----:B------:R-:W-:Y:S01]  /*45d0*/  HMMA.16816.F32 R144, R168, R152, R184 ;  /* 0x00000098a890723c */ /* 0x000fe200000018b8 */
        /* <DEDUP_REMOVED lines=12> */
[----:B------:R-:W-:Y:S02]  /*46a0*/  IMAD.MOV.U32 R220, RZ, RZ, R54 ;  /* 0x000000ffffdc7224 */ /* 0x000fe400078e0036 */
[----:B------:R-:W-:Y:S01]  /*46b0*/  FADD.FTZ R245, R177, R245 ;  /* 0x000000f5b1f57221 */ /* 0x000fe20000010000 */
[----:B------:R-:W-:Y:S01]  /*46c0*/  HMMA.16816.F32 R108, R168, R120, R64 ;  /* 0x00000078a86c723c */ /* 0x000fe20000001840 */
[----:B------:R-:W-:Y:S01]  /*46d0*/  FADD.FTZ R247, R205, R247 ;  /* 0x000000f7cdf77221 */ /* 0x000fe20000010000 */
[----:B------:R-:W-:Y:S01]  /*46e0*/  ISETP.GE.AND P0, PT, R220, R55, PT ;  /* 0x00000037dc00720c */ /* 0x000fe20003f06270 */
[----:B------:R-:W-:-:S02]  /*46f0*/  FADD.FTZ R248, R188, R248 ;  /* 0x000000f8bcf87221 */ /* 0x000fc40000010000 */
[----:B------:R-:W-:Y:S02]  /*4700*/  FADD.FTZ R245, R178, R245 ;  /* 0x000000f5b2f57221 */ /* 0x000fe40000010000 */
        /* <DEDUP_REMOVED lines=16> */
[----:B------:R-:W-:Y:S01]  /*4810*/  HMMA.16816.F32 R120, R168, R122, R56 ;  /* 0x0000007aa878723c */ /* 0x000fe20000001838 */
[----:B------:R-:W-:Y:S02]  /*4820*/  FADD.FTZ R247, R25, R247 ;  /* 0x000000f719f77221 */ /* 0x000fe40000010000 */
[----:B------:R-:W-:-:S05]  /*4830*/  FADD.FTZ R248, R22, R248 ;  /* 0x000000f816f87221 */ /* 0x000fca0000010000 */
[C---:B------:R-:W-:Y:S08]  /*4840*/  HMMA.16816.F32 R164, R168.reuse, R8, R164 ;  /* 0x00000008a8a4723c */ /* 0x040ff000000018a4 */
[----:B------:R-:W-:Y:S01]  /*4850*/  HMMA.16816.F32 R168, R168, R10, R40 ;  /* 0x0000000aa8a8723c */ /* 0x000fe20000001828 */
[----:B------:R-:W-:Y:S07]  /*4860*/  @!P0 BRA `(.L_x_10) ;  /* 0x000032d000008947 */ /* 0x000fee0003800000 */
[----:B------:R-:W2:Y:S04]  /*4870*/  LDL.64 R30, [R1+0x18] ;  /* 0x00001800011e7983 */ /* 0x000ea80000100a00 */
[----:B------:R-:W3:Y:S04]  /*4880*/  LDL R53, [R1+0x2c] ;  /* 0x00002c0001357983 */ /* 0x000ee80000100800 */
[----:B------:R-:W4:Y:S04]  /*4890*/  LDL.64 R28, [R1+0x20] ;  /* 0x00002000011c7983 */ /* 0x000f280000100a00 */
[----:B------:R-:W5:Y:S01]  /*48a0*/  LDL.64 R54, [R1+0x10] ;  /* 0x0000100001367983 */ /* 0x000f620000100a00 */
[----:B------:R-:W-:Y:S01]  /*48b0*/  IMAD.MOV.U32 R138, RZ, RZ, R2 ;  /* 0x000000ffff8a7224 */ /* 0x000fe200078e0002 */
[C---:B------:R-:W-:Y:S01]  /*48c0*/  IADD3 R223, R212.reuse, 0x400, RZ ;  /* 0x00000400d4df7810 */ /* 0x040fe20007ffe0ff */
[----:B------:R-:W-:Y:S01]  /*48d0*/  IMAD.MOV.U32 R225, RZ, RZ, R220 ;  /* 0x000000ffffe17224 */ /* 0x000fe200078e00dc */
[C---:B------:R-:W-:Y:S01]  /*48e0*/  IADD3 R222, R212.reuse, 0x800, RZ ;  /* 0x00000800d4de7810 */ /* 0x040fe20007ffe0ff */
[----:B------:R-:W-:Y:S01]  /*48f0*/  IMAD.MOV.U32 R3, RZ, RZ, R135 ;  /* 0x000000ffff037224 */ /* 0x000fe200078e0087 */
[C---:B------:R-:W-:Y:S01]  /*4900*/  IADD3 R221, R212.reuse, 0xc00, RZ ;  /* 0x00000c00d4dd7810 */ /* 0x040fe20007ffe0ff */
[----:B------:R-:W-:Y:S01]  /*4910*/  IMAD.MOV.U32 R0, RZ, RZ, R136 ;  /* 0x000000ffff007224 */ /* 0x000fe200078e0088 */
[C---:B------:R-:W-:Y:S01]  /*4920*/  IADD3 R220, R212.reuse, 0x1000, RZ ;  /* 0x00001000d4dc7810 */ /* 0x040fe20007ffe0ff */
[----:B------:R-:W-:Y:S01]  /*4930*/  IMAD.MOV.U32 R137, RZ, RZ, R134 ;  /* 0x000000ffff897224 */ /* 0x000fe200078e0086 */
[----:B------:R-:W-:-:S02]  /*4940*/  IADD3 R219, R212, 0x1400, RZ ;  /* 0x00001400d4db7810 */ /* 0x000fc40007ffe0ff */
[C---:B------:R-:W-:Y:S02]  /*4950*/  IADD3 R218, R212.reuse, 0x1800, RZ ;  /* 0x00001800d4da7810 */ /* 0x040fe40007ffe0ff */
[C---:B------:R-:W-:Y:S02]  /*4960*/  IADD3 R217, R212.reuse, 0x1c00, RZ ;  /* 0x00001c00d4d97810 */ /* 0x040fe40007ffe0ff */
[C---:B------:R-:W-:Y:S02]  /*4970*/  IADD3 R216, R212.reuse, 0x2000, RZ ;  /* 0x00002000d4d87810 */ /* 0x040fe40007ffe0ff */
[C---:B------:R-:W-:Y:S02]  /*4980*/  IADD3 R215, R212.reuse, 0x2400, RZ ;  /* 0x00002400d4d77810 */ /* 0x040fe40007ffe0ff */
[C---:B------:R-:W-:Y:S02]  /*4990*/  IADD3 R214, R212.reuse, 0x2800, RZ ;  /* 0x00002800d4d67810 */ /* 0x040fe40007ffe0ff */
[----:B------:R-:W-:-:S02]  /*49a0*/  IADD3 R213, R212, 0x2c00, RZ ;  /* 0x00002c00d4d57810 */ /* 0x000fc40007ffe0ff */
[C---:B--2---:R-:W-:Y:S02]  /*49b0*/  IADD3 R4, P3, R30.reuse, 0x20, RZ ;  /* 0x000000201e047810 */ /* 0x044fe40007f7e0ff */
[----:B------:R-:W-:-:S03]  /*49c0*/  IADD3 R2, P2, R30, 0x40, RZ ;  /* 0x000000401e027810 */ /* 0x000fc60007f5e0ff */
[----:B------:R3:W-:Y:S04]  /*49d0*/  STL [R1+0xc], R4 ;  /* 0x00000c0401007387 */ /* 0x0007e80000100800 */
[----:B------:R1:W-:Y:S01]  /*49e0*/  STL [R1+0x4], R2 ;  /* 0x0000040201007387 */ /* 0x0003e20000100800 */
[--C-:B---3--:R-:W-:Y:S02]  /*49f0*/  IMAD.X R4, RZ, RZ, R53.reuse, P3 ;  /* 0x000000ffff047224 */ /* 0x108fe400018e0635 */
[----:B-1----:R-:W-:-:S03]  /*4a00*/  IMAD.X R2, RZ, RZ, R53, P2 ;  /* 0x000000ffff027224 */ /* 0x002fc600010e0635 */
[----:B------:R1:W-:Y:S04]  /*4a10*/  STL [R1+0x8], R4 ;  /* 0x0000080401007387 */ /* 0x0003e80000100800 */
[----:B------:R1:W-:Y:S01]  /*4a20*/  STL [R1], R2 ;  /* 0x0000000201007387 */ /* 0x0003e20000100800 */
[C---:B----4-:R-:W-:Y:S02]  /*4a30*/  IADD3 R252, P1, R28.reuse, 0x20, RZ ;  /* 0x000000201cfc7810 */ /* 0x050fe40007f3e0ff */
[----:B------:R-:W-:-:S03]  /*4a40*/  IADD3 R250, P0, R28, 0x40, RZ ;  /* 0x000000401cfa7810 */ /* 0x000fc60007f1e0ff */
[--C-:B-----5:R-:W-:Y:S02]  /*4a50*/  IMAD.X R251, RZ, RZ, R55.reuse, P1 ;  /* 0x000000fffffb7224 */ /* 0x120fe400008e0637 */
[----:B------:R-:W-:Y:S02]  /*4a60*/  IMAD.X R249, RZ, RZ, R55, P0 ;  /* 0x000000fffff97224 */ /* 0x000fe400000e0637 */
.L_x_11:
[----:B------:R-:W2:Y:S01]  /*4a70*/  LDL.64 R196, [R1+0x18] ;  /* 0x0000180001c47983 */ /* 0x000ea20000100a00 */
[----:B------:R-:W-:Y:S04]  /*4a80*/  DEPBAR.LE SB0, 0x0 ;  /* 0x000080000000791a */ /* 0x000fe80000000000 */
[----:B-1----:R-:W-:Y:S01]  /*4a90*/  SHF.R.S32.HI R2, RZ, 0x1f, R225 ;  /* 0x0000001fff027819 */ /* 0x002fe200000114e1 */
[----:B------:R-:W3:Y:S01]  /*4aa0*/  LDL R192, [R1+0x2c] ;  /* 0x00002c0001c07983 */ /* 0x000ee20000100800 */
[C---:B------:R-:W-:Y:S01]  /*4ab0*/  IMAD.WIDE.U32 R54, R225.reuse, c[0x0][0x208], RZ ;  /* 0x00008200e1367a25 */ /* 0x040fe200078e00ff */
[----:B------:R-:W-:Y:S02]  /*4ac0*/  MOV R194, c[0x0][0x208] ;  /* 0x0000820000c27a02 */ /* 0x000fe40000000f00 */
[----:B------:R-:W4:Y:S01]  /*4ad0*/  LDL R189, [R1+0xc] ;  /* 0x00000c0001bd7983 */ /* 0x000f220000100800 */
[----:B------:R-:W-:Y:S01]  /*4ae0*/  IMAD R2, R2, c[0x0][0x208], RZ ;  /* 0x0000820002027a24 */ /* 0x000fe200078e02ff */
[C---:B------:R-:W-:Y:S02]  /*4af0*/  SHF.L.U32 R136, R54.reuse, 0x6, RZ ;  /* 0x0000000636887819 */ /* 0x040fe400000006ff */
[----:B------:R-:W5:Y:S01]  /*4b00*/  LDL R193, [R1+0x4] ;  /* 0x0000040001c17983 */ /* 0x000f620000100800 */
[----:B------:R-:W-:Y:S01]  /*4b10*/  IMAD R2, R225, c[0x0][0x20c], R2 ;  /* 0x00008300e1027a24 */ /* 0x000fe200078e0202 */
[----:B------:R-:W-:Y:S02]  /*4b20*/  MOV R195, c[0x0][0x20c] ;  /* 0x0000830000c37a02 */ /* 0x000fe40000000f00 */
[----:B------:R-:W5:Y:S02]  /*4b30*/  LDL R190, [R1+0x8] ;  /* 0x0000080001be7983 */ /* 0x000f640000100800 */
[----:B------:R-:W-:Y:S02]  /*4b40*/  IADD3 R2, R55, R2, RZ ;  /* 0x0000000237027210 */ /* 0x000fe40007ffe0ff */
[----:B------:R-:W5:Y:S02]  /*4b50*/  LDL R191, [R1] ;  /* 0x0000000001bf7983 */ /* 0x000f640000100800 */
[----:B------:R-:W-:Y:S02]  /*4b60*/  SHF.L.U64.HI R2, R54, 0x6, R2 ;  /* 0x0000000636027819 */ /* 0x000fe40000010202 */
[----:B------:R-:W5:Y:S04]  /*4b70*/  LDL R226, [R1+0x28] ;  /* 0x0000280001e27983 */ /* 0x000f680000100800 */
[----:B------:R-:W-:Y:S08]  /*4b80*/  BAR.SYNC.DEFER_BLOCKING 0x0 ;  /* 0x0000000000007b1d */ /* 0x000ff00000010000 */
[----:B------:R-:W-:Y:S08]  /*4b90*/  LDSM.16.M88.4 R64, [R210+0x6100] ;  /* 0x00610000d240783b */ /* 0x000ff00000000200 */
[----:B------:R-:W1:Y:S08]  /*4ba0*/  LDSM.16.M88.4 R16, [R139+0x3100] ;  /* 0x003100008b10783b */ /* 0x000e700000000200 */
[----:B------:R-:W1:Y:S08]  /*4bb0*/  LDSM.16.M88.4 R60, [R210+0x7100] ;  /* 0x00710000d23c783b */ /* 0x000e700000000200 */
[----:B------:R-:W1:Y:S08]  /*4bc0*/  LDSM.16.M88.4 R32, [R139+0x3500] ;  /* 0x003500008b20783b */ /* 0x000e700000000200 */
[----:B------:R-:W5:Y:S04]  /*4bd0*/  LDL R227, [R1+0x34] ;  /* 0x0000340001e37983 */ /* 0x000f680000100800 */
[----:B------:R-:W1:Y:S08]  /*4be0*/  LDSM.16.M88.4 R48, [R139+0x3900] ;  /* 0x003900008b30783b */ /* 0x000e700000000200 */
[----:B------:R-:W5:Y:S01]  /*4bf0*/  LDL.64 R230, [R1+0x20] ;  /* 0x0000200001e67983 */ /* 0x000f620000100a00 */
[-C--:B-1----:R-:W-:Y:S05]  /*4c00*/  HMMA.16816.F32 R4, R64, R16.reuse, RZ ;  /* 0x000000104004723c */ /* 0x082fea00000018ff */
[----:B------:R-:W1:Y:S03]  /*4c10*/  LDSM.16.M88.4 R132, [R139+0x3d00] ;  /* 0x003d00008b84783b */ /* 0x000e660000000200 */
[C---:B------:R-:W-:Y:S05]  /*4c20*/  HMMA.16816.F32 R8, R60.reuse, R16, RZ ;  /* 0x000000103c08723c */ /* 0x040fea00000018ff */
[----:B------:R-:W5:Y:S03]  /*4c30*/  LDL.64 R228, [R1+0x10] ;  /* 0x0000100001e47983 */ /* 0x000f660000100a00 */
[-C--:B------:R-:W-:Y:S03]  /*4c40*/  HMMA.16816.F32 R12, R60, R18.reuse, RZ ;  /* 0x000000123c0c723c */ /* 0x080fe600000018ff */
[----:B------:R-:W-:Y:S05]  /*4c50*/  LDSM.16.M88.4 R172, [R211+0x6100] ;  /* 0x00610000d3ac783b */ /* 0x000fea0000000200 */
[C---:B------:R-:W-:Y:S03]  /*4c60*/  HMMA.16816.F32 R16, R64.reuse, R18, RZ ;  /* 0x000000124010723c */ /* 0x040fe600000018ff */
[----:B------:R-:W1:Y:S05]  /*4c70*/  LDSM.16.M88.4 R176, [R212] ;  /* 0x00000000d4b0783b */ /* 0x000e6a0000000200 */
[-C--:B------:R-:W-:Y:S03]  /*4c80*/  HMMA.16816.F32 R20, R64, R32.reuse, RZ ;  /* 0x000000204014723c */ /* 0x080fe600000018ff */
[----:B------:R-:W1:Y:S05]  /*4c90*/  LDSM.16.M88.4 R180, [R211+0x7100] ;  /* 0x00710000d3b4783b */ /* 0x000e6a0000000200 */
[C---:B------:R-:W-:Y:S03]  /*4ca0*/  HMMA.16816.F32 R24, R60.reuse, R32, RZ ;  /* 0x000000203c18723c */ /* 0x040fe600000018ff */
[----:B------:R-:W1:Y:S05]  /*4cb0*/  LDSM.16.M88.4 R184, [R223] ;  /* 0x00000000dfb8783b */ /* 0x000e6a0000000200 */
[-C--:B------:R-:W-:Y:S08]  /*4cc0*/  HMMA.16816.F32 R28, R60, R34.reuse, RZ ;  /* 0x000000223c1c723c */ /* 0x080ff000000018ff */
[C---:B------:R-:W-:Y:S08]  /*4cd0*/  HMMA.16816.F32 R32, R64.reuse, R34, RZ ;  /* 0x000000224020723c */ /* 0x040ff000000018ff */
[-C--:B------:R-:W-:Y:S08]  /*4ce0*/  HMMA.16816.F32 R36, R64, R48.reuse, RZ ;  /* 0x000000304024723c */ /* 0x080ff000000018ff */
[C---:B------:R-:W-:Y:S08]  /*4cf0*/  HMMA.16816.F32 R40, R60.reuse, R48, RZ ;  /* 0x000000303c28723c */ /* 0x040ff000000018ff */
[-C--:B------:R-:W-:Y:S08]  /*4d00*/  HMMA.16816.F32 R44, R60, R50.reuse, RZ ;  /* 0x000000323c2c723c */ /* 0x080ff000000018ff */
[C---:B------:R-:W-:Y:S04]  /*4d10*/  HMMA.16816.F32 R48, R64.reuse, R50, RZ ;  /* 0x000000324030723c */ /* 0x040fe800000018ff */
[----:B--2---:R-:W-:Y:S04]  /*4d20*/  IADD3 R52, P1, R136, R196, RZ ;  /* 0x000000c488347210 */ /* 0x004fe80007f3e0ff */
[----:B------:R-:W-:Y:S04]  /*4d30*/  LEA R200, P0, R52, c[0x0][0x1f8], 0x1 ;  /* 0x00007e0034c87a11 */ /* 0x000fe800078008ff */
[----:B---3--:R-:W-:Y:S04]  /*4d40*/  IADD3.X R53, R2, R192, RZ, P1, !PT ;  /* 0x000000c002357210 */ /* 0x008fe80000ffe4ff */
[----:B------:R-:W-:Y:S02]  /*4d50*/  LEA.HI.X R201, R52, c[0x0][0x1fc], R53, 0x1, P0 ;  /* 0x00007f0034c97a11 */ /* 0x000fe400000f0c35 */
[-C--:B-1----:R-:W-:Y:S01]  /*4d60*/  HMMA.16816.F32 R52, R64, R132.reuse, RZ ;  /* 0x000000844034723c */ /* 0x082fe200000018ff */
[C---:B----4-:R-:W-:Y:S02]  /*4d70*/  IADD3 R57, P3, R136.reuse, R189, RZ ;  /* 0x000000bd88397210 */ /* 0x050fe40007f7e0ff */
[----:B-----5:R-:W-:Y:S02]  /*4d80*/  IADD3 R56, P2, R136, R193, RZ ;  /* 0x000000c188387210 */ /* 0x020fe40007f5e0ff */
[C---:B------:R-:W-:Y:S02]  /*4d90*/  LEA R204, P1, R57.reuse, c[0x0][0x1f8], 0x1 ;  /* 0x00007e0039cc7a11 */ /* 0x040fe400078208ff */
[----:B------:R-:W-:Y:S02]  /*4da0*/  LEA R202, P0, R56, c[0x0][0x1f8], 0x1 ;  /* 0x00007e0038ca7a11 */ /* 0x000fe400078008ff */
[C---:B------:R-:W-:Y:S03]  /*4db0*/  IADD3.X R58, R2.reuse, R190, RZ, P3, !PT ;  /* 0x000000be023a7210 */ /* 0x040fe60001ffe4ff */
[----:B------:R-:W-:Y:S02]  /*4dc0*/  IADD3.X R59, R2, R191, RZ, P2, !PT ;  /* 0x000000bf023b7210 */ /* 0x000fe400017fe4ff */
[----:B------:R-:W-:Y:S02]  /*4dd0*/  LEA.HI.X R205, R57, c[0x0][0x1fc], R58, 0x1, P1 ;  /* 0x00007f0039cd7a11 */ /* 0x000fe400008f0c3a */
[----:B------:R-:W-:Y:S02]  /*4de0*/  LEA.HI.X R203, R56, c[0x0][0x1fc], R59, 0x1, P0 ;  /* 0x00007f0038cb7a11 */ /* 0x000fe400000f0c3b */
[C---:B------:R-:W-:Y:S02]  /*4df0*/  HMMA.16816.F32 R56, R60.reuse, R132, RZ ;  /* 0x000000843c38723c */ /* 0x040fe400000018ff */
[----:B------:R-:W-:Y:S04]  /*4e00*/  LEA R136, P3, R194, R136, 0x5 ;  /* 0x00000088c2887211 */ /* 0x000fe800078628ff */
[C---:B------:R-:W-:Y:S02]  /*4e10*/  IADD3 R188, P0, R136.reuse, R196, RZ ;  /* 0x000000c488bc7210 */ /* 0x040fe40007f1e0ff */
[-C--:B------:R-:W-:Y:S01]  /*4e20*/  HMMA.16816.F32 R60, R60, R134.reuse, RZ ;  /* 0x000000863c3c723c */ /* 0x080fe200000018ff */
[----:B------:R-:W-:Y:S03]  /*4e30*/  IADD3 R189, P2, R136, R189, RZ ;  /* 0x000000bd88bd7210 */ /* 0x000fe60007f5e0ff */
[----:B------:R-:W-:Y:S02]  /*4e40*/  LEA R132, P4, R188, c[0x0][0x1f8], 0x1 ;  /* 0x00007e00bc847a11 */ /* 0x000fe400078808ff */
[----:B------:R-:W-:Y:S02]  /*4e50*/  LEA.HI.X R2, R194, R2, R195, 0x5, P3 ;  /* 0x00000002c2027211 */ /* 0x000fe400018f2cc3 */
[----:B------:R-:W-:Y:S04]  /*4e60*/  HMMA.16816.F32 R64, R64, R134, RZ ;  /* 0x000000864040723c */ /* 0x000fe800000018ff */
[C---:B------:R-:W-:Y:S02]  /*4e70*/  LEA R198, P1, R189.reuse, c[0x0][0x1f8], 0x1 ;  /* 0x00007e00bdc67a11 */ /* 0x040fe400078208ff */
[----:B------:R-:W-:Y:S02]  /*4e80*/  IADD3 R136, P3, R136, R193, RZ ;  /* 0x000000c188887210 */ /* 0x000fe40007f7e0ff */
[-C--:B------:R-:W-:Y:S05]  /*4e90*/  HMMA.16816.F32 R4, R172, R176.reuse, R4 ;  /* 0x000000b0ac04723c */ /* 0x080fea0000001804 */
[C---:B------:R-:W-:Y:S02]  /*4ea0*/  IADD3.X R133, R2.reuse, R192, RZ, P0, !PT ;  /* 0x000000c002857210 */ /* 0x040fe400007fe4ff */
[----:B------:R-:W-:Y:S01]  /*4eb0*/  IADD3.X R190, R2, R190, RZ, P2, !PT ;  /* 0x000000be02be7210 */ /* 0x000fe200017fe4ff */
[C---:B------:R-:W-:Y:S01]  /*4ec0*/  HMMA.16816.F32 R8, R180.reuse, R176, R8 ;  /* 0x000000b0b408723c */ /* 0x040fe20000001808 */
[----:B------:R-:W-:Y:S03]  /*4ed0*/  LDSM.16.M88.4 R192, [R221] ;  /* 0x00000000ddc0783b */ /* 0x000fe60000000200 */
[----:B------:R-:W-:Y:S02]  /*4ee0*/  LEA.HI.X R133, R188, c[0x0][0x1fc], R133, 0x1, P4 ;  /* 0x00007f00bc857a11 */ /* 0x000fe400020f0c85 */
[----:B------:R-:W-:Y:S02]  /*4ef0*/  IADD3.X R2, R2, R191, RZ, P3, !PT ;  /* 0x000000bf02027210 */ /* 0x000fe40001ffe4ff */
[-C--:B------:R-:W-:Y:S03]  /*4f00*/  HMMA.16816.F32 R12, R180, R178.reuse, R12 ;  /* 0x000000b2b40c723c */ /* 0x080fe6000000180c */
[----:B------:R-:W-:Y:S02]  /*4f10*/  ISETP.NE.AND P2, PT, R226, RZ, PT ;  /* 0x000000ffe200720c */ /* 0x000fe40003f45270 */
[----:B------:R-:W-:Y:S02]  /*4f20*/  LEA.HI.X R199, R189, c[0x0][0x1fc], R190, 0x1, P1 ;  /* 0x00007f00bdc77a11 */ /* 0x000fe400008f0cbe */
[----:B------:R-:W1:Y:S01]  /*4f30*/  LDSM.16.M88.4 R188, [R222] ;  /* 0x00000000debc783b */ /* 0x000e620000000200 */
[C---:B------:R-:W-:Y:S04]  /*4f40*/  HMMA.16816.F32 R16, R172.reuse, R178, R16 ;  /* 0x000000b2ac10723c */ /* 0x040fe80000001810 */
[C---:B------:R-:W-:Y:S03]  /*4f50*/  LEA R196, P0, R136.reuse, c[0x0][0x1f8], 0x1 ;  /* 0x00007e0088c47a11 */ /* 0x040fe600078008ff */
[----:B------:R-:W-:Y:S01]  /*4f60*/  @!PT LDS RZ, [RZ] ;  /* 0x00000000fffff984 */ /* 0x000fe20000000800 */
[----:B------:R-:W-:Y:S01]  /*4f70*/  @!PT LDS RZ, [RZ] ;  /* 0x00000000fffff984 */ /* 0x000fe20000000800 */
[----:B------:R-:W-:Y:S01]  /*4f80*/  @!PT LDS RZ, [RZ] ;  /* 0x00000000fffff984 */ /* 0x000fe20000000800 */
[----:B------:R2:W-:Y:S01]  /*4f90*/  LDGSTS.E.BYPASS.LTC128B.128 [R224+0x100], [R200.64], !P5 ;  /* 0x00100000c8e07fae */ /* 0x0005e2000e901d46 */
[-C--:B------:R-:W-:Y:S04]  /*4fa0*/  HMMA.16816.F32 R20, R172, R184.reuse, R20 ;  /* 0x000000b8ac14723c */ /* 0x080fe80000001814 */
[----:B------:R-:W-:Y:S02]  /*4fb0*/  LEA.HI.X R197, R136, c[0x0][0x1fc], R2, 0x1, P0 ;  /* 0x00007f0088c57a11 */ /* 0x000fe400000f0c02 */
[C---:B------:R-:W-:Y:S01]  /*4fc0*/  ISETP.GT.AND P0, PT, R225.reuse, R227, PT ;  /* 0x000000e3e100720c */ /* 0x040fe20003f04270 */
[----:B------:R3:W-:Y:S01]  /*4fd0*/  LDGSTS.E.BYPASS.LTC128B.128 [R224+0x1100], [R204.64], !P2 ;  /* 0x01100000cce07fae */ /* 0x0007e2000d101d46 */
[C---:B------:R-:W-:Y:S01]  /*4fe0*/  HMMA.16816.F32 R24, R180.reuse, R184, R24 ;  /* 0x000000b8b418723c */ /* 0x040fe20000001818 */
[----:B------:R-:W-:Y:S03]  /*4ff0*/  MOV R227, c[0x0][0x1e0] ;  /* 0x0000780000e37a02 */ /* 0x000fe60000000f00 */
[----:B------:R-:W-:Y:S02]  /*5000*/  IADD3 R225, R225, -0x1, RZ ;  /* 0xffffffffe1e17810 */ /* 0x000fe40007ffe0ff */
[----:B------:R-:W-:Y:S01]  /*5010*/  SHF.L.U32 R227, R227, 0x5, RZ ;  /* 0x00000005e3e37819 */ /* 0x000fe200000006ff */
[----:B------:R2:W-:Y:S01]  /*5020*/  LDGSTS.E.BYPASS.LTC128B.128 [R224+0x2100], [R202.64], !P6 ;  /* 0x02100000cae07fae */ /* 0x0005e2000f101d46 */
[-C--:B------:R-:W-:Y:S07]  /*5030*/  HMMA.16816.F32 R28, R180, R186.reuse, R28 ;  /* 0x000000bab41c723c */ /* 0x080fee000000181c */
[----:B------:R4:W-:Y:S01]  /*5040*/  LDGSTS.E.BYPASS.LTC128B.128 [R224+0x900], [R132.64], !P5 ;  /* 0x0090000084e07fae */ /* 0x0009e2000e901d46 */
[C---:B------:R-:W-:Y:S07]  /*5050*/  HMMA.16816.F32 R32, R172.reuse, R186, R32 ;  /* 0x000000baac20723c */ /* 0x040fee0000001820 */
[----:B------:R5:W-:Y:S01]  /*5060*/  LDGSTS.E.BYPASS.LTC128B.128 [R224+0x1900], [R198.64], !P2 ;  /* 0x01900000c6e07fae */ /* 0x000be2000d101d46 */
[-C--:B-1----:R-:W-:Y:S07]  /*5070*/  HMMA.16816.F32 R36, R172, R188.reuse, R36 ;  /* 0x000000bcac24723c */ /* 0x082fee0000001824 */
[----:B------:R5:W-:Y:S01]  /*5080*/  LDGSTS.E.BYPASS.LTC128B.128 [R224+0x2900], [R196.64], !P6 ;  /* 0x02900000c4e07fae */ /* 0x000be2000f101d46 */
[C---:B------:R-:W-:Y:S07]  /*5090*/  HMMA.16816.F32 R40, R180.reuse, R188, R40 ;  /* 0x000000bcb428723c */ /* 0x040fee0000001828 */
[----:B--2---:R-:W-:Y:S01]  /*50a0*/  LDSM.16.M88.4 R200, [R210+0x9100] ;  /* 0x00910000d2c8783b */ /* 0x004fe20000000200 */
[-C--:B------:R-:W-:Y:S07]  /*50b0*/  HMMA.16816.F32 R44, R180, R190.reuse, R44 ;  /* 0x000000beb42c723c */ /* 0x080fee000000182c */
[----:B------:R-:W0:Y:S01]  /*50c0*/  LDGDEPBAR ;  /* 0x00000000000079af */ /* 0x000e220000000000 */
[C---:B------:R-:W-:Y:S07]  /*50d0*/  HMMA.16816.F32 R48, R172.reuse, R190, R48 ;  /* 0x000000beac30723c */ /* 0x040fee0000001830 */
[----:B----4-:R-:W-:Y:S01]  /*50e0*/  LDSM.16.M88.4 R132, [R210+0x8100] ;  /* 0x00810000d284783b */ /* 0x010fe20000000200 */
[-C--:B------:R-:W-:Y:S07]  /*50f0*/  HMMA.16816.F32 R52, R172, R192.reuse, R52 ;  /* 0x000000c0ac34723c */ /* 0x080fee0000001834 */
[----:B-----5:R-:W1:Y:S01]  /*5100*/  LDSM.16.M88.4 R196, [R139+0x4100] ;  /* 0x004100008bc4783b */ /* 0x020e620000000200 */
[C---:B------:R-:W-:Y:S07]  /*5110*/  HMMA.16816.F32 R56, R180.reuse, R192, R56 ;  /* 0x000000c0b438723c */ /* 0x040fee0000001838 */
[----:B---3--:R-:W2:Y:S01]  /*5120*/  LDSM.16.M88.4 R204, [R139+0x4500] ;  /* 0x004500008bcc783b */ /* 0x008ea20000000200 */
[-C--:B------:R-:W-:Y:S07]  /*5130*/  HMMA.16816.F32 R60, R180, R194.reuse, R60 ;  /* 0x000000c2b43c723c */ /* 0x080fee000000183c */
[----:B------:R-:W3:Y:S01]  /*5140*/  LDSM.16.M88.4 R176, [R139+0x4900] ;  /* 0x004900008bb0783b */ /* 0x000ee20000000200 */
[----:B------:R-:W-:Y:S07]  /*5150*/  HMMA.16816.F32 R64, R172, R194, R64 ;  /* 0x000000c2ac40723c */ /* 0x000fee0000001840 */
[----:B------:R-:W4:Y:S08]  /*5160*/  LDSM.16.M88.4 R172, [R139+0x4d00] ;  /* 0x004d00008bac783b */ /* 0x000f300000000200 */
[----:B------:R-:W-:Y:S01]  /*5170*/  LDSM.16.M88.4 R180, [R211+0x8100] ;  /* 0x00810000d3b4783b */ /* 0x000fe20000000200 */
[-C--:B-1----:R-:W-:Y:S07]  /*5180*/  HMMA.16816.F32 R4, R132, R196.reuse, R4 ;  /* 0x000000c48404723c */ /* 0x082fee0000001804 */
[----:B------:R-:W1:Y:S01]  /*5190*/  LDSM.16.M88.4 R184, [R220] ;  /* 0x00000000dcb8783b */ /* 0x000e620000000200 */
[C---:B------:R-:W-:Y:S07]  /*51a0*/  HMMA.16816.F32 R8, R200.reuse, R196, R8 ;  /* 0x000000c4c808723c */ /* 0x040fee0000001808 */
[----:B------:R-:W5:Y:S01]  /*51b0*/  LDSM.16.M88.4 R188, [R211+0x9100] ;  /* 0x00910000d3bc783b */ /* 0x000f620000000200 */
[-C--:B------:R-:W-:Y:S07]  /*51c0*/  HMMA.16816.F32 R12, R200, R198.reuse, R12 ;  /* 0x000000c6c80c723c */ /* 0x080fee000000180c */
[----:B------:R-:W1:Y:S01]  /*51d0*/  LDSM.16.M88.4 R192, [R219] ;  /* 0x00000000dbc0783b */ /* 0x000e620000000200 */
[C---:B------:R-:W-:Y:S07]  /*51e0*/  HMMA.16816.F32 R16, R132.reuse, R198, R16 ;  /* 0x000000c68410723c */ /* 0x040fee0000001810 */
[----:B------:R-:W-:Y:S01]  /*51f0*/  LDSM.16.M88.4 R196, [R217] ;  /* 0x00000000d9c4783b */ /* 0x000fe20000000200 */
[-C--:B--2---:R-:W-:Y:S08]  /*5200*/  HMMA.16816.F32 R20, R132, R204.reuse, R20 ;  /* 0x000000cc8414723c */ /* 0x084ff00000001814 */
[C---:B------:R-:W-:Y:S08]  /*5210*/  HMMA.16816.F32 R24, R200.reuse, R204, R24 ;  /* 0x000000ccc818723c */ /* 0x040ff00000001818 */
[-C--:B------:R-:W-:Y:S08]  /*5220*/  HMMA.16816.F32 R28, R200, R206.reuse, R28 ;  /* 0x000000cec81c723c */ /* 0x080ff0000000181c */
[C---:B------:R-:W-:Y:S01]  /*5230*/  HMMA.16816.F32 R32, R132.reuse, R206, R32 ;  /* 0x000000ce8420723c */ /* 0x040fe20000001820 */
[----:B------:R-:W-:Y:S07]  /*5240*/  LDSM.16.M88.4 R204, [R139+0x5500] ;  /* 0x005500008bcc783b */ /* 0x000fee0000000200 */
[-C--:B---3--:R-:W-:Y:S08]  /*5250*/  HMMA.16816.F32 R36, R132, R176.reuse, R36 ;  /* 0x000000b08424723c */ /* 0x088ff00000001824 */
[C---:B------:R-:W-:Y:S08]  /*5260*/  HMMA.16816.F32 R40, R200.reuse, R176, R40 ;  /* 0x000000b0c828723c */ /* 0x040ff00000001828 */
[-C--:B------:R-:W-:Y:S08]  /*5270*/  HMMA.16816.F32 R44, R200, R178.reuse, R44 ;  /* 0x000000b2c82c723c */ /* 0x080ff0000000182c */
[C---:B------:R-:W-:Y:S01]  /*5280*/  HMMA.16816.F32 R48, R132.reuse, R178, R48 ;  /* 0x000000b28430723c */ /* 0x040fe20000001830 */
[----:B------:R-:W2:Y:S07]  /*5290*/  LDSM.16.M88.4 R176, [R218] ;  /* 0x00000000dab0783b */ /* 0x000eae0000000200 */
[-C--:B----4-:R-:W-:Y:S08]  /*52a0*/  HMMA.16816.F32 R52, R132, R172.reuse, R52 ;  /* 0x000000ac8434723c */ /* 0x090ff00000001834 */
[C---:B------:R-:W-:Y:S08]  /*52b0*/  HMMA.16816.F32 R56, R200.reuse, R172, R56 ;  /* 0x000000acc838723c */ /* 0x040ff00000001838 */
[-C--:B------:R-:W-:Y:S01]  /*52c0*/  HMMA.16816.F32 R60, R200, R174.reuse, R60 ;  /* 0x000000aec83c723c */ /* 0x080fe2000000183c */
[----:B------:R-:W-:Y:S07]  /*52d0*/  LDSM.16.M88.4 R200, [R210+0xb100] ;  /* 0x00b10000d2c8783b */ /* 0x000fee0000000200 */
[----:B------:R-:W-:Y:S01]  /*52e0*/  HMMA.16816.F32 R64, R132, R174, R64 ;  /* 0x000000ae8440723c */ /* 0x000fe20000001840 */
[----:B------:R-:W-:Y:S07]  /*52f0*/  LDSM.16.M88.4 R132, [R210+0xa100] ;  /* 0x00a10000d284783b */ /* 0x000fee0000000200 */
[-C--:B-1----:R-:W-:Y:S01]  /*5300*/  HMMA.16816.F32 R4, R180, R184.reuse, R4 ;  /* 0x000000b8b404723c */ /* 0x082fe20000001804 */
[----:B------:R-:W1:Y:S07]  /*5310*/  LDSM.16.M88.4 R172, [R139+0x5100] ;  /* 0x005100008bac783b */ /* 0x000e6e0000000200 */
[C---:B-----5:R-:W-:Y:S08]  /*5320*/  HMMA.16816.F32 R8, R188.reuse, R184, R8 ;  /* 0x000000b8bc08723c */ /* 0x060ff00000001808 */
[-C--:B------:R-:W-:Y:S08]  /*5330*/  HMMA.16816.F32 R12, R188, R186.reuse, R12 ;  /* 0x000000babc0c723c */ /* 0x080ff0000000180c */
[C---:B------:R-:W-:Y:S01]  /*5340*/  HMMA.16816.F32 R16, R180.reuse, R186, R16 ;  /* 0x000000bab410723c */ /* 0x040fe20000001810 */
[----:B------:R-:W-:Y:S07]  /*5350*/  LDSM.16.M88.4 R184, [R216] ;  /* 0x00000000d8b8783b */ /* 0x000fee0000000200 */
[-C--:B------:R-:W-:Y:S08]  /*5360*/  HMMA.16816.F32 R20, R180, R192.reuse, R20 ;  /* 0x000000c0b414723c */ /* 0x080ff00000001814 */
[C---:B------:R-:W-:Y:S08]  /*5370*/  HMMA.16816.F32 R24, R188.reuse, R192, R24 ;  /* 0x000000c0bc18723c */ /* 0x040ff00000001818 */
[-C--:B------:R-:W-:Y:S08]  /*5380*/  HMMA.16816.F32 R28, R188, R194.reuse, R28 ;  /* 0x000000c2bc1c723c */ /* 0x080ff0000000181c */
[C---:B------:R-:W-:Y:S01]  /*5390*/  HMMA.16816.F32 R32, R180.reuse, R194, R32 ;  /* 0x000000c2b420723c */ /* 0x040fe20000001820 */
[----:B------:R-:W-:Y:S07]  /*53a0*/  LDSM.16.M88.4 R192, [R215] ;  /* 0x00000000d7c0783b */ /* 0x000fee0000000200 */
[-C--:B--2---:R-:W-:Y:S08]  /*53b0*/  HMMA.16816.F32 R36, R180, R176.reuse, R36 ;  /* 0x000000b0b424723c */ /* 0x084ff00000001824 */
[C---:B------:R-:W-:Y:S08]  /*53c0*/  HMMA.16816.F32 R40, R188.reuse, R176, R40 ;  /* 0x000000b0bc28723c */ /* 0x040ff00000001828 */
[-C--:B------:R-:W-:Y:S08]  /*53d0*/  HMMA.16816.F32 R44, R188, R178.reuse, R44 ;  /* 0x000000b2bc2c723c */ /* 0x080ff0000000182c */
[C---:B------:R-:W-:Y:S01]  /*53e0*/  HMMA.16816.F32 R48, R180.reuse, R178, R48 ;  /* 0x000000b2b430723c */ /* 0x040fe20000001830 */
[----:B------:R-:W2:Y:S07]  /*53f0*/  LDSM.16.M88.4 R176, [R139+0x5900] ;  /* 0x005900008bb0783b */ /* 0x000eae0000000200 */
[-C--:B------:R-:W-:Y:S08]  /*5400*/  HMMA.16816.F32 R52, R180, R196.reuse, R52 ;  /* 0x000000c4b434723c */ /* 0x080ff00000001834 */
[C---:B------:R-:W-:Y:S08]  /*5410*/  HMMA.16816.F32 R56, R188.reuse, R196, R56 ;  /* 0x000000c4bc38723c */ /* 0x040ff00000001838 */
[-C--:B------:R-:W-:Y:S01]  /*5420*/  HMMA.16816.F32 R60, R188, R198.reuse, R60 ;  /* 0x000000c6bc3c723c */ /* 0x080fe2000000183c */
[----:B------:R-:W-:Y:S07]  /*5430*/  LDSM.16.M88.4 R188, [R211+0xb100] ;  /* 0x00b10000d3bc783b */ /* 0x000fee0000000200 */
[----:B------:R-:W-:Y:S01]  /*5440*/  HMMA.16816.F32 R64, R180, R198, R64 ;  /* 0x000000c6b440723c */ /* 0x000fe20000001840 */
[----:B------:R-:W-:Y:S07]  /*5450*/  LDSM.16.M88.4 R180, [R211+0xa100] ;  /* 0x00a10000d3b4783b */ /* 0x000fee0000000200 */
[-C--:B-1----:R-:W-:Y:S01]  /*5460*/  HMMA.16816.F32 R4, R132, R172.reuse, R4 ;  /* 0x000000ac8404723c */ /* 0x082fe20000001804 */
[----:B------:R-:W-:Y:S07]  /*5470*/  LDSM.16.M88.4 R196, [R213] ;  /* 0x00000000d5c4783b */ /* 0x000fee0000000200 */
[C---:B------:R-:W-:Y:S08]  /*5480*/  HMMA.16816.F32 R8, R200.reuse, R172, R8 ;  /* 0x000000acc808723c */ /* 0x040ff00000001808 */
[-C--:B------:R-:W-:Y:S08]  /*5490*/  HMMA.16816.F32 R12, R200, R174.reuse, R12 ;  /* 0x000000aec80c723c */ /* 0x080ff0000000180c */
[C---:B------:R-:W-:Y:S01]  /*54a0*/  HMMA.16816.F32 R16, R132.reuse, R174, R16 ;  /* 0x000000ae8410723c */ /* 0x040fe20000001810 */
[----:B------:R-:W1:Y:S07]  /*54b0*/  LDSM.16.M88.4 R172, [R139+0x5d00] ;  /* 0x005d00008bac783b */ /* 0x000e6e0000000200 */
[-C--:B------:R-:W-:Y:S08]  /*54c0*/  HMMA.16816.F32 R20, R132, R204.reuse, R20 ;  /* 0x000000cc8414723c */ /* 0x080ff00000001814 */
[C---:B------:R-:W-:Y:S08]  /*54d0*/  HMMA.16816.F32 R24, R200.reuse, R204, R24 ;  /* 0x000000ccc818723c */ /* 0x040ff00000001818 */
[-C--:B------:R-:W-:Y:S08]  /*54e0*/  HMMA.16816.F32 R28, R200, R206.reuse, R28 ;  /* 0x000000cec81c723c */ /* 0x080ff0000000181c */
[C---:B------:R-:W-:Y:S08]  /*54f0*/  HMMA.16816.F32 R32, R132.reuse, R206, R32 ;  /* 0x000000ce8420723c */ /* 0x040ff00000001820 */
[-C--:B--2---:R-:W-:Y:S08]  /*5500*/  HMMA.16816.F32 R36, R132, R176.reuse, R36 ;  /* 0x000000b08424723c */ /* 0x084ff00000001824 */
[C---:B------:R-:W-:Y:S08]  /*5510*/  HMMA.16816.F32 R40, R200.reuse, R176, R40 ;  /* 0x000000b0c828723c */ /* 0x040ff00000001828 */
[-C--:B------:R-:W-:Y:S08]  /*5520*/  HMMA.16816.F32 R44, R200, R178.reuse, R44 ;  /* 0x000000b2c82c723c */ /* 0x080ff0000000182c */
[C---:B------:R-:W-:Y:S01]  /*5530*/  HMMA.16816.F32 R48, R132.reuse, R178, R48 ;  /* 0x000000b28430723c */ /* 0x040fe20000001830 */
[----:B------:R-:W2:Y:S01]  /*5540*/  LDSM.16.M88.4 R176, [R214] ;  /* 0x00000000d6b0783b */ /* 0x000ea20000000200 */
[----:B------:R-:W-:Y:S06]  /*5550*/  DEPBAR.LE SB0, 0x0 ;  /* 0x000080000000791a */ /* 0x000fec0000000000 */
[-C--:B-1----:R-:W-:Y:S01]  /*5560*/  HMMA.16816.F32 R52, R132, R172.reuse, R52 ;  /* 0x000000ac8434723c */ /* 0x082fe20000001834 */
[----:B------:R-:W-:Y:S07]  /*5570*/  BAR.SYNC.DEFER_BLOCKING 0x0 ;  /* 0x0000000000007b1d */ /* 0x000fee0000010000 */
[C---:B------:R-:W-:Y:S08]  /*5580*/  HMMA.16816.F32 R56, R200.reuse, R172, R56 ;  /* 0x000000acc838723c */ /* 0x040ff00000001838 */
[-C--:B------:R-:W-:Y:S08]  /*5590*/  HMMA.16816.F32 R60, R200, R174.reuse, R60 ;  /* 0x000000aec83c723c */ /* 0x080ff0000000183c */
[----:B------:R-:W-:Y:S07]  /*55a0*/  HMMA.16816.F32 R64, R132, R174, R64 ;  /* 0x000000ae8440723c */ /* 0x000fee0000001840 */
[----:B------:R-:W-:Y:S01]  /*55b0*/  MOV R175, 0x5 ;  /* 0x0000000500af7802 */ /* 0x000fe20000000f00 */
[-C--:B------:R-:W-:Y:S01]  /*55c0*/  HMMA.16816.F32 R4, R180, R184.reuse, R4 ;  /* 0x000000b8b404723c */ /* 0x080fe20000001804 */
[----:B------:R-:W-:Y:S04]  /*55d0*/  MOV R174, c[0x0][0x1e0] ;  /* 0x0000780000ae7a02 */ /* 0x000fe80000000f00 */
[----:B------:R-:W-:Y:S03]  /*55e0*/  SHF.L.U64.HI R174, R174, R175, c[0x0][0x1e4] ;  /* 0x00007900aeae7619 */ /* 0x000fe600000102af */
[C---:B------:R-:W-:Y:S08]  /*55f0*/  HMMA.16816.F32 R8, R188.reuse, R184, R8 ;  /* 0x000000b8bc08723c */ /* 0x040ff00000001808 */
[-C--:B------:R-:W-:Y:S08]  /*5600*/  HMMA.16816.F32 R12, R188, R186.reuse, R12 ;  /* 0x000000babc0c723c */ /* 0x080ff0000000180c */
[C---:B------:R-:W-:Y:S04]  /*5610*/  HMMA.16816.F32 R16, R180.reuse, R186, R16 ;  /* 0x000000bab410723c */ /* 0x040fe80000001810 */
[----:B------:R-:W-:Y:S02]  /*5620*/  FMNMX.FTZ R2, R4, R0, !PT ;  /* 0x0000000004027209 */ /* 0x000fe40007810000 */
[----:B------:R-:W-:Y:S02]  /*5630*/  FMNMX.FTZ R132, R6, R3, !PT ;  /* 0x0000000306847209 */ /* 0x000fe40007810000 */
[-C--:B------:R-:W-:Y:S04]  /*5640*/  HMMA.16816.F32 R20, R180, R192.reuse, R20 ;  /* 0x000000c0b414723c */ /* 0x080fe80000001814 */
[----:B------:R-:W-:Y:S02]  /*5650*/  FMNMX.FTZ R133, R8, R137, !PT ;  /* 0x0000008908857209 */ /* 0x000fe40007810000 */
[----:B------:R-:W-:Y:S02]  /*5660*/  FMNMX.FTZ R2, R5, R2, !PT ;  /* 0x0000000205027209 */ /* 0x000fe40007810000 */
        /* <DEDUP_REMOVED lines=9> */
[-C--:B--2---:R-:W-:Y:S04]  /*5700*/  HMMA.16816.F32 R36, R180, R176.reuse, R36 ;  /* 0x000000b0b424723c */ /* 0x084fe80000001824 */
        /* <DEDUP_REMOVED lines=20> */
[----:B------:R-:W-:Y:S04]  /*5850*/  HMMA.16816.F32 R64, R180, R198, R64 ;  /* 0x000000c6b440723c */ /* 0x000fe80000001840 */
[----:B------:R-:W-:Y:S02]  /*5860*/  FMNMX.FTZ R2, R38, R2, !PT ;  /* 0x0000000226027209 */ /* 0x000fe40007810000 */
[----:B------:R-:W-:Y:S02]  /*5870*/  FMNMX.FTZ R136, R49, R136, !PT ;  /* 0x0000008831887209 */ /* 0x000fe40007810000 */
[----:B------:R-:W-:Y:S04]  /*5880*/  FMNMX.FTZ R2, R39, R2, !PT ;  /* 0x0000000227027209 */ /* 0x000fe80007810000 */
[----:B------:R-:W-:Y:S02]  /*5890*/  FMNMX.FTZ R136, R52, R136, !PT ;  /* 0x0000008834887209 */ /* 0x000fe40007810000 */
        /* <DEDUP_REMOVED lines=9> */
[----:B------:R-:W-:Y:S01]  /*5930*/  FMNMX.FTZ R2, R66, R2, !PT ;  /* 0x0000000242027209 */ /* 0x000fe20007810000 */
[----:B------:R-:W1:Y:S01]  /*5940*/  SHFL.BFLY PT, R135, R136, 0x2, 0x1f ;  /* 0x0c401f0088877f89 */ /* 0x000e6200000e0000 */
[----:B------:R-:W-:Y:S02]  /*5950*/  FMNMX.FTZ R132, R28, R132, !PT ;  /* 0x000000841c847209 */ /* 0x000fe40007810000 */
[----:B------:R-:W-:Y:S02]  /*5960*/  FMNMX.FTZ R2, R67, R2, !PT ;  /* 0x0000000243027209 */ /* 0x000fe40007810000 */
[----:B------:R-:W-:Y:S02]  /*5970*/  FMNMX.FTZ R132, R29, R132, !PT ;  /* 0x000000841d847209 */ /* 0x000fe40007810000 */
[----:B------:R-:W-:Y:S01]  /*5980*/  FMNMX.FTZ R133, R11, R133, !PT ;  /* 0x000000850b857209 */ /* 0x000fe20007810000 */
[----:B------:R-:W2:Y:S01]  /*5990*/  SHFL.BFLY PT, R134, R2, 0x2, 0x1f ;  /* 0x0c401f0002867f89 */ /* 0x000ea200000e0000 */
        /* <DEDUP_REMOVED lines=8> */
[----:B-1----:R-:W-:Y:S02]  /*5a20*/  FMNMX.FTZ R136, R136, R135, !PT ;  /* 0x0000008788887209 */ /* 0x002fe40007810000 */
[----:B------:R-:W-:Y:S02]  /*5a30*/  FMNMX.FTZ R132, R56, R132, !PT ;  /* 0x0000008438847209 */ /* 0x000fe40007810000 */
[----:B------:R-:W-:Y:S01]  /*5a40*/  FMNMX.FTZ R133, R30, R133, !PT ;  /* 0x000000851e857209 */ /* 0x000fe20007810000 */
[----:B------:R-:W1:Y:S01]  /*5a50*/  SHFL.BFLY PT, R173, R136, 0x1, 0x1f ;  /* 0x0c201f0088ad7f89 */ /* 0x000e6200000e0000 */
[----:B------:R-:W-:Y:S02]  /*5a60*/  FMNMX.FTZ R132, R57, R132, !PT ;  /* 0x0000008439847209 */ /* 0x000fe40007810000 */
[----:B--2---:R-:W-:Y:S02]  /*5a70*/  FMNMX.FTZ R2, R2, R134, !PT ;  /* 0x0000008602027209 */ /* 0x004fe40007810000 */
[----:B------:R-:W-:Y:S02]  /*5a80*/  FMNMX.FTZ R132, R60, R132, !PT ;  /* 0x000000843c847209 */ /* 0x000fe40007810000 */
[----:B------:R-:W-:Y:S01]  /*5a90*/  FMNMX.FTZ R133, R31, R133, !PT ;  /* 0x000000851f857209 */ /* 0x000fe20007810000 */
[----:B------:R-:W2:Y:S01]  /*5aa0*/  SHFL.BFLY PT, R135, R2, 0x1, 0x1f ;  /* 0x0c201f0002877f89 */ /* 0x000ea200000e0000 */
[----:B------:R-:W-:Y:S02]  /*5ab0*/  FMNMX.FTZ R132, R61, R132, !PT ;  /* 0x000000843d847209 */ /* 0x000fe40007810000 */
[----:B------:R-:W-:Y:S04]  /*5ac0*/  FMNMX.FTZ R133, R42, R133, !PT ;  /* 0x000000852a857209 */ /* 0x000fe80007810000 */
[----:B------:R-:W-:Y:S01]  /*5ad0*/  FMNMX.FTZ R133, R43, R133, !PT ;  /* 0x000000852b857209 */ /* 0x000fe20007810000 */
[----:B------:R-:W3:Y:S03]  /*5ae0*/  SHFL.BFLY PT, R172, R132, 0x2, 0x1f ;  /* 0x0c401f0084ac7f89 */ /* 0x000ee600000e0000 */
[----:B------:R-:W-:Y:S02]  /*5af0*/  FMNMX.FTZ R133, R46, R133, !PT ;  /* 0x000000852e857209 */ /* 0x000fe40007810000 */
[----:B-1----:R-:W-:Y:S05]  /*5b00*/  FMNMX.FTZ R136, R136, R173, !PT ;  /* 0x000000ad88887209 */ /* 0x002fea0007810000 */
[C---:B------:R-:W-:Y:S02]  /*5b10*/  FADD.FTZ R0, -R136.reuse, R0 ;  /* 0x0000000088007221 */ /* 0x040fe40000010100 */
[----:B------:R-:W-:Y:S01]  /*5b20*/  FMUL.FTZ R180, R136, c[0x0][0x2d0] ;  /* 0x0000b40088b47a20 */ /* 0x000fe20000410000 */
[----:B--2---:R-:W-:Y:S01]  /*5b30*/  FMNMX.FTZ R135, R2, R135, !PT ;  /* 0x0000008702877209 */ /* 0x004fe20007810000 */
[----:B------:R-:W-:Y:S01]  /*5b40*/  FMUL.FTZ R0, R0, c[0x0][0x2d0] ;  /* 0x0000b40000007a20 */ /* 0x000fe20000410000 */
[----:B------:R-:W-:Y:S01]  /*5b50*/  FMNMX.FTZ R2, R47, R133, !PT ;  /* 0x000000852f027209 */ /* 0x000fe20007810000 */
[--C-:B------:R-:W-:Y:S02]  /*5b60*/  FFMA.FTZ R4, R4, c[0x0][0x2d0], -R180.reuse ;  /* 0x0000b40004047a23 */ /* 0x100fe400000108b4 */
[----:B------:R1:W2:Y:S01]  /*5b70*/  MUFU.EX2 R133, R0 ;  /* 0x0000000000857308 */ /* 0x0002a20000000800 */
[----:B------:R-:W-:Y:S01]  /*5b80*/  FMNMX.FTZ R2, R58, R2, !PT ;  /* 0x000000023a027209 */ /* 0x000fe20007810000 */
[----:B------:R-:W-:Y:S01]  /*5b90*/  FMUL.FTZ R181, R135, c[0x0][0x2d0] ;  /* 0x0000b40087b57a20 */ /* 0x000fe20000410000 */
[----:B---3--:R-:W-:Y:S01]  /*5ba0*/  FMNMX.FTZ R132, R132, R172, !PT ;  /* 0x000000ac84847209 */ /* 0x008fe20007810000 */
[--C-:B------:R-:W-:Y:S01]  /*5bb0*/  FFMA.FTZ R5, R5, c[0x0][0x2d0], -R180.reuse ;  /* 0x0000b40005057a23 */ /* 0x100fe200000108b4 */
[----:B------:R-:W-:Y:S01]  /*5bc0*/  FMNMX.FTZ R2, R59, R2, !PT ;  /* 0x000000023b027209 */ /* 0x000fe20007810000 */
[--C-:B------:R-:W-:Y:S02]  /*5bd0*/  FFMA.FTZ R19, R19, c[0x0][0x2d0], -R181.reuse ;  /* 0x0000b40013137a23 */ /* 0x100fe400000108b5 */
[----:B------:R-:W3:Y:S01]  /*5be0*/  SHFL.BFLY PT, R134, R132, 0x1, 0x1f ;  /* 0x0c201f0084867f89 */ /* 0x000ee200000e0000 */
[--C-:B------:R-:W-:Y:S01]  /*5bf0*/  FFMA.FTZ R6, R6, c[0x0][0x2d0], -R181.reuse ;  /* 0x0000b40006067a23 */ /* 0x100fe200000108b5 */
[----:B------:R4:W-:Y:S01]  /*5c00*/  MUFU.EX2 R241, R4 ;  /* 0x0000000400f17308 */ /* 0x0009e20000000800 */
[--C-:B------:R-:W-:Y:S02]  /*5c10*/  FFMA.FTZ R7, R7, c[0x0][0x2d0], -R181.reuse ;  /* 0x0000b40007077a23 */ /* 0x100fe400000108b5 */
[--C-:B------:R-:W-:Y:S02]  /*5c20*/  FFMA.FTZ R17, R17, c[0x0][0x2d0], -R180.reuse ;  /* 0x0000b40011117a23 */ /* 0x100fe400000108b4 */
[--C-:B------:R-:W-:Y:S02]  /*5c30*/  FFMA.FTZ R16, R16, c[0x0][0x2d0], -R180.reuse ;  /* 0x0000b40010107a23 */ /* 0x100fe400000108b4 */
[--C-:B------:R-:W-:Y:S02]  /*5c40*/  FFMA.FTZ R18, R18, c[0x0][0x2d0], -R181.reuse ;  /* 0x0000b40012127a23 */ /* 0x100fe400000108b5 */
[--C-:B------:R-:W-:Y:S01]  /*5c50*/  FFMA.FTZ R36, R36, c[0x0][0x2d0], -R180.reuse ;  /* 0x0000b40024247a23 */ /* 0x100fe200000108b4 */
[----:B------:R5:W-:Y:S01]  /*5c60*/  MUFU.EX2 R238, R19 ;  /* 0x0000001300ee7308 */ /* 0x000be20000000800 */
[--C-:B------:R-:W-:Y:S02]  /*5c70*/  FFMA.FTZ R37, R37, c[0x0][0x2d0], -R180.reuse ;  /* 0x0000b40025257a23 */ /* 0x100fe400000108b4 */
[----:B------:R-:W-:Y:S02]  /*5c80*/  FFMA.FTZ R38, R38, c[0x0][0x2d0], -R181 ;  /* 0x0000b40026267a23 */ /* 0x000fe400000108b5 */
[----:B-1----:R-:W-:Y:S02]  /*5c90*/  FADD.FTZ R0, -R135, R3 ;  /* 0x0000000387007221 */ /* 0x002fe40000010100 */
[----:B------:R-:W-:Y:S02]  /*5ca0*/  FFMA.FTZ R39, R39, c[0x0][0x2d0], -R181 ;  /* 0x0000b40027277a23 */ /* 0x000fe400000108b5 */
[----:B------:R-:W-:Y:S01]  /*5cb0*/  FMUL.FTZ R3, R0, c[0x0][0x2d0] ;  /* 0x0000b40000037a20 */ /* 0x000fe20000410000 */
[----:B------:R-:W-:Y:S01]  /*5cc0*/  FMNMX.FTZ R0, R62, R2, !PT ;  /* 0x000000023e007209 */ /* 0x000fe20007810000 */
[----:B------:R-:W-:Y:S01]  /*5cd0*/  MUFU.EX2 R237, R6 ;  /* 0x0000000600ed7308 */ /* 0x000fe20000000800 */
[----:B---3--:R-:W-:Y:S01]  /*5ce0*/  FMNMX.FTZ R134, R132, R134, !PT ;  /* 0x0000008684867209 */ /* 0x008fe20007810000 */
[--C-:B------:R-:W-:Y:S01]  /*5cf0*/  FFMA.FTZ R48, R48, c[0x0][0x2d0], -R180.reuse ;  /* 0x0000b40030307a23 */ /* 0x100fe200000108b4 */
[----:B------:R-:W-:Y:S01]  /*5d00*/  FMNMX.FTZ R0, R63, R0, !PT ;  /* 0x000000003f007209 */ /* 0x000fe20007810000 */
[----:B------:R-:W-:Y:S01]  /*5d10*/  FFMA.FTZ R49, R49, c[0x0][0x2d0], -R180 ;  /* 0x0000b40031317a23 */ /* 0x000fe200000108b4 */
[----:B----4-:R-:W-:Y:S01]  /*5d20*/  @P0 SHF.R.S32.HI R4, RZ, 0x1f, R225 ;  /* 0x0000001fff040819 */ /* 0x010fe200000114e1 */
[C---:B------:R-:W-:Y:S02]  /*5d30*/  FADD.FTZ R2, -R134.reuse, R137 ;  /* 0x0000008986027221 */ /* 0x040fe40000010100 */
[----:B------:R-:W-:Y:S02]  /*5d40*/  FMUL.FTZ R182, R134, c[0x0][0x2d0] ;  /* 0x0000b40086b67a20 */ /* 0x000fe40000410000 */
[----:B------:R1:W3:Y:S01]  /*5d50*/  MUFU.EX2 R132, R3 ;  /* 0x0000000300847308 */ /* 0x0002e20000000800 */
[----:B------:R-:W-:Y:S02]  /*5d60*/  @P0 IMAD R4, R4, c[0x0][0x1e0], RZ ;  /* 0x0000780004040a24 */ /* 0x000fe400078e02ff */
[----:B-----5:R-:W-:Y:S02]  /*5d70*/  FFMA.FTZ R19, R8, c[0x0][0x2d0], -R182 ;  /* 0x0000b40008137a23 */ /* 0x020fe400000108b6 */
[----:B------:R-:W-:Y:S02]  /*5d80*/  @P0 IMAD R4, R225, c[0x0][0x1e4], R4 ;  /* 0x00007900e1040a24 */ /* 0x000fe400078e0204 */
[--C-:B------:R-:W-:Y:S02]  /*5d90*/  FFMA.FTZ R12, R12, c[0x0][0x2d0], -R182.reuse ;  /* 0x0000b4000c0c7a23 */ /* 0x100fe400000108b6 */
[--C-:B------:R-:W-:Y:S01]  /*5da0*/  FFMA.FTZ R13, R13, c[0x0][0x2d0], -R182.reuse ;  /* 0x0000b4000d0d7a23 */ /* 0x100fe200000108b6 */
[----:B------:R4:W-:Y:S01]  /*5db0*/  MUFU.EX2 R239, R7 ;  /* 0x0000000700ef7308 */ /* 0x0009e20000000800 */
[--C-:B------:R-:W-:Y:S02]  /*5dc0*/  FFMA.FTZ R50, R50, c[0x0][0x2d0], -R181.reuse ;  /* 0x0000b40032327a23 */ /* 0x100fe400000108b5 */
[--C-:B------:R-:W-:Y:S02]  /*5dd0*/  FFMA.FTZ R51, R51, c[0x0][0x2d0], -R181.reuse ;  /* 0x0000b40033337a23 */ /* 0x100fe400000108b5 */
[--C-:B------:R-:W-:Y:S02]  /*5de0*/  FFMA.FTZ R44, R44, c[0x0][0x2d0], -R182.reuse ;  /* 0x0000b4002c2c7a23 */ /* 0x100fe400000108b6 */
[----:B------:R-:W-:Y:S02]  /*5df0*/  FFMA.FTZ R45, R45, c[0x0][0x2d0], -R182 ;  /* 0x0000b4002d2d7a23 */ /* 0x000fe400000108b6 */
[--C-:B------:R-:W-:Y:S01]  /*5e00*/  FFMA.FTZ R52, R52, c[0x0][0x2d0], -R180.reuse ;  /* 0x0000b40034347a23 */ /* 0x100fe200000108b4 */
[----:B------:R5:W-:Y:S01]  /*5e10*/  MUFU.EX2 R242, R5 ;  /* 0x0000000500f27308 */ /* 0x000be20000000800 */
[----:B------:R-:W-:Y:S02]  /*5e20*/  FFMA.FTZ R53, R53, c[0x0][0x2d0], -R180 ;  /* 0x0000b40035357a23 */ /* 0x000fe400000108b4 */
[--C-:B------:R-:W-:Y:S02]  /*5e30*/  FFMA.FTZ R54, R54, c[0x0][0x2d0], -R181.reuse ;  /* 0x0000b40036367a23 */ /* 0x100fe400000108b5 */
[----:B-1----:R-:W-:Y:S02]  /*5e40*/  FMUL.FTZ R3, R2, c[0x0][0x2d0] ;  /* 0x0000b40002037a20 */ /* 0x002fe40000410000 */
[----:B------:R-:W1:Y:S01]  /*5e50*/  SHFL.BFLY PT, R2, R0, 0x2, 0x1f ;  /* 0x0c401f0000027f89 */ /* 0x000e6200000e0000 */
[--C-:B------:R-:W-:Y:S02]  /*5e60*/  FFMA.FTZ R55, R55, c[0x0][0x2d0], -R181.reuse ;  /* 0x0000b40037377a23 */ /* 0x100fe400000108b5 */
[----:B------:R-:W-:Y:S01]  /*5e70*/  MUFU.EX2 R244, R16 ;  /* 0x0000001000f47308 */ /* 0x000fe20000000800 */
[--C-:B------:R-:W-:Y:S02]  /*5e80*/  FFMA.FTZ R56, R56, c[0x0][0x2d0], -R182.reuse ;  /* 0x0000b40038387a23 */ /* 0x100fe400000108b6 */
[----:B------:R-:W-:Y:S02]  /*5e90*/  FFMA.FTZ R57, R57, c[0x0][0x2d0], -R182 ;  /* 0x0000b40039397a23 */ /* 0x000fe400000108b6 */
[----:B----4-:R-:W-:Y:S04]  /*5ea0*/  @P0 IMAD.WIDE.U32 R6, R225, c[0x0][0x1e0], RZ ;  /* 0x00007800e1060a25 */ /* 0x010fe800078e00ff */
[----:B------:R-:W-:Y:S01]  /*5eb0*/  FFMA.FTZ R32, R32, c[0x0][0x2d0], -R180 ;  /* 0x0000b40020207a23 */ /* 0x000fe200000108b4 */
[----:B------:R4:W-:Y:S01]  /*5ec0*/  MUFU.EX2 R240, R18 ;  /* 0x0000001200f07308 */ /* 0x0009e20000000800 */
[----:B------:R-:W-:Y:S01]  /*5ed0*/  @P0 IADD3 R4, R7, R4, RZ ;  /* 0x0000000407040210 */ /* 0x000fe20007ffe0ff */
[C---:B--2---:R-:W-:Y:S01]  /*5ee0*/  FMUL.FTZ R84, R133.reuse, R84 ;  /* 0x0000005485547220 */ /* 0x044fe20000410000 */
[C---:B-----5:R-:W-:Y:S01]  /*5ef0*/  @P0 SHF.L.U32 R5, R6.reuse, 0x6, RZ ;  /* 0x0000000606050819 */ /* 0x060fe200000006ff */
[----:B------:R-:W-:Y:S01]  /*5f00*/  FMUL.FTZ R85, R133, R85 ;  /* 0x0000005585557220 */ /* 0x000fe20000410000 */
[----:B------:R-:W-:Y:S01]  /*5f10*/  @P0 SHF.L.U64.HI R4, R6, 0x6, R4 ;  /* 0x0000000606040819 */ /* 0x000fe20000010204 */
[C---:B---3--:R-:W-:Y:S01]  /*5f20*/  FMUL.FTZ R86, R132.reuse, R86 ;  /* 0x0000005684567220 */ /* 0x048fe20000410000 */
[----:B------:R-:W-:Y:S01]  /*5f30*/  @P0 IADD3 R7, P2, R5, R230, RZ ;  /* 0x000000e605070210 */ /* 0x000fe20007f5e0ff */
[----:B------:R-:W-:Y:S02]  /*5f40*/  FMUL.FTZ R87, R132, R87 ;  /* 0x0000005784577220 */ /* 0x000fe40000410000 */
[----:B------:R2:W-:Y:S01]  /*5f50*/  MUFU.EX2 R243, R17 ;  /* 0x0000001100f37308 */ /* 0x0005e20000000800 */
[----:B-1----:R-:W-:Y:S01]  /*5f60*/  FMNMX.FTZ R0, R0, R2, !PT ;  /* 0x0000000200007209 */ /* 0x002fe20007810000 */
[--C-:B------:R-:W-:Y:S01]  /*5f70*/  FFMA.FTZ R20, R20, c[0x0][0x2d0], -R180.reuse ;  /* 0x0000b40014147a23 */ /* 0x100fe200000108b4 */
[----:B------:R-:W-:Y:S01]  /*5f80*/  @P0 LEA R172, P1, R7, c[0x0][0x1c8], 0x1 ;  /* 0x0000720007ac0a11 */ /* 0x000fe200078208ff */
[----:B------:R-:W-:Y:S01]  /*5f90*/  FFMA.FTZ R21, R21, c[0x0][0x2d0], -R180 ;  /* 0x0000b40015157a23 */ /* 0x000fe200000108b4 */
[----:B------:R-:W-:Y:S01]  /*5fa0*/  @P0 IADD3.X R6, R4, R229, RZ, P2, !PT ;  /* 0x000000e504060210 */ /* 0x000fe200017fe4ff */
[----:B------:R-:W1:Y:S01]  /*5fb0*/  SHFL.BFLY PT, R2, R0, 0x1, 0x1f ;  /* 0x0c201f0000027f89 */ /* 0x000e6200000e0000 */
[----:B------:R-:W-:Y:S02]  /*5fc0*/  FFMA.FTZ R22, R22, c[0x0][0x2d0], -R181 ;  /* 0x0000b40016167a23 */ /* 0x000fe400000108b5 */
[----:B------:R-:W-:Y:S01]  /*5fd0*/  @P0 LEA.HI.X R173, R7, c[0x0][0x1cc], R6, 0x1, P1 ;  /* 0x0000730007ad0a11 */ /* 0x000fe200008f0c06 */
[----:B------:R3:W-:Y:S01]  /*5fe0*/  MUFU.EX2 R236, R19 ;  /* 0x0000001300ec7308 */ /* 0x0007e20000000800 */
[----:B------:R-:W-:Y:S01]  /*5ff0*/  @P0 IADD3 R6, P2, R5, R252, RZ ;  /* 0x000000fc05060210 */ /* 0x000fe20007f5e0ff */
[----:B------:R-:W-:Y:S01]  /*6000*/  FFMA.FTZ R33, R33, c[0x0][0x2d0], -R180 ;  /* 0x0000b40021217a23 */ /* 0x000fe200000108b4 */
[----:B------:R-:W-:Y:S01]  /*6010*/  @P0 IADD3 R7, P1, R5, R250, RZ ;  /* 0x000000fa05070210 */ /* 0x000fe20007f3e0ff */
[----:B------:R5:W-:Y:S01]  /*6020*/  @P0 LDGSTS.E.BYPASS.LTC128B.128 [R224+0x3100], [R172.64], !P5 ;  /* 0x03100000ace00fae */ /* 0x000be2000e901d46 */
[----:B------:R-:W-:Y:S01]  /*6030*/  @P0 IADD3 R5, P3, R227, R5, RZ ;  /* 0x00000005e3050210 */ /* 0x000fe20007f7e0ff */
[C---:B------:R-:W-:Y:S01]  /*6040*/  FMUL.FTZ R96, R133.reuse, R96 ;  /* 0x0000006085607220 */ /* 0x040fe20000410000 */
[----:B------:R-:W-:Y:S01]  /*6050*/  @P0 IADD3.X R8, R4, R249, RZ, P1, !PT ;  /* 0x000000f904080210 */ /* 0x000fe20000ffe4ff */
[----:B------:R-:W-:Y:S01]  /*6060*/  FMUL.FTZ R97, R133, R97 ;  /* 0x0000006185617220 */ /* 0x000fe20000410000 */
[----:B----4-:R-:W-:Y:S01]  /*6070*/  @P0 LEA R18, P1, R7, c[0x0][0x1c8], 0x1 ;  /* 0x0000720007120a11 */ /* 0x010fe200078208ff */
[----:B------:R-:W4:Y:S01]  /*6080*/  MUFU.EX2 R3, R3 ;  /* 0x0000000300037308 */ /* 0x000f220000000800 */
[C---:B------:R-:W-:Y:S02]  /*6090*/  FMUL.FTZ R98, R132.reuse, R98 ;  /* 0x0000006284627220 */ /* 0x040fe40000410000 */
[----:B------:R-:W-:Y:S01]  /*60a0*/  FMUL.FTZ R99, R132, R99 ;  /* 0x0000006384637220 */ /* 0x000fe20000410000 */
[----:B--2---:R-:W-:Y:S01]  /*60b0*/  @P0 IADD3.X R17, R4, R251, RZ, P2, !PT ;  /* 0x000000fb04110210 */ /* 0x004fe200017fe4ff */
[C---:B------:R-:W-:Y:S01]  /*60c0*/  FMUL.FTZ R104, R133.reuse, R104 ;  /* 0x0000006885687220 */ /* 0x040fe20000410000 */
[----:B------:R-:W-:Y:S01]  /*60d0*/  @P0 LEA R16, P2, R6, c[0x0][0x1c8], 0x1 ;  /* 0x0000720006100a11 */ /* 0x000fe200078408ff */
[----:B------:R-:W-:Y:S01]  /*60e0*/  FMUL.FTZ R105, R133, R105 ;  /* 0x0000006985697220 */ /* 0x000fe20000410000 */
[----:B------:R-:W-:Y:S01]  /*60f0*/  @P0 IADD3.X R4, R174, R4, RZ, P3, !PT ;  /* 0x00000004ae040210 */ /* 0x000fe20001ffe4ff */
[----:B------:R-:W-:Y:S01]  /*6100*/  FMUL.FTZ R106, R132, R106 ;  /* 0x0000006a846a7220 */ /* 0x000fe20000410000 */
[----:B-1----:R-:W-:Y:S01]  /*6110*/  FMNMX.FTZ R2, R0, R2, !PT ;  /* 0x0000000200027209 */ /* 0x002fe20007810000 */
[----:B------:R1:W-:Y:S01]  /*6120*/  MUFU.EX2 R234, R12 ;  /* 0x0000000c00ea7308 */ /* 0x0003e20000000800 */
[----:B------:R-:W-:Y:S01]  /*6130*/  @P0 LEA.HI.X R17, R6, c[0x0][0x1cc], R17, 0x1, P2 ;  /* 0x0000730006110a11 */ /* 0x000fe200010f0c11 */
[----:B------:R-:W-:Y:S01]  /*6140*/  FFMA.FTZ R6, R9, c[0x0][0x2d0], -R182 ;  /* 0x0000b40009067a23 */ /* 0x000fe200000108b6 */
[----:B---3--:R-:W-:Y:S01]  /*6150*/  @P0 LEA.HI.X R19, R7, c[0x0][0x1cc], R8, 0x1, P1 ;  /* 0x0000730007130a11 */ /* 0x008fe200008f0c08 */
[----:B------:R-:W-:Y:S01]  /*6160*/  FADD.FTZ R0, -R2, R138 ;  /* 0x0000008a02007221 */ /* 0x000fe20000010100 */
[C---:B------:R-:W-:Y:S01]  /*6170*/  @P0 IADD3 R137, P2, R5.reuse, R230, RZ ;  /* 0x000000e605890210 */ /* 0x040fe20007f5e0ff */
[----:B------:R-:W-:Y:S01]  /*6180*/  FMUL.FTZ R107, R132, R107 ;  /* 0x0000006b846b7220 */ /* 0x000fe20000410000 */
[C---:B------:R-:W-:Y:S01]  /*6190*/  @P0 IADD3 R7, P1, R5.reuse, R252, RZ ;  /* 0x000000fc05070210 */ /* 0x040fe20007f3e0ff */
[----:B------:R-:W-:Y:S01]  /*61a0*/  FMUL.FTZ R0, R0, c[0x0][0x2d0] ;  /* 0x0000b40000007a20 */ /* 0x000fe20000410000 */
[----:B------:R-:W-:Y:S01]  /*61b0*/  @P0 IADD3 R5, P3, R5, R250, RZ ;  /* 0x000000fa05050210 */ /* 0x000fe20007f7e0ff */
[----:B------:R2:W-:Y:S01]  /*61c0*/  MUFU.EX2 R235, R6 ;  /* 0x0000000600eb7308 */ /* 0x0005e20000000800 */
[----:B------:R-:W-:Y:S01]  /*61d0*/  @P0 LEA R8, P4, R137, c[0x0][0x1c8], 0x1 ;  /* 0x0000720089080a11 */ /* 0x000fe200078808ff */
[----:B------:R-:W-:Y:S01]  /*61e0*/  FMUL.FTZ R108, R133, R108 ;  /* 0x0000006c856c7220 */ /* 0x000fe20000410000 */
[----:B------:R-:W-:Y:S01]  /*61f0*/  @P0 IADD3.X R138, R4, R249, RZ, P3, !PT ;  /* 0x000000f9048a0210 */ /* 0x000fe20001ffe4ff */
[C---:B----4-:R-:W-:Y:S01]  /*6200*/  FMUL.FTZ R88, R3.reuse, R88 ;  /* 0x0000005803587220 */ /* 0x050fe20000410000 */
[----:B------:R-:W-:Y:S01]  /*6210*/  ISETP.NE.AND P3, PT, R226, RZ, PT ;  /* 0x000000ffe200720c */ /* 0x000fe20003f65270 */
[C---:B------:R-:W-:Y:S01]  /*6220*/  FMUL.FTZ R89, R3.reuse, R89 ;  /* 0x0000005903597220 */ /* 0x040fe20000410000 */
[C---:B------:R-:W-:Y:S01]  /*6230*/  @P0 IADD3.X R9, R4.reuse, R229, RZ, P2, !PT ;  /* 0x000000e504090210 */ /* 0x040fe200017fe4ff */
[----:B------:R-:W-:Y:S01]  /*6240*/  FMUL.FTZ R92, R3, R92 ;  /* 0x0000005c035c7220 */ /* 0x000fe20000410000 */
[----:B------:R-:W-:Y:S01]  /*6250*/  @P0 IADD3.X R174, R4, R251, RZ, P1, !PT ;  /* 0x000000fb04ae0210 */ /* 0x000fe20000ffe4ff */
[----:B------:R-:W3:Y:S01]  /*6260*/  MUFU.EX2 R0, R0 ;  /* 0x0000000000007308 */ /* 0x000ee20000000800 */
[----:B------:R-:W-:Y:S01]  /*6270*/  @P0 LEA.HI.X R9, R137, c[0x0][0x1cc], R9, 0x1, P4 ;  /* 0x0000730089090a11 */ /* 0x000fe200020f0c09 */
[----:B------:R-:W-:Y:S01]  /*6280*/  FMUL.FTZ R137, R2, c[0x0][0x2d0] ;  /* 0x0000b40002897a20 */ /* 0x000fe20000410000 */
[----:B------:R-:W-:Y:S01]  /*6290*/  @P0 LEA R4, P1, R5, c[0x0][0x1c8], 0x1 ;  /* 0x0000720005040a11 */ /* 0x000fe200078208ff */
[----:B-1----:R-:W-:Y:S02]  /*62a0*/  FMUL.FTZ R12, R3, R148 ;  /* 0x00000094030c7220 */ /* 0x002fe40000410000 */
[--C-:B------:R-:W-:Y:S01]  /*62b0*/  FFMA.FTZ R14, R14, c[0x0][0x2d0], -R137.reuse ;  /* 0x0000b4000e0e7a23 */ /* 0x100fe20000010889 */
[----:B------:R-:W-:Y:S01]  /*62c0*/  @P0 LEA.HI.X R5, R5, c[0x0][0x1cc], R138, 0x1, P1 ;  /* 0x0000730005050a11 */ /* 0x000fe200008f0c8a */
[----:B------:R1:W-:Y:S01]  /*62d0*/  @P0 LDGSTS.E.BYPASS.LTC128B.128 [R224+0x4100], [R16.64], !P3 ;  /* 0x0410000010e00fae */ /* 0x0003e2000d901d46 */
[--C-:B------:R-:W-:Y:S01]  /*62e0*/  FFMA.FTZ R15, R15, c[0x0][0x2d0], -R137.reuse ;  /* 0x0000b4000f0f7a23 */ /* 0x100fe20000010889 */
[----:B------:R4:W1:Y:S01]  /*62f0*/  MUFU.EX2 R233, R13 ;  /* 0x0000000d00e97308 */ /* 0x0008620000000800 */
[--C-:B------:R-:W-:Y:S02]  /*6300*/  FFMA.FTZ R10, R10, c[0x0][0x2d0], -R137.reuse ;  /* 0x0000b4000a0a7a23 */ /* 0x100fe40000010889 */
[--C-:B------:R-:W-:Y:S01]  /*6310*/  FFMA.FTZ R11, R11, c[0x0][0x2d0], -R137.reuse ;  /* 0x0000b4000b0b7a23 */ /* 0x100fe20000010889 */
[----:B--2---:R-:W-:Y:S01]  /*6320*/  @P0 LEA R6, P2, R7, c[0x0][0x1c8], 0x1 ;  /* 0x0000720007060a11 */ /* 0x004fe200078408ff */
[--C-:B------:R-:W-:Y:S01]  /*6330*/  FFMA.FTZ R46, R46, c[0x0][0x2d0], -R137.reuse ;  /* 0x0000b4002e2e7a23 */ /* 0x100fe20000010889 */
[----:B------:R2:W-:Y:S01]  /*6340*/  @P0 LDGSTS.E.BYPASS.LTC128B.128 [R224+0x5100], [R18.64], !P6 ;  /* 0x0510000012e00fae */ /* 0x0005e2000f101d46 */
[--C-:B------:R-:W-:Y:S01]  /*6350*/  FFMA.FTZ R47, R47, c[0x0][0x2d0], -R137.reuse ;  /* 0x0000b4002f2f7a23 */ /* 0x100fe20000010889 */
[----:B------:R-:W-:Y:S01]  /*6360*/  @P0 LEA.HI.X R7, R7, c[0x0][0x1cc], R174, 0x1, P2 ;  /* 0x0000730007070a11 */ /* 0x000fe200010f0cae */
[--C-:B------:R-:W-:Y:S01]  /*6370*/  FFMA.FTZ R58, R58, c[0x0][0x2d0], -R137.reuse ;  /* 0x0000b4003a3a7a23 */ /* 0x100fe20000010889 */
[----:B------:R2:W-:Y:S01]  /*6380*/  MUFU.EX2 R185, R14 ;  /* 0x0000000e00b97308 */ /* 0x0005e20000000800 */
[----:B------:R-:W-:Y:S02]  /*6390*/  FFMA.FTZ R59, R59, c[0x0][0x2d0], -R137 ;  /* 0x0000b4003b3b7a23 */ /* 0x000fe40000010889 */
[C---:B------:R-:W-:Y:S01]  /*63a0*/  FMUL.FTZ R93, R3.reuse, R93 ;  /* 0x0000005d035d7220 */ /* 0x040fe20000410000 */
[----:B------:R5:W-:Y:S01]  /*63b0*/  @P0 LDGSTS.E.BYPASS.LTC128B.128 [R224+0x3900], [R8.64], !P5 ;  /* 0x0390000008e00fae */ /* 0x000be2000e901d46 */
[C---:B---3--:R-:W-:Y:S02]  /*63c0*/  FMUL.FTZ R90, R0.reuse, R90 ;  /* 0x0000005a005a7220 */ /* 0x048fe40000410000 */
[C---:B------:R-:W-:Y:S02]  /*63d0*/  FMUL.FTZ R91, R0.reuse, R91 ;  /* 0x0000005b005b7220 */ /* 0x040fe40000410000 */
[C---:B------:R-:W-:Y:S01]  /*63e0*/  FMUL.FTZ R94, R0.reuse, R94 ;  /* 0x0000005e005e7220 */ /* 0x040fe20000410000 */
[----:B------:R3:W-:Y:S01]  /*63f0*/  MUFU.EX2 R186, R15 ;  /* 0x0000000f00ba7308 */ /* 0x0007e20000000800 */
[C---:B------:R-:W-:Y:S01]  /*6400*/  FMUL.FTZ R95, R0.reuse, R95 ;  /* 0x0000005f005f7220 */ /* 0x040fe20000410000 */
[----:B------:R3:W-:Y:S01]  /*6410*/  @P0 LDGSTS.E.BYPASS.LTC128B.128 [R224+0x4900], [R6.64], !P3 ;  /* 0x0490000006e00fae */ /* 0x0007e2000d901d46 */
[C---:B------:R-:W-:Y:S02]  /*6420*/  FMUL.FTZ R100, R3.reuse, R100 ;  /* 0x0000006403647220 */ /* 0x040fe40000410000 */
[----:B----4-:R-:W-:Y:S02]  /*6430*/  FMUL.FTZ R13, R3, R149 ;  /* 0x00000095030d7220 */ /* 0x010fe40000410000 */
[C---:B-1----:R-:W-:Y:S02]  /*6440*/  FMUL.FTZ R16, R133.reuse, R152 ;  /* 0x0000009885107220 */ /* 0x042fe40000410000 */
[----:B------:R-:W-:Y:S01]  /*6450*/  FMUL.FTZ R17, R133, R153 ;  /* 0x0000009985117220 */ /* 0x000fe20000410000 */
[----:B------:R1:W-:Y:S01]  /*6460*/  @P0 LDGSTS.E.BYPASS.LTC128B.128 [R224+0x5900], [R4.64], !P6 ;  /* 0x0590000004e00fae */ /* 0x0003e2000f101d46 */
[----:B------:R4:W-:Y:S01]  /*6470*/  MUFU.EX2 R184, R10 ;  /* 0x0000000a00b87308 */ /* 0x0009e20000000800 */
[C---:B------:R-:W-:Y:S02]  /*6480*/  FMUL.FTZ R101, R3.reuse, R101 ;  /* 0x0000006503657220 */ /* 0x040fe40000410000 */
[----:B--2---:R-:W-:Y:S02]  /*6490*/  FMUL.FTZ R14, R0, R150 ;  /* 0x00000096000e7220 */ /* 0x004fe40000410000 */
[C---:B------:R-:W-:Y:S02]  /*64a0*/  FMUL.FTZ R18, R132.reuse, R154 ;  /* 0x0000009a84127220 */ /* 0x040fe40000410000 */
[----:B-----5:R-:W2:Y:S01]  /*64b0*/  LDSM.16.MT88.4 R172, [R208+0x100] ;  /* 0x00010000d0ac783b */ /* 0x020ea20000004200 */
[----:B------:R-:W-:Y:S02]  /*64c0*/  FMUL.FTZ R19, R132, R155 ;  /* 0x0000009b84137220 */ /* 0x000fe40000410000 */
[----:B------:R-:W5:Y:S01]  /*64d0*/  MUFU.EX2 R183, R11 ;  /* 0x0000000b00b77308 */ /* 0x000f620000000800 */
[----:B------:R-:W-:Y:S01]  /*64e0*/  FMUL.FTZ R8, R3, R140 ;  /* 0x0000008c03087220 */ /* 0x000fe20000410000 */
[----:B------:R-:W-:Y:S01]  /*64f0*/  F2FP.PACK_AB R140, R235, R236 ;  /* 0x000000eceb8c723e */ /* 0x000fe200000000ff */
[----:B------:R-:W-:Y:S02]  /*6500*/  FMUL.FTZ R9, R3, R141 ;  /* 0x0000008d03097220 */ /* 0x000fe40000410000 */
[----:B------:R-:W2:Y:S01]  /*6510*/  LDSM.16.MT88.4 R176, [R209+0x100] ;  /* 0x00010000d1b0783b */ /* 0x000ea20000004200 */
[----:B---3--:R-:W-:Y:S02]  /*6520*/  FMUL.FTZ R15, R0, R151 ;  /* 0x00000097000f7220 */ /* 0x008fe40000410000 */
[C---:B------:R-:W-:Y:S01]  /*6530*/  FMUL.FTZ R6, R132.reuse, R146 ;  /* 0x0000009284067220 */ /* 0x040fe20000410000 */
[----:B------:R-:W-:Y:S01]  /*6540*/  F2FP.PACK_AB R146, R243, R244 ;  /* 0x000000f4f392723e */ /* 0x000fe200000000ff */
[----:B------:R-:W-:Y:S01]  /*6550*/  FMUL.FTZ R7, R132, R147 ;  /* 0x0000009384077220 */ /* 0x000fe20000410000 */
[----:B------:R-:W-:Y:S01]  /*6560*/  F2FP.PACK_AB R147, R238, R240 ;  /* 0x000000f0ee93723e */ /* 0x000fe200000000ff */
[----:B------:R-:W-:Y:S01]  /*6570*/  MUFU.EX2 R202, R36 ;  /* 0x0000002400ca7308 */ /* 0x000fe20000000800 */
[----:B------:R-:W3:Y:S01]  /*6580*/  LDSM.16.MT88.4 R148, [R208+0x1100] ;  /* 0x00110000d094783b */ /* 0x000ee20000004200 */
[----:B----4-:R-:W-:Y:S01]  /*6590*/  FMUL.FTZ R10, R0, R142 ;  /* 0x0000008e000a7220 */ /* 0x010fe20000410000 */
[----:B------:R-:W-:Y:S01]  /*65a0*/  F2FP.PACK_AB R142, R233, R234 ;  /* 0x000000eae98e723e */ /* 0x000fe200000000ff */
[C---:B-1----:R-:W-:Y:S01]  /*65b0*/  FMUL.FTZ R4, R133.reuse, R144 ;  /* 0x0000009085047220 */ /* 0x042fe20000410000 */
[----:B------:R-:W-:Y:S01]  /*65c0*/  F2FP.PACK_AB R144, R242, R241 ;  /* 0x000000f1f290723e */ /* 0x000fe200000000ff */
[----:B------:R-:W-:Y:S01]  /*65d0*/  FMUL.FTZ R5, R133, R145 ;  /* 0x0000009185057220 */ /* 0x000fe20000410000 */
[----:B------:R-:W-:Y:S01]  /*65e0*/  F2FP.PACK_AB R145, R239, R237 ;  /* 0x000000edef91723e */ /* 0x000fe200000000ff */
[C---:B------:R-:W-:Y:S01]  /*65f0*/  FMUL.FTZ R102, R0.reuse, R102 ;  /* 0x0000006600667220 */ /* 0x040fe20000410000 */
[----:B------:R-:W1:Y:S01]  /*6600*/  LDSM.16.MT88.4 R152, [R209+0x1100] ;  /* 0x00110000d198783b */ /* 0x000e620000004200 */
[----:B------:R-:W-:Y:S01]  /*6610*/  MUFU.EX2 R201, R37 ;  /* 0x0000002500c97308 */ /* 0x000fe20000000800 */
[C---:B------:R-:W-:Y:S01]  /*6620*/  FMUL.FTZ R103, R0.reuse, R103 ;  /* 0x0000006700677220 */ /* 0x040fe20000410000 */
[----:B-----5:R-:W-:Y:S01]  /*6630*/  F2FP.PACK_AB R141, R183, R184 ;  /* 0x000000b8b78d723e */ /* 0x020fe200000000ff */
[--C-:B------:R-:W-:Y:S02]  /*6640*/  FFMA.FTZ R138, R35, c[0x0][0x2d0], -R181.reuse ;  /* 0x0000b400238a7a23 */ /* 0x100fe400000108b5 */
[----:B------:R-:W-:Y:S02]  /*6650*/  FMUL.FTZ R35, R0, R163 ;  /* 0x000000a300237220 */ /* 0x000fe40000410000 */
[----:B------:R-:W0:Y:S01]  /*6660*/  LDGDEPBAR ;  /* 0x00000000000079af */ /* 0x000e220000000000 */
[----:B------:R-:W-:Y:S02]  /*6670*/  FMUL.FTZ R109, R133, R109 ;  /* 0x0000006d856d7220 */ /* 0x000fe40000410000 */
[----:B------:R-:W-:Y:S01]  /*6680*/  MUFU.EX2 R198, R38 ;  /* 0x0000002600c67308 */ /* 0x000fe20000000800 */
[C---:B------:R-:W-:Y:S02]  /*6690*/  FMUL.FTZ R110, R132.reuse, R110 ;  /* 0x0000006e846e7220 */ /* 0x040fe40000410000 */
[----:B------:R-:W-:Y:S01]  /*66a0*/  FMUL.FTZ R111, R132, R111 ;  /* 0x0000006f846f7220 */ /* 0x000fe20000410000 */
[-C--:B--2---:R-:W-:Y:S05]  /*66b0*/  HMMA.16816.F32 R4, R144, R172.reuse, R4 ;  /* 0x000000ac9004723c */ /* 0x084fea0000001804 */
[----:B------:R-:W-:Y:S01]  /*66c0*/  FMUL.FTZ R11, R0, R143 ;  /* 0x0000008f000b7220 */ /* 0x000fe20000410000 */
[----:B------:R-:W-:Y:S01]  /*66d0*/  F2FP.PACK_AB R143, R186, R185 ;  /* 0x000000b9ba8f723e */ /* 0x000fe200000000ff */
[----:B------:R2:W-:Y:S01]  /*66e0*/  MUFU.EX2 R196, R39 ;  /* 0x0000002700c47308 */ /* 0x0005e20000000800 */
[C---:B------:R-:W-:Y:S04]  /*66f0*/  FMUL.FTZ R112, R3.reuse, R112 ;  /* 0x0000007003707220 */ /* 0x040fe80000410000 */
[C---:B------:R-:W-:Y:S01]  /*6700*/  FMUL.FTZ R113, R3.reuse, R113 ;  /* 0x0000007103717220 */ /* 0x040fe20000410000 */
[C---:B------:R-:W-:Y:S04]  /*6710*/  HMMA.16816.F32 R8, R140.reuse, R172, R8 ;  /* 0x000000ac8c08723c */ /* 0x040fe80000001808 */
[----:B------:R-:W-:Y:S01]  /*6720*/  MUFU.EX2 R200, R48 ;  /* 0x0000003000c87308 */ /* 0x000fe20000000800 */
[C---:B------:R-:W-:Y:S02]  /*6730*/  FMUL.FTZ R114, R0.reuse, R114 ;  /* 0x0000007200727220 */ /* 0x040fe40000410000 */
[----:B------:R-:W-:Y:S01]  /*6740*/  FMUL.FTZ R115, R0, R115 ;  /* 0x0000007300737220 */ /* 0x000fe20000410000 */
[-C--:B------:R-:W-:Y:S04]  /*6750*/  HMMA.16816.F32 R12, R140, R174.reuse, R12 ;  /* 0x000000ae8c0c723c */ /* 0x080fe8000000180c */
[C---:B------:R-:W-:Y:S02]  /*6760*/  FMUL.FTZ R116, R3.reuse, R116 ;  /* 0x0000007403747220 */ /* 0x040fe40000410000 */
[----:B------:R-:W-:Y:S01]  /*6770*/  MUFU.EX2 R199, R49 ;  /* 0x0000003100c77308 */ /* 0x000fe20000000800 */
[----:B------:R-:W-:Y:S01]  /*6780*/  FMUL.FTZ R117, R3, R117 ;  /* 0x0000007503757220 */ /* 0x000fe20000410000 */
[C---:B------:R-:W-:Y:S01]  /*6790*/  HMMA.16816.F32 R16, R144.reuse, R174, R16 ;  /* 0x000000ae9010723c */ /* 0x040fe20000001810 */
[----:B--2---:R-:W-:Y:S03]  /*67a0*/  LDSM.16.MT88.4 R36, [R209+0x2500] ;  /* 0x00250000d124783b */ /* 0x004fe60000004200 */
[C---:B------:R-:W-:Y:S02]  /*67b0*/  FMUL.FTZ R68, R133.reuse, R68 ;  /* 0x0000004485447220 */ /* 0x040fe40000410000 */
[C---:B------:R-:W-:Y:S02]  /*67c0*/  FMUL.FTZ R69, R133.reuse, R69 ;  /* 0x0000004585457220 */ /* 0x040fe40000410000 */
[C---:B------:R-:W-:Y:S01]  /*67d0*/  FMUL.FTZ R70, R132.reuse, R70 ;  /* 0x0000004684467220 */ /* 0x040fe20000410000 */
[----:B------:R-:W-:Y:S03]  /*67e0*/  MUFU.EX2 R195, R50 ;  /* 0x0000003200c37308 */ /* 0x000fe60000000800 */
[----:B------:R-:W-:Y:S02]  /*67f0*/  FMUL.FTZ R71, R132, R71 ;  /* 0x0000004784477220 */ /* 0x000fe40000410000 */
[C---:B------:R-:W-:Y:S02]  /*6800*/  FMUL.FTZ R118, R0.reuse, R118 ;  /* 0x0000007600767220 */ /* 0x040fe40000410000 */
[C---:B------:R-:W-:Y:S02]  /*6810*/  FMUL.FTZ R119, R0.reuse, R119 ;  /* 0x0000007700777220 */ /* 0x040fe40000410000 */
[----:B------:R-:W-:Y:S01]  /*6820*/  FMUL.FTZ R120, R133, R120 ;  /* 0x0000007885787220 */ /* 0x000fe20000410000 */
[-C--:B------:R-:W-:Y:S01]  /*6830*/  HMMA.16816.F32 R68, R144, R176.reuse, R68 ;  /* 0x000000b09044723c */ /* 0x080fe20000001844 */
[----:B------:R2:W-:Y:S02]  /*6840*/  MUFU.EX2 R230, R32 ;  /* 0x0000002000e67308 */ /* 0x0005e40000000800 */
[C---:B------:R-:W-:Y:S02]  /*6850*/  FMUL.FTZ R72, R3.reuse, R72 ;  /* 0x0000004803487220 */ /* 0x040fe40000410000 */
[----:B------:R-:W-:Y:S02]  /*6860*/  FMUL.FTZ R73, R3, R73 ;  /* 0x0000004903497220 */ /* 0x000fe40000410000 */
[C---:B------:R-:W-:Y:S02]  /*6870*/  FMUL.FTZ R74, R0.reuse, R74 ;  /* 0x0000004a004a7220 */ /* 0x040fe40000410000 */
[----:B------:R-:W-:Y:S02]  /*6880*/  FMUL.FTZ R75, R0, R75 ;  /* 0x0000004b004b7220 */ /* 0x000fe40000410000 */
[----:B------:R4:W-:Y:S01]  /*6890*/  MUFU.EX2 R197, R51 ;  /* 0x0000003300c57308 */ /* 0x0009e20000000800 */
[----:B------:R-:W-:Y:S02]  /*68a0*/  FMUL.FTZ R121, R133, R121 ;  /* 0x0000007985797220 */ /* 0x000fe40000410000 */
[----:B------:R-:W-:Y:S02]  /*68b0*/  FMUL.FTZ R122, R132, R122 ;  /* 0x0000007a847a7220 */ /* 0x000fe40000410000 */
[C---:B------:R-:W-:Y:S04]  /*68c0*/  HMMA.16816.F32 R72, R140.reuse, R176, R72 ;  /* 0x000000b08c48723c */ /* 0x040fe80000001848 */
[C---:B------:R-:W-:Y:S01]  /*68d0*/  FMUL.FTZ R76, R3.reuse, R76 ;  /* 0x0000004c034c7220 */ /* 0x040fe20000410000 */
[----:B------:R5:W-:Y:S01]  /*68e0*/  MUFU.EX2 R232, R20 ;  /* 0x0000001400e87308 */ /* 0x000be20000000800 */
[----:B------:R-:W-:Y:S02]  /*68f0*/  FMUL.FTZ R77, R3, R77 ;  /* 0x0000004d034d7220 */ /* 0x000fe40000410000 */
[C---:B------:R-:W-:Y:S04]  /*6900*/  FMUL.FTZ R78, R0.reuse, R78 ;  /* 0x0000004e004e7220 */ /* 0x040fe80000410000 */
[----:B------:R-:W-:Y:S02]  /*6910*/  FMUL.FTZ R79, R0, R79 ;  /* 0x0000004f004f7220 */ /* 0x000fe40000410000 */
[--C-:B--2---:R-:W-:Y:S01]  /*6920*/  FFMA.FTZ R32, R23, c[0x0][0x2d0], -R181.reuse ;  /* 0x0000b40017207a23 */ /* 0x104fe200000108b5 */
[----:B------:R-:W-:Y:S01]  /*6930*/  MUFU.EX2 R191, R44 ;  /* 0x0000002c00bf7308 */ /* 0x000fe20000000800 */
[C---:B------:R-:W-:Y:S02]  /*6940*/  FMUL.FTZ R23, R132.reuse, R159 ;  /* 0x0000009f84177220 */ /* 0x040fe40000410000 */
[C---:B------:R-:W-:Y:S01]  /*6950*/  FMUL.FTZ R123, R132.reuse, R123 ;  /* 0x0000007b847b7220 */ /* 0x040fe20000410000 */
[-C--:B------:R-:W-:Y:S01]  /*6960*/  HMMA.16816.F32 R76, R140, R178.reuse, R76 ;  /* 0x000000b28c4c723c */ /* 0x080fe2000000184c */
[----:B----4-:R-:W-:Y:S02]  /*6970*/  LDSM.16.MT88.4 R48, [R208+0x900] ;  /* 0x00090000d030783b */ /* 0x010fe40000004200 */
[C---:B------:R-:W-:Y:S02]  /*6980*/  FMUL.FTZ R80, R133.reuse, R80 ;  /* 0x0000005085507220 */ /* 0x040fe40000410000 */
[C---:B------:R-:W-:Y:S01]  /*6990*/  FMUL.FTZ R81, R133.reuse, R81 ;  /* 0x0000005185517220 */ /* 0x040fe20000410000 */
[----:B------:R2:W4:Y:S01]  /*69a0*/  MUFU.EX2 R231, R21 ;  /* 0x0000001500e77308 */ /* 0x0005220000000800 */
[C---:B------:R-:W-:Y:S02]  /*69b0*/  FMUL.FTZ R82, R132.reuse, R82 ;  /* 0x0000005284527220 */ /* 0x040fe40000410000 */
[----:B------:R-:W-:Y:S03]  /*69c0*/  FMUL.FTZ R83, R132, R83 ;  /* 0x0000005384537220 */ /* 0x000fe60000410000 */
[----:B-----5:R-:W-:Y:S02]  /*69d0*/  FMUL.FTZ R20, R133, R156 ;  /* 0x0000009c85147220 */ /* 0x020fe40000410000 */
[C---:B------:R-:W-:Y:S02]  /*69e0*/  FMUL.FTZ R124, R3.reuse, R124 ;  /* 0x0000007c037c7220 */ /* 0x040fe40000410000 */
[C---:B------:R-:W-:Y:S01]  /*69f0*/  HMMA.16816.F32 R80, R144.reuse, R178, R80 ;  /* 0x000000b29050723c */ /* 0x040fe20000001850 */
[----:B------:R-:W-:Y:S03]  /*6a00*/  MUFU.EX2 R192, R45 ;  /* 0x0000002d00c07308 */ /* 0x000fe60000000800 */
[----:B------:R-:W-:Y:S02]  /*6a10*/  FMUL.FTZ R125, R3, R125 ;  /* 0x0000007d037d7220 */ /* 0x000fe40000410000 */
[C---:B------:R-:W-:Y:S02]  /*6a20*/  FMUL.FTZ R126, R0.reuse, R126 ;  /* 0x0000007e007e7220 */ /* 0x040fe40000410000 */
[-C--:B---3--:R-:W-:Y:S03]  /*6a30*/  HMMA.16816.F32 R84, R144, R148.reuse, R84 ;  /* 0x000000949054723c */ /* 0x088fe60000001854 */
[----:B------:R3:W-:Y:S01]  /*6a40*/  MUFU.EX2 R228, R22 ;  /* 0x0000001600e47308 */ /* 0x0007e20000000800 */
[----:B------:R-:W-:Y:S02]  /*6a50*/  FMUL.FTZ R127, R0, R127 ;  /* 0x0000007f007f7220 */ /* 0x000fe40000410000 */
[----:B--2---:R-:W-:Y:S02]  /*6a60*/  FMUL.FTZ R21, R133, R157 ;  /* 0x0000009d85157220 */ /* 0x004fe40000410000 */
[C---:B------:R-:W-:Y:S04]  /*6a70*/  HMMA.16816.F32 R88, R140.reuse, R148, R88 ;  /* 0x000000948c58723c */ /* 0x040fe80000001858 */
[----:B------:R-:W-:Y:S01]  /*6a80*/  FFMA.FTZ R34, R34, c[0x0][0x2d0], -R181 ;  /* 0x0000b40022227a23 */ /* 0x000fe200000108b5 */
[----:B------:R-:W-:Y:S01]  /*6a90*/  MUFU.EX2 R172, R46 ;  /* 0x0000002e00ac7308 */ /* 0x000fe20000000800 */
[C---:B------:R-:W-:Y:S02]  /*6aa0*/  FMUL.FTZ R128, R3.reuse, R128 ;  /* 0x0000008003807220 */ /* 0x040fe40000410000 */
[-C--:B------:R-:W-:Y:S04]  /*6ab0*/  HMMA.16816.F32 R92, R140, R150.reuse, R92 ;  /* 0x000000968c5c723c */ /* 0x080fe8000000185c */
[----:B------:R-:W-:Y:S02]  /*6ac0*/  FMUL.FTZ R129, R3, R129 ;  /* 0x0000008103817220 */ /* 0x000fe40000410000 */
[----:B------:R-:W-:Y:S01]  /*6ad0*/  FMUL.FTZ R130, R0, R130 ;  /* 0x0000008200827220 */ /* 0x000fe20000410000 */
[----:B------:R2:W5:Y:S01]  /*6ae0*/  MUFU.EX2 R229, R33 ;  /* 0x0000002100e57308 */ /* 0x0005620000000800 */
[C---:B------:R-:W-:Y:S01]  /*6af0*/  HMMA.16816.F32 R96, R144.reuse, R150, R96 ;  /* 0x000000969060723c */ /* 0x040fe20000001860 */
[----:B------:R-:W4:Y:S03]  /*6b00*/  LDSM.16.MT88.4 R148, [R208+0x2100] ;  /* 0x00210000d094783b */ /* 0x000f260000004200 */
[----:B---3--:R-:W-:Y:S02]  /*6b10*/  FMUL.FTZ R22, R132, R158 ;  /* 0x0000009e84167220 */ /* 0x008fe40000410000 */
[----:B------:R-:W-:Y:S02]  /*6b20*/  FMUL.FTZ R131, R0, R131 ;  /* 0x0000008300837220 */ /* 0x000fe40000410000 */
[--C-:B------:R-:W-:Y:S01]  /*6b30*/  FFMA.FTZ R40, R40, c[0x0][0x2d0], -R182.reuse ;  /* 0x0000b40028287a23 */ /* 0x100fe200000108b6 */
[----:B------:R3:W3:Y:S01]  /*6b40*/  MUFU.EX2 R227, R32 ;  /* 0x0000002000e37308 */ /* 0x0006e20000000800 */
[----:B------:R-:W-:Y:S01]  /*6b50*/  LDSM.16.MT88.4 R156, [R209+0x500] ;  /* 0x00050000d19c783b */ /* 0x000fe20000004200 */
[-C--:B-1----:R-:W-:Y:S03]  /*6b60*/  HMMA.16816.F32 R20, R144, R152.reuse, R20 ;  /* 0x000000989014723c */ /* 0x082fe60000001814 */
[--C-:B------:R-:W-:Y:S02]  /*6b70*/  FFMA.FTZ R41, R41, c[0x0][0x2d0], -R182.reuse ;  /* 0x0000b40029297a23 */ /* 0x100fe400000108b6 */
[--C-:B------:R-:W-:Y:S02]  /*6b80*/  FFMA.FTZ R42, R42, c[0x0][0x2d0], -R137.reuse ;  /* 0x0000b4002a2a7a23 */ /* 0x100fe40000010889 */
[--C-:B------:R-:W-:Y:S01]  /*6b90*/  FFMA.FTZ R43, R43, c[0x0][0x2d0], -R137.reuse ;  /* 0x0000b4002b2b7a23 */ /* 0x100fe20000010889 */
[C---:B------:R-:W-:Y:S01]  /*6ba0*/  HMMA.16816.F32 R100, R140.reuse, R152, R100 ;  /* 0x000000988c64723c */ /* 0x040fe20000001864 */
[----:B------:R1:W-:Y:S03]  /*6bb0*/  MUFU.EX2 R226, R34 ;  /* 0x0000002200e27308 */ /* 0x0003e60000000800 */
[----:B--2---:R-:W-:Y:S02]  /*6bc0*/  FMUL.FTZ R33, R3, R161 ;  /* 0x000000a103217220 */ /* 0x004fe40000410000 */
[--C-:B------:R-:W-:Y:S02]  /*6bd0*/  FFMA.FTZ R28, R28, c[0x0][0x2d0], -R182.reuse ;  /* 0x0000b4001c1c7a23 */ /* 0x100fe400000108b6 */
[--C-:B------:R-:W-:Y:S03]  /*6be0*/  FFMA.FTZ R24, R24, c[0x0][0x2d0], -R182.reuse ;  /* 0x0000b40018187a23 */ /* 0x100fe600000108b6 */
[----:B------:R2:W-:Y:S01]  /*6bf0*/  MUFU.EX2 R204, R28 ;  /* 0x0000001c00cc7308 */ /* 0x0005e20000000800 */
[----:B------:R-:W-:Y:S02]  /*6c00*/  FFMA.FTZ R25, R25, c[0x0][0x2d0], -R182 ;  /* 0x0000b40019197a23 */ /* 0x000fe400000108b6 */
[----:B---3--:R-:W-:Y:S02]  /*6c10*/  FMUL.FTZ R32, R3, R160 ;  /* 0x000000a003207220 */ /* 0x008fe40000410000 */
[----:B------:R-:W-:Y:S02]  /*6c20*/  FFMA.FTZ R26, R26, c[0x0][0x2d0], -R137 ;  /* 0x0000b4001a1a7a23 */ /* 0x000fe40000010889 */
[--C-:B------:R-:W-:Y:S02]  /*6c30*/  FFMA.FTZ R64, R64, c[0x0][0x2d0], -R180.reuse ;  /* 0x0000b40040407a23 */ /* 0x100fe400000108b4 */
[----:B------:R-:W-:Y:S01]  /*6c40*/  FFMA.FTZ R65, R65, c[0x0][0x2d0], -R180 ;  /* 0x0000b40041417a23 */ /* 0x000fe200000108b4 */
[----:B------:R3:W-:Y:S01]  /*6c50*/  MUFU.EX2 R206, R24 ;  /* 0x0000001800ce7308 */ /* 0x0007e20000000800 */
[--C-:B------:R-:W-:Y:S02]  /*6c60*/  FFMA.FTZ R66, R66, c[0x0][0x2d0], -R181.reuse ;  /* 0x0000b40042427a23 */ /* 0x100fe400000108b5 */
[----:B------:R-:W-:Y:S02]  /*6c70*/  FFMA.FTZ R67, R67, c[0x0][0x2d0], -R181 ;  /* 0x0000b40043437a23 */ /* 0x000fe400000108b5 */
[----:B-1----:R-:W-:Y:S02]  /*6c80*/  FMUL.FTZ R34, R0, R162 ;  /* 0x000000a200227220 */ /* 0x002fe40000410000 */
[--C-:B------:R-:W-:Y:S02]  /*6c90*/  FFMA.FTZ R60, R60, c[0x0][0x2d0], -R182.reuse ;  /* 0x0000b4003c3c7a23 */ /* 0x100fe400000108b6 */
[--C-:B------:R-:W-:Y:S01]  /*6ca0*/  FFMA.FTZ R61, R61, c[0x0][0x2d0], -R182.reuse ;  /* 0x0000b4003d3d7a23 */ /* 0x100fe200000108b6 */
[----:B------:R-:W-:Y:S01]  /*6cb0*/  MUFU.EX2 R189, R52 ;  /* 0x0000003400bd7308 */ /* 0x000fe20000000800 */
[----:B------:R-:W-:Y:S01]  /*6cc0*/  FFMA.FTZ R29, R29, c[0x0][0x2d0], -R182 ;  /* 0x0000b4001d1d7a23 */ /* 0x000fe200000108b6 */
[-C--:B------:R-:W-:Y:S03]  /*6cd0*/  HMMA.16816.F32 R32, R140, R154.reuse, R32 ;  /* 0x0000009a8c20723c */ /* 0x080fe60000001820 */
[--C-:B--2---:R-:W-:Y:S02]  /*6ce0*/  FFMA.FTZ R28, R27, c[0x0][0x2d0], -R137.reuse ;  /* 0x0000b4001b1c7a23 */ /* 0x104fe40000010889 */
[----:B------:R-:W-:Y:S02]  /*6cf0*/  FMUL.FTZ R27, R132, R167 ;  /* 0x000000a7841b7220 */ /* 0x000fe40000410000 */
[--C-:B------:R-:W-:Y:S01]  /*6d00*/  FFMA.FTZ R30, R30, c[0x0][0x2d0], -R137.reuse ;  /* 0x0000b4001e1e7a23 */ /* 0x100fe20000010889 */
[C---:B------:R-:W-:Y:S01]  /*6d10*/  HMMA.16816.F32 R104, R144.reuse, R154, R104 ;  /* 0x0000009a9068723c */ /* 0x040fe20000001868 */
[----:B------:R-:W1:Y:S01]  /*6d20*/  LDSM.16.MT88.4 R152, [R209+0x2100] ;  /* 0x00210000d198783b */ /* 0x000e620000004200 */
[----:B------:R2:W-:Y:S02]  /*6d30*/  MUFU.EX2 R205, R25 ;  /* 0x0000001900cd7308 */ /* 0x0005e40000000800 */
[----:B---3--:R-:W-:Y:S02]  /*6d40*/  FMUL.FTZ R24, R133, R164 ;  /* 0x000000a485187220 */ /* 0x008fe40000410000 */
[--C-:B------:R-:W-:Y:S02]  /*6d50*/  FFMA.FTZ R31, R31, c[0x0][0x2d0], -R137.reuse ;  /* 0x0000b4001f1f7a23 */ /* 0x100fe40000010889 */
[-C--:B----4-:R-:W-:Y:S04]  /*6d60*/  HMMA.16816.F32 R108, R144, R148.reuse, R108 ;  /* 0x00000094906c723c */ /* 0x090fe8000000186c */
[----:B------:R3:W-:Y:S01]  /*6d70*/  MUFU.EX2 R176, R26 ;  /* 0x0000001a00b07308 */ /* 0x0007e20000000800 */
[--C-:B------:R-:W-:Y:S02]  /*6d80*/  FFMA.FTZ R62, R62, c[0x0][0x2d0], -R137.reuse ;  /* 0x0000b4003e3e7a23 */ /* 0x100fe40000010889 */
[----:B------:R-:W-:Y:S01]  /*6d90*/  FFMA.FTZ R137, R63, c[0x0][0x2d0], -R137 ;  /* 0x0000b4003f897a23 */ /* 0x000fe20000010889 */
[C---:B------:R-:W-:Y:S04]  /*6da0*/  HMMA.16816.F32 R112, R140.reuse, R148, R112 ;  /* 0x000000948c70723c */ /* 0x040fe80000001870 */
[----:B------:R-:W-:Y:S02]  /*6db0*/  FFMA.FTZ R3, R3, R247, R236 ;  /* 0x000000f703037223 */ /* 0x000fe400000100ec */
[----:B------:R-:W4:Y:S01]  /*6dc0*/  MUFU.EX2 R190, R53 ;  /* 0x0000003500be7308 */ /* 0x000f220000000800 */
[----:B------:R-:W-:Y:S01]  /*6dd0*/  FFMA.FTZ R0, R0, R248, R184 ;  /* 0x000000f800007223 */ /* 0x000fe200000100b8 */
[-C--:B------:R-:W-:Y:S04]  /*6de0*/  HMMA.16816.F32 R116, R140, R150.reuse, R116 ;  /* 0x000000968c74723c */ /* 0x080fe80000001874 */
[----:B--2---:R-:W-:Y:S02]  /*6df0*/  FMUL.FTZ R25, R133, R165 ;  /* 0x000000a585197220 */ /* 0x004fe40000410000 */
[----:B------:R-:W-:Y:S02]  /*6e00*/  FADD.FTZ R3, R235, R3 ;  /* 0x00000003eb037221 */ /* 0x000fe40000010000 */
[C---:B------:R-:W-:Y:S01]  /*6e10*/  HMMA.16816.F32 R120, R144.reuse, R150, R120 ;  /* 0x000000969078723c */ /* 0x040fe20000001878 */
[----:B------:R-:W2:Y:S01]  /*6e20*/  LDSM.16.MT88.4 R148, [R208+0x500] ;  /* 0x00050000d094783b */ /* 0x000ea20000004200 */
[----:B------:R4:W-:Y:S02]  /*6e30*/  MUFU.EX2 R203, R29 ;  /* 0x0000001d00cb7308 */ /* 0x0009e40000000800 */
[----:B---3--:R-:W-:Y:S02]  /*6e40*/  FMUL.FTZ R26, R132, R166 ;  /* 0x000000a6841a7220 */ /* 0x008fe40000410000 */
[----:B------:R-:W-:Y:S05]  /*6e50*/  FADD.FTZ R0, R183, R0 ;  /* 0x00000000b7007221 */ /* 0x000fea0000010000 */
[-C--:B-1----:R-:W-:Y:S01]  /*6e60*/  HMMA.16816.F32 R24, R144, R152.reuse, R24 ;  /* 0x000000989018723c */ /* 0x082fe20000001818 */
[----:B------:R1:W-:Y:S07]  /*6e70*/  MUFU.EX2 R165, R28 ;  /* 0x0000001c00a57308 */ /* 0x0003ee0000000800 */
[C---:B------:R-:W-:Y:S03]  /*6e80*/  HMMA.16816.F32 R124, R140.reuse, R152, R124 ;  /* 0x000000988c7c723c */ /* 0x040fe6000000187c */
[----:B------:R3:W-:Y:S01]  /*6e90*/  MUFU.EX2 R164, R30 ;  /* 0x0000001e00a47308 */ /* 0x0007e20000000800 */
[----:B----4-:R-:W-:Y:S04]  /*6ea0*/  FMUL.FTZ R29, R133, R169 ;  /* 0x000000a9851d7220 */ /* 0x010fe80000410000 */
[-C--:B------:R-:W-:Y:S05]  /*6eb0*/  HMMA.16816.F32 R128, R140, R154.reuse, R128 ;  /* 0x0000009a8c80723c */ /* 0x080fea0000001880 */
[----:B------:R4:W-:Y:S02]  /*6ec0*/  MUFU.EX2 R175, R31 ;  /* 0x0000001f00af7308 */ /* 0x0009e40000000800 */
[----:B------:R-:W-:Y:S01]  /*6ed0*/  F2FP.PACK_AB R140, R231, R232 ;  /* 0x000000e8e78c723e */ /* 0x000fe200000000ff */
[----:B-1----:R-:W-:Y:S01]  /*6ee0*/  FMUL.FTZ R28, R133, R168 ;  /* 0x000000a8851c7220 */ /* 0x002fe20000410000 */
[----:B-----5:R-:W-:Y:S03]  /*6ef0*/  F2FP.PACK_AB R142, R229, R230 ;  /* 0x000000e6e58e723e */ /* 0x020fe600000000ff */
[----:B------:R-:W-:Y:S01]  /*6f00*/  FFMA.FTZ R133, R133, R245, R241 ;  /* 0x000000f585857223 */ /* 0x000fe200000100f1 */
[----:B------:R-:W-:Y:S02]  /*6f10*/  F2FP.PACK_AB R141, R227, R228 ;  /* 0x000000e4e38d723e */ /* 0x000fe400000000ff */
[----:B------:R-:W1:Y:S01]  /*6f20*/  MUFU.EX2 R207, R138 ;  /* 0x0000008a00cf7308 */ /* 0x000e620000000800 */
[----:B------:R-:W-:Y:S01]  /*6f30*/  F2FP.PACK_AB R168, R190, R189 ;  /* 0x000000bdbea8723e */ /* 0x000fe200000000ff */
[C---:B---3--:R-:W-:Y:S08]  /*6f40*/  FMUL.FTZ R30, R132.reuse, R170 ;  /* 0x000000aa841e7220 */ /* 0x048ff00000410000 */
[----:B------:R3:W-:Y:S01]  /*6f50*/  MUFU.EX2 R138, R47 ;  /* 0x0000002f008a7308 */ /* 0x0007e20000000800 */
[C---:B----4-:R-:W-:Y:S02]  /*6f60*/  FMUL.FTZ R31, R132.reuse, R171 ;  /* 0x000000ab841f7220 */ /* 0x050fe40000410000 */
[----:B------:R-:W-:Y:S07]  /*6f70*/  FFMA.FTZ R132, R132, R246, R237 ;  /* 0x000000f684847223 */ /* 0x000fee00000100ed */
[----:B------:R-:W-:Y:S01]  /*6f80*/  MUFU.EX2 R180, R54 ;  /* 0x0000003600b47308 */ /* 0x000fe20000000800 */
[----:B------:R-:W-:Y:S01]  /*6f90*/  HMMA.16816.F32 R28, R144, R154, R28 ;  /* 0x0000009a901c723c */ /* 0x000fe2000000181c */
[----:B------:R-:W4:Y:S03]  /*6fa0*/  LDSM.16.MT88.4 R152, [R208+0x1500] ;  /* 0x00150000d098783b */ /* 0x000f260000004200 */
[----:B-1----:R-:W-:Y:S03]  /*6fb0*/  F2FP.PACK_AB R143, R207, R226 ;  /* 0x000000e2cf8f723e */ /* 0x002fe600000000ff */
[----:B------:R-:W-:Y:S02]  /*6fc0*/  F2FP.PACK_AB R144, R205, R206 ;  /* 0x000000cecd90723e */ /* 0x000fe400000000ff */
[----:B------:R1:W5:Y:S02]  /*6fd0*/  MUFU.EX2 R179, R55 ;  /* 0x0000003700b37308 */ /* 0x0003640000000800 */
[-C--:B--2---:R-:W-:Y:S01]  /*6fe0*/  HMMA.16816.F32 R4, R140, R148.reuse, R4 ;  /* 0x000000948c04723c */ /* 0x084fe20000001804 */
[----:B---3--:R-:W-:Y:S04]  /*6ff0*/  LDSM.16.MT88.4 R44, [R209+0x900] ;  /* 0x00090000d12c783b */ /* 0x008fe80000004200 */
[----:B------:R-:W-:Y:S02]  /*7000*/  F2FP.PACK_AB R146, R203, R204 ;  /* 0x000000cccb92723e */ /* 0x000fe400000000ff */
[----:B------:R-:W-:Y:S01]  /*7010*/  F2FP.PACK_AB R145, R165, R176 ;  /* 0x000000b0a591723e */ /* 0x000fe200000000ff */
[----:B------:R-:W-:Y:S01]  /*7020*/  MUFU.EX2 R193, R40 ;  /* 0x0000002800c17308 */ /* 0x000fe20000000800 */
[----:B------:R-:W-:Y:S07]  /*7030*/  F2FP.PACK_AB R147, R175, R164 ;  /* 0x000000a4af93723e */ /* 0x000fee00000000ff */
[C---:B------:R-:W-:Y:S02]  /*7040*/  HMMA.16816.F32 R8, R144.reuse, R148, R8 ;  /* 0x000000949008723c */ /* 0x040fe40000001808 */
[----:B------:R-:W2:Y:S01]  /*7050*/  MUFU.EX2 R194, R41 ;  /* 0x0000002900c27308 */ /* 0x000ea20000000800 */
[----:B-1----:R-:W-:Y:S01]  /*7060*/  LDSM.16.MT88.4 R52, [R209+0x2900] ;  /* 0x00290000d134783b */ /* 0x002fe20000004200 */
[----:B-----5:R-:W-:Y:S04]  /*7070*/  F2FP.PACK_AB R169, R179, R180 ;  /* 0x000000b4b3a9723e */ /* 0x020fe800000000ff */
[-C--:B------:R-:W-:Y:S04]  /*7080*/  HMMA.16816.F32 R12, R144, R150.reuse, R12 ;  /* 0x00000096900c723c */ /* 0x080fe8000000180c */
[----:B------:R1:W-:Y:S04]  /*7090*/  MUFU.EX2 R173, R42 ;  /* 0x0000002a00ad7308 */ /* 0x0003e80000000800 */
[C---:B------:R-:W-:Y:S01]  /*70a0*/  HMMA.16816.F32 R16, R140.reuse, R150, R16 ;  /* 0x000000968c10723c */ /* 0x040fe20000001810 */
[----:B------:R-:W3:Y:S05]  /*70b0*/  LDSM.16.MT88.4 R148, [R209+0x1500] ;  /* 0x00150000d194783b */ /* 0x000eea0000004200 */
[----:B------:R-:W5:Y:S02]  /*70c0*/  MUFU.EX2 R174, R43 ;  /* 0x0000002b00ae7308 */ /* 0x000f640000000800 */
[-C--:B------:R-:W-:Y:S04]  /*70d0*/  HMMA.16816.F32 R68, R140, R156.reuse, R68 ;  /* 0x0000009c8c44723c */ /* 0x080fe80000001844 */
[----:B--2---:R-:W-:Y:S04]  /*70e0*/  F2FP.PACK_AB R40, R194, R193 ;  /* 0x000000c1c228723e */ /* 0x004fe800000000ff */
[C---:B------:R-:W-:Y:S01]  /*70f0*/  HMMA.16816.F32 R72, R144.reuse, R156, R72 ;  /* 0x0000009c9048723c */ /* 0x040fe20000001848 */
[----:B------:R-:W-:Y:S03]  /*7100*/  MUFU.EX2 R178, R66 ;  /* 0x0000004200b27308 */ /* 0x000fe60000000800 */
[----:B-1----:R-:W-:Y:S04]  /*7110*/  F2FP.PACK_AB R42, R192, R191 ;  /* 0x000000bfc02a723e */ /* 0x002fe800000000ff */
[-C--:B------:R-:W-:Y:S03]  /*7120*/  HMMA.16816.F32 R76, R144, R158.reuse, R76 ;  /* 0x0000009e904c723c */ /* 0x080fe6000000184c */
[----:B------:R-:W-:Y:S01]  /*7130*/  MUFU.EX2 R66, R57 ;  /* 0x0000003900427308 */ /* 0x000fe20000000800 */
[----:B-----5:R-:W-:Y:S04]  /*7140*/  F2FP.PACK_AB R41, R174, R173 ;  /* 0x000000adae29723e */ /* 0x020fe800000000ff */
[C---:B------:R-:W-:Y:S01]  /*7150*/  HMMA.16816.F32 R80, R140.reuse, R158, R80 ;  /* 0x0000009e8c50723c */ /* 0x040fe20000001850 */
[----:B------:R-:W1:Y:S03]  /*7160*/  LDSM.16.MT88.4 R156, [R208+0x2500] ;  /* 0x00250000d09c783b */ /* 0x000e660000004200 */
[----:B------:R-:W-:Y:S01]  /*7170*/  F2FP.PACK_AB R43, R138, R172 ;  /* 0x000000ac8a2b723e */ /* 0x000fe200000000ff */
[----:B------:R-:W2:Y:S03]  /*7180*/  MUFU.EX2 R177, R67 ;  /* 0x0000004300b17308 */ /* 0x000ea60000000800 */
[-C--:B----4-:R-:W-:Y:S07]  /*7190*/  HMMA.16816.F32 R84, R140, R152.reuse, R84 ;  /* 0x000000988c54723c */ /* 0x090fee0000001854 */
[----:B------:R-:W-:Y:S01]  /*71a0*/  MUFU.EX2 R67, R56 ;  /* 0x0000003800437308 */ /* 0x000fe20000000800 */
[C---:B------:R-:W-:Y:S08]  /*71b0*/  HMMA.16816.F32 R88, R144.reuse, R152, R88 ;  /* 0x000000989058723c */ /* 0x040ff00000001858 */
[-C--:B------:R-:W-:Y:S01]  /*71c0*/  HMMA.16816.F32 R92, R144, R154.reuse, R92 ;  /* 0x0000009a905c723c */ /* 0x080fe2000000185c */
[----:B------:R-:W-:Y:S03]  /*71d0*/  MUFU.EX2 R188, R64 ;  /* 0x0000004000bc7308 */ /* 0x000fe60000000800 */
[----:B--2---:R-:W-:Y:S04]  /*71e0*/  F2FP.PACK_AB R171, R177, R178 ;  /* 0x000000b2b1ab723e */ /* 0x004fe800000000ff */
[C---:B------:R-:W-:Y:S01]  /*71f0*/  HMMA.16816.F32 R96, R140.reuse, R154, R96 ;  /* 0x0000009a8c60723c */ /* 0x040fe20000001860 */
[----:B------:R-:W-:Y:S02]  /*7200*/  LDSM.16.MT88.4 R152, [R208+0xd00] ;  /* 0x000d0000d098783b */ /* 0x000fe40000004200 */
[----:B------:R-:W-:Y:S05]  /*7210*/  MUFU.EX2 R64, R61 ;  /* 0x0000003d00407308 */ /* 0x000fea0000000800 */
[-C--:B---3--:R-:W-:Y:S05]  /*7220*/  HMMA.16816.F32 R20, R140, R148.reuse, R20 ;  /* 0x000000948c14723c */ /* 0x088fea0000001814 */
[----:B------:R-:W-:Y:S03]  /*7230*/  MUFU.EX2 R61, R58 ;  /* 0x0000003a003d7308 */ /* 0x000fe60000000800 */
[C---:B------:R-:W-:Y:S07]  /*7240*/  HMMA.16816.F32 R100, R144.reuse, R148, R100 ;  /* 0x000000949064723c */ /* 0x040fee0000001864 */
[----:B------:R-:W2:Y:S01]  /*7250*/  MUFU.EX2 R187, R65 ;  /* 0x0000004100bb7308 */ /* 0x000ea20000000800 */
[-C--:B------:R-:W-:Y:S08]  /*7260*/  HMMA.16816.F32 R32, R144, R150.reuse, R32 ;  /* 0x000000969020723c */ /* 0x080ff00000001820 */
[C---:B------:R-:W-:Y:S01]  /*7270*/  HMMA.16816.F32 R104, R140.reuse, R150, R104 ;  /* 0x000000968c68723c */ /* 0x040fe20000001868 */
[----:B------:R-:W3:Y:S07]  /*7280*/  MUFU.EX2 R65, R60 ;  /* 0x0000003c00417308 */ /* 0x000eee0000000800 */
[-C--:B-1----:R-:W-:Y:S03]  /*7290*/  HMMA.16816.F32 R108, R140, R156.reuse, R108 ;  /* 0x0000009c8c6c723c */ /* 0x082fe6000000186c */
[----:B------:R1:W4:Y:S01]  /*72a0*/  MUFU.EX2 R60, R59 ;  /* 0x0000003b003c7308 */ /* 0x0003220000000800 */
[----:B--2---:R-:W-:Y:S04]  /*72b0*/  F2FP.PACK_AB R170, R187, R188 ;  /* 0x000000bcbbaa723e */ /* 0x004fe800000000ff */
[C---:B------:R-:W-:Y:S05]  /*72c0*/  HMMA.16816.F32 R112, R144.reuse, R156, R112 ;  /* 0x0000009c9070723c */ /* 0x040fea0000001870 */
[----:B------:R-:W-:Y:S03]  /*72d0*/  MUFU.EX2 R62, R62 ;  /* 0x0000003e003e7308 */ /* 0x000fe60000000800 */
[-C--:B------:R-:W-:Y:S07]  /*72e0*/  HMMA.16816.F32 R116, R144, R158.reuse, R116 ;  /* 0x0000009e9074723c */ /* 0x080fee0000001874 */
[----:B------:R-:W2:Y:S01]  /*72f0*/  MUFU.EX2 R137, R137 ;  /* 0x0000008900897308 */ /* 0x000ea20000000800 */
[C---:B------:R-:W-:Y:S01]  /*7300*/  HMMA.16816.F32 R120, R140.reuse, R158, R120 ;  /* 0x0000009e8c78723c */ /* 0x040fe20000001878 */
[----:B-1----:R-:W-:Y:S07]  /*7310*/  LDSM.16.MT88.4 R56, [R209+0x1d00] ;  /* 0x001d0000d138783b */ /* 0x002fee0000004200 */
[-C--:B------:R-:W-:Y:S08]  /*7320*/  HMMA.16816.F32 R24, R140, R36.reuse, R24 ;  /* 0x000000248c18723c */ /* 0x080ff00000001818 */
[C---:B------:R-:W-:Y:S07]  /*7330*/  HMMA.16816.F32 R124, R144.reuse, R36, R124 ;  /* 0x00000024907c723c */ /* 0x040fee000000187c */
[----:B------:R-:W-:Y:S01]  /*7340*/  F2FP.PACK_AB R36, R201, R202 ;  /* 0x000000cac924723e */ /* 0x000fe200000000ff */
[-C--:B------:R-:W-:Y:S04]  /*7350*/  HMMA.16816.F32 R128, R144, R38.reuse, R128 ;  /* 0x000000269080723c */ /* 0x080fe80000001880 */
[----:B------:R-:W-:Y:S04]  /*7360*/  F2FP.PACK_AB R37, R196, R198 ;  /* 0x000000c6c425723e */ /* 0x000fe800000000ff */
[----:B------:R-:W-:Y:S01]  /*7370*/  HMMA.16816.F32 R28, R140, R38, R28 ;  /* 0x000000268c1c723c */ /* 0x000fe2000000181c */
[----:B------:R-:W1:Y:S06]  /*7380*/  LDSM.16.MT88.4 R140, [R208+0x1900] ;  /* 0x00190000d08c783b */ /* 0x000e6c0000004200 */
[----:B------:R-:W-:Y:S02]  /*7390*/  F2FP.PACK_AB R38, R199, R200 ;  /* 0x000000c8c726723e */ /* 0x000fe400000000ff */
[----:B------:R-:W-:Y:S07]  /*73a0*/  F2FP.PACK_AB R39, R197, R195 ;  /* 0x000000c3c527723e */ /* 0x000fee00000000ff */
[-C--:B------:R-:W-:Y:S08]  /*73b0*/  HMMA.16816.F32 R4, R36, R48.reuse, R4 ;  /* 0x000000302404723c */ /* 0x080ff00000001804 */
[C---:B------:R-:W-:Y:S08]  /*73c0*/  HMMA.16816.F32 R8, R40.reuse, R48, R8 ;  /* 0x000000302808723c */ /* 0x040ff00000001808 */
[-C--:B------:R-:W-:Y:S08]  /*73d0*/  HMMA.16816.F32 R12, R40, R50.reuse, R12 ;  /* 0x00000032280c723c */ /* 0x080ff0000000180c */
[C---:B------:R-:W-:Y:S01]  /*73e0*/  HMMA.16816.F32 R16, R36.reuse, R50, R16 ;  /* 0x000000322410723c */ /* 0x040fe20000001810 */
[----:B------:R-:W5:Y:S07]  /*73f0*/  LDSM.16.MT88.4 R48, [R209+0x1900] ;  /* 0x00190000d130783b */ /* 0x000f6e0000004200 */
[-C--:B------:R-:W-:Y:S08]  /*7400*/  HMMA.16816.F32 R68, R36, R44.reuse, R68 ;  /* 0x0000002c2444723c */ /* 0x080ff00000001844 */
[C---:B------:R-:W-:Y:S08]  /*7410*/  HMMA.16816.F32 R72, R40.reuse, R44, R72 ;  /* 0x0000002c2848723c */ /* 0x040ff00000001848 */
[-C--:B------:R-:W-:Y:S08]  /*7420*/  HMMA.16816.F32 R76, R40, R46.reuse, R76 ;  /* 0x0000002e284c723c */ /* 0x080ff0000000184c */
[C---:B------:R-:W-:Y:S01]  /*7430*/  HMMA.16816.F32 R80, R36.reuse, R46, R80 ;  /* 0x0000002e2450723c */ /* 0x040fe20000001850 */
[----:B------:R-:W2:Y:S07]  /*7440*/  LDSM.16.MT88.4 R44, [R208+0x2900] ;  /* 0x00290000d02c783b */ /* 0x000eae0000004200 */
[-C--:B-1----:R-:W-:Y:S08]  /*7450*/  HMMA.16816.F32 R84, R36, R140.reuse, R84 ;  /* 0x0000008c2454723c */ /* 0x082ff00000001854 */
[C---:B------:R-:W-:Y:S08]  /*7460*/  HMMA.16816.F32 R88, R40.reuse, R140, R88 ;  /* 0x0000008c2858723c */ /* 0x040ff00000001858 */
[-C--:B------:R-:W-:Y:S08]  /*7470*/  HMMA.16816.F32 R92, R40, R142.reuse, R92 ;  /* 0x0000008e285c723c */ /* 0x080ff0000000185c */
[C---:B------:R-:W-:Y:S08]  /*7480*/  HMMA.16816.F32 R96, R36.reuse, R142, R96 ;  /* 0x0000008e2460723c */ /* 0x040ff00000001860 */
[-C--:B-----5:R-:W-:Y:S08]  /*7490*/  HMMA.16816.F32 R20, R36, R48.reuse, R20 ;  /* 0x000000302414723c */ /* 0x0a0ff00000001814 */
[C---:B------:R-:W-:Y:S08]  /*74a0*/  HMMA.16816.F32 R100, R40.reuse, R48, R100 ;  /* 0x000000302864723c */ /* 0x040ff00000001864 */
[-C--:B------:R-:W-:Y:S08]  /*74b0*/  HMMA.16816.F32 R32, R40, R50.reuse, R32 ;  /* 0x000000322820723c */ /* 0x080ff00000001820 */
[C---:B------:R-:W-:Y:S01]  /*74c0*/  HMMA.16816.F32 R104, R36.reuse, R50, R104 ;  /* 0x000000322468723c */ /* 0x040fe20000001868 */
[----:B------:R-:W-:Y:S07]  /*74d0*/  LDSM.16.MT88.4 R48, [R208+0x1d00] ;  /* 0x001d0000d030783b */ /* 0x000fee0000004200 */
[-C--:B--2---:R-:W-:Y:S08]  /*74e0*/  HMMA.16816.F32 R108, R36, R44.reuse, R108 ;  /* 0x0000002c246c723c */ /* 0x084ff0000000186c */
[C---:B------:R-:W-:Y:S08]  /*74f0*/  HMMA.16816.F32 R112, R40.reuse, R44, R112 ;  /* 0x0000002c2870723c */ /* 0x040ff00000001870 */
[-C--:B------:R-:W-:Y:S08]  /*7500*/  HMMA.16816.F32 R116, R40, R46.reuse, R116 ;  /* 0x0000002e2874723c */ /* 0x080ff00000001874 */
[C---:B------:R-:W-:Y:S01]  /*7510*/  HMMA.16816.F32 R120, R36.reuse, R46, R120 ;  /* 0x0000002e2478723c */ /* 0x040fe20000001878 */
[----:B------:R-:W1:Y:S07]  /*7520*/  LDSM.16.MT88.4 R44, [R209+0xd00] ;  /* 0x000d0000d12c783b */ /* 0x000e6e0000004200 */
[-C--:B------:R-:W-:Y:S08]  /*7530*/  HMMA.16816.F32 R24, R36, R52.reuse, R24 ;  /* 0x000000342418723c */ /* 0x080ff00000001818 */
[C---:B------:R-:W-:Y:S08]  /*7540*/  HMMA.16816.F32 R124, R40.reuse, R52, R124 ;  /* 0x00000034287c723c */ /* 0x040ff0000000187c */
[-C--:B------:R-:W-:Y:S01]  /*7550*/  HMMA.16816.F32 R128, R40, R54.reuse, R128 ;  /* 0x000000362880723c */ /* 0x080fe20000001880 */
[----:B------:R-:W2:Y:S07]  /*7560*/  LDSM.16.MT88.4 R40, [R208+0x2d00] ;  /* 0x002d0000d028783b */ /* 0x000eae0000004200 */
[----:B------:R-:W-:Y:S07]  /*7570*/  HMMA.16816.F32 R28, R36, R54, R28 ;  /* 0x00000036241c723c */ /* 0x000fee000000181c */
[----:B------:R-:W-:Y:S01]  /*7580*/  F2FP.PACK_AB R36, R66, R67 ;  /* 0x000000434224723e */ /* 0x000fe200000000ff */
[-C--:B------:R-:W-:Y:S01]  /*7590*/  HMMA.16816.F32 R144, R168, R152.reuse, R4 ;  /* 0x00000098a890723c */ /* 0x080fe20000001804 */
[----:B------:R-:W5:Y:S04]  /*75a0*/  LDSM.16.MT88.4 R4, [R209+0x2d00] ;  /* 0x002d0000d104783b */ /* 0x000f680000004200 */
[----:B---3--:R-:W-:Y:S02]  /*75b0*/  F2FP.PACK_AB R38, R64, R65 ;  /* 0x000000414026723e */ /* 0x008fe400000000ff */
[----:B----4-:R-:W-:Y:S02]  /*75c0*/  F2FP.PACK_AB R37, R60, R61 ;  /* 0x0000003d3c25723e */ /* 0x010fe400000000ff */
[----:B------:R-:W-:Y:S07]  /*75d0*/  F2FP.PACK_AB R39, R137, R62 ;  /* 0x0000003e8927723e */ /* 0x000fee00000000ff */
[C---:B------:R-:W-:Y:S07]  /*75e0*/  HMMA.16816.F32 R140, R36.reuse, R152, R8 ;  /* 0x00000098248c723c */ /* 0x040fee0000001808 */
[----:B------:R-:W-:Y:S01]  /*75f0*/  FADD.FTZ R9, R242, R133 ;  /* 0x00000085f2097221 */ /* 0x000fe20000010000 */
[-C--:B------:R-:W-:Y:S04]  /*7600*/  HMMA.16816.F32 R148, R36, R154.reuse, R12 ;  /* 0x0000009a2494723c */ /* 0x080fe8000000180c */
[----:B------:R-:W-:Y:S02]  /*7610*/  FADD.FTZ R9, R244, R9 ;  /* 0x00000009f4097221 */ /* 0x000fe40000010000 */
[----:B------:R-:W-:Y:S02]  /*7620*/  FADD.FTZ R8, R234, R3 ;  /* 0x00000003ea087221 */ /* 0x000fe40000010000 */
[C---:B------:R-:W-:Y:S04]  /*7630*/  HMMA.16816.F32 R152, R168.reuse, R154, R16 ;  /* 0x0000009aa898723c */ /* 0x040fe80000001810 */
[----:B------:R-:W-:Y:S02]  /*7640*/  FADD.FTZ R12, R239, R132 ;  /* 0x00000084ef0c7221 */ /* 0x000fe40000010000 */
[----:B------:R-:W-:Y:S02]  /*7650*/  FADD.FTZ R3, R185, R0 ;  /* 0x00000000b9037221 */ /* 0x000fe40000010000 */
[-C--:B-1----:R-:W-:Y:S04]  /*7660*/  HMMA.16816.F32 R68, R168, R44.reuse, R68 ;  /* 0x0000002ca844723c */ /* 0x082fe80000001844 */
[----:B------:R-:W-:Y:S02]  /*7670*/  FADD.FTZ R12, R240, R12 ;  /* 0x0000000cf00c7221 */ /* 0x000fe40000010000 */
[----:B------:R-:W-:Y:S02]  /*7680*/  FADD.FTZ R0, R243, R9 ;  /* 0x00000009f3007221 */ /* 0x000fe40000010000 */
[C---:B------:R-:W-:Y:S04]  /*7690*/  HMMA.16816.F32 R72, R36.reuse, R44, R72 ;  /* 0x0000002c2448723c */ /* 0x040fe80000001848 */
[----:B------:R-:W-:Y:S02]  /*76a0*/  FADD.FTZ R10, R186, R3 ;  /* 0x00000003ba0a7221 */ /* 0x000fe40000010000 */
[----:B------:R-:W-:Y:S02]  /*76b0*/  FADD.FTZ R12, R238, R12 ;  /* 0x0000000cee0c7221 */ /* 0x000fe40000010000 */
[-C--:B------:R-:W-:Y:S04]  /*76c0*/  HMMA.16816.F32 R76, R36, R46.reuse, R76 ;  /* 0x0000002e244c723c */ /* 0x080fe8000000184c */
        /* <DEDUP_REMOVED lines=29> */
[-C--:B--2---:R-:W-:Y:S04]  /*78a0*/  HMMA.16816.F32 R108, R168, R40.reuse, R108 ;  /* 0x00000028a86c723c */ /* 0x084fe8000000186c */
[----:B------:R-:W-:Y:S02]  /*78b0*/  FADD.FTZ R10, R173, R8 ;  /* 0x00000008ad0a7221 */ /* 0x000fe40000010000 */
[----:B------:R-:W-:Y:S02]  /*78c0*/  FADD.FTZ R9, R201, R3 ;  /* 0x00000003c9097221 */ /* 0x000fe40000010000 */
[C---:B------:R-:W-:Y:S04]  /*78d0*/  HMMA.16816.F32 R112, R36.reuse, R40, R112 ;  /* 0x000000282470723c */ /* 0x040fe80000001870 */
[----:B------:R-:W-:Y:S02]  /*78e0*/  FADD.FTZ R8, R196, R0 ;  /* 0x00000000c4087221 */ /* 0x000fe40000010000 */
[----:B------:R-:W-:Y:S02]  /*78f0*/  FADD.FTZ R3, R174, R10 ;  /* 0x0000000aae037221 */ /* 0x000fe40000010000 */
[----:B------:R-:W-:Y:S01]  /*7900*/  FADD.FTZ R0, R200, R9 ;  /* 0x00000009c8007221 */ /* 0x000fe20000010000 */
[-C--:B------:R-:W-:Y:S03]  /*7910*/  HMMA.16816.F32 R116, R36, R42.reuse, R116 ;  /* 0x0000002a2474723c */ /* 0x080fe60000001874 */
[----:B------:R-:W-:Y:S02]  /*7920*/  FADD.FTZ R10, R195, R8 ;  /* 0x00000008c30a7221 */ /* 0x000fe40000010000 */
[----:B------:R-:W-:Y:S03]  /*7930*/  FADD.FTZ R9, R199, R0 ;  /* 0x00000000c7097221 */ /* 0x000fe60000010000 */
[C---:B------:R-:W-:Y:S04]  /*7940*/  HMMA.16816.F32 R120, R168.reuse, R42, R120 ;  /* 0x0000002aa878723c */ /* 0x040fe80000001878 */
[----:B------:R-:W-:Y:S04]  /*7950*/  FADD.FTZ R9, R189, R9 ;  /* 0x00000009bd097221 */ /* 0x000fe80000010000 */
[-C--:B-----5:R-:W-:Y:S08]  /*7960*/  HMMA.16816.F32 R164, R168, R4.reuse, R24 ;  /* 0x00000004a8a4723c */ /* 0x0a0ff00000001818 */
[C---:B------:R-:W-:Y:S07]  /*7970*/  HMMA.16816.F32 R124, R36.reuse, R4, R124 ;  /* 0x00000004247c723c */ /* 0x040fee000000187c */
[----:B------:R-:W-:Y:S01]  /*7980*/  FADD.FTZ R4, R194, R11 ;  /* 0x0000000bc2047221 */ /* 0x000fe20000010000 */
[-C--:B------:R-:W-:Y:S04]  /*7990*/  HMMA.16816.F32 R128, R36, R6.reuse, R128 ;  /* 0x000000062480723c */ /* 0x080fe80000001880 */
[----:B------:R-:W-:Y:S02]  /*79a0*/  FADD.FTZ R8, R191, R4 ;  /* 0x00000004bf087221 */ /* 0x000fe40000010000 */
[----:B------:R-:W-:Y:S02]  /*79b0*/  FADD.FTZ R5, R172, R3 ;  /* 0x00000003ac057221 */ /* 0x000fe40000010000 */
[----:B------:R-:W-:Y:S01]  /*79c0*/  FADD.FTZ R4, R197, R10 ;  /* 0x0000000ac5047221 */ /* 0x000fe20000010000 */
[----:B------:R-:W-:Y:S04]  /*79d0*/  HMMA.16816.F32 R168, R168, R6, R28 ;  /* 0x00000006a8a8723c */ /* 0x000fe8000000181c */
[----:B------:R-:W-:Y:S02]  /*79e0*/  FADD.FTZ R3, R192, R8 ;  /* 0x00000008c0037221 */ /* 0x000fe40000010000 */
[----:B------:R-:W-:Y:S01]  /*79f0*/  FADD.FTZ R0, R138, R5 ;  /* 0x000000058a007221 */ /* 0x000fe20000010000 */
[----:B------:R-:W-:Y:S01]  /*7a00*/  MOV R138, R2 ;  /* 0x00000002008a7202 */ /* 0x000fe20000000f00 */
[----:B------:R-:W-:Y:S04]  /*7a10*/  FADD.FTZ R8, R180, R4 ;  /* 0x00000004b4087221 */ /* 0x000fe80000010000 */
[----:B------:R-:W-:Y:S02]  /*7a20*/  FADD.FTZ R5, R67, R3 ;  /* 0x0000000343057221 */ /* 0x000fe40000010000 */
        /* <DEDUP_REMOVED lines=11> */
[----:B------:R-:W-:Y:S01]  /*7ae0*/  FADD.FTZ R247, R64, R3 ;  /* 0x0000000340f77221 */ /* 0x000fe20000010000 */
[----:B------:R-:W-:Y:S01]  /*7af0*/  MOV R3, R135 ;  /* 0x0000008700037202 */ /* 0x000fe20000000f00 */
[----:B------:R-:W-:Y:S01]  /*7b00*/  FADD.FTZ R248, R137, R0 ;  /* 0x0000000089f87221 */ /* 0x000fe20000010000 */
[----:B------:R-:W-:Y:S02]  /*7b10*/  MOV R0, R136 ;  /* 0x0000008800007202 */ /* 0x000fe40000000f00 */
[----:B------:R-:W-:Y:S01]  /*7b20*/  MOV R137, R134 ;  /* 0x0000008600897202 */ /* 0x000fe20000000f00 */
[----:B------:R-:W-:-:S05]  /*7b30*/  @P0 BRA `(.L_x_11) ;  /* 0xffffcf3000000947 */ /* 0x000fca000383ffff */
.L_x_10:
[----:B------:R-:W1:Y:S01]  /*7b40*/  SHFL.BFLY PT, R11, R245, 0x2, 0x1f ;  /* 0x0c401f00f50b7f89 */ /* 0x000e6200000e0000 */
[----:B------:R-:W-:-:S02]  /*7b50*/  MOV R18, 0xff800000 ;  /* 0xff80000000127802 */ /* 0x000fc40000000f00 */
[----:B------:R-:W-:Y:S01]  /*7b60*/  MOV R19, 0xff800000 ;  /* 0xff80000000137802 */ /* 0x000fe20000000f00 */
[----:B------:R-:W2:Y:S01]  /*7b70*/  SHFL.BFLY PT, R7, R247, 0x2, 0x1f ;  /* 0x0c401f00f7077f89 */ /* 0x000ea200000e0000 */
[----:B------:R-:W-:Y:S02]  /*7b80*/  MOV R20, 0xff800000 ;  /* 0xff80000000147802 */ /* 0x000fe40000000f00 */
[----:B------:R-:W-:Y:S01]  /*7b90*/  MOV R21, 0xff800000 ;  /* 0xff80000000157802 */ /* 0x000fe20000000f00 */
[----:B------:R-:W3:Y:S01]  /*7ba0*/  SHFL.BFLY PT, R9, R246, 0x2, 0x1f ;  /* 0x0c401f00f6097f89 */ /* 0x000ee200000e0000 */
[----:B------:R-:W-:-:S03]  /*7bb0*/  PLOP3.LUT P4, PT, PT, PT, PT, 0x8, 0x0 ;  /* 0x000000000000781c */ /* 0x000fc60003f8e170 */
[----:B------:R-:W4:Y:S01]  /*7bc0*/  SHFL.BFLY PT, R6, R248, 0x2, 0x1f ;  /* 0x0c401f00f8067f89 */ /* 0x000f2200000e0000 */
[----:B-1----:R-:W-:Y:S02]  /*7bd0*/  FADD.FTZ R11, R11, R245 ;  /* 0x000000f50b0b7221 */ /* 0x002fe40000010000 */
[----:B--2---:R-:W-:-:S03]  /*7be0*/  FADD.FTZ R7, R7, R247 ;  /* 0x000000f707077221 */ /* 0x004fc60000010000 */
[----:B------:R-:W1:Y:S01]  /*7bf0*/  SHFL.BFLY PT, R0, R11, 0x1, 0x1f ;  /* 0x0c201f000b007f89 */ /* 0x000e6200000e0000 */
[----:B---3--:R-:W-:-:S03]  /*7c00*/  FADD.FTZ R9, R9, R246 ;  /* 0x000000f609097221 */ /* 0x008fc60000010000 */
[----:B------:R-:W2:Y:S01]  /*7c10*/  SHFL.BFLY PT, R3, R7, 0x1, 0x1f ;  /* 0x0c201f0007037f89 */ /* 0x000ea200000e0000 */
[----:B----4-:R-:W-:-:S03]  /*7c20*/  FADD.FTZ R6, R6, R248 ;  /* 0x000000f806067221 */ /* 0x010fc60000010000 */
[----:B------:R-:W3:Y:S04]  /*7c30*/  SHFL.BFLY PT, R4, R9, 0x1, 0x1f ;  /* 0x0c201f0009047f89 */ /* 0x000ee800000e0000 */
[----:B------:R-:W4:Y:S01]  /*7c40*/  SHFL.BFLY PT, R5, R6, 0x1, 0x1f ;  /* 0x0c201f0006057f89 */ /* 0x000f2200000e0000 */
[----:B-1----:R-:W-:Y:S01]  /*7c50*/  FADD.FTZ R11, R11, R0 ;  /* 0x000000000b0b7221 */ /* 0x002fe20000010000 */
[----:B------:R-:W-:Y:S01]  /*7c60*/  MOV R0, RZ ;  /* 0x000000ff00007202 */ /* 0x000fe20000000f00 */
[----:B--2---:R-:W-:-:S03]  /*7c70*/  FADD.FTZ R7, R7, R3 ;  /* 0x0000000307077221 */ /* 0x004fc60000010000 */
[----:B------:R-:W-:Y:S02]  /*7c80*/  FSETP.NE.FTZ.AND P3, PT, R11, RZ, PT ;  /* 0x000000ff0b00720b */ /* 0x000fe40003f75000 */
[----:B------:R-:W-:Y:S01]  /*7c90*/  MOV R3, RZ ;  /* 0x000000ff00037202 */ /* 0x000fe20000000f00 */
[----:B---3--:R-:W-:Y:S01]  /*7ca0*/  FADD.FTZ R9, R9, R4 ;  /* 0x0000000409097221 */ /* 0x008fe20000010000 */
[----:B------:R-:W-:Y:S02]  /*7cb0*/  FSETP.NE.FTZ.AND P1, PT, R7, RZ, PT ;  /* 0x000000ff0700720b */ /* 0x000fe40003f35000 */
[----:B------:R-:W-:Y:S01]  /*7cc0*/  MOV R4, RZ ;  /* 0x000000ff00047202 */ /* 0x000fe20000000f00 */
[----:B----4-:R-:W-:Y:S01]  /*7cd0*/  FADD.FTZ R6, R5, R6 ;  /* 0x0000000605067221 */ /* 0x010fe20000010000 */
[----:B------:R-:W-:-:S04]  /*7ce0*/  FSETP.NE.FTZ.AND P2, PT, R9, RZ, PT ;  /* 0x000000ff0900720b */ /* 0x000fc80003f55000 */
[----:B------:R-:W-:Y:S01]  /*7cf0*/  FSETP.NE.FTZ.AND P0, PT, R6, RZ, PT ;  /* 0x000000ff0600720b */ /* 0x000fe20003f15000 */
[----:B------:R-:W1:Y:S08]  /*7d00*/  @P3 MUFU.RCP R0, R11 ;  /* 0x0000000b00003308 */ /* 0x000e700000001000 */
[----:B------:R-:W2:Y:S04]  /*7d10*/  @P1 MUFU.RCP R3, R7 ;  /* 0x0000000700031308 */ /* 0x000ea80000001000 */
[----:B------:R-:W-:Y:S01]  /*7d20*/  @P0 MOV R8, 0x3f317218 ;  /* 0x3f31721800080802 */ /* 0x000fe20000000f00 */
[----:B-1----:R-:W-:-:S03]  /*7d30*/  FMUL.FTZ R144, R0, R144 ;  /* 0x0000009000907220 */ /* 0x002fc60000410000 */
[----:B------:R-:W1:Y:S01]  /*7d40*/  @P2 MUFU.RCP R4, R9 ;  /* 0x0000000900042308 */ /* 0x000e620000001000 */
[C---:B------:R-:W-:Y:S02]  /*7d50*/  FMUL.FTZ R145, R0.reuse, R145 ;  /* 0x0000009100917220 */ /* 0x040fe40000410000 */
[C---:B------:R-:W-:Y:S02]  /*7d60*/  FMUL.FTZ R152, R0.reuse, R152 ;  /* 0x0000009800987220 */ /* 0x040fe40000410000 */
[C---:B------:R-:W-:Y:S02]  /*7d70*/  FMUL.FTZ R153, R0.reuse, R153 ;  /* 0x0000009900997220 */ /* 0x040fe40000410000 */
[C---:B------:R-:W-:Y:S01]  /*7d80*/  FMUL.FTZ R68, R0.reuse, R68 ;  /* 0x0000004400447220 */ /* 0x040fe20000410000 */
[----:B------:R-:W-:Y:S01]  /*7d90*/  @P3 MUFU.LG2 R11, R11 ;  /* 0x0000000b000b3308 */ /* 0x000fe20000000c00 */
[C---:B------:R-:W-:Y:S02]  /*7da0*/  FMUL.FTZ R69, R0.reuse, R69 ;  /* 0x0000004500457220 */ /* 0x040fe40000410000 */
[----:B------:R-:W-:-:S02]  /*7db0*/  FMUL.FTZ R80, R0, R80 ;  /* 0x0000005000507220 */ /* 0x000fc40000410000 */
[C---:B------:R-:W-:Y:S02]  /*7dc0*/  FMUL.FTZ R81, R0.reuse, R81 ;  /* 0x0000005100517220 */ /* 0x040fe40000410000 */
[C---:B------:R-:W-:Y:S01]  /*7dd0*/  FMUL.FTZ R84, R0.reuse, R84 ;  /* 0x0000005400547220 */ /* 0x040fe20000410000 */
[----:B------:R-:W-:Y:S01]  /*7de0*/  @P2 MUFU.LG2 R9, R9 ;  /* 0x0000000900092308 */ /* 0x000fe20000000c00 */
[C---:B------:R-:W-:Y:S02]  /*7df0*/  FMUL.FTZ R85, R0.reuse, R85 ;  /* 0x0000005500557220 */ /* 0x040fe40000410000 */
[C---:B------:R-:W-:Y:S02]  /*7e00*/  FMUL.FTZ R96, R0.reuse, R96 ;  /* 0x0000006000607220 */ /* 0x040fe40000410000 */
[C---:B------:R-:W-:Y:S02]  /*7e10*/  FMUL.FTZ R97, R0.reuse, R97 ;  /* 0x0000006100617220 */ /* 0x040fe40000410000 */
[C---:B------:R-:W-:Y:S01]  /*7e20*/  FMUL.FTZ R156, R0.reuse, R156 ;  /* 0x0000009c009c7220 */ /* 0x040fe20000410000 */
[----:B------:R-:W-:Y:S01]  /*7e30*/  @P1 MUFU.LG2 R7, R7 ;  /* 0x0000000700071308 */ /* 0x000fe20000000c00 */
[----:B------:R-:W-:-:S02]  /*7e40*/  FMUL.FTZ R157, R0, R157 ;  /* 0x0000009d009d7220 */ /* 0x000fc40000410000 */
[C---:B------:R-:W-:Y:S02]  /*7e50*/  FMUL.FTZ R104, R0.reuse, R104 ;  /* 0x0000006800687220 */ /* 0x040fe40000410000 */
[C---:B------:R-:W-:Y:S02]  /*7e60*/  FMUL.FTZ R105, R0.reuse, R105 ;  /* 0x0000006900697220 */ /* 0x040fe40000410000 */
[C---:B------:R-:W-:Y:S02]  /*7e70*/  FMUL.FTZ R108, R0.reuse, R108 ;  /* 0x0000006c006c7220 */ /* 0x040fe40000410000 */
[C---:B------:R-:W-:Y:S02]  /*7e80*/  FMUL.FTZ R109, R0.reuse, R109 ;  /* 0x0000006d006d7220 */ /* 0x040fe40000410000 */
[C---:B------:R-:W-:Y:S02]  /*7e90*/  FMUL.FTZ R120, R0.reuse, R120 ;  /* 0x0000007800787220 */ /* 0x040fe40000410000 */
[----:B------:R-:W-:-:S02]  /*7ea0*/  FMUL.FTZ R121, R0, R121 ;  /* 0x0000007900797220 */ /* 0x000fc40000410000 */
[C---:B------:R-:W-:Y:S02]  /*7eb0*/  FMUL.FTZ R164, R0.reuse, R164 ;  /* 0x000000a400a47220 */ /* 0x040fe40000410000 */
[C---:B------:R-:W-:Y:S02]  /*7ec0*/  FMUL.FTZ R165, R0.reuse, R165 ;  /* 0x000000a500a57220 */ /* 0x040fe40000410000 */
[C---:B------:R-:W-:Y:S02]  /*7ed0*/  FMUL.FTZ R168, R0.reuse, R168 ;  /* 0x000000a800a87220 */ /* 0x040fe40000410000 */
[----:B------:R-:W-:Y:S01]  /*7ee0*/  FMUL.FTZ R169, R0, R169 ;  /* 0x000000a900a97220 */ /* 0x000fe20000410000 */
[----:B------:R-:W-:Y:S01]  /*7ef0*/  MOV R0, RZ ;  /* 0x000000ff00007202 */ /* 0x000fe20000000f00 */
[C---:B--2---:R-:W-:Y:S02]  /*7f00*/  FMUL.FTZ R140, R3.reuse, R140 ;  /* 0x0000008c038c7220 */ /* 0x044fe40000410000 */
[----:B------:R-:W-:-:S02]  /*7f10*/  FMUL.FTZ R141, R3, R141 ;  /* 0x0000008d038d7220 */ /* 0x000fc40000410000 */
[C---:B------:R-:W-:Y:S01]  /*7f20*/  FMUL.FTZ R148, R3.reuse, R148 ;  /* 0x0000009403947220 */ /* 0x040fe20000410000 */
[----:B------:R-:W2:Y:S01]  /*7f30*/  @P0 MUFU.RCP R0, R6 ;  /* 0x0000000600000308 */ /* 0x000ea20000001000 */
[C---:B------:R-:W-:Y:S02]  /*7f40*/  FMUL.FTZ R149, R3.reuse, R149 ;  /* 0x0000009503957220 */ /* 0x040fe40000410000 */
[C---:B------:R-:W-:Y:S02]  /*7f50*/  FMUL.FTZ R72, R3.reuse, R72 ;  /* 0x0000004803487220 */ /* 0x040fe40000410000 */
[C---:B------:R-:W-:Y:S02]  /*7f60*/  FMUL.FTZ R73, R3.reuse, R73 ;  /* 0x0000004903497220 */ /* 0x040fe40000410000 */
[C---:B------:R-:W-:Y:S01]  /*7f70*/  FMUL.FTZ R76, R3.reuse, R76 ;  /* 0x0000004c034c7220 */ /* 0x040fe20000410000 */
[----:B------:R-:W3:Y:S01]  /*7f80*/  @P0 MUFU.LG2 R6, R6 ;  /* 0x0000000600060308 */ /* 0x000ee20000000c00 */
        /* <DEDUP_REMOVED lines=17> */
[----:B------:R-:W-:Y:S01]  /*80a0*/  @P2 MOV R3, 0x3f317218 ;  /* 0x3f31721800032802 */ /* 0x000fe20000000f00 */
[C---:B-1----:R-:W-:Y:S02]  /*80b0*/  FMUL.FTZ R146, R4.reuse, R146 ;  /* 0x0000009204927220 */ /* 0x042fe40000410000 */
        /* <DEDUP_REMOVED lines=24> */
[C---:B--2---:R-:W-:Y:S02]  /*8240*/  FMUL.FTZ R142, R0.reuse, R142 ;  /* 0x0000008e008e7220 */ /* 0x044fe40000410000 */
        /* <DEDUP_REMOVED lines=24> */
[----:B------:R-:W-:Y:S02]  /*83d0*/  @P2 FMUL.FTZ R5, R3, c[0x0][0x2d0] ;  /* 0x0000b40003052a20 */ /* 0x000fe40000410000 */
[----:B------:R-:W-:-:S02]  /*83e0*/  @P3 FMUL.FTZ R10, R4, c[0x0][0x2d0] ;  /* 0x0000b400040a3a20 */ /* 0x000fc40000410000 */
[----:B------:R-:W-:Y:S02]  /*83f0*/  @P1 FMUL.FTZ R3, R0, c[0x0][0x2d0] ;  /* 0x0000b40000031a20 */ /* 0x000fe40000410000 */
[----:B------:R-:W-:Y:S02]  /*8400*/  @P3 FMUL.FTZ R11, R11, 0.69314718246459960938 ;  /* 0x3f3172180b0b3820 */ /* 0x000fe40000410000 */
[----:B------:R-:W-:Y:S02]  /*8410*/  @P2 FMUL.FTZ R9, R9, 0.69314718246459960938 ;  /* 0x3f31721809092820 */ /* 0x000fe40000410000 */
[----:B------:R-:W-:Y:S02]  /*8420*/  @P1 FMUL.FTZ R7, R7, 0.69314718246459960938 ;  /* 0x3f31721807071820 */ /* 0x000fe40000410000 */
[----:B---3--:R-:W-:Y:S02]  /*8430*/  @P0 FMUL.FTZ R4, R6, 0.69314718246459960938 ;  /* 0x3f31721806040820 */ /* 0x008fe40000410000 */
[----:B------:R-:W-:-:S02]  /*8440*/  @P0 FMUL.FTZ R0, R8, c[0x0][0x2d0] ;  /* 0x0000b40008000a20 */ /* 0x000fc40000410000 */
[----:B------:R-:W-:Y:S02]  /*8450*/  @P3 FFMA.FTZ R18, R10, R136, R11 ;  /* 0x000000880a123223 */ /* 0x000fe4000001000b */
[----:B------:R-:W-:Y:S02]  /*8460*/  @P2 FFMA.FTZ R19, R5, R135, R9 ;  /* 0x0000008705132223 */ /* 0x000fe40000010009 */
[----:B------:R-:W-:Y:S02]  /*8470*/  @P1 FFMA.FTZ R20, R3, R134, R7 ;  /* 0x0000008603141223 */ /* 0x000fe40000010007 */
[----:B------:R-:W-:Y:S02]  /*8480*/  @P0 FFMA.FTZ R21, R0, R2, R4 ;  /* 0x0000000200150223 */ /* 0x000fe40000010004 */
.L_x_3:
[----:B-1----:R-:W-:Y:S05]  /*8490*/  @P4 BRA `(.L_x_12) ;  /* 0x00001a4000004947 */ /* 0x002fea0003800000 */
[----:B------:R-:W2:Y:S01]  /*84a0*/  LDL.LU R14, [R1+0x30] ;  /* 0x00003000010e7983 */ /* 0x000ea20000300800 */
[----:B------:R-:W-:Y:S01]  /*84b0*/  MOV R24, c[0x0][0x4e8] ;  /* 0x00013a0000187a02 */ /* 0x000fe20000000f00 */
[----:B------:R-:W-:Y:S02]  /*84c0*/  BSSY B0, `(.L_x_13) ;  /* 0x00000c2000007945 */ /* 0x000fe40003800000 */
[----:B------:R-:W1:Y:S01]  /*84d0*/  S2R R16, SR_TID.X ;  /* 0x0000000000107919 */ /* 0x000e620000002100 */
[C---:B------:R-:W-:Y:S01]  /*84e0*/  ISETP.NE.AND P0, PT, R24.reuse, 0x1, PT ;  /* 0x000000011800780c */ /* 0x040fe20003f05270 */
[----:B------:R-:W-:-:S02]  /*84f0*/  IMAD R24, R24, c[0x0][0x388], RZ ;  /* 0x0000e20018187a24 */ /* 0x000fc400078e02ff */
[----:B------:R-:W3:Y:S04]  /*8500*/  S2R R12, SR_CTAID.Y ;  /* 0x00000000000c7919 */ /* 0x000ee80000002600 */
[----:B------:R-:W4:Y:S04]  /*8510*/  S2R R13, SR_CTAID.Z ;  /* 0x00000000000d7919 */ /* 0x000f280000002700 */
[----:B------:R-:W5:Y:S01]  /*8520*/  S2R R15, SR_CTAID.X ;  /* 0x00000000000f7919 */ /* 0x000f620000002500 */
[----:B-1----:R-:W-:-:S04]  /*8530*/  SHF.R.S32.HI R11, RZ, 0x1f, R16 ;  /* 0x0000001fff0b7819 */ /* 0x002fc80000011410 */
[CC--:B------:R-:W-:Y:S02]  /*8540*/  LEA.HI R4, R11.reuse, R16.reuse, RZ, 0x2 ;  /* 0x000000100b047211 */ /* 0x0c0fe400078f10ff */
[----:B------:R-:W-:Y:S02]  /*8550*/  LEA.HI R11, R11, R16, RZ, 0x5 ;  /* 0x000000100b0b7211 */ /* 0x000fe400078f28ff */
[----:B------:R-:W-:Y:S02]  /*8560*/  LOP3.LUT R4, R4, 0xfffffffc, RZ, 0xc0, !PT ;  /* 0xfffffffc04047812 */ /* 0x000fe400078ec0ff */
[--C-:B------:R-:W-:Y:S02]  /*8570*/  SHF.R.S32.HI R6, RZ, 0x5, R11.reuse ;  /* 0x00000005ff067819 */ /* 0x100fe4000001140b */
[----:B------:R-:W-:Y:S02]  /*8580*/  SHF.R.S32.HI R5, RZ, 0x1f, R11 ;  /* 0x0000001fff057819 */ /* 0x000fe4000001140b */
[----:B------:R-:W-:Y:S01]  /*8590*/  LOP3.LUT R11, R11, 0xffffffe0, RZ, 0xc0, !PT ;  /* 0xffffffe00b0b7812 */ /* 0x000fe200078ec0ff */
[----:B------:R-:W-:Y:S01]  /*85a0*/  BAR.SYNC.DEFER_BLOCKING 0x1, 0x80 ;  /* 0x0042000000007b1d */ /* 0x000fe20000010000 */
[----:B--2---:R-:W-:Y:S01]  /*85b0*/  SHF.R.S32.HI R10, RZ, 0x1f, R14 ;  /* 0x0000001fff0a7819 */ /* 0x004fe2000001140e */
[----:B------:R-:W-:-:S04]  /*85c0*/  IMAD.WIDE.U32 R2, R14, c[0x0][0x4d0], RZ ;  /* 0x000134000e027a25 */ /* 0x000fc800078e00ff */
[----:B------:R-:W-:Y:S02]  /*85d0*/  IMAD R0, R10, c[0x0][0x4d0], RZ ;  /* 0x000134000a007a24 */ /* 0x000fe400078e02ff */
[----:B------:R-:W-:Y:S02]  /*85e0*/  IMAD.MOV R9, RZ, RZ, -R14 ;  /* 0x000000ffff097224 */ /* 0x000fe400078e0a0e */
[----:B------:R-:W-:Y:S02]  /*85f0*/  IMAD R8, R14, c[0x0][0x4d4], R0 ;  /* 0x000135000e087a24 */ /* 0x000fe400078e0200 */
[----:B------:R-:W-:Y:S01]  /*8600*/  IMAD.IADD R0, R16, 0x1, -R4 ;  /* 0x0000000110007824 */ /* 0x000fe200078e0a04 */
[----:B------:R-:W-:Y:S01]  /*8610*/  LEA.HI R4, R5, R6, RZ, 0x2 ;  /* 0x0000000605047211 */ /* 0x000fe200078f10ff */
[----:B------:R-:W-:Y:S01]  /*8620*/  IMAD.IADD R5, R3, 0x1, R8 ;  /* 0x0000000103057824 */ /* 0x000fe200078e0208 */
[----:B------:R-:W-:Y:S01]  /*8630*/  IADD3 R16, -R11, R16, RZ ;  /* 0x000000100b107210 */ /* 0x000fe20007ffe1ff */
[----:B---3--:R-:W-:Y:S01]  /*8640*/  IMAD R12, R9, c[0x0][0x550], R12 ;  /* 0x00015400090c7a24 */ /* 0x008fe200078e020c */
[----:B------:R-:W-:-:S02]  /*8650*/  LEA.HI R7, R0, R0, RZ, 0x1 ;  /* 0x0000000000077211 */ /* 0x000fc400078f08ff */
[----:B------:R-:W-:Y:S01]  /*8660*/  LOP3.LUT R8, R4, 0xffffffc, RZ, 0xc0, !PT ;  /* 0x0ffffffc04087812 */ /* 0x000fe200078ec0ff */
[----:B------:R-:W-:Y:S01]  /*8670*/  IMAD.MOV.U32 R4, RZ, RZ, R2 ;  /* 0x000000ffff047224 */ /* 0x000fe200078e0002 */
[C---:B------:R-:W-:Y:S01]  /*8680*/  LOP3.LUT R3, R7.reuse, 0x1ffffffe, RZ, 0xc0, !PT ;  /* 0x1ffffffe07037812 */ /* 0x040fe200078ec0ff */
[----:B------:R-:W-:Y:S01]  /*8690*/  IMAD.SHL.U32 R2, R7, 0x20, RZ ;  /* 0x0000002007027824 */ /* 0x000fe200078e00ff */
[----:B------:R-:W-:Y:S01]  /*86a0*/  SHF.R.S32.HI R7, RZ, 0x1f, R16 ;  /* 0x0000001fff077819 */ /* 0x000fe20000011410 */
[----:B------:R-:W-:Y:S01]  /*86b0*/  IMAD.IADD R9, R6, 0x1, -R8 ;  /* 0x0000000106097824 */ /* 0x000fe200078e0a08 */
[----:B------:R-:W-:Y:S01]  /*86c0*/  IADD3 R8, R0, -R3, RZ ;  /* 0x8000000300087210 */ /* 0x000fe20007ffe0ff */
[----:B------:R-:W-:Y:S01]  /*86d0*/  IMAD R0, R10, c[0x0][0x438], RZ ;  /* 0x00010e000a007a24 */ /* 0x000fe200078e02ff */
[----:B------:R-:W-:Y:S01]  /*86e0*/  LEA.HI R17, R7, R16, RZ, 0x2 ;  /* 0x0000001007117211 */ /* 0x000fe200078f10ff */
[----:B----4-:R-:W-:Y:S01]  /*86f0*/  IMAD.WIDE.U32 R4, R13, c[0x0][0x4d8], R4 ;  /* 0x000136000d047a25 */ /* 0x010fe200078e0004 */
[----:B------:R-:W-:-:S02]  /*8700*/  SHF.R.S32.HI R10, RZ, 0x1f, R13 ;  /* 0x0000001fff0a7819 */ /* 0x000fc4000001140d */
[----:B------:R-:W-:Y:S01]  /*8710*/  SHF.R.S32.HI R7, RZ, 0x2, R17 ;  /* 0x00000002ff077819 */ /* 0x000fe20000011411 */
[----:B------:R-:W-:Y:S01]  /*8720*/  IMAD R6, R14, c[0x0][0x43c], R0 ;  /* 0x00010f000e067a24 */ /* 0x000fe200078e0200 */
[----:B------:R-:W-:Y:S01]  /*8730*/  LOP3.LUT R0, R2, 0xffffffc0, RZ, 0xc0, !PT ;  /* 0xffffffc002007812 */ /* 0x000fe200078ec0ff */
[----:B------:R-:W-:-:S04]  /*8740*/  IMAD.WIDE.U32 R2, R14, c[0x0][0x438], RZ ;  /* 0x00010e000e027a25 */ /* 0x000fc800078e00ff */
[----:B------:R-:W-:Y:S02]  /*8750*/  IMAD R8, R8, 0x8, R0 ;  /* 0x0000000808087824 */ /* 0x000fe400078e0200 */
[----:B------:R-:W-:Y:S02]  /*8760*/  IMAD R14, R9, 0x10, R7 ;  /* 0x00000010090e7824 */ /* 0x000fe400078e0207 */
[----:B------:R-:W-:Y:S02]  /*8770*/  IMAD R11, R10, c[0x0][0x4d8], RZ ;  /* 0x000136000a0b7a24 */ /* 0x000fe400078e02ff */
[----:B------:R-:W-:Y:S02]  /*8780*/  IMAD.IADD R8, R14, 0x1, R8 ;  /* 0x000000010e087824 */ /* 0x000fe400078e0208 */
[----:B------:R-:W-:Y:S02]  /*8790*/  IMAD.IADD R3, R3, 0x1, R6 ;  /* 0x0000000103037824 */ /* 0x000fe400078e0206 */
[----:B------:R-:W-:-:S02]  /*87a0*/  IMAD R6, R10, c[0x0][0x440], RZ ;  /* 0x000110000a067a24 */ /* 0x000fc400078e02ff */
[----:B-----5:R-:W-:Y:S02]  /*87b0*/  IMAD R8, R15, 0x80, R8 ;  /* 0x000000800f087824 */ /* 0x020fe400078e0208 */
[C---:B------:R-:W-:Y:S02]  /*87c0*/  IMAD R0, R13.reuse, c[0x0][0x4dc], R11 ;  /* 0x000137000d007a24 */ /* 0x040fe400078e020b */
[C---:B------:R-:W-:Y:S02]  /*87d0*/  IMAD R6, R13.reuse, c[0x0][0x444], R6 ;  /* 0x000111000d067a24 */ /* 0x040fe400078e0206 */
[----:B------:R-:W-:Y:S01]  /*87e0*/  IMAD.WIDE.U32 R2, R13, c[0x0][0x440], R2 ;  /* 0x000110000d027a25 */ /* 0x000fe200078e0002 */
[----:B------:R-:W-:Y:S02]  /*87f0*/  IADD3 R5, R5, R0, RZ ;  /* 0x0000000005057210 */ /* 0x000fe40007ffe0ff */
[----:B------:R-:W-:Y:S01]  /*8800*/  SHF.R.S32.HI R0, RZ, 0x1f, R12 ;  /* 0x0000001fff007819 */ /* 0x000fe2000001140c */
[----:B------:R-:W-:Y:S01]  /*8810*/  @P0 IMAD.HI.U32 R11, R8, c[0x0][0x4ec], RZ ;  /* 0x00013b00080b0a27 */ /* 0x000fe200078e00ff */
[----:B------:R-:W-:-:S03]  /*8820*/  IADD3 R3, R3, R6, RZ ;  /* 0x0000000603037210 */ /* 0x000fc60007ffe0ff */
[----:B------:R-:W-:-:S04]  /*8830*/  @P0 IMAD.HI.U32 R10, R8, c[0x0][0x4ec], RZ ;  /* 0x00013b00080a0a27 */ /* 0x000fc800078e00ff */
[--C-:B------:R-:W-:Y:S01]  /*8840*/  IMAD.MOV.U32 R6, RZ, RZ, R8.reuse ;  /* 0x000000ffff067224 */ /* 0x100fe200078e0008 */
[----:B------:R-:W-:Y:S01]  /*8850*/  @P0 SHF.R.U32.HI R6, RZ, c[0x0][0x4f0], R11 ;  /* 0x00013c00ff060a19 */ /* 0x000fe2000001160b */
[----:B------:R-:W-:Y:S01]  /*8860*/  IMAD.MOV.U32 R7, RZ, RZ, R8 ;  /* 0x000000ffff077224 */ /* 0x000fe200078e0008 */
[----:B------:R-:W-:Y:S01]  /*8870*/  @P0 SHF.R.U32.HI R7, RZ, c[0x0][0x4f0], R10 ;  /* 0x00013c00ff070a19 */ /* 0x000fe2000001160a */
[----:B------:R-:W-:Y:S01]  /*8880*/  IMAD R9, R0, c[0x0][0x448], RZ ;  /* 0x0001120000097a24 */ /* 0x000fe200078e02ff */
[----:B------:R-:W-:Y:S01]  /*8890*/  IADD3 R10, -R6, RZ, RZ ;  /* 0x000000ff060a7210 */ /* 0x000fe20007ffe1ff */
[----:B------:R-:W-:Y:S02]  /*88a0*/  IMAD R0, R0, c[0x0][0x4e0], RZ ;  /* 0x0001380000007a24 */ /* 0x000fe400078e02ff */
[C---:B------:R-:W-:Y:S01]  /*88b0*/  IMAD R11, R12.reuse, c[0x0][0x44c], R9 ;  /* 0x000113000c0b7a24 */ /* 0x040fe200078e0209 */
[----:B------:R-:W-:Y:S01]  /*88c0*/  SHF.R.S32.HI R9, RZ, 0x1f, R7 ;  /* 0x0000001fff097819 */ /* 0x000fe20000011407 */
[----:B------:R-:W-:-:S02]  /*88d0*/  IMAD R13, R12, c[0x0][0x4e4], R0 ;  /* 0x000139000c0d7a24 */ /* 0x000fc400078e0200 */
[----:B------:R-:W-:-:S04]  /*88e0*/  IMAD.WIDE.U32 R4, R12, c[0x0][0x4e0], R4 ;  /* 0x000138000c047a25 */ /* 0x000fc800078e0004 */
[----:B------:R-:W-:Y:S01]  /*88f0*/  IMAD R0, R10, c[0x0][0x4e8], R8 ;  /* 0x00013a000a007a24 */ /* 0x000fe200078e0208 */
[----:B------:R-:W-:Y:S01]  /*8900*/  SHF.R.S32.HI R10, RZ, 0x1f, R6 ;  /* 0x0000001fff0a7819 */ /* 0x000fe20000011406 */
[----:B------:R-:W-:Y:S01]  /*8910*/  IMAD R9, R9, c[0x0][0x430], RZ ;  /* 0x00010c0009097a24 */ /* 0x000fe200078e02ff */
[----:B------:R-:W-:Y:S01]  /*8920*/  IADD3 R4, P0, R6, R4, RZ ;  /* 0x0000000406047210 */ /* 0x000fe20007f1e0ff */
[----:B------:R-:W-:Y:S01]  /*8930*/  IMAD.WIDE.U32 R2, R12, c[0x0][0x448], R2 ;  /* 0x000112000c027a25 */ /* 0x000fe200078e0002 */
[----:B------:R-:W-:Y:S02]  /*8940*/  SHF.R.S32.HI R6, RZ, 0x1f, R0 ;  /* 0x0000001fff067819 */ /* 0x000fe40000011400 */
[----:B------:R-:W-:Y:S01]  /*8950*/  IADD3.X R5, R10, R5, R13, P0, !PT ;  /* 0x000000050a057210 */ /* 0x000fe200007fe40d */
[----:B------:R-:W-:Y:S02]  /*8960*/  IMAD R10, R7, c[0x0][0x434], R9 ;  /* 0x00010d00070a7a24 */ /* 0x000fe400078e0209 */
[----:B------:R-:W-:-:S02]  /*8970*/  IMAD R9, R6, c[0x0][0x4c8], RZ ;  /* 0x0001320006097a24 */ /* 0x000fc400078e02ff */
[----:B------:R-:W-:Y:S02]  /*8980*/  IMAD.MOV R6, RZ, RZ, -R7 ;  /* 0x000000ffff067224 */ /* 0x000fe400078e0a07 */
[----:B------:R-:W-:-:S04]  /*8990*/  IMAD.WIDE.U32 R4, R0, c[0x0][0x4c8], R4 ;  /* 0x0001320000047a25 */ /* 0x000fc800078e0004 */
[----:B------:R-:W-:Y:S02]  /*89a0*/  IMAD R0, R0, c[0x0][0x4cc], R9 ;  /* 0x0001330000007a24 */ /* 0x000fe400078e0209 */
[----:B------:R-:W-:Y:S02]  /*89b0*/  IMAD.IADD R3, R3, 0x1, R11 ;  /* 0x0000000103037824 */ /* 0x000fe400078e020b */
[----:B------:R-:W-:Y:S01]  /*89c0*/  IMAD R13, R6, c[0x0][0x4e8], R8 ;  /* 0x00013a00060d7a24 */ /* 0x000fe200078e0208 */
[C---:B------:R-:W-:Y:S01]  /*89d0*/  LEA R6, P0, R4.reuse, c[0x0][0x4a8], 0x2 ;  /* 0x00012a0004067a11 */ /* 0x040fe200078010ff */
[----:B------:R-:W-:Y:S02]  /*89e0*/  IMAD.IADD R0, R5, 0x1, R0 ;  /* 0x0000000105007824 */ /* 0x000fe400078e0200 */
[----:B------:R-:W-:Y:S01]  /*89f0*/  IMAD.WIDE.U32 R2, R7, c[0x0][0x430], R2 ;  /* 0x00010c0007027a25 */ /* 0x000fe200078e0002 */
[----:B------:R-:W-:Y:S01]  /*8a00*/  SHF.R.S32.HI R7, RZ, 0x1f, R13 ;  /* 0x0000001fff077819 */ /* 0x000fe2000001140d */
[----:B------:R-:W-:Y:S01]  /*8a10*/  SHFL.IDX PT, R8, R6, 0x2, 0x1c1f ;  /* 0x005c1f0006087f89 */ /* 0x000fe200000e0000 */
[----:B------:R-:W-:Y:S01]  /*8a20*/  LEA.HI.X R0, R4, c[0x0][0x4ac], R0, 0x2, P0 ;  /* 0x00012b0004007a11 */ /* 0x000fe200000f1400 */
[----:B------:R-:W-:Y:S01]  /*8a30*/  IMAD R12, R15, 0x80, R14 ;  /* 0x000000800f0c7824 */ /* 0x000fe200078e020e */
[----:B------:R-:W-:Y:S01]  /*8a40*/  IADD3 R3, R3, R10, RZ ;  /* 0x0000000a03037210 */ /* 0x000fe20007ffe0ff */
[----:B------:R-:W-:Y:S01]  /*8a50*/  IMAD R7, R7, c[0x0][0x428], RZ ;  /* 0x00010a0007077a24 */ /* 0x000fe200078e02ff */
[----:B------:R-:W-:Y:S01]  /*8a60*/  SHFL.IDX PT, R4, R6, RZ, 0x1c1f ;  /* 0x001c1fff06047589 */ /* 0x000fe200000e0000 */
[----:B------:R-:W-:-:S02]  /*8a70*/  LOP3.LUT P0, RZ, R16, 0x3, RZ, 0xc0, !PT ;  /* 0x0000000310ff7812 */ /* 0x000fc4000780c0ff */
[C---:B------:R-:W-:Y:S01]  /*8a80*/  IMAD R15, R13.reuse, c[0x0][0x42c], R7 ;  /* 0x00010b000d0f7a24 */ /* 0x040fe200078e0207 */
[----:B------:R-:W1:Y:S01]  /*8a90*/  SHFL.IDX PT, R5, R0, RZ, 0x1c1f ;  /* 0x001c1fff00057589 */ /* 0x000e6200000e0000 */
[----:B------:R-:W-:Y:S01]  /*8aa0*/  IMAD.WIDE.U32 R2, R13, c[0x0][0x428], R2 ;  /* 0x00010a000d027a25 */ /* 0x000fe200078e0002 */
[C---:B------:R-:W-:Y:S02]  /*8ab0*/  IADD3 R14, R12.reuse, 0x40, RZ ;  /* 0x000000400c0e7810 */ /* 0x040fe40007ffe0ff */
[----:B------:R-:W-:Y:S01]  /*8ac0*/  SHFL.IDX PT, R10, R6, 0x1, 0x1c1f ;  /* 0x003c1f00060a7f89 */ /* 0x000fe200000e0000 */
[C---:B------:R-:W-:Y:S02]  /*8ad0*/  IADD3 R13, R12.reuse, 0x48, RZ ;  /* 0x000000480c0d7810 */ /* 0x040fe40007ffe0ff */
[-C--:B------:R-:W-:Y:S01]  /*8ae0*/  ISETP.GE.OR P4, PT, R12, R24.reuse, P0 ;  /* 0x000000180c00720c */ /* 0x080fe20000786670 */
[----:B------:R-:W2:Y:S01]  /*8af0*/  SHFL.IDX PT, R11, R0, 0x1, 0x1c1f ;  /* 0x003c1f00000b7f89 */ /* 0x000ea200000e0000 */
[----:B------:R-:W-:-:S02]  /*8b00*/  ISETP.GE.OR P2, PT, R14, R24, P0 ;  /* 0x000000180e00720c */ /* 0x000fc40000746670 */
[----:B------:R-:W-:Y:S01]  /*8b10*/  IADD3 R3, R3, R15, RZ ;  /* 0x0000000f03037210 */ /* 0x000fe20007ffe0ff */
[----:B------:R-:W3:Y:S01]  /*8b20*/  SHFL.IDX PT, R9, R0, 0x2, 0x1c1f ;  /* 0x005c1f0000097f89 */ /* 0x000ee200000e0000 */
[----:B------:R-:W-:Y:S02]  /*8b30*/  LEA R23, P1, R2, c[0x0][0x400], 0x2 ;  /* 0x0001000002177a11 */ /* 0x000fe400078210ff */
[-C--:B------:R-:W-:Y:S01]  /*8b40*/  ISETP.GE.AND P6, PT, R14, R24.reuse, PT ;  /* 0x000000180e00720c */ /* 0x080fe20003fc6270 */
[----:B------:R-:W-:Y:S01]  /*8b50*/  SHFL.IDX PT, R6, R6, 0x3, 0x1c1f ;  /* 0x007c1f0006067f89 */ /* 0x000fe200000e0000 */
[----:B------:R-:W-:Y:S02]  /*8b60*/  LEA.HI.X R22, R2, c[0x0][0x404], R3, 0x2, P1 ;  /* 0x0001010002167a11 */ /* 0x000fe400008f1403 */
[----:B------:R-:W-:Y:S01]  /*8b70*/  ISETP.GE.AND P1, PT, R13, R24, PT ;  /* 0x000000180d00720c */ /* 0x000fe20003f26270 */
[----:B------:R4:W5:Y:S04]  /*8b80*/  SHFL.IDX PT, R7, R0, 0x3, 0x1c1f ;  /* 0x007c1f0000077f89 */ /* 0x00096800000e0000 */
[----:B-1----:R1:W-:Y:S04]  /*8b90*/  @!P4 ST.E [R4.64], R18 ;  /* 0x000000120400c985 */ /* 0x0023e8000c101906 */
[----:B------:R1:W1:Y:S04]  /*8ba0*/  SHFL.IDX PT, R2, R23, RZ, 0x1c1f ;  /* 0x001c1fff17027589 */ /* 0x00026800000e0000 */
[----:B------:R1:W1:Y:S01]  /*8bb0*/  SHFL.IDX PT, R3, R22, RZ, 0x1c1f ;  /* 0x001c1fff16037589 */ /* 0x00026200000e0000 */
[----:B----4-:R-:W-:-:S04]  /*8bc0*/  IADD3 R0, R12, 0x8, RZ ;  /* 0x000000080c007810 */ /* 0x010fc80007ffe0ff */
[CC--:B------:R-:W-:Y:S02]  /*8bd0*/  ISETP.GE.OR P3, PT, R0.reuse, R24.reuse, P0 ;  /* 0x000000180000720c */ /* 0x0c0fe40000766670 */
[-C--:B------:R-:W-:Y:S02]  /*8be0*/  ISETP.GE.OR P0, PT, R13, R24.reuse, P0 ;  /* 0x000000180d00720c */ /* 0x080fe40000706670 */
[----:B------:R-:W-:Y:S02]  /*8bf0*/  ISETP.GE.AND P5, PT, R0, R24, PT ;  /* 0x000000180000720c */ /* 0x000fe40003fa6270 */
[----:B------:R-:W-:-:S05]  /*8c00*/  LOP3.LUT R0, R17, 0x7ffffffc, RZ, 0xc0, !PT ;  /* 0x7ffffffc11007812 */ /* 0x000fca00078ec0ff */
[----:B------:R-:W-:Y:S01]  /*8c10*/  IMAD.IADD R0, R16, 0x1, -R0 ;  /* 0x0000000110007824 */ /* 0x000fe200078e0a00 */
[----:B------:R-:W-:Y:S01]  /*8c20*/  P2R R16, PR, RZ, 0x2 ;  /* 0x00000002ff107803 */ /* 0x000fe20000000000 */
[----:B--2---:R2:W-:Y:S03]  /*8c30*/  @!P3 ST.E [R10.64], R19 ;  /* 0x000000130a00b985 */ /* 0x0045e6000c101906 */
[----:B------:R-:W-:Y:S01]  /*8c40*/  SHF.L.U32 R0, R0, 0x1, RZ ;  /* 0x0000000100007819 */ /* 0x000fe200000006ff */
[----:B---3--:R2:W-:Y:S04]  /*8c50*/  @!P2 ST.E [R8.64], R20 ;  /* 0x000000140800a985 */ /* 0x0085e8000c101906 */
[----:B-----5:R2:W-:Y:S01]  /*8c60*/  @!P0 ST.E [R6.64], R21 ;  /* 0x0000001506008985 */ /* 0x0205e2000c101906 */
[----:B------:R-:W-:-:S13]  /*8c70*/  ISETP.GE.AND P0, PT, R12, R24, PT ;  /* 0x000000180c00720c */ /* 0x000fda0003f06270 */
[----:B------:R-:W-:Y:S05]  /*8c80*/  @P0 BRA `(.L_x_14) ;  /* 0x0000045000000947 */ /* 0x000fea0003800000 */
[C---:B-12---:R-:W-:Y:S02]  /*8c90*/  IADD3 R6, R0.reuse, 0x8, RZ ;  /* 0x0000000800067810 */ /* 0x046fe40007ffe0ff */
[----:B------:R-:W-:Y:S02]  /*8ca0*/  IADD3 R5, R0, 0x10, RZ ;  /* 0x0000001000057810 */ /* 0x000fe40007ffe0ff */
[----:B------:R-:W-:Y:S02]  /*8cb0*/  ISETP.GE.AND P1, PT, R6, c[0x0][0x3c8], PT ;  /* 0x0000f20006007a0c */ /* 0x000fe40003f26270 */
[----:B------:R-:W-:Y:S02]  /*8cc0*/  ISETP.GE.AND P0, PT, R5, c[0x0][0x3c8], PT ;  /* 0x0000f20005007a0c */ /* 0x000fe40003f06270 */
[C---:B------:R-:W-:Y:S02]  /*8cd0*/  IADD3 R4, R0.reuse, 0x18, RZ ;  /* 0x0000001800047810 */ /* 0x040fe40007ffe0ff */
[----:B------:R-:W-:-:S02]  /*8ce0*/  ISETP.GE.AND P2, PT, R0, c[0x0][0x3c8], PT ;  /* 0x0000f20000007a0c */ /* 0x000fc40003f46270 */
[----:B------:R-:W-:-:S05]  /*8cf0*/  ISETP.GE.AND P4, PT, R4, c[0x0][0x3c8], PT ;  /* 0x0000f20004007a0c */ /* 0x000fca0003f86270 */
[----:B------:R-:W-:Y:S02]  /*8d00*/  @!P1 LEA.HI R6, R6, R6, RZ, 0x1 ;  /* 0x0000000606069211 */ /* 0x000fe400078f08ff */
[----:B------:R-:W-:Y:S02]  /*8d10*/  @!P0 LEA.HI R5, R5, R5, RZ, 0x1 ;  /* 0x0000000505058211 */ /* 0x000fe400078f08ff */
[----:B------:R-:W-:Y:S02]  /*8d20*/  @!P1 LOP3.LUT R6, R6, 0xfffffffe, RZ, 0xc0, !PT ;  /* 0xfffffffe06069812 */ /* 0x000fe400078ec0ff */
[----:B------:R-:W-:Y:S01]  /*8d30*/  @!P0 LOP3.LUT R5, R5, 0xfffffffe, RZ, 0xc0, !PT ;  /* 0xfffffffe05058812 */ /* 0x000fe200078ec0ff */
[----:B------:R-:W-:Y:S01]  /*8d40*/  @!P2 IMAD.WIDE R8, R0, 0x4, R2 ;  /* 0x000000040008a825 */ /* 0x000fe200078e0202 */
[----:B------:R-:W-:-:S03]  /*8d50*/  @!P4 LEA.HI R10, R4, R4, RZ, 0x1 ;  /* 0x00000004040ac211 */ /* 0x000fc600078f08ff */
[--C-:B------:R-:W-:Y:S01]  /*8d60*/  @!P1 IMAD.WIDE R6, R6, 0x4, R2.reuse ;  /* 0x0000000406069825 */ /* 0x100fe200078e0202 */
[----:B------:R1:W-:Y:S03]  /*8d70*/  @!P2 ST.E.64 [R8.64], R144 ;  /* 0x000000900800a985 */ /* 0x0003e6000c101b06 */
[----:B------:R-:W-:Y:S01]  /*8d80*/  @!P0 IMAD.WIDE R4, R5, 0x4, R2 ;  /* 0x0000000405048825 */ /* 0x000fe200078e0202 */
[----:B------:R2:W-:Y:S04]  /*8d90*/  @!P1 ST.E.64 [R6.64], R152 ;  /* 0x0000009806009985 */ /* 0x0005e8000c101b06 */
[----:B------:R3:W-:Y:S01]  /*8da0*/  @!P0 ST.E.64 [R4.64], R68 ;  /* 0x0000004404008985 */ /* 0x0007e2000c101b06 */
[----:B-1----:R-:W-:-:S02]  /*8db0*/  @!P4 LOP3.LUT R8, R10, 0xfffffffe, RZ, 0xc0, !PT ;  /* 0xfffffffe0a08c812 */ /* 0x002fc400078ec0ff */
[----:B------:R-:W-:-:S03]  /*8dc0*/  IADD3 R9, R0, 0x20, RZ ;  /* 0x0000002000097810 */ /* 0x000fc60007ffe0ff */
[----:B--2---:R-:W-:Y:S01]  /*8dd0*/  @!P4 IMAD.WIDE R6, R8, 0x4, R2 ;  /* 0x000000040806c825 */ /* 0x004fe200078e0202 */
[----:B------:R-:W-:Y:S02]  /*8de0*/  ISETP.GE.AND P3, PT, R9, c[0x0][0x3c8], PT ;  /* 0x0000f20009007a0c */ /* 0x000fe40003f66270 */
[C---:B---3--:R-:W-:Y:S02]  /*8df0*/  IADD3 R5, R0.reuse, 0x28, RZ ;  /* 0x0000002800057810 */ /* 0x048fe40007ffe0ff */
[C---:B------:R-:W-:Y:S01]  /*8e00*/  IADD3 R4, R0.reuse, 0x30, RZ ;  /* 0x0000003000047810 */ /* 0x040fe20007ffe0ff */
[----:B------:R1:W-:Y:S01]  /*8e10*/  @!P4 ST.E.64 [R6.64], R80 ;  /* 0x000000500600c985 */ /* 0x0003e2000c101b06 */
[----:B------:R-:W-:Y:S02]  /*8e20*/  IADD3 R8, R0, 0x38, RZ ;  /* 0x0000003800087810 */ /* 0x000fe40007ffe0ff */
[----:B------:R-:W-:Y:S02]  /*8e30*/  ISETP.GE.AND P2, PT, R5, c[0x0][0x3c8], PT ;  /* 0x0000f20005007a0c */ /* 0x000fe40003f46270 */
[----:B------:R-:W-:-:S02]  /*8e40*/  ISETP.GE.AND P1, PT, R4, c[0x0][0x3c8], PT ;  /* 0x0000f20004007a0c */ /* 0x000fc40003f26270 */
[----:B------:R-:W-:Y:S02]  /*8e50*/  ISETP.GE.AND P0, PT, R8, c[0x0][0x3c8], PT ;  /* 0x0000f20008007a0c */ /* 0x000fe40003f06270 */
[----:B------:R-:W-:-:S09]  /*8e60*/  @!P3 LEA.HI R9, R9, R9, RZ, 0x1 ;  /* 0x000000090909b211 */ /* 0x000fd200078f08ff */
[----:B------:R-:W-:Y:S02]  /*8e70*/  @!P1 LEA.HI R4, R4, R4, RZ, 0x1 ;  /* 0x0000000404049211 */ /* 0x000fe400078f08ff */
[----:B------:R-:W-:-:S04]  /*8e80*/  @!P0 LEA.HI R8, R8, R8, RZ, 0x1 ;  /* 0x0000000808088211 */ /* 0x000fc800078f08ff */
[----:B------:R-:W-:Y:S02]  /*8e90*/  @!P0 LOP3.LUT R10, R8, 0xfffffffe, RZ, 0xc0, !PT ;  /* 0xfffffffe080a8812 */ /* 0x000fe400078ec0ff */
[----:B-1----:R-:W-:Y:S02]  /*8ea0*/  @!P2 LEA.HI R6, R5, R5, RZ, 0x1 ;  /* 0x000000050506a211 */ /* 0x002fe400078f08ff */
[----:B------:R-:W-:Y:S02]  /*8eb0*/  @!P3 LOP3.LUT R5, R9, 0xfffffffe, RZ, 0xc0, !PT ;  /* 0xfffffffe0905b812 */ /* 0x000fe400078ec0ff */
[----:B------:R-:W-:Y:S02]  /*8ec0*/  @!P2 LOP3.LUT R9, R6, 0xfffffffe, RZ, 0xc0, !PT ;  /* 0xfffffffe0609a812 */ /* 0x000fe400078ec0ff */
[----:B------:R-:W-:Y:S01]  /*8ed0*/  @!P1 LOP3.LUT R6, R4, 0xfffffffe, RZ, 0xc0, !PT ;  /* 0xfffffffe04069812 */ /* 0x000fe200078ec0ff */
[----:B------:R-:W-:-:S04]  /*8ee0*/  @!P3 IMAD.WIDE R4, R5, 0x4, R2 ;  /* 0x000000040504b825 */ /* 0x000fc800078e0202 */
[--C-:B------:R-:W-:Y:S01]  /*8ef0*/  @!P2 IMAD.WIDE R8, R9, 0x4, R2.reuse ;  /* 0x000000040908a825 */ /* 0x100fe200078e0202 */
[----:B------:R1:W-:Y:S03]  /*8f00*/  @!P3 ST.E.64 [R4.64], R84 ;  /* 0x000000540400b985 */ /* 0x0003e6000c101b06 */
[--C-:B------:R-:W-:Y:S01]  /*8f10*/  @!P1 IMAD.WIDE R6, R6, 0x4, R2.reuse ;  /* 0x0000000406069825 */ /* 0x100fe200078e0202 */
[----:B------:R2:W-:Y:S04]  /*8f20*/  @!P2 ST.E.64 [R8.64], R96 ;  /* 0x000000600800a985 */ /* 0x0005e8000c101b06 */
[----:B------:R3:W-:Y:S01]  /*8f30*/  @!P1 ST.E.64 [R6.64], R156 ;  /* 0x0000009c06009985 */ /* 0x0007e2000c101b06 */
[----:B-1----:R-:W-:Y:S01]  /*8f40*/  @!P0 IMAD.WIDE R4, R10, 0x4, R2 ;  /* 0x000000040a048825 */ /* 0x002fe200078e0202 */
[----:B--2---:R-:W-:-:S04]  /*8f50*/  IADD3 R8, R0, 0x40, RZ ;  /* 0x0000004000087810 */ /* 0x004fc80007ffe0ff */
[----:B------:R1:W-:Y:S01]  /*8f60*/  @!P0 ST.E.64 [R4.64], R104 ;  /* 0x0000006804008985 */ /* 0x0003e2000c101b06 */
[----:B---3--:R-:W-:Y:S02]  /*8f70*/  IADD3 R6, R0, 0x48, RZ ;  /* 0x0000004800067810 */ /* 0x008fe40007ffe0ff */
[----:B------:R-:W-:Y:S02]  /*8f80*/  ISETP.GE.AND P3, PT, R8, c[0x0][0x3c8], PT ;  /* 0x0000f20008007a0c */ /* 0x000fe40003f66270 */
[----:B------:R-:W-:-:S11]  /*8f90*/  ISETP.GE.AND P2, PT, R6, c[0x0][0x3c8], PT ;  /* 0x0000f20006007a0c */ /* 0x000fd60003f46270 */
[----:B------:R-:W-:Y:S02]  /*8fa0*/  @!P3 LEA.HI R8, R8, R8, RZ, 0x1 ;  /* 0x000000080808b211 */ /* 0x000fe400078f08ff */
[----:B------:R-:W-:-:S04]  /*8fb0*/  @!P2 LEA.HI R7, R6, R6, RZ, 0x1 ;  /* 0x000000060607a211 */ /* 0x000fc800078f08ff */
[----:B------:R-:W-:Y:S02]  /*8fc0*/  @!P2 LOP3.LUT R7, R7, 0xfffffffe, RZ, 0xc0, !PT ;  /* 0xfffffffe0707a812 */ /* 0x000fe400078ec0ff */
[C---:B-1----:R-:W-:Y:S02]  /*8fd0*/  IADD3 R5, R0.reuse, 0x50, RZ ;  /* 0x0000005000057810 */ /* 0x042fe40007ffe0ff */
[----:B------:R-:W-:Y:S02]  /*8fe0*/  IADD3 R4, R0, 0x58, RZ ;  /* 0x0000005800047810 */ /* 0x000fe40007ffe0ff */
[----:B------:R-:W-:Y:S02]  /*8ff0*/  ISETP.GE.AND P1, PT, R5, c[0x0][0x3c8], PT ;  /* 0x0000f20005007a0c */ /* 0x000fe40003f26270 */
[----:B------:R-:W-:-:S11]  /*9000*/  ISETP.GE.AND P0, PT, R4, c[0x0][0x3c8], PT ;  /* 0x0000f20004007a0c */ /* 0x000fd60003f06270 */
[----:B------:R-:W-:Y:S02]  /*9010*/  @!P1 LEA.HI R6, R5, R5, RZ, 0x1 ;  /* 0x0000000505069211 */ /* 0x000fe400078f08ff */
[----:B------:R-:W-:Y:S02]  /*9020*/  @!P0 LEA.HI R4, R4, R4, RZ, 0x1 ;  /* 0x0000000404048211 */ /* 0x000fe400078f08ff */
[----:B------:R-:W-:Y:S02]  /*9030*/  @!P3 LOP3.LUT R5, R8, 0xfffffffe, RZ, 0xc0, !PT ;  /* 0xfffffffe0805b812 */ /* 0x000fe400078ec0ff */
[----:B------:R-:W-:Y:S01]  /*9040*/  @!P1 LOP3.LUT R10, R6, 0xfffffffe, RZ, 0xc0, !PT ;  /* 0xfffffffe060a9812 */ /* 0x000fe200078ec0ff */
[----:B------:R-:W-:Y:S01]  /*9050*/  @!P2 IMAD.WIDE R6, R7, 0x4, R2 ;  /* 0x000000040706a825 */ /* 0x000fe200078e0202 */
[----:B------:R-:W-:-:S03]  /*9060*/  @!P0 LOP3.LUT R11, R4, 0xfffffffe, RZ, 0xc0, !PT ;  /* 0xfffffffe040b8812 */ /* 0x000fc600078ec0ff */
[----:B------:R-:W-:-:S04]  /*9070*/  @!P3 IMAD.WIDE R8, R5, 0x4, R2 ;  /* 0x000000040508b825 */ /* 0x000fc800078e0202 */
[--C-:B------:R-:W-:Y:S01]  /*9080*/  @!P1 IMAD.WIDE R4, R10, 0x4, R2.reuse ;  /* 0x000000040a049825 */ /* 0x100fe200078e0202 */
[----:B------:R1:W-:Y:S03]  /*9090*/  @!P3 ST.E.64 [R8.64], R108 ;  /* 0x0000006c0800b985 */ /* 0x0003e6000c101b06 */
[----:B------:R-:W-:Y:S01]  /*90a0*/  @!P0 IMAD.WIDE R2, R11, 0x4, R2 ;  /* 0x000000040b028825 */ /* 0x000fe200078e0202 */
[----:B------:R1:W-:Y:S04]  /*90b0*/  @!P2 ST.E.64 [R6.64], R120 ;  /* 0x000000780600a985 */ /* 0x0003e8000c101b06 */
[----:B------:R1:W-:Y:S04]  /*90c0*/  @!P1 ST.E.64 [R4.64], R164 ;  /* 0x000000a404009985 */ /* 0x0003e8000c101b06 */
[----:B------:R1:W-:Y:S02]  /*90d0*/  @!P0 ST.E.64 [R2.64], R168 ;  /* 0x000000a802008985 */ /* 0x0003e4000c101b06 */
.L_x_14:
[----:B-1----:R-:W-:Y:S05]  /*90e0*/  BSYNC B0 ;  /* 0x0000000000007941 */ /* 0x002fea0003800000 */
.L_x_13:
[----:B------:R1:W3:Y:S01]  /*90f0*/  SHFL.IDX PT, R3, R22, 0x1, 0x1c1f ;  /* 0x003c1f0016037f89 */ /* 0x0002e200000e0000 */
[----:B------:R-:W-:Y:S03]  /*9100*/  BSSY B0, `(.L_x_15) ;  /* 0x0000048000007945 */ /* 0x000fe60003800000 */
[----:B------:R1:W4:Y:S01]  /*9110*/  SHFL.IDX PT, R2, R23, 0x1, 0x1c1f ;  /* 0x003c1f0017027f89 */ /* 0x00032200000e0000 */
[----:B------:R-:W-:Y:S05]  /*9120*/  @P5 BRA `(.L_x_16) ;  /* 0x0000045000005947 */ /* 0x000fea0003800000 */
[C---:B------:R-:W-:Y:S02]  /*9130*/  IADD3 R4, R0.reuse, 0x8, RZ ;  /* 0x0000000800047810 */ /* 0x040fe40007ffe0ff */
[----:B------:R-:W-:-:S02]  /*9140*/  ISETP.GE.AND P1, PT, R0, c[0x0][0x3c8], PT ;  /* 0x0000f20000007a0c */ /* 0x000fc40003f26270 */
[----:B------:R-:W-:Y:S02]  /*9150*/  ISETP.GE.AND P0, PT, R4, c[0x0][0x3c8], PT ;  /* 0x0000f20004007a0c */ /* 0x000fe40003f06270 */
[C---:B--2---:R-:W-:Y:S02]  /*9160*/  IADD3 R8, R0.reuse, 0x10, RZ ;  /* 0x0000001000087810 */ /* 0x044fe40007ffe0ff */
[C---:B------:R-:W-:Y:S02]  /*9170*/  IADD3 R9, R0.reuse, 0x18, RZ ;  /* 0x0000001800097810 */ /* 0x040fe40007ffe0ff */
[C---:B------:R-:W-:Y:S02]  /*9180*/  IADD3 R10, R0.reuse, 0x20, RZ ;  /* 0x00000020000a7810 */ /* 0x040fe40007ffe0ff */
[----:B------:R-:W-:Y:S02]  /*9190*/  IADD3 R11, R0, 0x28, RZ ;  /* 0x00000028000b7810 */ /* 0x000fe40007ffe0ff */
[----:B------:R-:W-:Y:S01]  /*91a0*/  ISETP.GE.AND P4, PT, R8, c[0x0][0x3c8], PT ;  /* 0x0000f20008007a0c */ /* 0x000fe20003f86270 */
[C---:B---34-:R-:W-:Y:S01]  /*91b0*/  @!P1 IMAD.WIDE R6, R0.reuse, 0x4, R2 ;  /* 0x0000000400069825 */ /* 0x058fe200078e0202 */
[----:B------:R-:W-:-:S02]  /*91c0*/  IADD3 R12, R0, 0x30, RZ ;  /* 0x00000030000c7810 */ /* 0x000fc40007ffe0ff */
[----:B------:R-:W-:Y:S02]  /*91d0*/  @!P0 LEA.HI R4, R4, R4, RZ, 0x1 ;  /* 0x0000000404048211 */ /* 0x000fe400078f08ff */
[----:B------:R-:W-:Y:S01]  /*91e0*/  ISETP.GE.AND P3, PT, R9, c[0x0][0x3c8], PT ;  /* 0x0000f20009007a0c */ /* 0x000fe20003f66270 */
[----:B------:R2:W-:Y:S01]  /*91f0*/  @!P1 ST.E.64 [R6.64], R146 ;  /* 0x0000009206009985 */ /* 0x0005e2000c101b06 */
[----:B------:R-:W-:Y:S02]  /*9200*/  @!P0 LOP3.LUT R4, R4, 0xfffffffe, RZ, 0xc0, !PT ;  /* 0xfffffffe04048812 */ /* 0x000fe400078ec0ff */
[----:B------:R-:W-:Y:S02]  /*9210*/  ISETP.GE.AND P2, PT, R10, c[0x0][0x3c8], PT ;  /* 0x0000f2000a007a0c */ /* 0x000fe40003f46270 */
[----:B------:R-:W-:Y:S01]  /*9220*/  ISETP.GE.AND P1, PT, R11, c[0x0][0x3c8], PT ;  /* 0x0000f2000b007a0c */ /* 0x000fe20003f26270 */
[----:B------:R-:W-:-:S05]  /*9230*/  @!P0 IMAD.WIDE R4, R4, 0x4, R2 ;  /* 0x0000000404048825 */ /* 0x000fca00078e0202 */
[----:B------:R3:W-:Y:S01]  /*9240*/  @!P0 ST.E.64 [R4.64], R154 ;  /* 0x0000009a04008985 */ /* 0x0007e2000c101b06 */
[----:B------:R-:W-:-:S13]  /*9250*/  ISETP.GE.AND P0, PT, R12, c[0x0][0x3c8], PT ;  /* 0x0000f2000c007a0c */ /* 0x000fda0003f06270 */
[----:B------:R-:W-:Y:S02]  /*9260*/  @!P0 LEA.HI R12, R12, R12, RZ, 0x1 ;  /* 0x0000000c0c0c8211 */ /* 0x000fe400078f08ff */
[----:B--2---:R-:W-:Y:S02]  /*9270*/  @!P3 LEA.HI R6, R9, R9, RZ, 0x1 ;  /* 0x000000090906b211 */ /* 0x004fe400078f08ff */
[----:B------:R-:W-:Y:S02]  /*9280*/  @!P1 LEA.HI R7, R11, R11, RZ, 0x1 ;  /* 0x0000000b0b079211 */ /* 0x000fe400078f08ff */
[----:B------:R-:W-:Y:S02]  /*9290*/  @!P3 LOP3.LUT R6, R6, 0xfffffffe, RZ, 0xc0, !PT ;  /* 0xfffffffe0606b812 */ /* 0x000fe400078ec0ff */
[----:B------:R-:W-:Y:S02]  /*92a0*/  @!P1 LOP3.LUT R7, R7, 0xfffffffe, RZ, 0xc0, !PT ;  /* 0xfffffffe07079812 */ /* 0x000fe400078ec0ff */
[----:B------:R-:W-:-:S02]  /*92b0*/  @!P0 LOP3.LUT R12, R12, 0xfffffffe, RZ, 0xc0, !PT ;  /* 0xfffffffe0c0c8812 */ /* 0x000fc400078ec0ff */
[----:B---3--:R-:W-:Y:S01]  /*92c0*/  @!P4 LEA.HI R4, R8, R8, RZ, 0x1 ;  /* 0x000000080804c211 */ /* 0x008fe200078f08ff */
[--C-:B------:R-:W-:Y:S01]  /*92d0*/  @!P3 IMAD.WIDE R8, R6, 0x4, R2.reuse ;  /* 0x000000040608b825 */ /* 0x100fe200078e0202 */
[----:B------:R-:W-:Y:S02]  /*92e0*/  @!P2 LEA.HI R5, R10, R10, RZ, 0x1 ;  /* 0x0000000a0a05a211 */ /* 0x000fe400078f08ff */
[----:B------:R-:W-:Y:S01]  /*92f0*/  @!P4 LOP3.LUT R4, R4, 0xfffffffe, RZ, 0xc0, !PT ;  /* 0xfffffffe0404c812 */ /* 0x000fe200078ec0ff */
[----:B------:R-:W-:Y:S01]  /*9300*/  @!P1 IMAD.WIDE R6, R7, 0x4, R2 ;  /* 0x0000000407069825 */ /* 0x000fe200078e0202 */
[----:B------:R-:W-:-:S03]  /*9310*/  @!P2 LOP3.LUT R10, R5, 0xfffffffe, RZ, 0xc0, !PT ;  /* 0xfffffffe050aa812 */ /* 0x000fc600078ec0ff */
[----:B------:R-:W-:-:S04]  /*9320*/  @!P4 IMAD.WIDE R4, R4, 0x4, R2 ;  /* 0x000000040404c825 */ /* 0x000fc800078e0202 */
[--C-:B------:R-:W-:Y:S01]  /*9330*/  @!P2 IMAD.WIDE R10, R10, 0x4, R2.reuse ;  /* 0x000000040a0aa825 */ /* 0x100fe200078e0202 */
[----:B------:R2:W-:Y:S04]  /*9340*/  @!P4 ST.E.64 [R4.64], R70 ;  /* 0x000000460400c985 */ /* 0x0005e8000c101b06 */
[----:B------:R3:W-:Y:S04]  /*9350*/  @!P3 ST.E.64 [R8.64], R82 ;  /* 0x000000520800b985 */ /* 0x0007e8000c101b06 */
[----:B------:R-:W-:Y:S04]  /*9360*/  @!P2 ST.E.64 [R10.64], R86 ;  /* 0x000000560a00a985 */ /* 0x000fe8000c101b06 */
[----:B------:R4:W-:Y:S01]  /*9370*/  @!P1 ST.E.64 [R6.64], R98 ;  /* 0x0000006206009985 */ /* 0x0009e2000c101b06 */
[----:B--2---:R-:W-:Y:S01]  /*9380*/  @!P0 IMAD.WIDE R4, R12, 0x4, R2 ;  /* 0x000000040c048825 */ /* 0x004fe200078e0202 */
[----:B---3--:R-:W-:-:S04]  /*9390*/  IADD3 R8, R0, 0x38, RZ ;  /* 0x0000003800087810 */ /* 0x008fc80007ffe0ff */
[----:B------:R2:W-:Y:S01]  /*93a0*/  @!P0 ST.E.64 [R4.64], R158 ;  /* 0x0000009e04008985 */ /* 0x0005e2000c101b06 */
[----:B------:R-:W-:Y:S02]  /*93b0*/  ISETP.GE.AND P4, PT, R8, c[0x0][0x3c8], PT ;  /* 0x0000f20008007a0c */ /* 0x000fe40003f86270 */
[C---:B----4-:R-:W-:Y:S02]  /*93c0*/  IADD3 R7, R0.reuse, 0x40, RZ ;  /* 0x0000004000077810 */ /* 0x050fe40007ffe0ff */
[----:B------:R-:W-:Y:S02]  /*93d0*/  IADD3 R6, R0, 0x48, RZ ;  /* 0x0000004800067810 */ /* 0x000fe40007ffe0ff */
[----:B------:R-:W-:Y:S02]  /*93e0*/  ISETP.GE.AND P3, PT, R7, c[0x0][0x3c8], PT ;  /* 0x0000f20007007a0c */ /* 0x000fe40003f66270 */
[----:B------:R-:W-:-:S05]  /*93f0*/  ISETP.GE.AND P2, PT, R6, c[0x0][0x3c8], PT ;  /* 0x0000f20006007a0c */ /* 0x000fca0003f46270 */
[----:B------:R-:W-:-:S06]  /*9400*/  @!P4 LEA.HI R9, R8, R8, RZ, 0x1 ;  /* 0x000000080809c211 */ /* 0x000fcc00078f08ff */
[----:B------:R-:W-:Y:S02]  /*9410*/  @!P3 LEA.HI R8, R7, R7, RZ, 0x1 ;  /* 0x000000070708b211 */ /* 0x000fe400078f08ff */
[----:B------:R-:W-:Y:S02]  /*9420*/  @!P2 LEA.HI R7, R6, R6, RZ, 0x1 ;  /* 0x000000060607a211 */ /* 0x000fe400078f08ff */
[----:B------:R-:W-:Y:S02]  /*9430*/  @!P3 LOP3.LUT R8, R8, 0xfffffffe, RZ, 0xc0, !PT ;  /* 0xfffffffe0808b812 */ /* 0x000fe400078ec0ff */
[C---:B--2---:R-:W-:Y:S02]  /*9440*/  IADD3 R5, R0.reuse, 0x50, RZ ;  /* 0x0000005000057810 */ /* 0x044fe40007ffe0ff */
[----:B------:R-:W-:Y:S02]  /*9450*/  IADD3 R4, R0, 0x58, RZ ;  /* 0x0000005800047810 */ /* 0x000fe40007ffe0ff */
[----:B------:R-:W-:-:S02]  /*9460*/  ISETP.GE.AND P1, PT, R5, c[0x0][0x3c8], PT ;  /* 0x0000f20005007a0c */ /* 0x000fc40003f26270 */
[----:B------:R-:W-:Y:S02]  /*9470*/  ISETP.GE.AND P0, PT, R4, c[0x0][0x3c8], PT ;  /* 0x0000f20004007a0c */ /* 0x000fe40003f06270 */
[----:B------:R-:W-:-:S09]  /*9480*/  @!P2 LOP3.LUT R7, R7, 0xfffffffe, RZ, 0xc0, !PT ;  /* 0xfffffffe0707a812 */ /* 0x000fd200078ec0ff */
[----:B------:R-:W-:Y:S02]  /*9490*/  @!P1 LEA.HI R6, R5, R5, RZ, 0x1 ;  /* 0x0000000505069211 */ /* 0x000fe400078f08ff */
[----:B------:R-:W-:Y:S02]  /*94a0*/  @!P0 LEA.HI R4, R4, R4, RZ, 0x1 ;  /* 0x0000000404048211 */ /* 0x000fe400078f08ff */
[----:B------:R-:W-:Y:S01]  /*94b0*/  @!P4 LOP3.LUT R5, R9, 0xfffffffe, RZ, 0xc0, !PT ;  /* 0xfffffffe0905c812 */ /* 0x000fe200078ec0ff */
[--C-:B------:R-:W-:Y:S01]  /*94c0*/  @!P3 IMAD.WIDE R8, R8, 0x4, R2.reuse ;  /* 0x000000040808b825 */ /* 0x100fe200078e0202 */
[----:B------:R-:W-:Y:S02]  /*94d0*/  @!P1 LOP3.LUT R12, R6, 0xfffffffe, RZ, 0xc0, !PT ;  /* 0xfffffffe060c9812 */ /* 0x000fe400078ec0ff */
[----:B------:R-:W-:Y:S01]  /*94e0*/  @!P0 LOP3.LUT R13, R4, 0xfffffffe, RZ, 0xc0, !PT ;  /* 0xfffffffe040d8812 */ /* 0x000fe200078ec0ff */
[----:B------:R-:W-:-:S04]  /*94f0*/  @!P4 IMAD.WIDE R10, R5, 0x4, R2 ;  /* 0x00000004050ac825 */ /* 0x000fc800078e0202 */
[--C-:B------:R-:W-:Y:S01]  /*9500*/  @!P2 IMAD.WIDE R6, R7, 0x4, R2.reuse ;  /* 0x000000040706a825 */ /* 0x100fe200078e0202 */
[----:B------:R2:W-:Y:S03]  /*9510*/  @!P4 ST.E.64 [R10.64], R106 ;  /* 0x0000006a0a00c985 */ /* 0x0005e6000c101b06 */
[--C-:B------:R-:W-:Y:S01]  /*9520*/  @!P1 IMAD.WIDE R4, R12, 0x4, R2.reuse ;  /* 0x000000040c049825 */ /* 0x100fe200078e0202 */
[----:B------:R2:W-:Y:S03]  /*9530*/  @!P3 ST.E.64 [R8.64], R110 ;  /* 0x0000006e0800b985 */ /* 0x0005e6000c101b06 */
[----:B------:R-:W-:Y:S01]  /*9540*/  @!P0 IMAD.WIDE R2, R13, 0x4, R2 ;  /* 0x000000040d028825 */ /* 0x000fe200078e0202 */
[----:B------:R2:W-:Y:S04]  /*9550*/  @!P2 ST.E.64 [R6.64], R122 ;  /* 0x0000007a0600a985 */ /* 0x0005e8000c101b06 */
[----:B------:R2:W-:Y:S04]  /*9560*/  @!P1 ST.E.64 [R4.64], R166 ;  /* 0x000000a604009985 */ /* 0x0005e8000c101b06 */
[----:B------:R2:W-:Y:S02]  /*9570*/  @!P0 ST.E.64 [R2.64], R170 ;  /* 0x000000aa02008985 */ /* 0x0005e4000c101b06 */
.L_x_16:
[----:B------:R-:W-:Y:S05]  /*9580*/  BSYNC B0 ;  /* 0x0000000000007941 */ /* 0x000fea0003800000 */
.L_x_15:
[----:B--23--:R2:W3:Y:S01]  /*9590*/  SHFL.IDX PT, R3, R22, 0x2, 0x1c1f ;  /* 0x005c1f0016037f89 */ /* 0x00c4e200000e0000 */
[----:B------:R-:W-:Y:S03]  /*95a0*/  BSSY B0, `(.L_x_17) ;  /* 0x0000048000007945 */ /* 0x000fe60003800000 */
[----:B----4-:R2:W4:Y:S01]  /*95b0*/  SHFL.IDX PT, R2, R23, 0x2, 0x1c1f ;  /* 0x005c1f0017027f89 */ /* 0x01052200000e0000 */
[----:B------:R-:W-:Y:S05]  /*95c0*/  @P6 BRA `(.L_x_18) ;  /* 0x0000045000006947 */ /* 0x000fea0003800000 */
[C---:B------:R-:W-:Y:S02]  /*95d0*/  IADD3 R6, R0.reuse, 0x8, RZ ;  /* 0x0000000800067810 */ /* 0x040fe40007ffe0ff */
[----:B------:R-:W-:-:S02]  /*95e0*/  IADD3 R5, R0, 0x10, RZ ;  /* 0x0000001000057810 */ /* 0x000fc40007ffe0ff */
[C---:B------:R-:W-:Y:S02]  /*95f0*/  IADD3 R4, R0.reuse, 0x18, RZ ;  /* 0x0000001800047810 */ /* 0x040fe40007ffe0ff */
[C---:B------:R-:W-:Y:S02]  /*9600*/  ISETP.GE.AND P5, PT, R0.reuse, c[0x0][0x3c8], PT ;  /* 0x0000f20000007a0c */ /* 0x040fe40003fa6270 */
[----:B------:R-:W-:Y:S02]  /*9610*/  IADD3 R7, R0, 0x20, RZ ;  /* 0x0000002000077810 */ /* 0x000fe40007ffe0ff */
[----:B------:R-:W-:Y:S02]  /*9620*/  ISETP.GE.AND P4, PT, R6, c[0x0][0x3c8], PT ;  /* 0x0000f20006007a0c */ /* 0x000fe40003f86270 */
[----:B------:R-:W-:Y:S02]  /*9630*/  IADD3 R10, R0, 0x28, RZ ;  /* 0x00000028000a7810 */ /* 0x000fe40007ffe0ff */
[----:B------:R-:W-:-:S02]  /*9640*/  ISETP.GE.AND P3, PT, R5, c[0x0][0x3c8], PT ;  /* 0x0000f20005007a0c */ /* 0x000fc40003f66270 */
[----:B------:R-:W-:Y:S02]  /*9650*/  ISETP.GE.AND P2, PT, R4, c[0x0][0x3c8], PT ;  /* 0x0000f20004007a0c */ /* 0x000fe40003f46270 */
[----:B------:R-:W-:Y:S01]  /*9660*/  ISETP.GE.AND P1, PT, R7, c[0x0][0x3c8], PT ;  /* 0x0000f20007007a0c */ /* 0x000fe20003f26270 */
[----:B---34-:R-:W-:Y:S01]  /*9670*/  @!P5 IMAD.WIDE R8, R0, 0x4, R2 ;  /* 0x000000040008d825 */ /* 0x018fe200078e0202 */
[----:B------:R-:W-:-:S03]  /*9680*/  ISETP.GE.AND P0, PT, R10, c[0x0][0x3c8], PT ;  /* 0x0000f2000a007a0c */ /* 0x000fc60003f06270 */
[----:B------:R-:W-:Y:S01]  /*9690*/  @!P4 LEA.HI R6, R6, R6, RZ, 0x1 ;  /* 0x000000060606c211 */ /* 0x000fe200078f08ff */
[----:B------:R3:W-:Y:S03]  /*96a0*/  @!P5 ST.E.64 [R8.64], R140 ;  /* 0x0000008c0800d985 */ /* 0x0007e6000c101b06 */
[----:B------:R-:W-:Y:S02]  /*96b0*/  @!P3 LEA.HI R5, R5, R5, RZ, 0x1 ;  /* 0x000000050505b211 */ /* 0x000fe400078f08ff */
[----:B------:R-:W-:Y:S02]  /*96c0*/  @!P2 LEA.HI R4, R4, R4, RZ, 0x1 ;  /* 0x000000040404a211 */ /* 0x000fe400078f08ff */
[----:B------:R-:W-:Y:S02]  /*96d0*/  @!P4 LOP3.LUT R6, R6, 0xfffffffe, RZ, 0xc0, !PT ;  /* 0xfffffffe0606c812 */ /* 0x000fe400078ec0ff */
[----:B------:R-:W-:-:S02]  /*96e0*/  @!P1 LEA.HI R7, R7, R7, RZ, 0x1 ;  /* 0x0000000707079211 */ /* 0x000fc400078f08ff */
[----:B------:R-:W-:Y:S02]  /*96f0*/  @!P0 LEA.HI R10, R10, R10, RZ, 0x1 ;  /* 0x0000000a0a0a8211 */ /* 0x000fe400078f08ff */
[----:B------:R-:W-:Y:S02]  /*9700*/  @!P2 LOP3.LUT R11, R4, 0xfffffffe, RZ, 0xc0, !PT ;  /* 0xfffffffe040ba812 */ /* 0x000fe400078ec0ff */
[----:B------:R-:W-:Y:S02]  /*9710*/  @!P1 LOP3.LUT R7, R7, 0xfffffffe, RZ, 0xc0, !PT ;  /* 0xfffffffe07079812 */ /* 0x000fe400078ec0ff */
[----:B------:R-:W-:Y:S01]  /*9720*/  @!P0 LOP3.LUT R12, R10, 0xfffffffe, RZ, 0xc0, !PT ;  /* 0xfffffffe0a0c8812 */ /* 0x000fe200078ec0ff */
[----:B------:R-:W-:Y:S01]  /*9730*/  @!P2 IMAD.WIDE R10, R11, 0x4, R2 ;  /* 0x000000040b0aa825 */ /* 0x000fe200078e0202 */
[----:B---3--:R-:W-:-:S03]  /*9740*/  @!P3 LOP3.LUT R8, R5, 0xfffffffe, RZ, 0xc0, !PT ;  /* 0xfffffffe0508b812 */ /* 0x008fc600078ec0ff */
[----:B------:R-:W-:-:S04]  /*9750*/  @!P4 IMAD.WIDE R4, R6, 0x4, R2 ;  /* 0x000000040604c825 */ /* 0x000fc800078e0202 */
[--C-:B------:R-:W-:Y:S01]  /*9760*/  @!P3 IMAD.WIDE R8, R8, 0x4, R2.reuse ;  /* 0x000000040808b825 */ /* 0x100fe200078e0202 */
[----:B------:R3:W-:Y:S03]  /*9770*/  @!P4 ST.E.64 [R4.64], R148 ;  /* 0x000000940400c985 */ /* 0x0007e6000c101b06 */
[--C-:B------:R-:W-:Y:S01]  /*9780*/  @!P1 IMAD.WIDE R6, R7, 0x4, R2.reuse ;  /* 0x0000000407069825 */ /* 0x100fe200078e0202 */
[----:B------:R4:W-:Y:S04]  /*9790*/  @!P3 ST.E.64 [R8.64], R72 ;  /* 0x000000480800b985 */ /* 0x0009e8000c101b06 */
[----:B------:R-:W-:Y:S04]  /*97a0*/  @!P2 ST.E.64 [R10.64], R76 ;  /* 0x0000004c0a00a985 */ /* 0x000fe8000c101b06 */
[----:B------:R5:W-:Y:S01]  /*97b0*/  @!P1 ST.E.64 [R6.64], R88 ;  /* 0x0000005806009985 */ /* 0x000be2000c101b06 */
[----:B---3--:R-:W-:Y:S01]  /*97c0*/  @!P0 IMAD.WIDE R4, R12, 0x4, R2 ;  /* 0x000000040c048825 */ /* 0x008fe200078e0202 */
[----:B----4-:R-:W-:-:S04]  /*97d0*/  IADD3 R9, R0, 0x30, RZ ;  /* 0x0000003000097810 */ /* 0x010fc80007ffe0ff */
[----:B------:R3:W-:Y:S01]  /*97e0*/  @!P0 ST.E.64 [R4.64], R92 ;  /* 0x0000005c04008985 */ /* 0x0007e2000c101b06 */
[----:B------:R-:W-:Y:S02]  /*97f0*/  IADD3 R8, R0, 0x38, RZ ;  /* 0x0000003800087810 */ /* 0x000fe40007ffe0ff */
[----:B------:R-:W-:Y:S02]  /*9800*/  ISETP.GE.AND P5, PT, R9, c[0x0][0x3c8], PT ;  /* 0x0000f20009007a0c */ /* 0x000fe40003fa6270 */
[----:B------:R-:W-:Y:S02]  /*9810*/  ISETP.GE.AND P4, PT, R8, c[0x0][0x3c8], PT ;  /* 0x0000f20008007a0c */ /* 0x000fe40003f86270 */
[C---:B-----5:R-:W-:Y:S02]  /*9820*/  IADD3 R7, R0.reuse, 0x40, RZ ;  /* 0x0000004000077810 */ /* 0x060fe40007ffe0ff */
[----:B------:R-:W-:Y:S02]  /*9830*/  IADD3 R6, R0, 0x48, RZ ;  /* 0x0000004800067810 */ /* 0x000fe40007ffe0ff */
[----:B------:R-:W-:-:S02]  /*9840*/  ISETP.GE.AND P3, PT, R7, c[0x0][0x3c8], PT ;  /* 0x0000f20007007a0c */ /* 0x000fc40003f66270 */
[----:B------:R-:W-:-:S03]  /*9850*/  ISETP.GE.AND P2, PT, R6, c[0x0][0x3c8], PT ;  /* 0x0000f20006007a0c */ /* 0x000fc60003f46270 */
[----:B------:R-:W-:Y:S02]  /*9860*/  @!P5 LEA.HI R9, R9, R9, RZ, 0x1 ;  /* 0x000000090909d211 */ /* 0x000fe400078f08ff */
[----:B------:R-:W-:-:S04]  /*9870*/  @!P4 LEA.HI R10, R8, R8, RZ, 0x1 ;  /* 0x00000008080ac211 */ /* 0x000fc800078f08ff */
[----:B------:R-:W-:Y:S02]  /*9880*/  @!P4 LOP3.LUT R10, R10, 0xfffffffe, RZ, 0xc0, !PT ;  /* 0xfffffffe0a0ac812 */ /* 0x000fe400078ec0ff */
[----:B------:R-:W-:Y:S02]  /*9890*/  @!P3 LEA.HI R8, R7, R7, RZ, 0x1 ;  /* 0x000000070708b211 */ /* 0x000fe400078f08ff */
[----:B------:R-:W-:Y:S01]  /*98a0*/  @!P2 LEA.HI R7, R6, R6, RZ, 0x1 ;  /* 0x000000060607a211 */ /* 0x000fe200078f08ff */
[----:B------:R-:W-:Y:S01]  /*98b0*/  @!P4 IMAD.WIDE R10, R10, 0x4, R2 ;  /* 0x000000040a0ac825 */ /* 0x000fe200078e0202 */
[----:B------:R-:W-:Y:S02]  /*98c0*/  @!P3 LOP3.LUT R8, R8, 0xfffffffe, RZ, 0xc0, !PT ;  /* 0xfffffffe0808b812 */ /* 0x000fe400078ec0ff */
[C---:B---3--:R-:W-:Y:S02]  /*98d0*/  IADD3 R5, R0.reuse, 0x50, RZ ;  /* 0x0000005000057810 */ /* 0x048fe40007ffe0ff */
[----:B------:R-:W-:-:S02]  /*98e0*/  IADD3 R4, R0, 0x58, RZ ;  /* 0x0000005800047810 */ /* 0x000fc40007ffe0ff */
[----:B------:R-:W-:Y:S02]  /*98f0*/  ISETP.GE.AND P1, PT, R5, c[0x0][0x3c8], PT ;  /* 0x0000f20005007a0c */ /* 0x000fe40003f26270 */
[----:B------:R-:W-:Y:S02]  /*9900*/  ISETP.GE.AND P0, PT, R4, c[0x0][0x3c8], PT ;  /* 0x0000f20004007a0c */ /* 0x000fe40003f06270 */
[----:B------:R-:W-:-:S09]  /*9910*/  @!P2 LOP3.LUT R7, R7, 0xfffffffe, RZ, 0xc0, !PT ;  /* 0xfffffffe0707a812 */ /* 0x000fd200078ec0ff */
[----:B------:R-:W-:Y:S02]  /*9920*/  @!P1 LEA.HI R6, R5, R5, RZ, 0x1 ;  /* 0x0000000505069211 */ /* 0x000fe400078f08ff */
[----:B------:R-:W-:Y:S01]  /*9930*/  @!P5 LOP3.LUT R5, R9, 0xfffffffe, RZ, 0xc0, !PT ;  /* 0xfffffffe0905d812 */ /* 0x000fe200078ec0ff */
[--C-:B------:R-:W-:Y:S01]  /*9940*/  @!P3 IMAD.WIDE R8, R8, 0x4, R2.reuse ;  /* 0x000000040808b825 */ /* 0x100fe200078e0202 */
[----:B------:R-:W-:Y:S02]  /*9950*/  @!P0 LEA.HI R4, R4, R4, RZ, 0x1 ;  /* 0x0000000404048211 */ /* 0x000fe400078f08ff */
[----:B------:R-:W-:Y:S01]  /*9960*/  @!P1 LOP3.LUT R14, R6, 0xfffffffe, RZ, 0xc0, !PT ;  /* 0xfffffffe060e9812 */ /* 0x000fe200078ec0ff */
[----:B------:R-:W-:Y:S01]  /*9970*/  @!P5 IMAD.WIDE R12, R5, 0x4, R2 ;  /* 0x00000004050cd825 */ /* 0x000fe200078e0202 */
[----:B------:R-:W-:-:S03]  /*9980*/  @!P0 LOP3.LUT R15, R4, 0xfffffffe, RZ, 0xc0, !PT ;  /* 0xfffffffe040f8812 */ /* 0x000fc600078ec0ff */
[--C-:B------:R-:W-:Y:S01]  /*9990*/  @!P2 IMAD.WIDE R6, R7, 0x4, R2.reuse ;  /* 0x000000040706a825 */ /* 0x100fe200078e0202 */
[----:B------:R3:W-:Y:S03]  /*99a0*/  @!P5 ST.E.64 [R12.64], R100 ;  /* 0x000000640c00d985 */ /* 0x0007e6000c101b06 */
[--C-:B------:R-:W-:Y:S01]  /*99b0*/  @!P1 IMAD.WIDE R4, R14, 0x4, R2.reuse ;  /* 0x000000040e049825 */ /* 0x100fe200078e0202 */
[----:B------:R3:W-:Y:S03]  /*99c0*/  @!P4 ST.E.64 [R10.64], R160 ;  /* 0x000000a00a00c985 */ /* 0x0007e6000c101b06 */
[----:B------:R-:W-:Y:S01]  /*99d0*/  @!P0 IMAD.WIDE R2, R15, 0x4, R2 ;  /* 0x000000040f028825 */ /* 0x000fe200078e0202 */
[----:B------:R3:W-:Y:S04]  /*99e0*/  @!P3 ST.E.64 [R8.64], R112 ;  /* 0x000000700800b985 */ /* 0x0007e8000c101b06 */
[----:B------:R3:W-:Y:S04]  /*99f0*/  @!P2 ST.E.64 [R6.64], R116 ;  /* 0x000000740600a985 */ /* 0x0007e8000c101b06 */
[----:B------:R3:W-:Y:S04]  /*9a00*/  @!P1 ST.E.64 [R4.64], R124 ;  /* 0x0000007c04009985 */ /* 0x0007e8000c101b06 */
[----:B------:R3:W-:Y:S02]  /*9a10*/  @!P0 ST.E.64 [R2.64], R128 ;  /* 0x0000008002008985 */ /* 0x0007e4000c101b06 */
.L_x_18:
[----:B------:R-:W-:Y:S05]  /*9a20*/  BSYNC B0 ;  /* 0x0000000000007941 */ /* 0x000fea0003800000 */
.L_x_17:
[----:B------:R-:W-:Y:S01]  /*9a30*/  ISETP.NE.AND P0, PT, R16, RZ, PT ;  /* 0x000000ff1000720c */ /* 0x000fe20003f05270 */
[----:B---3--:R3:W1:Y:S04]  /*9a40*/  SHFL.IDX PT, R3, R22, 0x3, 0x1c1f ;  /* 0x007c1f0016037f89 */ /* 0x00866800000e0000 */
[----:B----4-:R3:W4:Y:S08]  /*9a50*/  SHFL.IDX PT, R2, R23, 0x3, 0x1c1f ;  /* 0x007c1f0017027f89 */ /* 0x01073000000e0000 */
[----:B------:R-:W-:Y:S05]  /*9a60*/  @P0 EXIT ;  /* 0x000000000000094d */ /* 0x000fea0003800000 */
[C---:B------:R-:W-:Y:S02]  /*9a70*/  IADD3 R6, R0.reuse, 0x8, RZ ;  /* 0x0000000800067810 */ /* 0x040fe40007ffe0ff */
[----:B------:R-:W-:-:S02]  /*9a80*/  IADD3 R5, R0, 0x10, RZ ;  /* 0x0000001000057810 */ /* 0x000fc40007ffe0ff */
[----:B------:R-:W-:Y:S02]  /*9a90*/  IADD3 R4, R0, 0x18, RZ ;  /* 0x0000001800047810 */ /* 0x000fe40007ffe0ff */
[----:B------:R-:W-:Y:S02]  /*9aa0*/  ISETP.GE.AND P2, PT, R6, c[0x0][0x3c8], PT ;  /* 0x0000f20006007a0c */ /* 0x000fe40003f46270 */
[----:B------:R-:W-:Y:S02]  /*9ab0*/  ISETP.GE.AND P1, PT, R5, c[0x0][0x3c8], PT ;  /* 0x0000f20005007a0c */ /* 0x000fe40003f26270 */
[----:B------:R-:W-:Y:S02]  /*9ac0*/  ISETP.GE.AND P0, PT, R4, c[0x0][0x3c8], PT ;  /* 0x0000f20004007a0c */ /* 0x000fe40003f06270 */
[C---:B------:R-:W-:Y:S02]  /*9ad0*/  ISETP.GE.AND P3, PT, R0.reuse, c[0x0][0x3c8], PT ;  /* 0x0000f20000007a0c */ /* 0x040fe40003f66270 */
[----:B------:R-:W-:-:S02]  /*9ae0*/  IADD3 R13, R0, 0x20, RZ ;  /* 0x00000020000d7810 */ /* 0x000fc40007ffe0ff */
[----:B------:R-:W-:Y:S02]  /*9af0*/  IADD3 R14, R0, 0x28, RZ ;  /* 0x00000028000e7810 */ /* 0x000fe40007ffe0ff */
[----:B------:R-:W-:Y:S02]  /*9b00*/  ISETP.GE.AND P6, PT, R13, c[0x0][0x3c8], PT ;  /* 0x0000f2000d007a0c */ /* 0x000fe40003fc6270 */
[----:B------:R-:W-:Y:S02]  /*9b10*/  @!P2 LEA.HI R8, R6, R6, RZ, 0x1 ;  /* 0x000000060608a211 */ /* 0x000fe400078f08ff */
[----:B------:R-:W-:Y:S02]  /*9b20*/  @!P1 LEA.HI R5, R5, R5, RZ, 0x1 ;  /* 0x0000000505059211 */ /* 0x000fe400078f08ff */
[----:B------:R-:W-:Y:S01]  /*9b30*/  @!P0 LEA.HI R4, R4, R4, RZ, 0x1 ;  /* 0x0000000404048211 */ /* 0x000fe200078f08ff */
[----:B-1--4-:R-:W-:Y:S01]  /*9b40*/  @!P3 IMAD.WIDE R10, R0, 0x4, R2 ;  /* 0x00000004000ab825 */ /* 0x012fe200078e0202 */
[----:B------:R-:W-:-:S02]  /*9b50*/  @!P2 LOP3.LUT R8, R8, 0xfffffffe, RZ, 0xc0, !PT ;  /* 0xfffffffe0808a812 */ /* 0x000fc400078ec0ff */
[----:B------:R-:W-:Y:S02]  /*9b60*/  @!P1 LOP3.LUT R5, R5, 0xfffffffe, RZ, 0xc0, !PT ;  /* 0xfffffffe05059812 */ /* 0x000fe400078ec0ff */
[----:B------:R-:W-:Y:S01]  /*9b70*/  ISETP.GE.AND P5, PT, R14, c[0x0][0x3c8], PT ;  /* 0x0000f2000e007a0c */ /* 0x000fe20003fa6270 */
[--C-:B------:R-:W-:Y:S01]  /*9b80*/  @!P2 IMAD.WIDE R8, R8, 0x4, R2.reuse ;  /* 0x000000040808a825 */ /* 0x100fe200078e0202 */
[----:B------:R-:W-:Y:S01]  /*9b90*/  @!P0 LOP3.LUT R4, R4, 0xfffffffe, RZ, 0xc0, !PT ;  /* 0xfffffffe04048812 */ /* 0x000fe200078ec0ff */
[----:B------:R1:W-:Y:S01]  /*9ba0*/  @!P3 ST.E.64 [R10.64], R142 ;  /* 0x0000008e0a00b985 */ /* 0x0003e2000c101b06 */
[----:B------:R-:W-:Y:S01]  /*9bb0*/  IADD3 R12, R0, 0x50, RZ ;  /* 0x00000050000c7810 */ /* 0x000fe20007ffe0ff */
[--C-:B------:R-:W-:Y:S02]  /*9bc0*/  @!P1 IMAD.WIDE R6, R5, 0x4, R2.reuse ;  /* 0x0000000405069825 */ /* 0x100fe400078e0202 */
[----:B------:R4:W-:Y:S02]  /*9bd0*/  @!P2 ST.E.64 [R8.64], R150 ;  /* 0x000000960800a985 */ /* 0x0009e4000c101b06 */
[----:B------:R-:W-:-:S02]  /*9be0*/  @!P0 IMAD.WIDE R4, R4, 0x4, R2 ;  /* 0x0000000404048825 */ /* 0x000fc400078e0202 */
[----:B------:R-:W-:Y:S04]  /*9bf0*/  @!P1 ST.E.64 [R6.64], R74 ;  /* 0x0000004a06009985 */ /* 0x000fe8000c101b06 */
[----:B------:R5:W-:Y:S01]  /*9c00*/  @!P0 ST.E.64 [R4.64], R78 ;  /* 0x0000004e04008985 */ /* 0x000be2000c101b06 */
[----:B------:R-:W-:Y:S02]  /*9c10*/  ISETP.GE.AND P0, PT, R12, c[0x0][0x3c8], PT ;  /* 0x0000f2000c007a0c */ /* 0x000fe40003f06270 */
[C---:B-1----:R-:W-:Y:S02]  /*9c20*/  IADD3 R10, R0.reuse, 0x40, RZ ;  /* 0x00000040000a7810 */ /* 0x042fe40007ffe0ff */
[C---:B------:R-:W-:Y:S02]  /*9c30*/  IADD3 R11, R0.reuse, 0x48, RZ ;  /* 0x00000048000b7810 */ /* 0x040fe40007ffe0ff */
[----:B----4-:R-:W-:-:S02]  /*9c40*/  IADD3 R8, R0, 0x30, RZ ;  /* 0x0000003000087810 */ /* 0x010fc40007ffe0ff */
[----:B------:R-:W-:Y:S02]  /*9c50*/  IADD3 R9, R0, 0x38, RZ ;  /* 0x0000003800097810 */ /* 0x000fe40007ffe0ff */
[----:B------:R-:W-:Y:S02]  /*9c60*/  ISETP.GE.AND P4, PT, R8, c[0x0][0x3c8], PT ;  /* 0x0000f20008007a0c */ /* 0x000fe40003f86270 */
[----:B------:R-:W-:Y:S02]  /*9c70*/  ISETP.GE.AND P3, PT, R9, c[0x0][0x3c8], PT ;  /* 0x0000f20009007a0c */ /* 0x000fe40003f66270 */
[----:B-----5:R-:W-:Y:S02]  /*9c80*/  @!P6 LEA.HI R4, R13, R13, RZ, 0x1 ;  /* 0x0000000d0d04e211 */ /* 0x020fe400078f08ff */
[----:B------:R-:W-:Y:S02]  /*9c90*/  @!P5 LEA.HI R5, R14, R14, RZ, 0x1 ;  /* 0x0000000e0e05d211 */ /* 0x000fe400078f08ff */
[----:B------:R-:W-:-:S02]  /*9ca0*/  @!P6 LOP3.LUT R4, R4, 0xfffffffe, RZ, 0xc0, !PT ;  /* 0xfffffffe0404e812 */ /* 0x000fc400078ec0ff */
[----:B------:R-:W-:Y:S02]  /*9cb0*/  ISETP.GE.AND P2, PT, R10, c[0x0][0x3c8], PT ;  /* 0x0000f2000a007a0c */ /* 0x000fe40003f46270 */
[----:B------:R-:W-:Y:S01]  /*9cc0*/  @!P5 LOP3.LUT R5, R5, 0xfffffffe, RZ, 0xc0, !PT ;  /* 0xfffffffe0505d812 */ /* 0x000fe200078ec0ff */
[--C-:B------:R-:W-:Y:S01]  /*9cd0*/  @!P6 IMAD.WIDE R6, R4, 0x4, R2.reuse ;  /* 0x000000040406e825 */ /* 0x100fe200078e0202 */
[----:B------:R-:W-:Y:S02]  /*9ce0*/  ISETP.GE.AND P1, PT, R11, c[0x0][0x3c8], PT ;  /* 0x0000f2000b007a0c */ /* 0x000fe40003f26270 */
[----:B------:R-:W-:Y:S01]  /*9cf0*/  IADD3 R0, R0, 0x58, RZ ;  /* 0x0000005800007810 */ /* 0x000fe20007ffe0ff */
[----:B------:R-:W-:Y:S01]  /*9d00*/  @!P5 IMAD.WIDE R4, R5, 0x4, R2 ;  /* 0x000000040504d825 */ /* 0x000fe200078e0202 */
[----:B------:R1:W-:Y:S04]  /*9d10*/  @!P6 ST.E.64 [R6.64], R90 ;  /* 0x0000005a0600e985 */ /* 0x0003e8000c101b06 */
[----:B------:R4:W-:Y:S01]  /*9d20*/  @!P5 ST.E.64 [R4.64], R94 ;  /* 0x0000005e0400d985 */ /* 0x0009e2000c101b06 */
[----:B-1----:R-:W-:-:S04]  /*9d30*/  @!P2 LEA.HI R7, R10, R10, RZ, 0x1 ;  /* 0x0000000a0a07a211 */ /* 0x002fc800078f08ff */
[----:B------:R-:W-:Y:S02]  /*9d40*/  @!P1 LEA.HI R6, R11, R11, RZ, 0x1 ;  /* 0x0000000b0b069211 */ /* 0x000fe400078f08ff */
[----:B----4-:R-:W-:Y:S02]  /*9d50*/  @!P4 LEA.HI R4, R8, R8, RZ, 0x1 ;  /* 0x000000080804c211 */ /* 0x010fe400078f08ff */
[----:B------:R-:W-:Y:S02]  /*9d60*/  @!P3 LEA.HI R8, R9, R9, RZ, 0x1 ;  /* 0x000000090908b211 */ /* 0x000fe400078f08ff */
[----:B------:R-:W-:Y:S02]  /*9d70*/  @!P0 LEA.HI R5, R12, R12, RZ, 0x1 ;  /* 0x0000000c0c058211 */ /* 0x000fe400078f08ff */
[----:B------:R-:W-:Y:S02]  /*9d80*/  @!P4 LOP3.LUT R4, R4, 0xfffffffe, RZ, 0xc0, !PT ;  /* 0xfffffffe0404c812 */ /* 0x000fe400078ec0ff */
[----:B------:R-:W-:-:S02]  /*9d90*/  @!P3 LOP3.LUT R8, R8, 0xfffffffe, RZ, 0xc0, !PT ;  /* 0xfffffffe0808b812 */ /* 0x000fc400078ec0ff */
[----:B------:R-:W-:Y:S01]  /*9da0*/  @!P2 LOP3.LUT R7, R7, 0xfffffffe, RZ, 0xc0, !PT ;  /* 0xfffffffe0707a812 */ /* 0x000fe200078ec0ff */
[--C-:B------:R-:W-:Y:S01]  /*9db0*/  @!P4 IMAD.WIDE R12, R4, 0x4, R2.reuse ;  /* 0x00000004040cc825 */ /* 0x100fe200078e0202 */
[----:B------:R-:W-:Y:S02]  /*9dc0*/  @!P1 LOP3.LUT R6, R6, 0xfffffffe, RZ, 0xc0, !PT ;  /* 0xfffffffe06069812 */ /* 0x000fe400078ec0ff */
[----:B------:R-:W-:Y:S01]  /*9dd0*/  @!P0 LOP3.LUT R5, R5, 0xfffffffe, RZ, 0xc0, !PT ;  /* 0xfffffffe05058812 */ /* 0x000fe200078ec0ff */
[--C-:B------:R-:W-:Y:S01]  /*9de0*/  @!P3 IMAD.WIDE R10, R8, 0x4, R2.reuse ;  /* 0x00000004080ab825 */ /* 0x100fe200078e0202 */
[----:B------:R1:W-:Y:S03]  /*9df0*/  @!P4 ST.E.64 [R12.64], R102 ;  /* 0x000000660c00c985 */ /* 0x0003e6000c101b06 */
[--C-:B------:R-:W-:Y:S01]  /*9e00*/  @!P2 IMAD.WIDE R8, R7, 0x4, R2.reuse ;  /* 0x000000040708a825 */ /* 0x100fe200078e0202 */
[----:B------:R1:W-:Y:S03]  /*9e10*/  @!P3 ST.E.64 [R10.64], R162 ;  /* 0x000000a20a00b985 */ /* 0x0003e6000c101b06 */
[--C-:B------:R-:W-:Y:S01]  /*9e20*/  @!P1 IMAD.WIDE R6, R6, 0x4, R2.reuse ;  /* 0x0000000406069825 */ /* 0x100fe200078e0202 */
[----:B------:R1:W-:Y:S03]  /*9e30*/  @!P2 ST.E.64 [R8.64], R114 ;  /* 0x000000720800a985 */ /* 0x0003e6000c101b06 */
[----:B------:R-:W-:Y:S01]  /*9e40*/  @!P0 IMAD.WIDE R4, R5, 0x4, R2 ;  /* 0x0000000405048825 */ /* 0x000fe200078e0202 */
[----:B------:R1:W-:Y:S04]  /*9e50*/  @!P1 ST.E.64 [R6.64], R118 ;  /* 0x0000007606009985 */ /* 0x0003e8000c101b06 */
[----:B------:R1:W-:Y:S01]  /*9e60*/  @!P0 ST.E.64 [R4.64], R126 ;  /* 0x0000007e04008985 */ /* 0x0003e2000c101b06 */
[----:B------:R-:W-:-:S13]  /*9e70*/  ISETP.GE.AND P0, PT, R0, c[0x0][0x3c8], PT ;  /* 0x0000f20000007a0c */ /* 0x000fda0003f06270 */
[----:B------:R-:W-:Y:S05]  /*9e80*/  @P0 EXIT ;  /* 0x000000000000094d */ /* 0x000fea0003800000 */
[----:B------:R-:W-:-:S04]  /*9e90*/  LEA.HI R0, R0, R0, RZ, 0x1 ;  /* 0x0000000000007211 */ /* 0x000fc800078f08ff */
[----:B------:R-:W-:-:S05]  /*9ea0*/  LOP3.LUT R0, R0, 0xfffffffe, RZ, 0xc0, !PT ;  /* 0xfffffffe00007812 */ /* 0x000fca00078ec0ff */
[----:B------:R-:W-:-:S05]  /*9eb0*/  IMAD.WIDE R2, R0, 0x4, R2 ;  /* 0x0000000400027825 */ /* 0x000fca00078e0202 */
[----:B------:R-:W-:Y:S01]  /*9ec0*/  ST.E.64 [R2.64], R130 ;  /* 0x0000008202007985 */ /* 0x000fe2000c101b06 */
[----:B------:R-:W-:Y:S05]  /*9ed0*/  EXIT ;  /* 0x000000000000794d */ /* 0x000fea0003800000 */
.L_x_12:
[----:B------:R-:W1:Y:S02]  /*9ee0*/  S2R R0, SR_TID.X ;  /* 0x0000000000007919 */ /* 0x000e640000002100 */
[----:B-1----:R-:W-:-:S13]  /*9ef0*/  ISETP.GT.AND P0, PT, R0, 0x7f, PT ;  /* 0x0000007f0000780c */ /* 0x002fda0003f04270 */
[----:B------:R-:W-:Y:S05]  /*9f00*/  @P0 EXIT ;  /* 0x000000000000094d */ /* 0x000fea0003800000 */
[----:B------:R-:W1:Y:S01]  /*9f10*/  S2R R8, SR_CTAID.X ;  /* 0x0000000000087919 */ /* 0x000e620000002500 */
[----:B------:R-:W-:-:S05]  /*9f20*/  MOV R3, c[0x0][0x4e8] ;  /* 0x00013a0000037a02 */ /* 0x000fca0000000f00 */
[----:B------:R-:W-:Y:S01]  /*9f30*/  IMAD R2, R3, c[0x0][0x388], RZ ;  /* 0x0000e20003027a24 */ /* 0x000fe200078e02ff */
[----:B-1----:R-:W-:-:S04]  /*9f40*/  LEA R8, R8, R0, 0x7 ;  /* 0x0000000008087211 */ /* 0x002fc800078e38ff */
[----:B------:R-:W-:-:S13]  /*9f50*/  ISETP.GE.AND P0, PT, R8, R2, PT ;  /* 0x000000020800720c */ /* 0x000fda0003f06270 */
[----:B------:R-:W-:Y:S05]  /*9f60*/  @P0 EXIT ;  /* 0x000000000000094d */ /* 0x000fea0003800000 */
[----:B------:R-:W2:Y:S01]  /*9f70*/  LDL.LU R4, [R1+0x30] ;  /* 0x0000300001047983 */ /* 0x000ea20000300800 */
[----:B------:R-:W-:-:S03]  /*9f80*/  ISETP.NE.AND P0, PT, R3, 0x1, PT ;  /* 0x000000010300780c */ /* 0x000fc60003f05270 */
[----:B------:R-:W1:Y:S04]  /*9f90*/  S2R R9, SR_CTAID.Z ;  /* 0x0000000000097919 */ /* 0x000e680000002700 */
[----:B------:R-:W3:Y:S06]  /*9fa0*/  S2R R10, SR_CTAID.Y ;  /* 0x00000000000a7919 */ /* 0x000eec0000002600 */
[----:B------:R-:W-:Y:S01]  /*9fb0*/  @P0 IMAD.HI.U32 R6, R8, c[0x0][0x4ec], RZ ;  /* 0x00013b0008060a27 */ /* 0x000fe200078e00ff */
[----:B-1----:R-:W-:-:S02]  /*9fc0*/  SHF.R.S32.HI R7, RZ, 0x1f, R9 ;  /* 0x0000001fff077819 */ /* 0x002fc40000011409 */
[----:B--2---:R-:W-:Y:S01]  /*9fd0*/  SHF.R.S32.HI R0, RZ, 0x1f, R4 ;  /* 0x0000001fff007819 */ /* 0x004fe20000011404 */
[C---:B------:R-:W-:Y:S01]  /*9fe0*/  IMAD.WIDE.U32 R2, R4.reuse, c[0x0][0x4d0], RZ ;  /* 0x0001340004027a25 */ /* 0x040fe200078e00ff */
[----:B------:R-:W-:-:S03]  /*9ff0*/  IADD3 R5, -R4, RZ, RZ ;  /* 0x000000ff04057210 */ /* 0x000fc60007ffe1ff */
[----:B------:R-:W-:-:S04]  /*a000*/  IMAD R0, R0, c[0x0][0x4d0], RZ ;  /* 0x0001340000007a24 */ /* 0x000fc800078e02ff */
[----:B------:R-:W-:Y:S01]  /*a010*/  IMAD R0, R4, c[0x0][0x4d4], R0 ;  /* 0x0001350004007a24 */ /* 0x000fe200078e0200 */
[----:B------:R-:W-:Y:S02]  /*a020*/  MOV R4, R8 ;  /* 0x0000000800047202 */ /* 0x000fe40000000f00 */
[----:B------:R-:W-:Y:S02]  /*a030*/  @P0 SHF.R.U32.HI R4, RZ, c[0x0][0x4f0], R6 ;  /* 0x00013c00ff040a19 */ /* 0x000fe40000011606 */
[----:B------:R-:W-:Y:S01]  /*a040*/  IADD3 R3, R3, R0, RZ ;  /* 0x0000000003037210 */ /* 0x000fe20007ffe0ff */
[----:B------:R-:W-:Y:S02]  /*a050*/  IMAD R0, R7, c[0x0][0x4d8], RZ ;  /* 0x0001360007007a24 */ /* 0x000fe400078e02ff */
[----:B---3--:R-:W-:Y:S01]  /*a060*/  IMAD R7, R5, c[0x0][0x550], R10 ;  /* 0x0001540005077a24 */ /* 0x008fe200078e020a */
[----:B------:R-:W-:Y:S01]  /*a070*/  IADD3 R5, -R4, RZ, RZ ;  /* 0x000000ff04057210 */ /* 0x000fe20007ffe1ff */
[----:B------:R-:W-:-:S02]  /*a080*/  IMAD R0, R9, c[0x0][0x4dc], R0 ;  /* 0x0001370009007a24 */ /* 0x000fc400078e0200 */
[----:B------:R-:W-:Y:S01]  /*a090*/  IMAD.WIDE.U32 R2, R9, c[0x0][0x4d8], R2 ;  /* 0x0001360009027a25 */ /* 0x000fe200078e0002 */
[----:B------:R-:W-:-:S03]  /*a0a0*/  SHF.R.S32.HI R6, RZ, 0x1f, R7 ;  /* 0x0000001fff067819 */ /* 0x000fc60000011407 */
[----:B------:R-:W-:Y:S01]  /*a0b0*/  IMAD R5, R5, c[0x0][0x4e8], R8 ;  /* 0x00013a0005057a24 */ /* 0x000fe200078e0208 */
[----:B------:R-:W-:Y:S01]  /*a0c0*/  IADD3 R3, R0, R3, RZ ;  /* 0x0000000300037210 */ /* 0x000fe20007ffe0ff */
[----:B------:R-:W-:-:S03]  /*a0d0*/  IMAD R6, R6, c[0x0][0x4e0], RZ ;  /* 0x0001380006067a24 */ /* 0x000fc600078e02ff */
[----:B------:R-:W-:Y:S01]  /*a0e0*/  SHF.R.S32.HI R0, RZ, 0x1f, R5 ;  /* 0x0000001fff007819 */ /* 0x000fe20000011405 */
[----:B------:R-:W-:-:S04]  /*a0f0*/  IMAD.WIDE.U32 R2, R7, c[0x0][0x4e0], R2 ;  /* 0x0001380007027a25 */ /* 0x000fc800078e0002 */
[----:B------:R-:W-:Y:S01]  /*a100*/  IMAD R7, R7, c[0x0][0x4e4], R6 ;  /* 0x0001390007077a24 */ /* 0x000fe200078e0206 */
[----:B------:R-:W-:Y:S01]  /*a110*/  SHF.R.S32.HI R6, RZ, 0x1f, R4 ;  /* 0x0000001fff067819 */ /* 0x000fe20000011404 */
[----:B------:R-:W-:Y:S01]  /*a120*/  IMAD R0, R0, c[0x0][0x4c8], RZ ;  /* 0x0001320000007a24 */ /* 0x000fe200078e02ff */
[----:B------:R-:W-:-:S03]  /*a130*/  IADD3 R2, P0, R4, R2, RZ ;  /* 0x0000000204027210 */ /* 0x000fc60007f1e0ff */
[----:B------:R-:W-:Y:S01]  /*a140*/  IMAD R0, R5, c[0x0][0x4cc], R0 ;  /* 0x0001330005007a24 */ /* 0x000fe200078e0200 */
[----:B------:R-:W-:-:S05]  /*a150*/  IADD3.X R3, R6, R3, R7, P0, !PT ;  /* 0x0000000306037210 */ /* 0x000fca00007fe407 */
[----:B------:R-:W-:-:S05]  /*a160*/  IMAD.WIDE.U32 R2, R5, c[0x0][0x4c8], R2 ;  /* 0x0001320005027a25 */ /* 0x000fca00078e0002 */
[----:B------:R-:W-:Y:S02]  /*a170*/  IADD3 R0, R3, R0, RZ ;  /* 0x0000000003007210 */ /* 0x000fe40007ffe0ff */
[----:B------:R-:W-:-:S04]  /*a180*/  LEA R4, P0, R2, c[0x0][0x4a8], 0x2 ;  /* 0x00012a0002047a11 */ /* 0x000fc800078010ff */
[----:B------:R-:W-:Y:S02]  /*a190*/  LEA.HI.X R5, R2, c[0x0][0x4ac], R0, 0x2, P0 ;  /* 0x00012b0002057a11 */ /* 0x000fe400000f1400 */
[----:B------:R-:W-:-:S05]  /*a1a0*/  MOV R0, 0xff800000 ;  /* 0xff80000000007802 */ /* 0x000fca0000000f00 */
[----:B------:R-:W-:Y:S01]  /*a1b0*/  STG.E [R4.64], R0 ;  /* 0x0000000004007986 */ /* 0x000fe2000c101906 */
[----:B------:R-:W-:Y:S05]  /*a1c0*/  EXIT ;  /* 0x000000000000794d */ /* 0x000fea0003800000 */
.L_x_19:
[----:B------:R-:W-:-:S00]  /*a1d0*/  BRA `(.L_x_19) ;  /* 0xfffffff000007947 */ /* 0x000fc0000383ffff */
[----:B------:R-:W-:-:S00]  /*a1e0*/  NOP ;  /* 0x0000000000007918 */ /* 0x000fc00000000000 */
        /* <DEDUP_REMOVED lines=9> */
.L_x_1424:


//--------------------- .text._ZN7cutlass13device_kernelIN5flash19enable_sm80_to_sm89INS1_16FlashAttnFwdSm80INS1_25CollectiveMainloopFwdSm80ILi4ELi1ELb0EN4cute5tupleIJNS5_1CILi128EEENS7_ILi48EEENS7_ILi96EEEEEELi96ENS_6half_tEfNS_4arch4Sm80ELb0ELb0ELb0ELb1ELb0ELb0ELb1ELb1EEENS1_21CollectiveEpilogueFwdINS6_IJS8_SA_S9_EEENS6_IJNS7_ILi1EEESI_SI_EEESC_SE_Li128ELb1ELb1ELb1ELb0EEENS1_36VarlenDynamicPersistentTileSchedulerILi128ELi48ELi128ELi128ELb1ELb1ELb0ELb0ELb1ELb1EEEEEEEEEvNT_6ParamsE --------------------------
	.section	.text._ZN7cutlass13device_kernelIN5flash19enable_sm80_to_sm89INS1_16FlashAttnFwdSm80INS1_25CollectiveMainloopFwdSm80ILi4ELi1ELb0EN4cute5tupleIJNS5_1CILi128EEENS7_ILi48EEENS7_ILi96EEEEEELi96ENS_6half_tEfNS_4arch4Sm80ELb0ELb0ELb0ELb1ELb0ELb0ELb1ELb1EEENS1_21CollectiveEpilogueFwdINS6_IJS8_SA_S9_EEENS6_IJNS7_ILi1EEESI_SI_EEESC_SE_Li128ELb1ELb1ELb1ELb0EEENS1_36VarlenDynamicPersistentTileSchedulerILi128ELi48ELi128ELi128ELb1ELb1ELb0ELb0ELb1ELb1EEEEEEEEEvNT_6ParamsE,"ax",@progbits
	.sectioninfo	@"SHI_REGISTERS=255"
	.align	128
.text._ZN7cutlass13device_kernelIN5flash19enable_sm80_to_sm89INS1_16FlashAttnFwdSm80INS1_25CollectiveMainloopFwdSm80ILi4ELi1ELb0EN4cute5tupleIJNS5_1CILi128EEENS7_ILi48EEENS7_ILi96EEEEEELi96ENS_6half_tEfNS_4arch4Sm80ELb0ELb0ELb0ELb1ELb0ELb0ELb1ELb1EEENS1_21CollectiveEpilogueFwdINS6_IJS8_SA_S9_EEENS6_IJNS7_ILi1EEESI_SI_EEESC_SE_Li128ELb1ELb1ELb1ELb0EEENS1_36VarlenDynamicPersistentTileSchedulerILi128ELi48ELi128ELi128ELb1ELb1ELb0ELb0ELb1ELb1EEEEEEEEEvNT_6ParamsE:
        .type           _ZN7cutlass13device_kernelIN5flash19enable_sm80_to_sm89INS1_16FlashAttnFwdSm80INS1_25CollectiveMainloopFwdSm80ILi4ELi1ELb0EN4cute5tupleIJNS5_1CILi128EEENS7_ILi48EEENS7_ILi96EEEEEELi96ENS_6half_tEfNS_4arch4Sm80ELb0ELb0ELb0ELb1ELb0ELb0ELb1ELb1EEENS1_21CollectiveEpilogueFwdINS6_IJS8_SA_S9_EEENS6_IJNS7_ILi1EEESI_SI_EEESC_SE_Li128ELb1ELb1ELb1ELb0EEENS1_36VarlenDynamicPersistentTileSchedulerILi128ELi48ELi128ELi128ELb1ELb1ELb0ELb0ELb1ELb1EEEEEEEEEvNT_6ParamsE,@function
        .size           _ZN7cutlass13device_kernelIN5flash19enable_sm80_to_sm89INS1_16FlashAttnFwdSm80INS1_25CollectiveMainloopFwdSm80ILi4ELi1ELb0EN4cute5tupleIJNS5_1CILi128EEENS7_ILi48EEENS7_ILi96EEEEEELi96ENS_6half_tEfNS_4arch4Sm80ELb0ELb0ELb0ELb1ELb0ELb0ELb1ELb1EEENS1_21CollectiveEpilogueFwdINS6_IJS8_SA_S9_EEENS6_IJNS7_ILi1EEESI_SI_EEESC_SE_Li128ELb1ELb1ELb1ELb0EEENS1_36VarlenDynamicPersistentTileSchedulerILi128ELi48ELi128ELi128ELb1ELb1ELb0ELb0ELb1ELb1EEEEEEEEEvNT_6ParamsE,(.L_x_1425 - _ZN7cutlass13device_kernelIN5flash19enable_sm80_to_sm89INS1_16FlashAttnFwdSm80INS1_25CollectiveMainloopFwdSm80ILi4ELi1ELb0EN4cute5tupleIJNS5_1CILi128EEENS7_ILi48EEENS7_ILi96EEEEEELi96ENS_6half_tEfNS_4arch4Sm80ELb0ELb0ELb0ELb1ELb0ELb0ELb1ELb1EEENS1_21CollectiveEpilogueFwdINS6_IJS8_SA_S9_EEENS6_IJNS7_ILi1EEESI_SI_EEESC_SE_Li128ELb1ELb1ELb1ELb0EEENS1_36VarlenDynamicPersistentTileSchedulerILi128ELi48ELi128ELi128ELb1ELb1ELb0ELb0ELb1ELb1EEEEEEEEEvNT_6ParamsE)
        .other          _ZN7cutlass13device_kernelIN5flash19enable_sm80_to_sm89INS1_16FlashAttnFwdSm80INS1_25CollectiveMainloopFwdSm80ILi4ELi1ELb0EN4cute5tupleIJNS5_1CILi128EEENS7_ILi48EEENS7_ILi96EEEEEELi96ENS_6half_tEfNS_4arch4Sm80ELb0ELb0ELb0ELb1ELb0ELb0ELb1ELb1EEENS1_21CollectiveEpilogueFwdINS6_IJS8_SA_S9_EEENS6_IJNS7_ILi1EEESI_SI_EEESC_SE_Li128ELb1ELb1ELb1ELb0EEENS1_36VarlenDynamicPersistentTileSchedulerILi128ELi48ELi128ELi128ELb1ELb1ELb0ELb0ELb1ELb1EEEEEEEEEvNT_6ParamsE,@"STO_CUDA_ENTRY STV_DEFAULT"
_ZN7cutlass13device_kernelIN5flash19enable_sm80_to_sm89INS1_16FlashAttnFwdSm80INS1_25CollectiveMainloopFwdSm80ILi4ELi1ELb0EN4cute5tupleIJNS5_1CILi128EEENS7_ILi48EEENS7_ILi96EEEEEELi96ENS_6half_tEfNS_4arch4Sm80ELb0ELb0ELb0ELb1ELb0ELb0ELb1ELb1EEENS1_21CollectiveEpilogueFwdINS6_IJS8_SA_S9_EEENS6_IJNS7_ILi1EEESI_SI_EEESC_SE_Li128ELb1ELb1ELb1ELb0EEENS1_36VarlenDynamicPersistentTileSchedulerILi128ELi48ELi128ELi128ELb1ELb1ELb0ELb0ELb1ELb1EEEEEEEEEvNT_6ParamsE:
[----:B------:R-:W-:-:S03]  /*0000*/  MOV R1, c[0x0][0x28] ;  /* 0x00000a0000017a02 */ /* 0x000fc60000000f00 */
[----:B------:R-:W1:Y:S01]  /*0010*/  S2R R2, SR_TID.X ;  /* 0x0000000000027919 */ /* 0x000e620000002100 */
[----:B------:R-:W-:Y:S01]  /*0020*/  IADD3 R1, R1, -0x80, RZ ;  /* 0xffffff8001017810 */ /* 0x000fe20007ffe0ff */
[----:B------:R-:W-:Y:S01]  /*0030*/  ULDC.64 UR6, c[0x0][0x118] ;  /* 0x0000460000067ab9 */ /* 0x000fe20000000a00 */
[----:B-1----:R-:W-:-:S05]  /*0040*/  SHF.R.U32.HI R0, RZ, 0x5, R2 ;  /* 0x00000005ff007819 */ /* 0x002fca0000011602 */
[----:B------:R-:W1:Y:S02]  /*0050*/  SHFL.IDX PT, R3, R0, RZ, 0x1f ;  /* 0x00001fff00037589 */ /* 0x000e6400000e0000 */
[----:B-1----:R-:W-:Y:S02]  /*0060*/  ISETP.NE.AND P0, PT, R3, RZ, PT ;  /* 0x000000ff0300720c */ /* 0x002fe40003f05270 */
[----:B------:R1:W-:Y:S11]  /*0070*/  STL [R1+0x74], R3 ;  /* 0x0000740301007387 */ /* 0x0003f60000100800 */
[----:B------:R-:W-:Y:S06]  /*0080*/  @P0 BAR.SYNC.DEFER_BLOCKING 0x5, 0x80 ;  /* 0x0142000000000b1d */ /* 0x000fec0000010000 */
[----:B------:R-:W2:Y:S04]  /*0090*/  @P0 LDS.128 R232, [0xc080] ;  /* 0x00c08000ffe80984 */ /* 0x000ea80000000c00 */
[----:B------:R-:W-:Y:S06]  /*00a0*/  @P0 BAR.ARV 0x4, 0x80 ;  /* 0x0102000000000b1d */ /* 0x000fec0000002000 */
[----:B------:R-:W-:Y:S05]  /*00b0*/  @P0 BRA `(.L_x_20) ;  /* 0x00000a7000000947 */ /* 0x000fea0003800000 */
[----:B-1----:R-:W-:Y:S01]  /*00c0*/  LOP3.LUT R13, R2, 0x1f, RZ, 0xc0, !PT ;  /* 0x0000001f020d7812 */ /* 0x002fe200078ec0ff */
[----:B------:R-:W-:Y:S01]  /*00d0*/  CS2R R8, SRZ ;  /* 0x0000000000087805 */ /* 0x000fe2000001ff00 */
[----:B------:R-:W-:-:S02]  /*00e0*/  IMAD.MOV.U32 R7, RZ, RZ, RZ ;  /* 0x000000ffff077224 */ /* 0x000fc400078e00ff */
[----:B------:R-:W-:-:S04]  /*00f0*/  ISETP.NE.AND P6, PT, R13, 0x1f, PT ;  /* 0x0000001f0d00780c */ /* 0x000fc80003fc5270 */
[----:B------:R-:W-:-:S13]  /*0100*/  ISETP.GE.OR P0, PT, R13, c[0x0][0x53c], !P6 ;  /* 0x00014f000d007a0c */ /* 0x000fda0007706670 */
[----:B------:R-:W-:Y:S02]  /*0110*/  @!P0 IMAD.MOV.U32 R4, RZ, RZ, 0x4 ;  /* 0x00000004ff048424 */ /* 0x000fe400078e00ff */
[----:B------:R-:W-:Y:S02]  /*0120*/  @!P0 IMAD.MOV.U32 R2, RZ, RZ, 0x4 ;  /* 0x00000004ff028424 */ /* 0x000fe400078e00ff */
[----:B------:R-:W-:-:S04]  /*0130*/  @!P0 IMAD.WIDE.U32 R4, R13, R4, c[0x0][0x580] ;  /* 0x000160000d048625 */ /* 0x000fc800078e0004 */
[C---:B------:R-:W-:Y:S01]  /*0140*/  @!P0 IMAD.WIDE.U32 R2, R13.reuse, R2, c[0x0][0x578] ;  /* 0x00015e000d028625 */ /* 0x040fe200078e0002 */
[----:B------:R-:W3:Y:S04]  /*0150*/  @!P0 LDG.E R8, [R4.64] ;  /* 0x0000000604088981 */ /* 0x000ee8000c1e1900 */
[----:B------:R-:W3:Y:S01]  /*0160*/  @!P0 LDG.E R7, [R2.64] ;  /* 0x0000000602078981 */ /* 0x000ee2000c1e1900 */
[C---:B------:R-:W-:Y:S01]  /*0170*/  ISETP.NE.AND P5, PT, R13.reuse, RZ, PT ;  /* 0x000000ff0d00720c */ /* 0x040fe20003fa5270 */
[----:B------:R-:W1:Y:S01]  /*0180*/  S2UR UR4, SR_CTAID.X ;  /* 0x00000000000479c3 */ /* 0x000e620000002500 */
[C---:B------:R-:W-:Y:S02]  /*0190*/  ISETP.GE.U32.AND P4, PT, R13.reuse, 0x2, PT ;  /* 0x000000020d00780c */ /* 0x040fe40003f86070 */
[----:B------:R-:W-:-:S02]  /*01a0*/  ISETP.GE.U32.AND P3, PT, R13, 0x4, PT ;  /* 0x000000040d00780c */ /* 0x000fc40003f66070 */
[C---:B------:R-:W-:Y:S02]  /*01b0*/  ISETP.GE.U32.AND P2, PT, R13.reuse, 0x8, PT ;  /* 0x000000080d00780c */ /* 0x040fe40003f46070 */
[----:B------:R-:W-:Y:S01]  /*01c0*/  ISETP.GE.U32.AND P1, PT, R13, 0x10, PT ;  /* 0x000000100d00780c */ /* 0x000fe20003f26070 */
[----:B---3--:R-:W-:-:S05]  /*01d0*/  IMAD R4, R8, R7, RZ ;  /* 0x0000000708047224 */ /* 0x008fca00078e02ff */
[----:B------:R-:W3:Y:S02]  /*01e0*/  SHFL.UP PT, R0, R4, 0x1, RZ ;  /* 0x0420000004007989 */ /* 0x000ee400000e00ff */
[----:B---3--:R-:W-:-:S05]  /*01f0*/  SEL R0, R0, RZ, P5 ;  /* 0x000000ff00007207 */ /* 0x008fca0002800000 */
[----:B------:R-:W-:-:S05]  /*0200*/  IMAD.IADD R4, R4, 0x1, R0 ;  /* 0x0000000104047824 */ /* 0x000fca00078e0200 */
        /* <DEDUP_REMOVED lines=12> */
[----:B------:R-:W3:Y:S02]  /*02d0*/  SHFL.IDX PT, R6, R4, 0x1f, 0x1f ;  /* 0x03e01f0004067f89 */ /* 0x000ee400000e0000 */
[----:B---3--:R-:W-:-:S04]  /*02e0*/  IMAD R6, R6, c[0x0][0x538], RZ ;  /* 0x00014e0006067a24 */ /* 0x008fc800078e02ff */
[----:B------:R-:W-:Y:S01]  /*02f0*/  IMAD.MOV.U32 R0, RZ, RZ, R6 ;  /* 0x000000ffff007224 */ /* 0x000fe200078e0006 */
[----:B-1----:R-:W-:-:S13]  /*0300*/  ISETP.GT.AND P0, PT, R6, UR4, PT ;  /* 0x0000000406007c0c */ /* 0x002fda000bf04270 */
[----:B------:R-:W-:Y:S05]  /*0310*/  @P0 BRA `(.L_x_21) ;  /* 0x0000027000000947 */ /* 0x000fea0003800000 */
[----:B------:R-:W-:Y:S02]  /*0320*/  MOV R6, R0 ;  /* 0x0000000000067202 */ /* 0x000fe40000000f00 */
[----:B------:R-:W-:-:S04]  /*0330*/  MOV R9, RZ ;  /* 0x000000ff00097202 */ /* 0x000fc80000000f00 */
.L_x_25:
[----:B------:R-:W-:-:S04]  /*0340*/  IADD3 R0, R9, 0x1f, RZ ;  /* 0x0000001f09007810 */ /* 0x000fc80007ffe0ff */
[----:B------:R-:W-:-:S13]  /*0350*/  ISETP.GE.AND P0, PT, R0, c[0x0][0x53c], PT ;  /* 0x00014f0000007a0c */ /* 0x000fda0003f06270 */
[----:B------:R-:W-:Y:S05]  /*0360*/  @P0 BRA `(.L_x_22) ;  /* 0x0000074000000947 */ /* 0x000fea0003800000 */
[----:B------:R-:W-:Y:S01]  /*0370*/  MOV R9, R0 ;  /* 0x0000000000097202 */ /* 0x000fe20000000f00 */
[----:B------:R-:W-:Y:S01]  /*0380*/  IMAD.MOV.U32 R7, RZ, RZ, RZ ;  /* 0x000000ffff077224 */ /* 0x000fe200078e00ff */
[----:B------:R-:W-:Y:S02]  /*0390*/  MOV R8, RZ ;  /* 0x000000ff00087202 */ /* 0x000fe40000000f00 */
[----:B------:R-:W-:-:S04]  /*03a0*/  IADD3 R0, R13, R9, RZ ;  /* 0x000000090d007210 */ /* 0x000fc80007ffe0ff */
[----:B------:R-:W-:-:S13]  /*03b0*/  ISETP.GE.OR P0, PT, R0, c[0x0][0x53c], !P6 ;  /* 0x00014f0000007a0c */ /* 0x000fda0007706670 */
[----:B------:R-:W-:Y:S01]  /*03c0*/  @!P0 MOV R2, 0x4 ;  /* 0x0000000400028802 */ /* 0x000fe20000000f00 */
[----:B------:R-:W-:-:S04]  /*03d0*/  @!P0 IMAD.MOV.U32 R3, RZ, RZ, 0x4 ;  /* 0x00000004ff038424 */ /* 0x000fc800078e00ff */
[----:B------:R-:W-:-:S04]  /*03e0*/  @!P0 IMAD.WIDE R4, R0, R2, c[0x0][0x580] ;  /* 0x0001600000048625 */ /* 0x000fc800078e0202 */
[----:B------:R-:W-:Y:S01]  /*03f0*/  @!P0 IMAD.WIDE R2, R0, R3, c[0x0][0x578] ;  /* 0x00015e0000028625 */ /* 0x000fe200078e0203 */
[----:B------:R-:W3:Y:S04]  /*0400*/  @!P0 LDG.E R8, [R4.64] ;  /* 0x0000000604088981 */ /* 0x000ee8000c1e1900 */
[----:B------:R-:W3:Y:S02]  /*0410*/  @!P0 LDG.E R7, [R2.64] ;  /* 0x0000000602078981 */ /* 0x000ee4000c1e1900 */
[----:B---3--:R-:W-:Y:S01]  /*0420*/  IMAD R5, R8, R7, RZ ;  /* 0x0000000708057224 */ /* 0x008fe200078e02ff */
[----:B------:R-:W-:Y:S05]  /*0430*/  BRA.DIV ~URZ, `(.L_x_23) ;  /* 0x0000c7227f007947 */ /* 0x000fea000b800000 */
[----:B------:R1:W3:Y:S02]  /*0440*/  SHFL.UP PT, R0, R5, 0x1, RZ ;  /* 0x0420000005007989 */ /* 0x0002e400000e00ff */
.L_x_122:
[----:B---3--:R-:W-:-:S04]  /*0450*/  SEL R0, R0, RZ, P5 ;  /* 0x000000ff00007207 */ /* 0x008fc80002800000 */
[----:B-1----:R-:W-:Y:S01]  /*0460*/  IADD3 R5, R5, R0, RZ ;  /* 0x0000000005057210 */ /* 0x002fe20007ffe0ff */
[----:B------:R-:W-:Y:S05]  /*0470*/  BRA.DIV ~URZ, `(.L_x_24) ;  /* 0x0000c7427f007947 */ /* 0x000fea000b800000 */
[----:B------:R-:W1:Y:S02]  /*0480*/  SHFL.UP PT, R0, R5, 0x2, RZ ;  /* 0x0440000005007989 */ /* 0x000e6400000e00ff */
[----:B-1----:R-:W-:-:S05]  /*0490*/  SEL R0, R0, RZ, P4 ;  /* 0x000000ff00007207 */ /* 0x002fca0002000000 */
[----:B------:R-:W-:-:S05]  /*04a0*/  IMAD.IADD R0, R5, 0x1, R0 ;  /* 0x0000000105007824 */ /* 0x000fca00078e0200 */
        /* <DEDUP_REMOVED lines=9> */
[----:B------:R1:W3:Y:S02]  /*0540*/  SHFL.IDX PT, R0, R4, 0x1f, 0x1f ;  /* 0x03e01f0004007f89 */ /* 0x0002e400000e0000 */
.L_x_123:
[----:B---3--:R-:W-:-:S05]  /*0550*/  IMAD R0, R0, c[0x0][0x538], RZ ;  /* 0x00014e0000007a24 */ /* 0x008fca00078e02ff */
[----:B------:R-:W-:-:S04]  /*0560*/  IADD3 R6, R0, R6, RZ ;  /* 0x0000000600067210 */ /* 0x000fc80007ffe0ff */
[----:B------:R-:W-:-:S13]  /*0570*/  ISETP.GT.AND P0, PT, R6, UR4, PT ;  /* 0x0000000406007c0c */ /* 0x000fda000bf04270 */
[----:B-12---:R-:W-:Y:S05]  /*0580*/  @!P0 BRA `(.L_x_25) ;  /* 0xfffffdb000008947 */ /* 0x006fea000383ffff */
.L_x_21:
[----:B------:R-:W-:-:S05]  /*0590*/  IADD3 R12, -R0, R6, RZ ;  /* 0x00000006000c7210 */ /* 0x000fca0007ffe1ff */
[----:B------:R-:W-:-:S05]  /*05a0*/  IMAD R0, R4, c[0x0][0x538], R12 ;  /* 0x00014e0004007a24 */ /* 0x000fca00078e020c */
[----:B------:R-:W-:Y:S01]  /*05b0*/  ISETP.GT.AND P0, PT, R0, UR4, PT ;  /* 0x0000000400007c0c */ /* 0x000fe2000bf04270 */
[----:B------:R-:W-:-:S12]  /*05c0*/  BRA.DIV ~URZ, `(.L_x_26) ;  /* 0x0000c7a27f007947 */ /* 0x000fd8000b800000 */
[----:B------:R-:W-:-:S04]  /*05d0*/  VOTE.ANY R6, PT, !P0 ;  /* 0x0000000000067806 */ /* 0x000fc800040e0100 */
.L_x_124:
[----:B--2---:R1:W2:Y:S01]  /*05e0*/  POPC R235, R6 ;  /* 0x0000000600eb7309 */ /* 0x0042a20000000000 */
[----:B------:R-:W-:Y:S05]  /*05f0*/  BRA.DIV ~URZ, `(.L_x_27) ;  /* 0x0000c7c27f007947 */ /* 0x000fea000b800000 */
[----:B--2---:R2:W3:Y:S01]  /*0600*/  SHFL.IDX PT, R11, R8, R235, 0x1f ;  /* 0x00001feb080b7589 */ /* 0x0044e200000e0000 */
[----:B------:R-:W-:-:S03]  /*0610*/  MOV R232, RZ ;  /* 0x000000ff00e87202 */ /* 0x000fc60000000f00 */
[----:B------:R2:W4:Y:S04]  /*0620*/  SHFL.IDX PT, R10, R7, R235, 0x1f ;  /* 0x00001feb070a7589 */ /* 0x00052800000e0000 */
.L_x_125:
[----:B------:R-:W-:Y:S01]  /*0630*/  ISETP.NE.AND P0, PT, R6, RZ, PT ;  /* 0x000000ff0600720c */ /* 0x000fe20003f05270 */
[----:B------:R-:W-:-:S12]  /*0640*/  BSSY B0, `(.L_x_28) ;  /* 0x0000005000007945 */ /* 0x000fd80003800000 */
[----:B------:R-:W-:Y:S05]  /*0650*/  @!P0 BRA `(.L_x_29) ;  /* 0x0000003000008947 */ /* 0x000fea0003800000 */
[----:B------:R-:W-:Y:S01]  /*0660*/  IADD3 R3, R235, -0x1, RZ ;  /* 0xffffffffeb037810 */ /* 0x000fe20007ffe0ff */
[----:B------:R-:W-:Y:S05]  /*0670*/  BRA.DIV ~URZ, `(.L_x_30) ;  /* 0x0000c8227f007947 */ /* 0x000fea000b800000 */
[----:B------:R1:W2:Y:S02]  /*0680*/  SHFL.IDX PT, R232, R4, R3, 0x1f ;  /* 0x00001f0304e87589 */ /* 0x0002a400000e0000 */
.L_x_29:
[----:B------:R-:W-:Y:S05]  /*0690*/  BSYNC B0 ;  /* 0x0000000000007941 */ /* 0x000fea0003800000 */
.L_x_28:
[----:B---3--:R-:W-:Y:S01]  /*06a0*/  IABS R0, R11 ;  /* 0x0000000b00007213 */ /* 0x008fe20000000000 */
[----:B--2---:R-:W-:Y:S02]  /*06b0*/  IMAD R232, R232, c[0x0][0x538], R12 ;  /* 0x00014e00e8e87a24 */ /* 0x004fe400078e020c */
[----:B------:R-:W-:Y:S02]  /*06c0*/  IMAD.IADD R235, R235, 0x1, R9 ;  /* 0x00000001ebeb7824 */ /* 0x000fe400078e0209 */
[----:B------:R-:W-:Y:S01]  /*06d0*/  IMAD.MOV.U32 R5, RZ, RZ, R0 ;  /* 0x000000ffff057224 */ /* 0x000fe200078e0000 */
[----:B----4-:R-:W-:Y:S02]  /*06e0*/  IABS R0, R10 ;  /* 0x0000000a00007213 */ /* 0x010fe40000000000 */
[----:B------:R-:W-:Y:S01]  /*06f0*/  IADD3 R233, -R232, UR4, RZ ;  /* 0x00000004e8e97c10 */ /* 0x000fe2000fffe1ff */
[----:B------:R-:W2:Y:S02]  /*0700*/  I2F.RP R2, R5 ;  /* 0x0000000500027306 */ /* 0x000ea40000209400 */
[----:B------:R-:W-:Y:S01]  /*0710*/  IMAD.MOV.U32 R7, RZ, RZ, R0 ;  /* 0x000000ffff077224 */ /* 0x000fe200078e0000 */
[----:B-1----:R-:W-:-:S02]  /*0720*/  IABS R6, R233 ;  /* 0x000000e900067213 */ /* 0x002fc40000000000 */
[----:B------:R-:W-:-:S03]  /*0730*/  IABS R0, R11 ;  /* 0x0000000b00007213 */ /* 0x000fc60000000000 */
[----:B------:R-:W-:Y:S01]  /*0740*/  I2F.RP R8, R7 ;  /* 0x0000000700087306 */ /* 0x000fe20000209400 */
[----:B------:R-:W-:-:S07]  /*0750*/  IADD3 R0, RZ, -R0, RZ ;  /* 0x80000000ff007210 */ /* 0x000fce0007ffe0ff */
[----:B--2---:R-:W1:Y:S02]  /*0760*/  MUFU.RCP R2, R2 ;  /* 0x0000000200027308 */ /* 0x004e640000001000 */
[----:B-1----:R-:W-:-:S06]  /*0770*/  IADD3 R2, R2, 0xffffffe, RZ ;  /* 0x0ffffffe02027810 */ /* 0x002fcc0007ffe0ff */
[----:B------:R-:W1:Y:S02]  /*0780*/  F2I.FTZ.U32.TRUNC.NTZ R3, R2 ;  /* 0x0000000200037305 */ /* 0x000e64000021f000 */
[----:B-1----:R-:W-:-:S04]  /*0790*/  IMAD.MOV R2, RZ, RZ, -R3 ;  /* 0x000000ffff027224 */ /* 0x002fc800078e0a03 */
[----:B------:R-:W-:Y:S02]  /*07a0*/  IMAD R4, R2, R5, RZ ;  /* 0x0000000502047224 */ /* 0x000fe400078e02ff */
[----:B------:R-:W-:-:S04]  /*07b0*/  IMAD.MOV.U32 R2, RZ, RZ, RZ ;  /* 0x000000ffff027224 */ /* 0x000fc800078e00ff */
[----:B------:R-:W-:-:S04]  /*07c0*/  IMAD.HI.U32 R2, R3, R4, R2 ;  /* 0x0000000403027227 */ /* 0x000fc800078e0002 */
[----:B------:R-:W-:-:S04]  /*07d0*/  IMAD.MOV.U32 R3, RZ, RZ, R6 ;  /* 0x000000ffff037224 */ /* 0x000fc800078e0006 */
[----:B------:R-:W-:-:S04]  /*07e0*/  IMAD.HI.U32 R2, R2, R3, RZ ;  /* 0x0000000302027227 */ /* 0x000fc800078e00ff */
[----:B------:R-:W-:Y:S02]  /*07f0*/  IMAD R0, R2, R0, R3 ;  /* 0x0000000002007224 */ /* 0x000fe400078e0203 */
[----:B------:R-:W1:Y:S03]  /*0800*/  MUFU.RCP R3, R8 ;  /* 0x0000000800037308 */ /* 0x000e660000001000 */
[----:B------:R-:W-:-:S13]  /*0810*/  ISETP.GT.U32.AND P0, PT, R5, R0, PT ;  /* 0x000000000500720c */ /* 0x000fda0003f04070 */
[----:B------:R-:W-:Y:S01]  /*0820*/  @!P0 IMAD.IADD R0, R0, 0x1, -R5 ;  /* 0x0000000100008824 */ /* 0x000fe200078e0a05 */
[----:B-1----:R-:W-:Y:S02]  /*0830*/  IADD3 R3, R3, 0xffffffe, RZ ;  /* 0x0ffffffe03037810 */ /* 0x002fe40007ffe0ff */
[----:B------:R-:W-:Y:S02]  /*0840*/  @!P0 IADD3 R2, R2, 0x1, RZ ;  /* 0x0000000102028810 */ /* 0x000fe40007ffe0ff */
[----:B------:R-:W-:Y:S02]  /*0850*/  ISETP.GE.U32.AND P2, PT, R0, R5, PT ;  /* 0x000000050000720c */ /* 0x000fe40003f46070 */
[----:B------:R-:W1:Y:S01]  /*0860*/  F2I.FTZ.U32.TRUNC.NTZ R3, R3 ;  /* 0x0000000300037305 */ /* 0x000e62000021f000 */
[----:B------:R-:W-:Y:S02]  /*0870*/  LOP3.LUT R0, R233, R11, RZ, 0x3c, !PT ;  /* 0x0000000be9007212 */ /* 0x000fe400078e3cff */
[----:B------:R-:W-:-:S02]  /*0880*/  ISETP.NE.AND P0, PT, R11, RZ, PT ;  /* 0x000000ff0b00720c */ /* 0x000fc40003f05270 */
[----:B------:R-:W-:-:S06]  /*0890*/  ISETP.GE.AND P1, PT, R0, RZ, PT ;  /* 0x000000ff0000720c */ /* 0x000fcc0003f26270 */
[----:B------:R-:W-:Y:S02]  /*08a0*/  @P2 IADD3 R2, R2, 0x1, RZ ;  /* 0x0000000102022810 */ /* 0x000fe40007ffe0ff */
[----:B-1----:R-:W-:-:S03]  /*08b0*/  IADD3 R0, RZ, -R3, RZ ;  /* 0x80000003ff007210 */ /* 0x002fc60007ffe0ff */
[----:B------:R-:W-:Y:S01]  /*08c0*/  IMAD.MOV.U32 R4, RZ, RZ, R2 ;  /* 0x000000ffff047224 */ /* 0x000fe200078e0002 */
[----:B------:R-:W-:-:S03]  /*08d0*/  MOV R2, RZ ;  /* 0x000000ff00027202 */ /* 0x000fc60000000f00 */
[----:B------:R-:W-:Y:S01]  /*08e0*/  @!P1 IMAD.MOV R4, RZ, RZ, -R4 ;  /* 0x000000ffff049224 */ /* 0x000fe200078e0a04 */
[----:B------:R-:W-:Y:S01]  /*08f0*/  @!P0 LOP3.LUT R4, RZ, R11, RZ, 0x33, !PT ;  /* 0x0000000bff048212 */ /* 0x000fe200078e33ff */
[----:B------:R-:W-:Y:S01]  /*0900*/  IMAD.MOV.U32 R5, RZ, RZ, R0 ;  /* 0x000000ffff057224 */ /* 0x000fe200078e0000 */
[----:B------:R-:W-:Y:S02]  /*0910*/  IABS R0, R10 ;  /* 0x0000000a00007213 */ /* 0x000fe40000000000 */
[----:B------:R-:W-:Y:S01]  /*0920*/  IABS R8, R4 ;  /* 0x0000000400087213 */ /* 0x000fe20000000000 */
[----:B------:R-:W-:Y:S02]  /*0930*/  IMAD R5, R5, R7, RZ ;  /* 0x0000000705057224 */ /* 0x000fe400078e02ff */
[----:B------:R-:W-:Y:S02]  /*0940*/  IMAD.MOV R6, RZ, RZ, -R0 ;  /* 0x000000ffff067224 */ /* 0x000fe400078e0a00 */
[----:B------:R-:W-:-:S04]  /*0950*/  IMAD.HI.U32 R0, R3, R5, R2 ;  /* 0x0000000503007227 */ /* 0x000fc800078e0002 */
[----:B------:R-:W-:Y:S02]  /*0960*/  IMAD.MOV.U32 R2, RZ, RZ, R8 ;  /* 0x000000ffff027224 */ /* 0x000fe400078e0008 */
[----:B------:R-:W-:Y:S02]  /*0970*/  IMAD.MOV.U32 R3, RZ, RZ, R6 ;  /* 0x000000ffff037224 */ /* 0x000fe400078e0006 */
[----:B------:R-:W-:-:S04]  /*0980*/  IMAD.HI.U32 R0, R0, R2, RZ ;  /* 0x0000000200007227 */ /* 0x000fc800078e00ff */
[----:B------:R-:W-:Y:S02]  /*0990*/  IMAD R2, R0, R3, R2 ;  /* 0x0000000300027224 */ /* 0x000fe400078e0202 */
[----:B------:R-:W-:-:S03]  /*09a0*/  IMAD R3, R4, R11, RZ ;  /* 0x0000000b04037224 */ /* 0x000fc600078e02ff */
[----:B------:R-:W-:Y:S02]  /*09b0*/  ISETP.GT.U32.AND P0, PT, R7, R2, PT ;  /* 0x000000020700720c */ /* 0x000fe40003f04070 */
[----:B------:R-:W-:-:S11]  /*09c0*/  IADD3 R233, R233, -R3, RZ ;  /* 0x80000003e9e97210 */ /* 0x000fd60007ffe0ff */
[----:B------:R-:W-:Y:S01]  /*09d0*/  @!P0 IMAD.IADD R2, R2, 0x1, -R7 ;  /* 0x0000000102028824 */ /* 0x000fe200078e0a07 */
[----:B------:R-:W-:Y:S02]  /*09e0*/  @!P0 IADD3 R0, R0, 0x1, RZ ;  /* 0x0000000100008810 */ /* 0x000fe40007ffe0ff */
[----:B------:R-:W-:Y:S02]  /*09f0*/  ISETP.NE.AND P0, PT, R10, RZ, PT ;  /* 0x000000ff0a00720c */ /* 0x000fe40003f05270 */
[----:B------:R-:W-:Y:S02]  /*0a00*/  ISETP.GE.U32.AND P2, PT, R2, R7, PT ;  /* 0x000000070200720c */ /* 0x000fe40003f46070 */
[----:B------:R-:W-:-:S04]  /*0a10*/  LOP3.LUT R2, R4, R10, RZ, 0x3c, !PT ;  /* 0x0000000a04027212 */ /* 0x000fc800078e3cff */
[----:B------:R-:W-:-:S07]  /*0a20*/  ISETP.GE.AND P1, PT, R2, RZ, PT ;  /* 0x000000ff0200720c */ /* 0x000fce0003f26270 */
[----:B------:R-:W-:-:S06]  /*0a30*/  @P2 IADD3 R0, R0, 0x1, RZ ;  /* 0x0000000100002810 */ /* 0x000fcc0007ffe0ff */
[----:B------:R-:W-:Y:S02]  /*0a40*/  @!P1 IADD3 R0, -R0, RZ, RZ ;  /* 0x000000ff00009210 */ /* 0x000fe40007ffe1ff */
[----:B------:R-:W-:-:S05]  /*0a50*/  @!P0 LOP3.LUT R0, RZ, R10, RZ, 0x33, !PT ;  /* 0x0000000aff008212 */ /* 0x000fca00078e33ff */
[--C-:B------:R-:W-:Y:S02]  /*0a60*/  IMAD.MOV R2, RZ, RZ, -R0.reuse ;  /* 0x000000ffff027224 */ /* 0x100fe400078e0a00 */
[C---:B------:R-:W-:Y:S02]  /*0a70*/  IMAD R0, R10.reuse, 0x1000000, R0 ;  /* 0x010000000a007824 */ /* 0x040fe400078e0200 */
[----:B------:R-:W-:-:S04]  /*0a80*/  IMAD R2, R10, R2, R4 ;  /* 0x000000020a027224 */ /* 0x000fc800078e0204 */
[----:B------:R-:W-:Y:S01]  /*0a90*/  IMAD R234, R2, 0x10000, R0 ;  /* 0x0001000002ea7824 */ /* 0x000fe200078e0200 */
[----:B------:R-:W-:Y:S05]  /*0aa0*/  BRA `(.L_x_31) ;  /* 0x0000004000007947 */ /* 0x000fea0003800000 */
.L_x_22:
[----:B--2---:R-:W-:Y:S01]  /*0ab0*/  IMAD.MOV.U32 R233, RZ, RZ, RZ ;  /* 0x000000ffffe97224 */ /* 0x004fe200078e00ff */
[----:B------:R-:W-:Y:S01]  /*0ac0*/  MOV R234, RZ ;  /* 0x000000ff00ea7202 */ /* 0x000fe20000000f00 */
[----:B------:R-:W-:Y:S01]  /*0ad0*/  IMAD.U32 R232, RZ, RZ, UR4 ;  /* 0x00000004ffe87e24 */ /* 0x000fe2000f8e00ff */
[----:B------:R-:W-:Y:S02]  /*0ae0*/  MOV R235, c[0x0][0x53c] ;  /* 0x00014f0000eb7a02 */ /* 0x000fe40000000f00 */
.L_x_31:
[----:B------:R-:W-:Y:S01]  /*0af0*/  ISETP.NE.AND P0, PT, R13, RZ, PT ;  /* 0x000000ff0d00720c */ /* 0x000fe20003f05270 */
[----:B------:R-:W-:-:S12]  /*0b00*/  WARPSYNC 0xffffffff ;  /* 0xffffffff00007948 */ /* 0x000fd80003800000 */
[----:B------:R1:W-:Y:S04]  /*0b10*/  @!P0 STS.128 [0xc080], R232 ;  /* 0x00c080e8ff008388 */ /* 0x0003e80000000c00 */
[----:B------:R-:W-:Y:S06]  /*0b20*/  BAR.ARV 0x5, 0x80 ;  /* 0x0142000000007b1d */ /* 0x000fec0000002000 */
.L_x_20:
[----:B-12---:R-:W-:-:S13]  /*0b30*/  ISETP.GE.AND P0, PT, R235, c[0x0][0x53c], PT ;  /* 0x00014f00eb007a0c */ /* 0x006fda0003f06270 */
[----:B------:R-:W-:Y:S05]  /*0b40*/  @P0 EXIT ;  /* 0x000000000000094d */ /* 0x000fea0003800000 */
[----:B------:R-:W1:Y:S02]  /*0b50*/  S2R R12, SR_TID.X ;  /* 0x00000000000c7919 */ /* 0x000e640000002100 */
[----:B-1----:R-:W-:-:S04]  /*0b60*/  SHF.R.S32.HI R9, RZ, 0x1f, R12 ;  /* 0x0000001fff097819 */ /* 0x002fc8000001140c */
[CC--:B------:R-:W-:Y:S02]  /*0b70*/  LEA.HI R17, R9.reuse, R12.reuse, RZ, 0x3 ;  /* 0x0000000c09117211 */ /* 0x0c0fe400078f18ff */
[----:B------:R-:W-:Y:S02]  /*0b80*/  LEA.HI R3, R9, R12, RZ, 0x4 ;  /* 0x0000000c09037211 */ /* 0x000fe400078f20ff */
[----:B------:R-:W-:Y:S02]  /*0b90*/  LOP3.LUT R2, R17, 0xfffffff8, RZ, 0xc0, !PT ;  /* 0xfffffff811027812 */ /* 0x000fe400078ec0ff */
[----:B------:R-:W-:Y:S02]  /*0ba0*/  SHF.R.S32.HI R5, RZ, 0x4, R3 ;  /* 0x00000004ff057819 */ /* 0x000fe40000011403 */
[C---:B------:R-:W-:Y:S01]  /*0bb0*/  LOP3.LUT R0, R3.reuse, 0xfffffff0, RZ, 0xc0, !PT ;  /* 0xfffffff003007812 */ /* 0x040fe200078ec0ff */
[----:B------:R-:W-:Y:S01]  /*0bc0*/  IMAD.IADD R2, R12, 0x1, -R2 ;  /* 0x000000010c027824 */ /* 0x000fe200078e0a02 */
[----:B------:R-:W-:-:S03]  /*0bd0*/  LEA.HI R3, R3, R5, RZ, 0x1 ;  /* 0x0000000503037211 */ /* 0x000fc600078f08ff */
[----:B------:R-:W-:Y:S01]  /*0be0*/  IMAD.IADD R0, R12, 0x1, -R0 ;  /* 0x000000010c007824 */ /* 0x000fe200078e0a00 */
[----:B------:R-:W-:Y:S02]  /*0bf0*/  LEA.HI R8, R2, R2, RZ, 0x1 ;  /* 0x0000000202087211 */ /* 0x000fe400078f08ff */
[----:B------:R-:W-:Y:S02]  /*0c00*/  LOP3.LUT R4, R3, 0xfffffffe, RZ, 0xc0, !PT ;  /* 0xfffffffe03047812 */ /* 0x000fe400078ec0ff */
[----:B------:R-:W-:Y:S02]  /*0c10*/  LOP3.LUT R3, R8, 0x3fffffe, RZ, 0xc0, !PT ;  /* 0x03fffffe08037812 */ /* 0x000fe400078ec0ff */
[----:B------:R-:W-:Y:S01]  /*0c20*/  LEA.HI R10, R0, R0, RZ, 0x1 ;  /* 0x00000000000a7211 */ /* 0x000fe200078f08ff */
[----:B------:R-:W-:Y:S01]  /*0c30*/  IMAD.IADD R11, R5, 0x1, -R4 ;  /* 0x00000001050b7824 */ /* 0x000fe200078e0a04 */
[----:B------:R-:W-:Y:S01]  /*0c40*/  LEA.HI R5, R9, R12, RZ, 0x2 ;  /* 0x0000000c09057211 */ /* 0x000fe200078f10ff */
[----:B------:R-:W-:Y:S01]  /*0c50*/  IMAD.IADD R15, R2, 0x1, -R3 ;  /* 0x00000001020f7824 */ /* 0x000fe200078e0a03 */
[----:B------:R-:W-:-:S02]  /*0c60*/  LOP3.LUT R2, R10, 0x7fffffe, RZ, 0xc0, !PT ;  /* 0x07fffffe0a027812 */ /* 0x000fc400078ec0ff */
[----:B------:R-:W-:Y:S02]  /*0c70*/  SHF.R.S32.HI R3, RZ, 0x1f, R0 ;  /* 0x0000001fff037819 */ /* 0x000fe40000011400 */
[----:B------:R-:W-:Y:S01]  /*0c80*/  SHF.R.S32.HI R4, RZ, 0x3, R17 ;  /* 0x00000003ff047819 */ /* 0x000fe20000011411 */
[----:B------:R-:W-:Y:S01]  /*0c90*/  IMAD.IADD R13, R0, 0x1, -R2 ;  /* 0x00000001000d7824 */ /* 0x000fe200078e0a02 */
[----:B------:R-:W-:Y:S02]  /*0ca0*/  LOP3.LUT R6, R5, 0xfffffffc, RZ, 0xc0, !PT ;  /* 0xfffffffc05067812 */ /* 0x000fe400078ec0ff */
[----:B------:R-:W-:Y:S01]  /*0cb0*/  LEA.HI R16, R3, R0, RZ, 0x3 ;  /* 0x0000000003107211 */ /* 0x000fe200078f18ff */
[----:B------:R-:W-:Y:S01]  /*0cc0*/  IMAD.SHL.U32 R0, R4, 0x40, RZ ;  /* 0x0000004004007824 */ /* 0x000fe200078e00ff */
[----:B------:R-:W-:Y:S01]  /*0cd0*/  LEA.HI R9, R9, R12, RZ, 0x5 ;  /* 0x0000000c09097211 */ /* 0x000fe200078f28ff */
[----:B------:R-:W-:Y:S01]  /*0ce0*/  IMAD.IADD R20, R12, 0x1, -R6 ;  /* 0x000000010c147824 */ /* 0x000fe200078e0a06 */
[----:B------:R-:W-:-:S02]  /*0cf0*/  SHF.R.S32.HI R229, RZ, 0x2, R5 ;  /* 0x00000002ffe57819 */ /* 0x000fc40000011405 */
[----:B------:R-:W-:Y:S01]  /*0d00*/  LOP3.LUT R2, R9, 0xffffffe0, RZ, 0xc0, !PT ;  /* 0xffffffe009027812 */ /* 0x000fe200078ec0ff */
[----:B------:R-:W-:Y:S01]  /*0d10*/  IMAD.SHL.U32 R226, R20, 0x8, RZ ;  /* 0x0000000814e27824 */ /* 0x000fe200078e00ff */
[----:B------:R-:W-:Y:S02]  /*0d20*/  LOP3.LUT R0, R0, 0xc0, RZ, 0xc0, !PT ;  /* 0x000000c000007812 */ /* 0x000fe400078ec0ff */
[----:B------:R-:W-:Y:S01]  /*0d30*/  LEA.HI R6, R5, R229, RZ, 0x1 ;  /* 0x000000e505067211 */ /* 0x000fe200078f08ff */
[----:B------:R-:W-:Y:S01]  /*0d40*/  IMAD.IADD R19, R12, 0x1, -R2 ;  /* 0x000000010c137824 */ /* 0x000fe200078e0a02 */
[----:B------:R-:W-:Y:S02]  /*0d50*/  SHF.R.U32.HI R4, RZ, 0x3, R0 ;  /* 0x00000003ff047819 */ /* 0x000fe40000011600 */
[----:B------:R-:W-:Y:S02]  /*0d60*/  LOP3.LUT R3, R0, 0x18, R226, 0xf8, !PT ;  /* 0x0000001800037812 */ /* 0x000fe400078ef8e2 */
[----:B------:R-:W-:-:S02]  /*0d70*/  SHF.R.S32.HI R7, RZ, 0x5, R9 ;  /* 0x00000005ff077819 */ /* 0x000fc40000011409 */
[----:B------:R-:W-:Y:S02]  /*0d80*/  SHF.R.S32.HI R0, RZ, 0x1f, R9 ;  /* 0x0000001fff007819 */ /* 0x000fe40000011409 */
[----:B------:R-:W-:Y:S02]  /*0d90*/  LOP3.LUT R2, R6, 0x7fffffe, RZ, 0xc0, !PT ;  /* 0x07fffffe06027812 */ /* 0x000fe400078ec0ff */
[----:B------:R-:W-:Y:S02]  /*0da0*/  LEA.HI R0, R0, R7, RZ, 0x2 ;  /* 0x0000000700007211 */ /* 0x000fe400078f10ff */
[----:B------:R-:W-:Y:S01]  /*0db0*/  SHF.R.S32.HI R9, RZ, 0x1f, R19 ;  /* 0x0000001fff097819 */ /* 0x000fe20000011413 */
[----:B------:R-:W-:Y:S01]  /*0dc0*/  IMAD.IADD R2, R229, 0x1, -R2 ;  /* 0x00000001e5027824 */ /* 0x000fe200078e0a02 */
[----:B------:R-:W-:Y:S02]  /*0dd0*/  LOP3.LUT R6, R3, R4, RZ, 0x3c, !PT ;  /* 0x0000000403067212 */ /* 0x000fe400078e3cff */
[----:B------:R-:W-:-:S02]  /*0de0*/  SHF.R.S32.HI R4, RZ, 0x1f, R5 ;  /* 0x0000001fff047819 */ /* 0x000fc40000011405 */
[----:B------:R-:W-:Y:S01]  /*0df0*/  LOP3.LUT R3, R0, 0xffffffc, RZ, 0xc0, !PT ;  /* 0x0ffffffc00037812 */ /* 0x000fe200078ec0ff */
[----:B------:R-:W-:Y:S01]  /*0e00*/  IMAD R0, R7, 0x8, R2 ;  /* 0x0000000807007824 */ /* 0x000fe200078e0202 */
[----:B------:R-:W-:Y:S02]  /*0e10*/  LEA.HI R12, R9, R19, RZ, 0x2 ;  /* 0x00000013090c7211 */ /* 0x000fe400078f10ff */
[----:B------:R-:W-:Y:S01]  /*0e20*/  LEA.HI R2, R4, R229, RZ, 0x3 ;  /* 0x000000e504027211 */ /* 0x000fe200078f18ff */
[----:B------:R-:W-:Y:S01]  /*0e30*/  IMAD.IADD R5, R7, 0x1, -R3 ;  /* 0x0000000107057824 */ /* 0x000fe200078e0a03 */
[----:B------:R-:W-:Y:S01]  /*0e40*/  SHF.R.S32.HI R4, RZ, 0x2, R12 ;  /* 0x00000002ff047819 */ /* 0x000fe2000001140c */
[----:B------:R-:W-:Y:S01]  /*0e50*/  IMAD.U32 R6, R0, 0x20, R6 ;  /* 0x0000002000067824 */ /* 0x000fe200078e0006 */
[----:B------:R-:W-:Y:S02]  /*0e60*/  LEA.HI R0, R20, R20, RZ, 0x1 ;  /* 0x0000001414007211 */ /* 0x000fe400078f08ff */
[----:B------:R-:W-:Y:S01]  /*0e70*/  LOP3.LUT R3, R2, 0xfffffff8, RZ, 0xc0, !PT ;  /* 0xfffffff802037812 */ /* 0x000fe200078ec0ff */
[----:B------:R-:W-:Y:S01]  /*0e80*/  IMAD R18, R5, 0x10, R4 ;  /* 0x0000001005127824 */ /* 0x000fe200078e0204 */
[C---:B------:R-:W-:Y:S01]  /*0e90*/  LOP3.LUT R5, R0.reuse, 0x1ffffffe, RZ, 0xc0, !PT ;  /* 0x1ffffffe00057812 */ /* 0x040fe200078ec0ff */
[----:B------:R-:W-:Y:S01]  /*0ea0*/  IMAD.SHL.U32 R0, R0, 0x20, RZ ;  /* 0x0000002000007824 */ /* 0x000fe200078e00ff */
[----:B------:R-:W-:Y:S01]  /*0eb0*/  SHF.R.S32.HI R2, RZ, 0x1, R8 ;  /* 0x00000001ff027819 */ /* 0x000fe20000011408 */
[----:B------:R-:W-:Y:S01]  /*0ec0*/  IMAD.IADD R3, R229, 0x1, -R3 ;  /* 0x00000001e5037824 */ /* 0x000fe200078e0a03 */
[----:B------:R1:W-:Y:S01]  /*0ed0*/  STL [R1+0x44], R6 ;  /* 0x0000440601007387 */ /* 0x0003e20000100800 */
[----:B------:R-:W-:Y:S01]  /*0ee0*/  IMAD.IADD R8, R20, 0x1, -R5 ;  /* 0x0000000114087824 */ /* 0x000fe200078e0a05 */
[----:B------:R-:W-:-:S02]  /*0ef0*/  SHF.R.S32.HI R4, RZ, 0x1, R10 ;  /* 0x00000001ff047819 */ /* 0x000fc4000001140a */
[----:B------:R-:W-:Y:S01]  /*0f00*/  LEA.HI R5, R3, R3, RZ, 0x1 ;  /* 0x0000000303057211 */ /* 0x000fe200078f08ff */
[----:B------:R2:W-:Y:S01]  /*0f10*/  STL [R1+0x78], R18 ;  /* 0x0000781201007387 */ /* 0x0005e20000100800 */
[----:B------:R-:W-:Y:S02]  /*0f20*/  SHF.R.S32.HI R10, RZ, 0x1f, R10 ;  /* 0x0000001fff0a7819 */ /* 0x000fe4000001140a */
[----:B------:R-:W-:Y:S02]  /*0f30*/  LOP3.LUT R9, R5, 0x3fffffe, RZ, 0xc0, !PT ;  /* 0x03fffffe05097812 */ /* 0x000fe400078ec0ff */
[----:B------:R-:W-:Y:S02]  /*0f40*/  LOP3.LUT P2, RZ, R2, 0x2, RZ, 0xc0, !PT ;  /* 0x0000000202ff7812 */ /* 0x000fe4000784c0ff */
[C---:B------:R-:W-:Y:S01]  /*0f50*/  IADD3 R225, R226.reuse, 0x20, RZ ;  /* 0x00000020e2e17810 */ /* 0x040fe20007ffe0ff */
[----:B------:R-:W-:Y:S01]  /*0f60*/  IMAD.IADD R9, R3, 0x1, -R9 ;  /* 0x0000000103097824 */ /* 0x000fe200078e0a09 */
[----:B------:R-:W-:-:S02]  /*0f70*/  IADD3 R228, R226, 0x40, RZ ;  /* 0x00000040e2e47810 */ /* 0x000fc40007ffe0ff */
[----:B------:R-:W-:Y:S02]  /*0f80*/  SHF.R.S32.HI R227, RZ, 0x1f, R226 ;  /* 0x0000001fffe37819 */ /* 0x000fe400000114e2 */
[----:B-1----:R-:W-:Y:S01]  /*0f90*/  LOP3.LUT R6, R0, 0xffffffc0, RZ, 0xc0, !PT ;  /* 0xffffffc000067812 */ /* 0x002fe200078ec0ff */
[----:B------:R-:W-:Y:S01]  /*0fa0*/  IMAD.SHL.U32 R0, R2, 0x40, RZ ;  /* 0x0000004002007824 */ /* 0x000fe200078e00ff */
[----:B------:R-:W-:-:S03]  /*0fb0*/  LEA.HI R2, R10, R4, RZ, 0x2 ;  /* 0x000000040a027211 */ /* 0x000fc600078f10ff */
[----:B------:R-:W-:Y:S01]  /*0fc0*/  IMAD R14, R8, 0x8, R6 ;  /* 0x00000008080e7824 */ /* 0x000fe200078e0206 */
[----:B------:R-:W-:Y:S01]  /*0fd0*/  LOP3.LUT R0, R0, 0xc0, RZ, 0xc0, !PT ;  /* 0x000000c000007812 */ /* 0x000fe200078ec0ff */
[----:B------:R-:W-:Y:S01]  /*0fe0*/  IMAD.SHL.U32 R8, R7, 0x200, RZ ;  /* 0x0000020007087824 */ /* 0x000fe200078e00ff */
[----:B------:R-:W-:Y:S02]  /*0ff0*/  LOP3.LUT R2, R2, 0xfffffffc, RZ, 0xc0, !PT ;  /* 0xfffffffc02027812 */ /* 0x000fe400078ec0ff */
[----:B------:R-:W-:Y:S01]  /*1000*/  LOP3.LUT R7, R0, 0x8, R17, 0xf8, !PT ;  /* 0x0000000800077812 */ /* 0x000fe200078ef811 */
[----:B------:R-:W-:Y:S01]  /*1010*/  IMAD R3, R20, 0x2, R8 ;  /* 0x0000000214037824 */ /* 0x000fe200078e0208 */
[----:B------:R-:W-:Y:S01]  /*1020*/  SHF.R.U32.HI R6, RZ, 0x3, R0 ;  /* 0x00000003ff067819 */ /* 0x000fe20000011600 */
[----:B------:R-:W-:Y:S01]  /*1030*/  IMAD.IADD R2, R4, 0x1, -R2 ;  /* 0x0000000104027824 */ /* 0x000fe200078e0a02 */
[----:B------:R-:W-:Y:S01]  /*1040*/  SHF.R.S32.HI R0, RZ, 0x1, R5 ;  /* 0x00000001ff007819 */ /* 0x000fe20000011405 */
[----:B------:R-:W-:Y:S01]  /*1050*/  IMAD.SHL.U32 R5, R16, 0x20, RZ ;  /* 0x0000002010057824 */ /* 0x000fe200078e00ff */
[----:B------:R-:W-:Y:S01]  /*1060*/  LOP3.LUT R10, R7, R6, RZ, 0x3c, !PT ;  /* 0x00000006070a7212 */ /* 0x000fe200078e3cff */
[----:B------:R-:W-:Y:S01]  /*1070*/  IMAD R6, R9, 0x20, R3 ;  /* 0x0000002009067824 */ /* 0x000fe200078e0203 */
[----:B------:R-:W-:Y:S01]  /*1080*/  LOP3.LUT P3, RZ, R2, 0x2, RZ, 0xc0, !PT ;  /* 0x0000000202ff7812 */ /* 0x000fe2000786c0ff */
[C---:B------:R-:W-:Y:S01]  /*1090*/  IMAD.SHL.U32 R3, R0.reuse, 0x40, RZ ;  /* 0x0000004000037824 */ /* 0x040fe200078e00ff */
[----:B------:R-:W-:Y:S01]  /*10a0*/  LOP3.LUT P0, RZ, R0, 0x2, RZ, 0xc0, !PT ;  /* 0x0000000200ff7812 */ /* 0x000fe2000780c0ff */
[----:B------:R-:W-:Y:S01]  /*10b0*/  IMAD.SHL.U32 R2, R2, 0x40, RZ ;  /* 0x0000004002027824 */ /* 0x000fe200078e00ff */
[----:B------:R-:W-:Y:S01]  /*10c0*/  LOP3.LUT R4, R0, 0x1, RZ, 0xc0, !PT ;  /* 0x0000000100047812 */ /* 0x000fe200078ec0ff */
[----:B------:R-:W-:Y:S01]  /*10d0*/  IMAD.SHL.U32 R7, R11, 0x8, RZ ;  /* 0x000000080b077824 */ /* 0x000fe200078e00ff */
[----:B------:R-:W-:Y:S01]  /*10e0*/  LOP3.LUT R3, R3, 0xc0, RZ, 0xc0, !PT ;  /* 0x000000c003037812 */ /* 0x000fe200078ec0ff */
[----:B------:R-:W-:Y:S01]  /*10f0*/  IMAD R9, R11, 0x8, R15 ;  /* 0x000000080b097824 */ /* 0x000fe200078e020f */
[----:B------:R-:W-:-:S02]  /*1100*/  LOP3.LUT R0, R5, 0xffffff00, RZ, 0xc0, !PT ;  /* 0xffffff0005007812 */ /* 0x000fc400078ec0ff */
[----:B------:R-:W-:Y:S02]  /*1110*/  LEA.HI R3, R3, R3, RZ, 0x1d ;  /* 0x0000000303037211 */ /* 0x000fe400078fe8ff */
[----:B------:R-:W-:Y:S02]  /*1120*/  LOP3.LUT R2, R2, 0xc0, RZ, 0xc0, !PT ;  /* 0x000000c002027812 */ /* 0x000fe400078ec0ff */
[----:B------:R-:W-:Y:S01]  /*1130*/  ISETP.NE.U32.AND P1, PT, R4, 0x1, PT ;  /* 0x000000010400780c */ /* 0x000fe20003f25070 */
[----:B------:R-:W-:Y:S01]  /*1140*/  IMAD.IADD R4, R0, 0x1, R8 ;  /* 0x0000000100047824 */ /* 0x000fe200078e0208 */
[----:B------:R-:W-:Y:S01]  /*1150*/  SHF.R.U32.HI R5, RZ, 0x3, R2 ;  /* 0x00000003ff057819 */ /* 0x000fe20000011602 */
[----:B------:R-:W-:Y:S01]  /*1160*/  IMAD.IADD R3, R3, 0x1, R6 ;  /* 0x0000000103037824 */ /* 0x000fe200078e0206 */
[----:B------:R-:W-:Y:S01]  /*1170*/  LOP3.LUT R6, R2, 0x8, R7, 0xf8, !PT ;  /* 0x0000000802067812 */ /* 0x000fe200078ef807 */
[----:B------:R-:W-:Y:S01]  /*1180*/  IMAD R2, R13, 0x20, R4 ;  /* 0x000000200d027824 */ /* 0x000fe200078e0204 */
[----:B------:R-:W-:Y:S01]  /*1190*/  LOP3.LUT R4, R12, 0x7ffffffc, RZ, 0xc0, !PT ;  /* 0x7ffffffc0c047812 */ /* 0x000fe200078ec0ff */
[----:B------:R-:W-:Y:S01]  /*11a0*/  IMAD.SHL.U32 R239, R3, 0x2, RZ ;  /* 0x0000000203ef7824 */ /* 0x000fe200078e00ff */
[----:B------:R-:W-:Y:S01]  /*11b0*/  LOP3.LUT R3, R6, R5, RZ, 0x3c, !PT ;  /* 0x0000000506037212 */ /* 0x000fe200078e3cff */
[----:B------:R-:W-:Y:S01]  /*11c0*/  IMAD R7, R13, 0x20, R0 ;  /* 0x000000200d077824 */ /* 0x000fe200078e0200 */
[----:B------:R-:W-:Y:S01]  /*11d0*/  SHF.R.S32.HI R8, RZ, 0x1f, R228 ;  /* 0x0000001fff087819 */ /* 0x000fe200000114e4 */
[----:B------:R-:W-:Y:S01]  /*11e0*/  IMAD.IADD R4, R19, 0x1, -R4 ;  /* 0x0000000113047824 */ /* 0x000fe200078e0a04 */
[----:B------:R-:W-:Y:S01]  /*11f0*/  IADD3 R5, R239, 0x80, RZ ;  /* 0x00000080ef057810 */ /* 0x000fe20007ffe0ff */
[----:B------:R-:W-:Y:S01]  /*1200*/  IMAD.IADD R2, R3, 0x1, R2 ;  /* 0x0000000103027824 */ /* 0x000fe200078e0202 */
[----:B------:R-:W-:Y:S01]  /*1210*/  IADD3 R252, R239, 0x70, RZ ;  /* 0x00000070effc7810 */ /* 0x000fe20007ffe0ff */
[----:B------:R-:W-:Y:S01]  /*1220*/  IMAD.SHL.U32 R4, R4, 0x2, RZ ;  /* 0x0000000204047824 */ /* 0x000fe200078e00ff */
[----:B------:R-:W-:Y:S01]  /*1230*/  @P1 IADD3 R252, R5, 0x10, RZ ;  /* 0x0000001005fc1810 */ /* 0x000fe20007ffe0ff */
[----:B------:R-:W-:Y:S01]  /*1240*/  IMAD.IADD R3, R3, 0x1, R7 ;  /* 0x0000000103037824 */ /* 0x000fe200078e0207 */
[----:B------:R-:W-:Y:S01]  /*1250*/  SHF.R.S32.HI R5, RZ, 0x1f, R225 ;  /* 0x0000001fff057819 */ /* 0x000fe200000114e1 */
[----:B------:R-:W-:Y:S01]  /*1260*/  IMAD.IADD R7, R18, 0x1, R14 ;  /* 0x0000000112077824 */ /* 0x000fe200078e020e */
[C---:B--2---:R-:W-:Y:S01]  /*1270*/  IADD3 R18, R4.reuse, 0x8, RZ ;  /* 0x0000000804127810 */ /* 0x044fe20007ffe0ff */
[----:B------:R-:W-:Y:S01]  /*1280*/  IMAD.U32 R0, R9, 0x20, R10 ;  /* 0x0000002009007824 */ /* 0x000fe200078e000a */
[C---:B------:R-:W-:Y:S01]  /*1290*/  IADD3 R17, R4.reuse, 0x10, RZ ;  /* 0x0000001004117810 */ /* 0x040fe20007ffe0ff */
[----:B------:R1:W-:Y:S01]  /*12a0*/  STL [R1+0x38], R5 ;  /* 0x0000380501007387 */ /* 0x0003e20000100800 */
[C---:B------:R-:W-:Y:S01]  /*12b0*/  IADD3 R16, R4.reuse, 0x18, RZ ;  /* 0x0000001804107810 */ /* 0x040fe20007ffe0ff */
[----:B------:R-:W-:Y:S01]  /*12c0*/  IMAD.MOV.U32 R6, RZ, RZ, 0x20 ;  /* 0x00000020ff067424 */ /* 0x000fe200078e00ff */
[C---:B------:R-:W-:Y:S01]  /*12d0*/  IADD3 R15, R4.reuse, 0x20, RZ ;  /* 0x00000020040f7810 */ /* 0x040fe20007ffe0ff */
[----:B------:R2:W-:Y:S01]  /*12e0*/  STL [R1+0x34], R8 ;  /* 0x0000340801007387 */ /* 0x0005e20000100800 */
[----:B------:R-:W-:-:S02]  /*12f0*/  IADD3 R13, R4, 0x28, RZ ;  /* 0x00000028040d7810 */ /* 0x000fc40007ffe0ff */
[C---:B------:R-:W-:Y:S01]  /*1300*/  IADD3 R12, R4.reuse, 0x30, RZ ;  /* 0x00000030040c7810 */ /* 0x040fe20007ffe0ff */
[----:B------:R-:W-:Y:S01]  /*1310*/  STL [R1+0x3c], R4 ;  /* 0x00003c0401007387 */ /* 0x000fe20000100800 */
[C---:B------:R-:W-:Y:S02]  /*1320*/  IADD3 R11, R4.reuse, 0x38, RZ ;  /* 0x00000038040b7810 */ /* 0x040fe40007ffe0ff */
[C---:B------:R-:W-:Y:S01]  /*1330*/  IADD3 R10, R4.reuse, 0x40, RZ ;  /* 0x00000040040a7810 */ /* 0x040fe20007ffe0ff */
[----:B------:R3:W-:Y:S01]  /*1340*/  STL [R1+0x7c], R7 ;  /* 0x00007c0701007387 */ /* 0x0007e20000100800 */
[----:B------:R-:W-:Y:S02]  /*1350*/  IADD3 R9, R4, 0x48, RZ ;  /* 0x0000004804097810 */ /* 0x000fe40007ffe0ff */
[----:B------:R-:W-:Y:S01]  /*1360*/  SHF.R.S32.HI R14, RZ, 0x1f, R18 ;  /* 0x0000001fff0e7819 */ /* 0x000fe20000011412 */
[----:B------:R-:W-:Y:S01]  /*1370*/  STL [R1+0x28], R18 ;  /* 0x0000281201007387 */ /* 0x000fe20000100800 */
[----:B------:R-:W-:-:S02]  /*1380*/  LEA R123, R0, 0x3c80, 0x1 ;  /* 0x00003c80007b7811 */ /* 0x000fc400078e08ff */
[----:B------:R-:W-:Y:S01]  /*1390*/  SHF.R.S32.HI R0, RZ, 0x1f, R10 ;  /* 0x0000001fff007819 */ /* 0x000fe2000001140a */
[----:B------:R-:W-:Y:S01]  /*13a0*/  STL [R1+0x24], R17 ;  /* 0x0000241101007387 */ /* 0x000fe20000100800 */
[----:B------:R-:W-:Y:S02]  /*13b0*/  IADD3 R184, R123, 0x20, RZ ;  /* 0x000000207bb87810 */ /* 0x000fe40007ffe0ff */
[----:B------:R-:W-:Y:S01]  /*13c0*/  LEA R182, R2, 0x6080, 0x1 ;  /* 0x0000608002b67811 */ /* 0x000fe200078e08ff */
[----:B------:R4:W-:Y:S01]  /*13d0*/  STL [R1+0x20], R16 ;  /* 0x0000201001007387 */ /* 0x0009e20000100800 */
[----:B-1----:R-:W-:Y:S02]  /*13e0*/  SEL R5, R6, 0xffffffe0, !P0 ;  /* 0xffffffe006057807 */ /* 0x002fe40004000000 */
[----:B------:R-:W-:Y:S01]  /*13f0*/  LEA R180, R3, 0x1880, 0x1 ;  /* 0x0000188003b47811 */ /* 0x000fe200078e08ff */
[----:B------:R-:W-:Y:S01]  /*1400*/  STL [R1+0x1c], R15 ;  /* 0x00001c0f01007387 */ /* 0x000fe20000100800 */
[----:B--2---:R-:W-:-:S02]  /*1410*/  IADD3 R8, R4, 0x50, RZ ;  /* 0x0000005004087810 */ /* 0x004fc40007ffe0ff */
[----:B------:R-:W-:Y:S01]  /*1420*/  @P2 IADD3 R184, R123, -0x20, RZ ;  /* 0xffffffe07bb82810 */ /* 0x000fe20007ffe0ff */
[----:B------:R-:W-:Y:S03]  /*1430*/  STL [R1+0x18], R13 ;  /* 0x0000180d01007387 */ /* 0x000fe60000100800 */
[----:B------:R-:W-:Y:S01]  /*1440*/  IADD3 R192, R184, 0x400, RZ ;  /* 0x00000400b8c07810 */ /* 0x000fe20007ffe0ff */
[----:B------:R1:W-:Y:S01]  /*1450*/  STL [R1+0x14], R12 ;  /* 0x0000140c01007387 */ /* 0x0003e20000100800 */
[----:B---3--:R-:W-:Y:S02]  /*1460*/  IADD3 R7, R4, 0x58, RZ ;  /* 0x0000005804077810 */ /* 0x008fe40007ffe0ff */
[----:B------:R-:W-:Y:S01]  /*1470*/  SEL R4, R6, 0xffffffe0, !P3 ;  /* 0xffffffe006047807 */ /* 0x000fe20005800000 */
[----:B------:R-:W-:Y:S01]  /*1480*/  STL [R1+0x10], R11 ;  /* 0x0000100b01007387 */ /* 0x000fe20000100800 */
[----:B------:R-:W-:-:S02]  /*1490*/  SHF.R.S32.HI R6, RZ, 0x1f, R17 ;  /* 0x0000001fff067819 */ /* 0x000fc40000011411 */
[C---:B------:R-:W-:Y:S01]  /*14a0*/  IADD3 R191, R184.reuse, 0x800, RZ ;  /* 0x00000800b8bf7810 */ /* 0x040fe20007ffe0ff */
[----:B------:R-:W-:Y:S01]  /*14b0*/  STL [R1+0xc], R10 ;  /* 0x00000c0a01007387 */ /* 0x000fe20000100800 */
[----:B------:R-:W-:Y:S01]  /*14c0*/  IADD3 R190, R184, 0xc00, RZ ;  /* 0x00000c00b8be7810 */ /* 0x000fe20007ffe0ff */
[----:B------:R-:W-:Y:S01]  /*14d0*/  IMAD.IADD R183, R182, 0x1, R4 ;  /* 0x00000001b6b77824 */ /* 0x000fe200078e0204 */
[----:B------:R-:W-:Y:S01]  /*14e0*/  IADD3 R189, R184, 0x1000, RZ ;  /* 0x00001000b8bd7810 */ /* 0x000fe20007ffe0ff */
[----:B------:R2:W-:Y:S01]  /*14f0*/  STL [R1+0x8], R9 ;  /* 0x0000080901007387 */ /* 0x0005e20000100800 */
[----:B----4-:R-:W-:Y:S01]  /*1500*/  SHF.R.S32.HI R16, RZ, 0x1f, R16 ;  /* 0x0000001fff107819 */ /* 0x010fe20000011410 */
[----:B------:R-:W-:Y:S01]  /*1510*/  IMAD.IADD R181, R4, 0x1, R180 ;  /* 0x0000000104b57824 */ /* 0x000fe200078e02b4 */
[C---:B------:R-:W-:Y:S01]  /*1520*/  IADD3 R188, R184.reuse, 0x1400, RZ ;  /* 0x00001400b8bc7810 */ /* 0x040fe20007ffe0ff */
[----:B------:R-:W-:Y:S01]  /*1530*/  STL [R1+0x4], R8 ;  /* 0x0000040801007387 */ /* 0x000fe20000100800 */
[----:B------:R-:W-:-:S02]  /*1540*/  IADD3 R187, R184, 0x1800, RZ ;  /* 0x00001800b8bb7810 */ /* 0x000fc40007ffe0ff */
[C---:B------:R-:W-:Y:S01]  /*1550*/  IADD3 R186, R184.reuse, 0x1c00, RZ ;  /* 0x00001c00b8ba7810 */ /* 0x040fe20007ffe0ff */
[----:B------:R3:W-:Y:S01]  /*1560*/  STL [R1+0x70], R14 ;  /* 0x0000700e01007387 */ /* 0x0007e20000100800 */
[----:B------:R-:W-:-:S03]  /*1570*/  IADD3 R185, R184, 0x2000, RZ ;  /* 0x00002000b8b97810 */ /* 0x000fc60007ffe0ff */
[----:B------:R-:W-:Y:S01]  /*1580*/  STL [R1], R7 ;  /* 0x0000000701007387 */ /* 0x000fe20000100800 */
[----:B-1----:R-:W-:-:S03]  /*1590*/  SHF.R.S32.HI R12, RZ, 0x1f, R12 ;  /* 0x0000001fff0c7819 */ /* 0x002fc6000001140c */
[----:B------:R1:W-:Y:S04]  /*15a0*/  STL [R1+0x6c], R6 ;  /* 0x00006c0601007387 */ /* 0x0003e80000100800 */
[----:B------:R-:W-:Y:S01]  /*15b0*/  STL [R1+0x68], R16 ;  /* 0x0000681001007387 */ /* 0x000fe20000100800 */
[----:B--2---:R-:W-:Y:S02]  /*15c0*/  SHF.R.S32.HI R9, RZ, 0x1f, R9 ;  /* 0x0000001fff097819 */ /* 0x004fe40000011409 */
[----:B---3--:R-:W-:-:S05]  /*15d0*/  SHF.R.S32.HI R14, RZ, 0x1f, R15 ;  /* 0x0000001fff0e7819 */ /* 0x008fca000001140f */
[----:B------:R-:W-:Y:S01]  /*15e0*/  STL [R1+0x64], R14 ;  /* 0x0000640e01007387 */ /* 0x000fe20000100800 */
[----:B-1----:R-:W-:-:S05]  /*15f0*/  SHF.R.S32.HI R6, RZ, 0x1f, R13 ;  /* 0x0000001fff067819 */ /* 0x002fca000001140d */
[----:B------:R1:W-:Y:S04]  /*1600*/  STL [R1+0x60], R6 ;  /* 0x0000600601007387 */ /* 0x0003e80000100800 */
[----:B------:R-:W-:Y:S01]  /*1610*/  STL [R1+0x5c], R12 ;  /* 0x00005c0c01007387 */ /* 0x000fe20000100800 */
[----:B-1----:R-:W-:-:S05]  /*1620*/  SHF.R.S32.HI R6, RZ, 0x1f, R11 ;  /* 0x0000001fff067819 */ /* 0x002fca000001140b */
[----:B------:R1:W-:Y:S04]  /*1630*/  STL [R1+0x58], R6 ;  /* 0x0000580601007387 */ /* 0x0003e80000100800 */
[----:B------:R2:W-:Y:S04]  /*1640*/  STL [R1+0x54], R0 ;  /* 0x0000540001007387 */ /* 0x0005e80000100800 */
[----:B------:R-:W-:Y:S01]  /*1650*/  STL [R1+0x50], R9 ;  /* 0x0000500901007387 */ /* 0x000fe20000100800 */
[----:B-1----:R-:W-:Y:S02]  /*1660*/  SHF.R.S32.HI R6, RZ, 0x1f, R7 ;  /* 0x0000001fff067819 */ /* 0x002fe40000011407 */
[----:B--2---:R-:W-:-:S05]  /*1670*/  SHF.R.S32.HI R0, RZ, 0x1f, R8 ;  /* 0x0000001fff007819 */ /* 0x004fca0000011408 */
[----:B------:R1:W-:Y:S04]  /*1680*/  STL [R1+0x4c], R0 ;  /* 0x00004c0001007387 */ /* 0x0003e80000100800 */
[----:B------:R-:W-:Y:S01]  /*1690*/  STL [R1+0x48], R6 ;  /* 0x0000480601007387 */ /* 0x000fe20000100800 */
[----:B-1----:R-:W-:-:S05]  /*16a0*/  IMAD.IADD R0, R239, 0x1, R5 ;  /* 0x00000001ef007824 */ /* 0x002fca00078e0205 */
[----:B------:R1:W-:Y:S02]  /*16b0*/  STL [R1+0x30], R0 ;  /* 0x0000300001007387 */ /* 0x0003e40000100800 */
[----:B-1----:R-:W-:-:S05]  /*16c0*/  IMAD.IADD R0, R5, 0x1, R252 ;  /* 0x0000000105007824 */ /* 0x002fca00078e02fc */
[----:B------:R1:W-:Y:S02]  /*16d0*/  STL [R1+0x2c], R0 ;  /* 0x00002c0001007387 */ /* 0x0003e40000100800 */
.L_x_121:
[----:B------:R-:W-:-:S04]  /*16e0*/  IMAD.MOV.U32 R11, RZ, RZ, 0x4 ;  /* 0x00000004ff0b7424 */ /* 0x000fc800078e00ff */
[----:B------:R-:W-:-:S05]  /*16f0*/  IMAD.WIDE R2, R235, R11, c[0x0][0x588] ;  /* 0x00016200eb027625 */ /* 0x000fca00078e020b */
[----:B------:R-:W2:Y:S01]  /*1700*/  LDG.E R230, [R2.64] ;  /* 0x0000000602e67981 */ /* 0x000ea2000c1e1900 */
[----:B------:R-:W-:Y:S01]  /*1710*/  ISETP.NE.U32.AND P0, PT, RZ, c[0x0][0x370], PT ;  /* 0x0000dc00ff007a0c */ /* 0x000fe20003f05070 */
[----:B------:R-:W-:Y:S01]  /*1720*/  CS2R R8, SRZ ;  /* 0x0000000000087805 */ /* 0x000fe2000001ff00 */
[----:B------:R-:W-:Y:S02]  /*1730*/  ISETP.NE.U32.AND P3, PT, RZ, c[0x0][0x360], PT ;  /* 0x0000d800ff007a0c */ /* 0x000fe40003f65070 */
[----:B------:R-:W-:Y:S02]  /*1740*/  ISETP.NE.AND.EX P1, PT, RZ, c[0x0][0x374], PT, P0 ;  /* 0x0000dd00ff007a0c */ /* 0x000fe40003f25300 */
[----:B------:R-:W-:Y:S02]  /*1750*/  ISETP.NE.AND.EX P3, PT, RZ, c[0x0][0x364], PT, P3 ;  /* 0x0000d900ff007a0c */ /* 0x000fe40003f65330 */
[----:B------:R-:W-:Y:S02]  /*1760*/  ISETP.NE.U32.AND P4, PT, RZ, c[0x0][0x348], PT ;  /* 0x0000d200ff007a0c */ /* 0x000fe40003f85070 */
[----:B------:R-:W-:-:S02]  /*1770*/  ISETP.NE.U32.AND P2, PT, RZ, c[0x0][0x350], PT ;  /* 0x0000d400ff007a0c */ /* 0x000fc40003f45070 */
[----:B------:R-:W-:Y:S02]  /*1780*/  ISETP.NE.AND.EX P4, PT, RZ, c[0x0][0x34c], PT, P4 ;  /* 0x0000d300ff007a0c */ /* 0x000fe40003f85340 */
[----:B------:R-:W-:Y:S01]  /*1790*/  ISETP.NE.AND.EX P5, PT, RZ, c[0x0][0x354], PT, P2 ;  /* 0x0000d500ff007a0c */ /* 0x000fe20003fa5320 */
[----:B------:R-:W-:Y:S01]  /*17a0*/  IMAD.MOV.U32 R12, RZ, RZ, RZ ;  /* 0x000000ffff0c7224 */ /* 0x000fe200078e00ff */
[----:B--2---:R-:W-:Y:S02]  /*17b0*/  SHF.R.S32.HI R238, RZ, 0x1f, R230 ;  /* 0x0000001fffee7819 */ /* 0x004fe400000114e6 */
[----:B------:R-:W-:-:S04]  /*17c0*/  @P1 LEA R2, P0, R230, c[0x0][0x370], 0x2 ;  /* 0x0000dc00e6021a11 */ /* 0x000fc800078010ff */
[C-C-:B------:R-:W-:Y:S02]  /*17d0*/  @P1 LEA.HI.X R3, R230.reuse, c[0x0][0x374], R238.reuse, 0x2, P0 ;  /* 0x0000dd00e6031a11 */ /* 0x140fe400000f14ee */
[C---:B------:R-:W-:Y:S02]  /*17e0*/  @P3 LEA R6, P0, R230.reuse, c[0x0][0x360], 0x2 ;  /* 0x0000d800e6063a11 */ /* 0x040fe400078010ff */
[C---:B------:R-:W-:Y:S01]  /*17f0*/  LEA R4, P2, R230.reuse, c[0x0][0x348], 0x2 ;  /* 0x0000d200e6047a11 */ /* 0x040fe200078410ff */
[----:B------:R2:W5:Y:S01]  /*1800*/  @P1 LDG.E R8, [R2.64] ;  /* 0x0000000602081981 */ /* 0x000562000c1e1900 */
[C-C-:B------:R-:W-:Y:S02]  /*1810*/  @P3 LEA.HI.X R7, R230.reuse, c[0x0][0x364], R238.reuse, 0x2, P0 ;  /* 0x0000d900e6073a11 */ /* 0x140fe400000f14ee */
[C---:B------:R-:W-:Y:S01]  /*1820*/  LEA.HI.X R5, R230.reuse, c[0x0][0x34c], R238, 0x2, P2 ;  /* 0x0000d300e6057a11 */ /* 0x040fe200010f14ee */
[----:B------:R-:W-:Y:S01]  /*1830*/  YIELD ;  /* 0x0000000000007946 */ /* 0x000fe20003800000 */
[----:B------:R-:W-:Y:S01]  /*1840*/  P2R R13, PR, RZ, 0x20 ;  /* 0x00000020ff0d7803 */ /* 0x000fe20000000000 */
[----:B------:R3:W5:Y:S04]  /*1850*/  @P3 LDG.E R18, [R6.64] ;  /* 0x0000000606123981 */ /* 0x000768000c1e1900 */
[----:B------:R3:W5:Y:S01]  /*1860*/  @P4 LDG.E R12, [R4.64] ;  /* 0x00000006040c4981 */ /* 0x000762000c1e1900 */
[----:B--2---:R-:W-:-:S04]  /*1870*/  LEA R2, P1, R230, c[0x0][0x350], 0x2 ;  /* 0x0000d400e6027a11 */ /* 0x004fc800078210ff */
[----:B------:R-:W-:-:S05]  /*1880*/  LEA.HI.X R3, R230, c[0x0][0x354], R238, 0x2, P1 ;  /* 0x0000d500e6037a11 */ /* 0x000fca00008f14ee */
[----:B------:R3:W5:Y:S01]  /*1890*/  @P5 LDG.E R9, [R2.64] ;  /* 0x0000000602095981 */ /* 0x000762000c1e1900 */
[----:B------:R-:W-:Y:S01]  /*18a0*/  LOP3.LUT R236, R234, 0xffff, RZ, 0xc0, !PT ;  /* 0x0000ffffeaec7812 */ /* 0x000fe200078ec0ff */
[----:B------:R-:W-:Y:S05]  /*18b0*/  @P3 BRA `(.L_x_32) ;  /* 0x0000005000003947 */ /* 0x000fea0003800000 */
[----:B-----5:R-:W-:Y:S01]  /*18c0*/  MOV R18, c[0x0][0x168] ;  /* 0x00005a0000127a02 */ /* 0x020fe20000000f00 */
[----:B------:R-:W-:Y:S05]  /*18d0*/  @!P4 BRA `(.L_x_32) ;  /* 0x000000300000c947 */ /* 0x000fea0003800000 */
[----:B---3--:R-:W2:Y:S04]  /*18e0*/  LDG.E R6, [R4.64] ;  /* 0x0000000604067981 */ /* 0x008ea8000c1e1900 */
[----:B-1----:R-:W2:Y:S02]  /*18f0*/  LDG.E R0, [R4.64+0x4] ;  /* 0x0000040604007981 */ /* 0x002ea4000c1e1900 */
[----:B--2---:R-:W-:Y:S02]  /*1900*/  IADD3 R18, -R6, R0, RZ ;  /* 0x0000000006127210 */ /* 0x004fe40007ffe1ff */
.L_x_32:
[----:B------:R-:W-:-:S04]  /*1910*/  ISETP.NE.U32.AND P0, PT, RZ, c[0x0][0x368], PT ;  /* 0x0000da00ff007a0c */ /* 0x000fc80003f05070 */
[----:B------:R-:W-:-:S13]  /*1920*/  ISETP.NE.AND.EX P0, PT, RZ, c[0x0][0x36c], PT, P0 ;  /* 0x0000db00ff007a0c */ /* 0x000fda0003f05300 */
[----:B------:R-:W-:Y:S05]  /*1930*/  @!P0 BRA `(.L_x_33) ;  /* 0x0000004000008947 */ /* 0x000fea0003800000 */
[----:B---3--:R-:W-:-:S04]  /*1940*/  LEA R2, P0, R230, c[0x0][0x368], 0x2 ;  /* 0x0000da00e6027a11 */ /* 0x008fc800078010ff */
[----:B------:R-:W-:-:S05]  /*1950*/  LEA.HI.X R3, R230, c[0x0][0x36c], R238, 0x2, P0 ;  /* 0x0000db00e6037a11 */ /* 0x000fca00000f14ee */
[----:B-1----:R1:W5:Y:S01]  /*1960*/  LDG.E R0, [R2.64] ;  /* 0x0000000602007981 */ /* 0x002362000c1e1900 */
[----:B------:R-:W-:Y:S05]  /*1970*/  BRA `(.L_x_34) ;  /* 0x0000005000007947 */ /* 0x000fea0003800000 */
.L_x_33:
[----:B-1----:R-:W-:Y:S01]  /*1980*/  MOV R0, c[0x0][0x1d0] ;  /* 0x0000740000007a02 */ /* 0x002fe20000000f00 */
[----:B------:R-:W-:Y:S05]  /*1990*/  @!P5 BRA `(.L_x_34) ;  /* 0x000000300000d947 */ /* 0x000fea0003800000 */
[----:B---3--:R-:W2:Y:S04]  /*19a0*/  LDG.E R4, [R2.64] ;  /* 0x0000000602047981 */ /* 0x008ea8000c1e1900 */
[----:B------:R-:W2:Y:S02]  /*19b0*/  LDG.E R0, [R2.64+0x4] ;  /* 0x0000040602007981 */ /* 0x000ea4000c1e1900 */
[----:B--2---:R-:W-:-:S04]  /*19c0*/  IADD3 R0, -R4, R0, RZ ;  /* 0x0000000004007210 */ /* 0x004fc80007ffe1ff */
.L_x_34:
[----:B-1-3--:R-:W-:Y:S01]  /*19d0*/  LOP3.LUT R2, R234, 0xff000000, RZ, 0xc0, !PT ;  /* 0xff000000ea027812 */ /* 0x00afe200078ec0ff */
[----:B-----5:R-:W-:Y:S01]  /*19e0*/  IMAD.IADD R19, R0, 0x1, -R8 ;  /* 0x0000000100137824 */ /* 0x020fe200078e0a08 */
[----:B------:R-:W-:Y:S01]  /*19f0*/  LOP3.LUT R3, R234, 0xff0000, RZ, 0xc0, !PT ;  /* 0x00ff0000ea037812 */ /* 0x000fe200078ec0ff */
[----:B------:R-:W-:Y:S01]  /*1a00*/  BSSY B0, `(.L_x_35) ;  /* 0x000002c000007945 */ /* 0x000fe20003800000 */
[----:B------:R-:W-:Y:S01]  /*1a10*/  SHF.R.U32.HI R4, RZ, 0x8, R2 ;  /* 0x00000008ff047819 */ /* 0x000fe20000011602 */
[----:B------:R-:W-:Y:S01]  /*1a20*/  IMAD.IADD R14, R9, 0x1, R8 ;  /* 0x00000001090e7824 */ /* 0x000fe200078e0208 */
[----:B------:R-:W-:-:S02]  /*1a30*/  IADD3 R0, R19, 0x2f, RZ ;  /* 0x0000002f13007810 */ /* 0x000fc40007ffe0ff */
[----:B------:R-:W-:Y:S02]  /*1a40*/  LEA.HI R3, R3, R4, RZ, 0x10 ;  /* 0x0000000403037211 */ /* 0x000fe400078f80ff */
[----:B------:R-:W-:Y:S01]  /*1a50*/  ISETP.GE.AND P0, PT, R19, 0x1, PT ;  /* 0x000000011300780c */ /* 0x000fe20003f06270 */
[----:B------:R-:W-:Y:S01]  /*1a60*/  IMAD.HI R0, R0, 0x2aaaaaab, RZ ;  /* 0x2aaaaaab00007827 */ /* 0x000fe200078e02ff */
[----:B------:R-:W-:Y:S02]  /*1a70*/  LOP3.LUT R15, R3, 0xff, RZ, 0xc0, !PT ;  /* 0x000000ff030f7812 */ /* 0x000fe400078ec0ff */
[----:B------:R-:W-:Y:S02]  /*1a80*/  SHF.R.U32.HI R234, RZ, 0x10, R3 ;  /* 0x00000010ffea7819 */ /* 0x000fe40000011603 */
[----:B------:R-:W-:Y:S01]  /*1a90*/  SHF.R.U32.HI R2, RZ, 0x1f, R0 ;  /* 0x0000001fff027819 */ /* 0x000fe20000011600 */
[----:B------:R1:W-:Y:S03]  /*1aa0*/  STL [R1+0x40], R15 ;  /* 0x0000400f01007387 */ /* 0x0003e60000100800 */
[----:B------:R-:W-:Y:S01]  /*1ab0*/  LEA.HI.SX32 R10, R0, R2, 0x1d ;  /* 0x00000002000a7211 */ /* 0x000fe200078feaff */
[----:B------:R-:W-:-:S02]  /*1ac0*/  IMAD.MOV.U32 R2, RZ, RZ, RZ ;  /* 0x000000ffff027224 */ /* 0x000fc400078e00ff */
[----:B------:R-:W-:Y:S05]  /*1ad0*/  @!P0 BRA `(.L_x_36) ;  /* 0x000001e000008947 */ /* 0x000fea0003800000 */
[----:B------:R-:W-:Y:S01]  /*1ae0*/  ISETP.NE.AND P0, PT, R234, RZ, PT ;  /* 0x000000ffea00720c */ /* 0x000fe20003f05270 */
[----:B------:R-:W-:-:S03]  /*1af0*/  IMAD.MOV.U32 R4, RZ, RZ, RZ ;  /* 0x000000ffff047224 */ /* 0x000fc600078e00ff */
[----:B------:R-:W-:-:S04]  /*1b00*/  SEL R0, R234, c[0x0][0x338], P0 ;  /* 0x0000ce00ea007a07 */ /* 0x000fc80000000000 */
[----:B------:R-:W-:Y:S02]  /*1b10*/  IABS R3, R0 ;  /* 0x0000000000037213 */ /* 0x000fe40000000000 */
[----:B------:R-:W-:Y:S02]  /*1b20*/  IADD3 R6, R10, -0x1, R0 ;  /* 0xffffffff0a067810 */ /* 0x000fe40007ffe000 */
[----:B------:R-:W2:Y:S02]  /*1b30*/  I2F.RP R2, R3 ;  /* 0x0000000300027306 */ /* 0x000ea40000209400 */
[----:B------:R-:W-:-:S06]  /*1b40*/  IABS R9, R6 ;  /* 0x0000000600097213 */ /* 0x000fcc0000000000 */
[----:B--2---:R-:W2:Y:S02]  /*1b50*/  MUFU.RCP R2, R2 ;  /* 0x0000000200027308 */ /* 0x004ea40000001000 */
[----:B--2---:R-:W-:-:S06]  /*1b60*/  IADD3 R2, R2, 0xffffffe, RZ ;  /* 0x0ffffffe02027810 */ /* 0x004fcc0007ffe0ff */
[----:B------:R-:W2:Y:S02]  /*1b70*/  F2I.FTZ.U32.TRUNC.NTZ R5, R2 ;  /* 0x0000000200057305 */ /* 0x000ea4000021f000 */
[----:B--2---:R-:W-:-:S04]  /*1b80*/  IMAD.MOV R2, RZ, RZ, -R5 ;  /* 0x000000ffff027224 */ /* 0x004fc800078e0a05 */
        /* <DEDUP_REMOVED lines=19> */
.L_x_36:
[----:B------:R-:W-:Y:S05]  /*1cc0*/  BSYNC B0 ;  /* 0x0000000000007941 */ /* 0x000fea0003800000 */
.L_x_35:
[----:B------:R-:W-:Y:S01]  /*1cd0*/  IMAD R231, R15, R2, RZ ;  /* 0x000000020fe77224 */ /* 0x000fe200078e02ff */
[----:B------:R-:W-:Y:S01]  /*1ce0*/  PRMT R0, RZ, 0x7610, R0 ;  /* 0x00007610ff007816 */ /* 0x000fe20000000000 */
[----:B------:R-:W-:Y:S01]  /*1cf0*/  CS2R R22, SRZ ;  /* 0x0000000000167805 */ /* 0x000fe2000001ff00 */
[----:B------:R-:W-:Y:S01]  /*1d00*/  CS2R R24, SRZ ;  /* 0x0000000000187805 */ /* 0x000fe2000001ff00 */
[----:B------:R-:W-:Y:S01]  /*1d10*/  IMAD.IADD R2, R231, 0x1, R2 ;  /* 0x00000001e7027824 */ /* 0x000fe200078e0202 */
[----:B------:R-:W-:Y:S01]  /*1d20*/  CS2R R44, SRZ ;  /* 0x00000000002c7805 */ /* 0x000fe2000001ff00 */
        /* <DEDUP_REMOVED lines=50> */
[----:B------:R-:W-:Y:S01]  /*2050*/  ISETP.NE.U32.AND P1, PT, RZ, c[0x0][0x340], PT ;  /* 0x0000d000ff007a0c */ /* 0x000fe20003f25070 */
[----:B------:R-:W2:Y:S03]  /*2060*/  S2R R5, SR_TID.X ;  /* 0x0000000000057919 */ /* 0x000ea60000002100 */
[----:B------:R-:W-:-:S13]  /*2070*/  ISETP.NE.AND.EX P1, PT, RZ, c[0x0][0x344], PT, P1 ;  /* 0x0000d100ff007a0c */ /* 0x000fda0003f25310 */
[----:B------:R-:W-:-:S05]  /*2080*/  @P1 IMAD.WIDE R2, R230, R11, c[0x0][0x340] ;  /* 0x0000d000e6021625 */ /* 0x000fca00078e020b */
[----:B------:R3:W4:Y:S01]  /*2090*/  @P1 LDG.E R16, [R2.64] ;  /* 0x0000000602101981 */ /* 0x000722000c1e1900 */
[----:B------:R-:W-:Y:S02]  /*20a0*/  ISETP.GE.AND P2, PT, R226, c[0x0][0x1d4], PT ;  /* 0x00007500e2007a0c */ /* 0x000fe40003f46270 */
[----:B--2---:R-:W-:Y:S02]  /*20b0*/  SHF.R.S32.HI R4, RZ, 0x1f, R5 ;  /* 0x0000001fff047819 */ /* 0x004fe40000011405 */
[----:B------:R-:W-:Y:S02]  /*20c0*/  SHF.R.S32.HI R0, RZ, 0x1f, R12 ;  /* 0x0000001fff007819 */ /* 0x000fe4000001140c */
[----:B------:R-:W-:Y:S02]  /*20d0*/  LEA.HI R4, R4, R5, RZ, 0x2 ;  /* 0x0000000504047211 */ /* 0x000fe400078f10ff */
[----:B------:R-:W-:Y:S01]  /*20e0*/  ISETP.GE.AND P6, PT, R225, c[0x0][0x1d4], PT ;  /* 0x00007500e1007a0c */ /* 0x000fe20003fc6270 */
[----:B------:R-:W-:Y:S01]  /*20f0*/  IMAD R0, R0, c[0x0][0x178], RZ ;  /* 0x00005e0000007a24 */ /* 0x000fe200078e02ff */
[----:B------:R-:W-:-:S02]  /*2100*/  LOP3.LUT R4, R4, 0xfffffffc, RZ, 0xc0, !PT ;  /* 0xfffffffc04047812 */ /* 0x000fc400078ec0ff */
[----:B------:R-:W-:Y:S02]  /*2110*/  LOP3.LUT R237, R237, 0xfffffffe, RZ, 0xc0, !PT ;  /* 0xfffffffeeded7812 */ /* 0x000fe400078ec0ff */
[----:B------:R-:W-:Y:S01]  /*2120*/  SEL R8, RZ, 0x1, P2 ;  /* 0x00000001ff087807 */ /* 0x000fe20001000000 */
[----:B------:R-:W-:Y:S01]  /*2130*/  IMAD.IADD R4, R5, 0x1, -R4 ;  /* 0x0000000105047824 */ /* 0x000fe200078e0a04 */
[----:B------:R-:W-:Y:S02]  /*2140*/  SEL R5, RZ, 0xffffffff, P6 ;  /* 0xffffffffff057807 */ /* 0x000fe40003000000 */
[----:B------:R-:W-:Y:S02]  /*2150*/  @P2 LOP3.LUT R237, R237, 0x1, RZ, 0xfc, !PT ;  /* 0x00000001eded2812 */ /* 0x000fe400078efcff */
[----:B------:R-:W-:Y:S01]  /*2160*/  ISETP.NE.AND P2, PT, R13, RZ, PT ;  /* 0x000000ff0d00720c */ /* 0x000fe20003f45270 */
[----:B------:R-:W-:Y:S01]  /*2170*/  IMAD.SHL.U32 R6, R5, 0x2, RZ ;  /* 0x0000000205067824 */ /* 0x000fe200078e00ff */
[----:B------:R-:W-:-:S02]  /*2180*/  ISETP.GE.AND P5, PT, R228, c[0x0][0x1d4], PT ;  /* 0x00007500e4007a0c */ /* 0x000fc40003fa6270 */
[----:B---3--:R-:W-:Y:S02]  /*2190*/  MOV R2, c[0x0][0x2c4] ;  /* 0x0000b10000027a02 */ /* 0x008fe40000000f00 */
[----:B------:R-:W-:Y:S02]  /*21a0*/  LOP3.LUT R13, R6, 0x2, R8, 0xe2, !PT ;  /* 0x00000002060d7812 */ /* 0x000fe400078ee208 */
[----:B------:R-:W-:Y:S01]  /*21b0*/  ISETP.NE.AND P0, PT, R2, 0x1, PT ;  /* 0x000000010200780c */ /* 0x000fe20003f05270 */
[----:B------:R-:W-:Y:S01]  /*21c0*/  IMAD R2, R4, 0x20, R229 ;  /* 0x0000002004027824 */ /* 0x000fe200078e02e5 */
[----:B------:R-:W-:Y:S01]  /*21d0*/  SHF.R.S32.HI R6, RZ, 0x1f, R14 ;  /* 0x0000001fff067819 */ /* 0x000fe2000001140e */
[----:B------:R-:W-:Y:S01]  /*21e0*/  IMAD R4, R12, c[0x0][0x17c], R0 ;  /* 0x00005f000c047a24 */ /* 0x000fe200078e0200 */
[----:B------:R-:W-:Y:S02]  /*21f0*/  SEL R10, R230, RZ, !P4 ;  /* 0x000000ffe60a7207 */ /* 0x000fe40006000000 */
[----:B------:R-:W-:Y:S01]  /*2200*/  LEA R11, R233, R2, 0x7 ;  /* 0x00000002e90b7211 */ /* 0x000fe200078e38ff */
[----:B------:R-:W-:Y:S01]  /*2210*/  IMAD.WIDE.U32 R2, R12, c[0x0][0x178], RZ ;  /* 0x00005e000c027a25 */ /* 0x000fe200078e00ff */
[----:B------:R-:W-:-:S02]  /*2220*/  SEL R12, RZ, 0x4, P5 ;  /* 0x00000004ff0c7807 */ /* 0x000fc40002800000 */
[----:B------:R-:W-:Y:S01]  /*2230*/  MOV R0, R11 ;  /* 0x0000000b00007202 */ /* 0x000fe20000000f00 */
[----:B------:R-:W-:Y:S01]  /*2240*/  IMAD.IADD R5, R3, 0x1, R4 ;  /* 0x0000000103057824 */ /* 0x000fe200078e0204 */
[----:B------:R-:W-:Y:S01]  /*2250*/  MOV R4, R2 ;  /* 0x0000000200047202 */ /* 0x000fe20000000f00 */
[----:B------:R-:W-:Y:S01]  /*2260*/  @P0 IMAD.HI.U32 R7, R11, c[0x0][0x2c8], RZ ;  /* 0x0000b2000b070a27 */ /* 0x000fe200078e00ff */
[----:B------:R-:W-:Y:S02]  /*2270*/  SEL R3, R238, RZ, !P4 ;  /* 0x000000ffee037207 */ /* 0x000fe40006000000 */
[----:B------:R-:W-:Y:S01]  /*2280*/  LOP3.LUT R48, R13, R12, RZ, 0xfc, !PT ;  /* 0x0000000c0d307212 */ /* 0x000fe200078efcff */
[C---:B------:R-:W-:Y:S01]  /*2290*/  IMAD.WIDE.U32 R4, R236.reuse, c[0x0][0x1b8], R4 ;  /* 0x00006e00ec047a25 */ /* 0x040fe200078e0004 */
[----:B------:R-:W-:Y:S02]  /*22a0*/  @P0 SHF.R.U32.HI R0, RZ, c[0x0][0x2cc], R7 ;  /* 0x0000b300ff000a19 */ /* 0x000fe40000011607 */
[----:B------:R-:W-:Y:S01]  /*22b0*/  IADD3 R2, P0, R229, R14, RZ ;  /* 0x0000000ee5027210 */ /* 0x000fe20007f1e0ff */
[----:B------:R-:W-:Y:S01]  /*22c0*/  IMAD R17, R3, c[0x0][0x1c0], RZ ;  /* 0x0000700003117a24 */ /* 0x000fe200078e02ff */
[----:B------:R-:W-:Y:S01]  /*22d0*/  ISETP.GE.AND P3, PT, R225, c[0x0][0x198], PT ;  /* 0x00006600e1007a0c */ /* 0x000fe20003f66270 */
[----:B------:R-:W-:Y:S01]  /*22e0*/  IMAD R3, R236, c[0x0][0x1bc], R5 ;  /* 0x00006f00ec037a24 */ /* 0x000fe200078e0205 */
[----:B------:R-:W-:Y:S01]  /*22f0*/  LEA.HI.X.SX32 R8, R229, R6, 0x1, P0 ;  /* 0x00000006e5087211 */ /* 0x000fe200000f0eff */
[----:B------:R-:W-:Y:S01]  /*2300*/  IMAD.WIDE.U32 R6, R2, c[0x0][0x1e0], R226 ;  /* 0x0000780002067a25 */ /* 0x000fe200078e00e2 */
[----:B------:R-:W-:-:S02]  /*2310*/  ISETP.GE.AND P4, PT, R228, c[0x0][0x198], PT ;  /* 0x00006600e4007a0c */ /* 0x000fc40003f86270 */
[----:B------:R-:W-:Y:S01]  /*2320*/  IADD3 R72, R217, -0x1, RZ ;  /* 0xffffffffd9487810 */ /* 0x000fe20007ffe0ff */
[C---:B-1----:R-:W-:Y:S02]  /*2330*/  IMAD R15, R8.reuse, c[0x0][0x1e0], RZ ;  /* 0x00007800080f7a24 */ /* 0x042fe400078e02ff */
[----:B------:R-:W-:Y:S02]  /*2340*/  IMAD R14, R8, c[0x0][0x208], RZ ;  /* 0x00008200080e7a24 */ /* 0x000fe400078e02ff */
[----:B------:R-:W-:-:S04]  /*2350*/  IMAD.WIDE.U32 R8, R2, c[0x0][0x208], R226 ;  /* 0x0000820002087a25 */ /* 0x000fc800078e00e2 */
[C---:B------:R-:W-:Y:S02]  /*2360*/  IMAD R15, R2.reuse, c[0x0][0x1e4], R15 ;  /* 0x00007900020f7a24 */ /* 0x040fe400078e020f */
[----:B------:R-:W-:Y:S02]  /*2370*/  IMAD R5, R2, c[0x0][0x20c], R14 ;  /* 0x0000830002057a24 */ /* 0x000fe400078e020e */
[----:B------:R-:W-:Y:S01]  /*2380*/  IMAD.MOV.U32 R2, RZ, RZ, R4 ;  /* 0x000000ffff027224 */ /* 0x000fe200078e0004 */
[----:B------:R-:W-:Y:S01]  /*2390*/  IADD3 R4, -R0, RZ, RZ ;  /* 0x000000ff00047210 */ /* 0x000fe20007ffe1ff */
[C---:B------:R-:W-:Y:S01]  /*23a0*/  IMAD R12, R10.reuse, c[0x0][0x1c4], R17 ;  /* 0x000071000a0c7a24 */ /* 0x040fe200078e0211 */
[----:B------:R-:W-:Y:S01]  /*23b0*/  IADD3 R5, R9, R5, RZ ;  /* 0x0000000509057210 */ /* 0x000fe20007ffe0ff */
[----:B------:R-:W-:Y:S01]  /*23c0*/  IMAD.WIDE.U32 R2, R10, c[0x0][0x1c0], R2 ;  /* 0x000070000a027a25 */ /* 0x000fe200078e0002 */
[----:B------:R-:W-:-:S03]  /*23d0*/  SHF.R.S32.HI R10, RZ, 0x1f, R0 ;  /* 0x0000001fff0a7819 */ /* 0x000fc60000011400 */
[----:B------:R-:W-:Y:S01]  /*23e0*/  IMAD R9, R4, c[0x0][0x2c4], R11 ;  /* 0x0000b10004097a24 */ /* 0x000fe200078e020b */
[----:B------:R-:W-:Y:S01]  /*23f0*/  MOV R4, R8 ;  /* 0x0000000800047202 */ /* 0x000fe20000000f00 */
[----:B------:R-:W-:Y:S02]  /*2400*/  IMAD.IADD R3, R3, 0x1, R12 ;  /* 0x0000000103037824 */ /* 0x000fe400078e020c */
[----:B------:R-:W-:Y:S01]  /*2410*/  IMAD R8, R10, c[0x0][0x1b0], RZ ;  /* 0x00006c000a087a24 */ /* 0x000fe200078e02ff */
[----:B------:R-:W-:Y:S01]  /*2420*/  SHF.R.S32.HI R10, RZ, 0x1f, R9 ;  /* 0x0000001fff0a7819 */ /* 0x000fe20000011409 */
[----:B------:R-:W-:-:S04]  /*2430*/  IMAD.WIDE.U32 R2, R0, c[0x0][0x1b0], R2 ;  /* 0x00006c0000027a25 */ /* 0x000fc800078e0002 */
[----:B------:R-:W-:Y:S02]  /*2440*/  IMAD R8, R0, c[0x0][0x1b4], R8 ;  /* 0x00006d0000087a24 */ /* 0x000fe400078e0208 */
[----:B------:R-:W-:Y:S02]  /*2450*/  IMAD.IADD R7, R7, 0x1, R15 ;  /* 0x0000000107077824 */ /* 0x000fe400078e020f */
[----:B------:R-:W-:Y:S02]  /*2460*/  IMAD.IADD R3, R3, 0x1, R8 ;  /* 0x0000000103037824 */ /* 0x000fe400078e0208 */
[----:B------:R-:W-:Y:S02]  /*2470*/  IMAD R10, R10, c[0x0][0x1a8], RZ ;  /* 0x00006a000a0a7a24 */ /* 0x000fe400078e02ff */
[----:B------:R-:W-:-:S04]  /*2480*/  IMAD.WIDE.U32 R6, R236, c[0x0][0x1e8], R6 ;  /* 0x00007a00ec067a25 */ /* 0x000fc800078e0006 */
[----:B------:R-:W-:-:S04]  /*2490*/  IMAD.WIDE.U32 R4, R236, c[0x0][0x210], R4 ;  /* 0x00008400ec047a25 */ /* 0x000fc800078e0004 */
[C---:B------:R-:W-:Y:S02]  /*24a0*/  IMAD R10, R9.reuse, c[0x0][0x1ac], R10 ;  /* 0x00006b00090a7a24 */ /* 0x040fe400078e020a */
[----:B------:R-:W-:-:S04]  /*24b0*/  IMAD.WIDE.U32 R2, R9, c[0x0][0x1a8], R2 ;  /* 0x00006a0009027a25 */ /* 0x000fc800078e0002 */
[C---:B------:R-:W-:Y:S01]  /*24c0*/  IMAD R7, R236.reuse, c[0x0][0x1ec], R7 ;  /* 0x00007b00ec077a24 */ /* 0x040fe200078e0207 */
[----:B------:R-:W-:Y:S01]  /*24d0*/  IADD3 R3, R3, R10, RZ ;  /* 0x0000000a03037210 */ /* 0x000fe20007ffe0ff */
[----:B------:R-:W-:Y:S01]  /*24e0*/  IMAD R5, R236, c[0x0][0x214], R5 ;  /* 0x00008500ec057a24 */ /* 0x000fe200078e0205 */
[----:B------:R-:W-:-:S04]  /*24f0*/  LEA R12, P0, R2, c[0x0][0x160], 0x1 ;  /* 0x00005800020c7a11 */ /* 0x000fc800078008ff */
[----:B------:R-:W-:Y:S02]  /*2500*/  LEA.HI.X R10, R2, c[0x0][0x164], R3, 0x1, P0 ;  /* 0x00005900020a7a11 */ /* 0x000fe400000f0c03 */
[----:B----4-:R-:W-:Y:S01]  /*2510*/  @P1 SHF.R.S32.HI R0, RZ, 0x1f, R16 ;  /* 0x0000001fff001819 */ /* 0x010fe20000011410 */
[----:B------:R-:W-:Y:S01]  /*2520*/  @!P1 IMAD.MOV.U32 R16, RZ, RZ, R230 ;  /* 0x000000ffff109224 */ /* 0x000fe200078e00e6 */
[----:B------:R-:W-:Y:S02]  /*2530*/  @!P1 MOV R0, R238 ;  /* 0x000000ee00009202 */ /* 0x000fe40000000f00 */
[----:B------:R-:W-:Y:S02]  /*2540*/  ISETP.GE.AND P1, PT, R226, c[0x0][0x198], PT ;  /* 0x00006600e2007a0c */ /* 0x000fe40003f26270 */
[----:B------:R-:W-:Y:S02]  /*2550*/  SEL R8, R0, RZ, !P2 ;  /* 0x000000ff00087207 */ /* 0x000fe40005000000 */
[----:B------:R-:W-:-:S03]  /*2560*/  SEL R0, R16, RZ, !P2 ;  /* 0x000000ff10007207 */ /* 0x000fc60005000000 */
[C---:B------:R-:W-:Y:S02]  /*2570*/  IMAD R9, R8.reuse, c[0x0][0x1f0], RZ ;  /* 0x00007c0008097a24 */ /* 0x040fe400078e02ff */
[----:B------:R-:W-:Y:S02]  /*2580*/  IMAD R8, R8, c[0x0][0x218], RZ ;  /* 0x0000860008087a24 */ /* 0x000fe400078e02ff */
[C---:B------:R-:W-:Y:S02]  /*2590*/  IMAD R11, R0.reuse, c[0x0][0x1f4], R9 ;  /* 0x00007d00000b7a24 */ /* 0x040fe400078e0209 */
[----:B------:R-:W-:-:S04]  /*25a0*/  IMAD.WIDE.U32 R220, R0, c[0x0][0x1f0], R6 ;  /* 0x00007c0000dc7a25 */ /* 0x000fc800078e0006 */
[C---:B------:R-:W-:Y:S01]  /*25b0*/  IMAD R8, R0.reuse, c[0x0][0x21c], R8 ;  /* 0x0000870000087a24 */ /* 0x040fe200078e0208 */
[----:B------:R-:W-:Y:S01]  /*25c0*/  IADD3 R219, R221, R11, RZ ;  /* 0x0000000bdddb7210 */ /* 0x000fe20007ffe0ff */
[----:B------:R-:W-:-:S04]  /*25d0*/  IMAD.WIDE.U32 R222, R0, c[0x0][0x218], R4 ;  /* 0x0000860000de7a25 */ /* 0x000fc800078e0004 */
[----:B------:R-:W-:Y:S02]  /*25e0*/  IMAD R9, R233, 0x80, R229 ;  /* 0x00000080e9097824 */ /* 0x000fe400078e02e5 */
[----:B------:R-:W-:Y:S01]  /*25f0*/  IMAD.IADD R224, R223, 0x1, R8 ;  /* 0x00000001dfe07824 */ /* 0x000fe200078e0208 */
[----:B------:R-:W-:Y:S05]  /*2600*/  BRA.DIV ~URZ, `(.L_x_38) ;  /* 0x0000a8f27f007947 */ /* 0x000fea000b800000 */
[----:B------:R1:W2:Y:S02]  /*2610*/  SHFL.IDX PT, R8, R10, RZ, 0x1c1f ;  /* 0x001c1fff0a087589 */ /* 0x0002a400000e0000 */
.L_x_126:
[----:B------:R-:W-:Y:S05]  /*2620*/  BRA.DIV ~URZ, `(.L_x_39) ;  /* 0x0000a9427f007947 */ /* 0x000fea000b800000 */
[----:B------:R3:W4:Y:S02]  /*2630*/  SHFL.IDX PT, R0, R12, RZ, 0x1c1f ;  /* 0x001c1fff0c007589 */ /* 0x00072400000e0000 */
.L_x_127:
[----:B------:R-:W-:Y:S01]  /*2640*/  IMAD R11, R18, c[0x0][0x2c4], RZ ;  /* 0x0000b100120b7a24 */ /* 0x000fe200078e02ff */
[----:B------:R-:W-:Y:S04]  /*2650*/  BSSY B0, `(.L_x_40) ;  /* 0x0000013000007945 */ /* 0x000fe80003800000 */
[----:B------:R-:W-:-:S13]  /*2660*/  ISETP.GE.AND P0, PT, R9, R11, PT ;  /* 0x0000000b0900720c */ /* 0x000fda0003f06270 */
[----:B------:R-:W-:Y:S05]  /*2670*/  @P0 BRA `(.L_x_41) ;  /* 0x0000010000000947 */ /* 0x000fea0003800000 */
[----:B------:R-:W5:Y:S04]  /*2680*/  LDL R2, [R1+0x38] ;  /* 0x0000380001027983 */ /* 0x000f680000100800 */
[----:B---3--:R-:W3:Y:S04]  /*2690*/  LDL R13, [R1+0x44] ;  /* 0x00004400010d7983 */ /* 0x008ee80000100800 */
[----:B----4-:R-:W4:Y:S01]  /*26a0*/  LDL R14, [R1+0x34] ;  /* 0x00003400010e7983 */ /* 0x010f220000100800 */
[----:B------:R-:W-:-:S04]  /*26b0*/  LEA R6, P0, R226, R0, 0x1 ;  /* 0x00000000e2067211 */ /* 0x000fc800078008ff */
[----:B--2---:R-:W-:Y:S02]  /*26c0*/  LEA.HI.X R7, R226, R8, R227, 0x1, P0 ;  /* 0x00000008e2077211 */ /* 0x004fe400000f0ce3 */
[----:B------:R-:W-:-:S04]  /*26d0*/  LEA R4, P0, R225, R0, 0x1 ;  /* 0x00000000e1047211 */ /* 0x000fc800078008ff */
[----:B-----5:R-:W-:Y:S02]  /*26e0*/  LEA.HI.X R5, R225, R8, R2, 0x1, P0 ;  /* 0x00000008e1057211 */ /* 0x020fe400000f0c02 */
[----:B------:R-:W-:Y:S01]  /*26f0*/  LEA R2, P0, R228, R0, 0x1 ;  /* 0x00000000e4027211 */ /* 0x000fe200078008ff */
[----:B---3--:R-:W-:-:S03]  /*2700*/  IMAD.SHL.U32 R0, R13, 0x2, RZ ;  /* 0x000000020d007824 */ /* 0x008fc600078e00ff */
[----:B----4-:R-:W-:Y:S02]  /*2710*/  LEA.HI.X R3, R228, R8, R14, 0x1, P0 ;  /* 0x00000008e4037211 */ /* 0x010fe400000f0c0e */
[----:B------:R-:W-:Y:S01]  /*2720*/  @!PT LDS RZ, [RZ] ;  /* 0x00000000fffff984 */ /* 0x000fe20000000800 */
[----:B------:R-:W-:Y:S01]  /*2730*/  @!PT LDS RZ, [RZ] ;  /* 0x00000000fffff984 */ /* 0x000fe20000000800 */
[----:B------:R-:W-:Y:S01]  /*2740*/  @!PT LDS RZ, [RZ] ;  /* 0x00000000fffff984 */ /* 0x000fe20000000800 */
[----:B------:R2:W-:Y:S04]  /*2750*/  LDGSTS.E.BYPASS.LTC128B.128 [R0+0x6080], [R6.64], !P1 ;  /* 0x0608000006007fae */ /* 0x0005e8000c901d46 */
[----:B------:R2:W-:Y:S04]  /*2760*/  LDGSTS.E.BYPASS.LTC128B.128 [R0+0x8080], [R4.64], !P3 ;  /* 0x0808000004007fae */ /* 0x0005e8000d901d46 */
[----:B------:R2:W-:Y:S02]  /*2770*/  LDGSTS.E.BYPASS.LTC128B.128 [R0+0xa080], [R2.64], !P4 ;  /* 0x0a08000002007fae */ /* 0x0005e4000e101d46 */
.L_x_41:
[----:B------:R-:W-:Y:S05]  /*2780*/  BSYNC B0 ;  /* 0x0000000000007941 */ /* 0x000fea0003800000 */
.L_x_40:
[----:B------:R-:W-:Y:S05]  /*2790*/  BRA.DIV ~URZ, `(.L_x_42) ;  /* 0x0000a8327f007947 */ /* 0x000fea000b800000 */
[----:B--2---:R2:W1:Y:S04]  /*27a0*/  SHFL.IDX PT, R8, R10, 0x1, 0x1c1f ;  /* 0x003c1f000a087f89 */ /* 0x00446800000e0000 */
[----:B----4-:R2:W4:Y:S02]  /*27b0*/  SHFL.IDX PT, R0, R12, 0x1, 0x1c1f ;  /* 0x003c1f000c007f89 */ /* 0x01052400000e0000 */
.L_x_128:
[----:B------:R-:W-:Y:S01]  /*27c0*/  IADD3 R2, R9, 0x20, RZ ;  /* 0x0000002009027810 */ /* 0x000fe20007ffe0ff */
[----:B------:R-:W-:Y:S03]  /*27d0*/  BSSY B0, `(.L_x_43) ;  /* 0x0000013000007945 */ /* 0x000fe60003800000 */
[----:B------:R-:W-:-:S13]  /*27e0*/  ISETP.GE.AND P0, PT, R2, R11, PT ;  /* 0x0000000b0200720c */ /* 0x000fda0003f06270 */
[----:B------:R-:W-:Y:S05]  /*27f0*/  @P0 BRA `(.L_x_44) ;  /* 0x0000010000000947 */ /* 0x000fea0003800000 */
[----:B------:R-:W5:Y:S04]  /*2800*/  LDL R3, [R1+0x38] ;  /* 0x0000380001037983 */ /* 0x000f680000100800 */
[----:B--2---:R-:W2:Y:S04]  /*2810*/  LDL R13, [R1+0x44] ;  /* 0x00004400010d7983 */ /* 0x004ea80000100800 */
[----:B---3--:R-:W3:Y:S01]  /*2820*/  LDL R14, [R1+0x34] ;  /* 0x00003400010e7983 */ /* 0x008ee20000100800 */
[----:B----4-:R-:W-:-:S04]  /*2830*/  LEA R6, P0, R226, R0, 0x1 ;  /* 0x00000000e2067211 */ /* 0x010fc800078008ff */
[----:B-1----:R-:W-:Y:S02]  /*2840*/  LEA.HI.X R7, R226, R8, R227, 0x1, P0 ;  /* 0x00000008e2077211 */ /* 0x002fe400000f0ce3 */
[----:B------:R-:W-:-:S04]  /*2850*/  LEA R4, P0, R225, R0, 0x1 ;  /* 0x00000000e1047211 */ /* 0x000fc800078008ff */
[----:B-----5:R-:W-:Y:S02]  /*2860*/  LEA.HI.X R5, R225, R8, R3, 0x1, P0 ;  /* 0x00000008e1057211 */ /* 0x020fe400000f0c03 */
[----:B------:R-:W-:Y:S01]  /*2870*/  LEA R2, P0, R228, R0, 0x1 ;  /* 0x00000000e4027211 */ /* 0x000fe200078008ff */
[----:B--2---:R-:W-:-:S03]  /*2880*/  IMAD.SHL.U32 R0, R13, 0x2, RZ ;  /* 0x000000020d007824 */ /* 0x004fc600078e00ff */
[----:B---3--:R-:W-:Y:S02]  /*2890*/  LEA.HI.X R3, R228, R8, R14, 0x1, P0 ;  /* 0x00000008e4037211 */ /* 0x008fe400000f0c0e */
[----:B------:R-:W-:Y:S01]  /*28a0*/  @!PT LDS RZ, [RZ] ;  /* 0x00000000fffff984 */ /* 0x000fe20000000800 */
[----:B------:R-:W-:Y:S01]  /*28b0*/  @!PT LDS RZ, [RZ] ;  /* 0x00000000fffff984 */ /* 0x000fe20000000800 */
[----:B------:R-:W-:Y:S01]  /*28c0*/  @!PT LDS RZ, [RZ] ;  /* 0x00000000fffff984 */ /* 0x000fe20000000800 */
[----:B------:R1:W-:Y:S04]  /*28d0*/  LDGSTS.E.BYPASS.LTC128B.128 [R0+0x6880], [R6.64], !P1 ;  /* 0x0688000006007fae */ /* 0x0003e8000c901d46 */
[----:B------:R1:W-:Y:S04]  /*28e0*/  LDGSTS.E.BYPASS.LTC128B.128 [R0+0x8880], [R4.64], !P3 ;  /* 0x0888000004007fae */ /* 0x0003e8000d901d46 */
[----:B------:R1:W-:Y:S02]  /*28f0*/  LDGSTS.E.BYPASS.LTC128B.128 [R0+0xa880], [R2.64], !P4 ;  /* 0x0a88000002007fae */ /* 0x0003e4000e101d46 */
.L_x_44:
[----:B------:R-:W-:Y:S05]  /*2900*/  BSYNC B0 ;  /* 0x0000000000007941 */ /* 0x000fea0003800000 */
.L_x_43:
[----:B------:R-:W-:Y:S05]  /*2910*/  BRA.DIV ~URZ, `(.L_x_45) ;  /* 0x0000a7727f007947 */ /* 0x000fea000b800000 */
[----:B-1----:R1:W2:Y:S02]  /*2920*/  SHFL.IDX PT, R8, R10, 0x2, 0x1c1f ;  /* 0x005c1f000a087f89 */ /* 0x0022a400000e0000 */
.L_x_129:
[----:B------:R-:W-:Y:S05]  /*2930*/  BRA.DIV ~URZ, `(.L_x_46) ;  /* 0x0000a7c27f007947 */ /* 0x000fea000b800000 */
[----:B----4-:R4:W1:Y:S02]  /*2940*/  SHFL.IDX PT, R0, R12, 0x2, 0x1c1f ;  /* 0x005c1f000c007f89 */ /* 0x01086400000e0000 */
.L_x_130:
[----:B------:R-:W-:Y:S01]  /*2950*/  IADD3 R2, R9, 0x40, RZ ;  /* 0x0000004009027810 */ /* 0x000fe20007ffe0ff */
[----:B------:R-:W-:Y:S03]  /*2960*/  BSSY B0, `(.L_x_47) ;  /* 0x0000013000007945 */ /* 0x000fe60003800000 */
[----:B------:R-:W-:-:S13]  /*2970*/  ISETP.GE.AND P0, PT, R2, R11, PT ;  /* 0x0000000b0200720c */ /* 0x000fda0003f06270 */
[----:B------:R-:W-:Y:S05]  /*2980*/  @P0 BRA `(.L_x_48) ;  /* 0x0000010000000947 */ /* 0x000fea0003800000 */
[----:B------:R-:W5:Y:S04]  /*2990*/  LDL R3, [R1+0x38] ;  /* 0x0000380001037983 */ /* 0x000f680000100800 */
[----:B---3--:R-:W3:Y:S04]  /*29a0*/  LDL R13, [R1+0x44] ;  /* 0x00004400010d7983 */ /* 0x008ee80000100800 */
[----:B----4-:R-:W4:Y:S01]  /*29b0*/  LDL R14, [R1+0x34] ;  /* 0x00003400010e7983 */ /* 0x010f220000100800 */
[----:B-1----:R-:W-:-:S04]  /*29c0*/  LEA R6, P0, R226, R0, 0x1 ;  /* 0x00000000e2067211 */ /* 0x002fc800078008ff */
        /* <DEDUP_REMOVED lines=12> */
.L_x_48:
[----:B------:R-:W-:Y:S05]  /*2a90*/  BSYNC B0 ;  /* 0x0000000000007941 */ /* 0x000fea0003800000 */
.L_x_47:
[----:B------:R-:W-:Y:S05]  /*2aa0*/  BRA.DIV ~URZ, `(.L_x_49) ;  /* 0x0000a6b27f007947 */ /* 0x000fea000b800000 */
[----:B--2---:R2:W3:Y:S04]  /*2ab0*/  SHFL.IDX PT, R8, R10, 0x3, 0x1c1f ;  /* 0x007c1f000a087f89 */ /* 0x0044e800000e0000 */
[----:B-1----:R2:W1:Y:S02]  /*2ac0*/  SHFL.IDX PT, R0, R12, 0x3, 0x1c1f ;  /* 0x007c1f000c007f89 */ /* 0x00246400000e0000 */
.L_x_131:
[----:B------:R-:W5:Y:S04]  /*2ad0*/  LDL R5, [R1+0x44] ;  /* 0x0000440001057983 */ /* 0x000f680000100800 */
[----:B--2---:R-:W2:Y:S04]  /*2ae0*/  LDL R4, [R1+0x38] ;  /* 0x0000380001047983 */ /* 0x004ea80000100800 */
[----:B----4-:R-:W4:Y:S01]  /*2af0*/  LDL R13, [R1+0x34] ;  /* 0x00003400010d7983 */ /* 0x010f220000100800 */
[----:B------:R-:W-:Y:S01]  /*2b00*/  IADD3 R2, R9, 0x60, RZ ;  /* 0x0000006009027810 */ /* 0x000fe20007ffe0ff */
[----:B---3--:R-:W-:-:S02]  /*2b10*/  IMAD.MOV.U32 R12, RZ, RZ, 0x30 ;  /* 0x00000030ff0c7424 */ /* 0x008fc400078e00ff */
[----:B------:R-:W-:Y:S01]  /*2b20*/  IMAD.MOV.U32 R74, RZ, RZ, R220 ;  /* 0x000000ffff4a7224 */ /* 0x000fe200078e00dc */
[----:B------:R-:W-:Y:S01]  /*2b30*/  ISETP.GE.AND P2, PT, R2, R11, PT ;  /* 0x0000000b0200720c */ /* 0x000fe20003f46270 */
[----:B------:R-:W-:Y:S01]  /*2b40*/  IMAD R12, R217, -0x30, R12 ;  /* 0xffffffd0d90c7824 */ /* 0x000fe200078e020c */
[----:B------:R-:W-:Y:S01]  /*2b50*/  SHF.R.S32.HI R11, RZ, 0x1f, R72 ;  /* 0x0000001fff0b7819 */ /* 0x000fe20000011448 */
[----:B------:R-:W-:Y:S02]  /*2b60*/  IMAD.MOV.U32 R75, RZ, RZ, R219 ;  /* 0x000000ffff4b7224 */ /* 0x000fe400078e00db */
[----:B------:R-:W-:-:S05]  /*2b70*/  IMAD.IADD R73, R19, 0x1, R12 ;  /* 0x0000000113497824 */ /* 0x000fca00078e020c */
[----:B------:R-:W-:-:S03]  /*2b80*/  IMNMX R10, R73, 0x30, PT ;  /* 0x00000030490a7817 */ /* 0x000fc60003800200 */
[----:B-1----:R-:W-:-:S04]  /*2b90*/  @!P2 LEA R2, P0, R226, R0, 0x1 ;  /* 0x00000000e202a211 */ /* 0x002fc800078008ff */
[----:B------:R-:W-:Y:S02]  /*2ba0*/  @!P2 LEA.HI.X R3, R226, R8, R227, 0x1, P0 ;  /* 0x00000008e203a211 */ /* 0x000fe400000f0ce3 */
[----:B------:R-:W-:Y:S01]  /*2bb0*/  @!P2 LEA R6, P0, R225, R0, 0x1 ;  /* 0x00000000e106a211 */ /* 0x000fe200078008ff */
[----:B-----5:R-:W-:Y:S02]  /*2bc0*/  IMAD.SHL.U32 R193, R5, 0x2, RZ ;  /* 0x0000000205c17824 */ /* 0x020fe400078e00ff */
[----:B------:R-:W-:Y:S01]  /*2bd0*/  IMAD R5, R11, c[0x0][0x1e0], RZ ;  /* 0x000078000b057a24 */ /* 0x000fe200078e02ff */
[----:B--2---:R-:W-:Y:S02]  /*2be0*/  @!P2 LEA.HI.X R7, R225, R8, R4, 0x1, P0 ;  /* 0x00000008e107a211 */ /* 0x004fe400000f0c04 */
[----:B------:R-:W-:Y:S01]  /*2bf0*/  @!PT LDS RZ, [RZ] ;  /* 0x00000000fffff984 */ /* 0x000fe20000000800 */
[----:B------:R-:W-:Y:S01]  /*2c00*/  @!PT LDS RZ, [RZ] ;  /* 0x00000000fffff984 */ /* 0x000fe20000000800 */
[----:B------:R-:W-:Y:S01]  /*2c10*/  @!PT LDS RZ, [RZ] ;  /* 0x00000000fffff984 */ /* 0x000fe20000000800 */
[----:B------:R1:W-:Y:S01]  /*2c20*/  @!P2 LDGSTS.E.BYPASS.LTC128B.128 [R193+0x7880], [R2.64], !P1 ;  /* 0x0788000002c1afae */ /* 0x0003e2000c901d46 */
[----:B------:R-:W-:Y:S01]  /*2c30*/  @!P2 LEA R4, P0, R228, R0, 0x1 ;  /* 0x00000000e404a211 */ /* 0x000fe200078008ff */
[----:B------:R-:W-:-:S02]  /*2c40*/  IMAD.IADD R0, R10, 0x1, -R229 ;  /* 0x000000010a007824 */ /* 0x000fc400078e0ae5 */
[----:B------:R-:W-:Y:S01]  /*2c50*/  IMAD R9, R72, c[0x0][0x1e4], R5 ;  /* 0x0000790048097a24 */ /* 0x000fe200078e0205 */
[----:B----4-:R-:W-:Y:S01]  /*2c60*/  @!P2 LEA.HI.X R5, R228, R8, R13, 0x1, P0 ;  /* 0x00000008e405a211 */ /* 0x010fe200000f0c0d */
[----:B------:R2:W-:Y:S01]  /*2c70*/  @!P2 LDGSTS.E.BYPASS.LTC128B.128 [R193+0x9880], [R6.64], !P3 ;  /* 0x0988000006c1afae */ /* 0x0005e2000d901d46 */
[C---:B------:R-:W-:Y:S01]  /*2c80*/  ISETP.GE.AND P0, PT, R0.reuse, 0x21, PT ;  /* 0x000000210000780c */ /* 0x040fe20003f06270 */
[----:B------:R-:W-:Y:S01]  /*2c90*/  IMAD.MOV.U32 R8, RZ, RZ, 0x20 ;  /* 0x00000020ff087424 */ /* 0x000fe200078e00ff */
[----:B------:R-:W-:Y:S01]  /*2ca0*/  ISETP.GE.AND P1, PT, R0, 0x1, PT ;  /* 0x000000010000780c */ /* 0x000fe20003f26270 */
[----:B------:R3:W-:Y:S04]  /*2cb0*/  @!P2 LDGSTS.E.BYPASS.LTC128B.128 [R193+0xb880], [R4.64], !P4 ;  /* 0x0b88000004c1afae */ /* 0x0007e8000e101d46 */
[----:B------:R-:W0:Y:S01]  /*2cc0*/  LDGDEPBAR ;  /* 0x00000000000079af */ /* 0x000e220000000000 */
[----:B------:R-:W-:Y:S01]  /*2cd0*/  WARPSYNC 0xffffffff ;  /* 0xffffffff00007948 */ /* 0x000fe20003800000 */
[----:B------:R-:W-:Y:S02]  /*2ce0*/  BSSY B0, `(.L_x_50) ;  /* 0x00000cf000007945 */ /* 0x000fe40003800000 */
[----:B------:R-:W-:Y:S06]  /*2cf0*/  BAR.SYNC.DEFER_BLOCKING 0x0 ;  /* 0x0000000000007b1d */ /* 0x000fec0000010000 */
[----:B------:R-:W4:Y:S01]  /*2d00*/  S2R R13, SR_TID.X ;  /* 0x00000000000d7919 */ /* 0x000f220000002100 */
[----:B-1----:R-:W-:-:S04]  /*2d10*/  IMAD.WIDE.U32 R2, R72, c[0x0][0x1e0], RZ ;  /* 0x0000780048027a25 */ /* 0x002fc800078e00ff */
[----:B------:R-:W-:Y:S02]  /*2d20*/  IMAD.IADD R0, R3, 0x1, R9 ;  /* 0x0000000103007824 */ /* 0x000fe400078e0209 */
[----:B------:R-:W-:-:S04]  /*2d30*/  IMAD.WIDE.U32 R2, R2, 0x30, R74 ;  /* 0x0000003002027825 */ /* 0x000fc800078e004a */
[----:B------:R-:W-:Y:S01]  /*2d40*/  IMAD R0, R0, 0x30, RZ ;  /* 0x0000003000007824 */ /* 0x000fe200078e02ff */
[----:B---3--:R-:W-:Y:S01]  /*2d50*/  @P1 LEA R4, P3, R2, c[0x0][0x1c8], 0x1 ;  /* 0x0000720002041a11 */ /* 0x008fe200078608ff */
[----:B--2---:R-:W-:-:S04]  /*2d60*/  IMAD.WIDE.U32 R6, R8, c[0x0][0x1e0], RZ ;  /* 0x0000780008067a25 */ /* 0x004fc800078e00ff */
[----:B------:R-:W-:Y:S02]  /*2d70*/  IMAD R5, R8, c[0x0][0x1e4], RZ ;  /* 0x0000790008057a24 */ /* 0x000fe400078e02ff */
[----:B------:R-:W-:Y:S01]  /*2d80*/  IMAD.IADD R0, R3, 0x1, R0 ;  /* 0x0000000103007824 */ /* 0x000fe200078e0200 */
[----:B------:R-:W-:Y:S02]  /*2d90*/  @P0 IADD3 R3, P2, R2, R6, RZ ;  /* 0x0000000602030210 */ /* 0x000fe40007f5e0ff */
[----:B----4-:R-:W-:Y:S02]  /*2da0*/  ISETP.GT.AND P4, PT, R13, 0x3f, PT ;  /* 0x0000003f0d00780c */ /* 0x010fe40003f84270 */
[----:B------:R-:W-:Y:S02]  /*2db0*/  @P0 IADD3.X R6, R0, R7, R5, P2, !PT ;  /* 0x0000000700060210 */ /* 0x000fe400017fe405 */
[----:B------:R-:W-:Y:S01]  /*2dc0*/  @P1 LEA.HI.X R5, R2, c[0x0][0x1cc], R0, 0x1, P3 ;  /* 0x0000730002051a11 */ /* 0x000fe200018f0c00 */
[----:B------:R-:W-:Y:S01]  /*2dd0*/  IMAD R0, R11, c[0x0][0x208], RZ ;  /* 0x000082000b007a24 */ /* 0x000fe200078e02ff */
[----:B------:R-:W-:-:S02]  /*2de0*/  LOP3.LUT P3, RZ, R237, 0x1, RZ, 0xc0, !PT ;  /* 0x00000001edff7812 */ /* 0x000fc4000786c0ff */
[----:B------:R-:W-:Y:S01]  /*2df0*/  @P0 LEA R2, P2, R3, c[0x0][0x1c8], 0x1 ;  /* 0x0000720003020a11 */ /* 0x000fe200078408ff */
[----:B------:R-:W-:-:S03]  /*2e00*/  IMAD R0, R72, c[0x0][0x20c], R0 ;  /* 0x0000830048007a24 */ /* 0x000fc600078e0200 */
[----:B------:R-:W-:Y:S01]  /*2e10*/  @P0 LEA.HI.X R3, R3, c[0x0][0x1cc], R6, 0x1, P2 ;  /* 0x0000730003030a11 */ /* 0x000fe200010f0c06 */
[----:B------:R-:W-:Y:S01]  /*2e20*/  IMAD.WIDE.U32 R6, R72, c[0x0][0x208], RZ ;  /* 0x0000820048067a25 */ /* 0x000fe200078e00ff */
[----:B------:R-:W-:-:S03]  /*2e30*/  LOP3.LUT P2, RZ, R48, 0x2, RZ, 0xc0, !PT ;  /* 0x0000000230ff7812 */ /* 0x000fc6000784c0ff */
[----:B------:R-:W-:Y:S02]  /*2e40*/  IMAD.IADD R0, R7, 0x1, R0 ;  /* 0x0000000107007824 */ /* 0x000fe400078e0200 */
[----:B------:R-:W-:Y:S01]  /*2e50*/  @!PT LDS RZ, [RZ] ;  /* 0x00000000fffff984 */ /* 0x000fe20000000800 */
[----:B------:R-:W-:Y:S01]  /*2e60*/  @!PT LDS RZ, [RZ] ;  /* 0x00000000fffff984 */ /* 0x000fe20000000800 */
[----:B------:R-:W-:Y:S01]  /*2e70*/  @!PT LDS RZ, [RZ] ;  /* 0x00000000fffff984 */ /* 0x000fe20000000800 */
[----:B------:R1:W-:Y:S02]  /*2e80*/  @P1 LDGSTS.E.BYPASS.LTC128B.128 [R193+0x3c80], [R4.64], !P3 ;  /* 0x03c8000004c11fae */ /* 0x0003e4000d901d46 */
[----:B------:R-:W-:Y:S02]  /*2e90*/  IMAD R0, R0, 0x30, RZ ;  /* 0x0000003000007824 */ /* 0x000fe400078e02ff */
[----:B------:R1:W-:Y:S04]  /*2ea0*/  @P1 LDGSTS.E.BYPASS.LTC128B.128 [R193+0x4880], [R4.64+0x40], !P6 ;  /* 0x0488004004c11fae */ /* 0x0003e8000f101d46 */
[----:B------:R1:W-:Y:S04]  /*2eb0*/  @P1 LDGSTS.E.BYPASS.LTC128B.128 [R193+0x5480], [R4.64+0x80], !P5 ;  /* 0x0548008004c11fae */ /* 0x0003e8000e901d46 */
[----:B------:R2:W-:Y:S01]  /*2ec0*/  @P0 LDGSTS.E.BYPASS.LTC128B.128 [R193+0x4480], [R2.64], !P3 ;  /* 0x0448000002c10fae */ /* 0x0005e2000d901d46 */
[----:B------:R-:W-:-:S03]  /*2ed0*/  LOP3.LUT P3, RZ, R48, 0x1, RZ, 0xc0, !PT ;  /* 0x0000000130ff7812 */ /* 0x000fc6000786c0ff */
[----:B------:R2:W-:Y:S04]  /*2ee0*/  @P0 LDGSTS.E.BYPASS.LTC128B.128 [R193+0x5080], [R2.64+0x40], !P6 ;  /* 0x0508004002c10fae */ /* 0x0005e8000f101d46 */
[----:B------:R2:W-:Y:S04]  /*2ef0*/  @P0 LDGSTS.E.BYPASS.LTC128B.128 [R193+0x5c80], [R2.64+0x80], !P5 ;  /* 0x05c8008002c10fae */ /* 0x0005e8000e901d46 */
[----:B------:R-:W0:Y:S01]  /*2f00*/  LDGDEPBAR ;  /* 0x00000000000079af */ /* 0x000e220000000000 */
[----:B--2---:R-:W-:Y:S01]  /*2f10*/  IMAD.MOV.U32 R2, RZ, RZ, R222 ;  /* 0x000000ffff027224 */ /* 0x004fe200078e00de */
[----:B------:R-:W-:-:S04]  /*2f20*/  DEPBAR.LE SB0, 0x1 ;  /* 0x000080400000791a */ /* 0x000fc80000000000 */
[----:B------:R-:W-:-:S04]  /*2f30*/  DEPBAR.LE SB0, 0x0 ;  /* 0x000080000000791a */ /* 0x000fc80000000000 */
[----:B------:R-:W-:Y:S01]  /*2f40*/  BAR.SYNC.DEFER_BLOCKING 0x0 ;  /* 0x0000000000007b1d */ /* 0x000fe20000010000 */
[----:B------:R-:W-:-:S04]  /*2f50*/  IMAD.MOV.U32 R3, RZ, RZ, R224 ;  /* 0x000000ffff037224 */ /* 0x000fc800078e00e0 */
[----:B-1----:R-:W-:-:S04]  /*2f60*/  IMAD.WIDE.U32 R4, R6, 0x30, R2 ;  /* 0x0000003006047825 */ /* 0x002fc800078e0002 */
[----:B------:R-:W-:Y:S01]  /*2f70*/  IMAD.IADD R0, R5, 0x1, R0 ;  /* 0x0000000105007824 */ /* 0x000fe200078e0200 */
[----:B------:R-:W-:Y:S01]  /*2f80*/  LEA R2, P0, R4, c[0x0][0x1f8], 0x1 ;  /* 0x00007e0004027a11 */ /* 0x000fe200078008ff */
[----:B------:R-:W-:-:S03]  /*2f90*/  @!P4 IMAD.MOV.U32 R5, RZ, RZ, c[0x0][0x208] ;  /* 0x00008200ff05c624 */ /* 0x000fc600078e00ff */
[----:B------:R-:W-:Y:S01]  /*2fa0*/  LEA.HI.X R3, R4, c[0x0][0x1fc], R0, 0x1, P0 ;  /* 0x00007f0004037a11 */ /* 0x000fe200000f0c00 */
[----:B------:R-:W-:Y:S01]  /*2fb0*/  @!P4 IMAD.MOV.U32 R4, RZ, RZ, c[0x0][0x20c] ;  /* 0x00008300ff04c624 */ /* 0x000fe200078e00ff */
[C---:B------:R-:W-:Y:S02]  /*2fc0*/  @!P4 LEA R16, P0, R5.reuse, R2, 0x6 ;  /* 0x000000020510c211 */ /* 0x040fe400078030ff */
[----:B------:R-:W-:Y:S02]  /*2fd0*/  IADD3 R0, R12, R19, -R229 ;  /* 0x000000130c007210 */ /* 0x000fe40007ffe8e5 */
[----:B------:R-:W-:Y:S02]  /*2fe0*/  @!P4 LEA.HI.X R17, R5, R3, R4, 0x6, P0 ;  /* 0x000000030511c211 */ /* 0x000fe400000f3404 */
[C---:B------:R-:W-:Y:S01]  /*2ff0*/  ISETP.LT.OR P0, PT, R0.reuse, 0x1, !P3 ;  /* 0x000000010000780c */ /* 0x040fe20005f01670 */
[----:B------:R-:W-:Y:S01]  /*3000*/  LDSM.16.M88.4 R8, [R182+0x1000] ;  /* 0x00100000b608783b */ /* 0x000fe20000000200 */
[----:B------:R-:W-:-:S03]  /*3010*/  @!P4 ISETP.LT.OR P3, PT, R0, 0x21, !P3 ;  /* 0x000000210000c80c */ /* 0x000fc60005f61670 */
[----:B------:R-:W1:Y:S04]  /*3020*/  LDSM.16.M88.4 R32, [R123] ;  /* 0x000000007b20783b */ /* 0x000e680000000200 */
[----:B------:R-:W2:Y:S04]  /*3030*/  LDSM.16.M88.4 R28, [R123+0x400] ;  /* 0x000400007b1c783b */ /* 0x000ea80000000200 */
[----:B------:R-:W3:Y:S04]  /*3040*/  LDSM.16.M88.4 R20, [R123+0x800] ;  /* 0x000800007b14783b */ /* 0x000ee80000000200 */
[----:B------:R-:W4:Y:S04]  /*3050*/  LDSM.16.M88.4 R12, [R182] ;  /* 0x00000000b60c783b */ /* 0x000f280000000200 */
[----:B------:R-:W-:Y:S04]  /*3060*/  LDSM.16.M88.4 R24, [R183] ;  /* 0x00000000b718783b */ /* 0x000fe80000000200 */
[----:B------:R-:W-:Y:S04]  /*3070*/  LDSM.16.M88.4 R4, [R183+0x1000] ;  /* 0x00100000b704783b */ /* 0x000fe80000000200 */
[----:B------:R-:W5:Y:S04]  /*3080*/  LDSM.16.M88.4 R36, [R184] ;  /* 0x00000000b824783b */ /* 0x000f680000000200 */
[----:B------:R-:W4:Y:S04]  /*3090*/  LDSM.16.M88.4 R40, [R192] ;  /* 0x00000000c028783b */ /* 0x000f280000000200 */
[----:B------:R-:W4:Y:S04]  /*30a0*/  LDSM.16.M88.4 R44, [R191] ;  /* 0x00000000bf2c783b */ /* 0x000f280000000200 */
[----:B------:R-:W-:Y:S01]  /*30b0*/  @!PT LDS RZ, [RZ] ;  /* 0x00000000fffff984 */ /* 0x000fe20000000800 */
[----:B------:R-:W-:Y:S01]  /*30c0*/  @!PT LDS RZ, [RZ] ;  /* 0x00000000fffff984 */ /* 0x000fe20000000800 */
[----:B------:R-:W-:Y:S01]  /*30d0*/  @!PT LDS RZ, [RZ] ;  /* 0x00000000fffff984 */ /* 0x000fe20000000800 */
[----:B------:R4:W-:Y:S01]  /*30e0*/  LDGSTS.E.BYPASS.LTC128B.128 [R193+0x1880], [R2.64], !P0 ;  /* 0x0188000002c17fae */ /* 0x0009e2000c101d46 */
[----:B------:R-:W-:Y:S01]  /*30f0*/  ISETP.LT.OR P0, PT, R0, 0x1, !P2 ;  /* 0x000000010000780c */ /* 0x000fe20005701670 */
[C---:B-1----:R-:W-:Y:S08]  /*3100*/  HMMA.16816.F32 R64, R8.reuse, R32, RZ ;  /* 0x000000200840723c */ /* 0x042ff000000018ff */
[----:B--2---:R-:W-:Y:S04]  /*3110*/  HMMA.16816.F32 R56, R8, R28, RZ ;  /* 0x0000001c0838723c */ /* 0x004fe800000018ff */
[----:B------:R1:W-:Y:S01]  /*3120*/  LDGSTS.E.BYPASS.LTC128B.128 [R193+0x2480], [R2.64+0x40], !P0 ;  /* 0x0248004002c17fae */ /* 0x0003e2000c101d46 */
[----:B------:R-:W-:-:S04]  /*3130*/  LOP3.LUT P0, RZ, R48, 0x4, RZ, 0xc0, !PT ;  /* 0x0000000430ff7812 */ /* 0x000fc8000780c0ff */
[C---:B------:R-:W-:Y:S01]  /*3140*/  ISETP.LT.OR P1, PT, R0.reuse, 0x1, !P0 ;  /* 0x000000010000780c */ /* 0x040fe20004721670 */
[----:B---3--:R-:W-:Y:S01]  /*3150*/  HMMA.16816.F32 R48, R8, R20, RZ ;  /* 0x000000140830723c */ /* 0x008fe200000018ff */
[----:B------:R-:W-:-:S07]  /*3160*/  @!P4 ISETP.LT.OR P0, PT, R0, 0x21, !P0 ;  /* 0x000000210000c80c */ /* 0x000fce0004701670 */
[----:B------:R-:W-:Y:S04]  /*3170*/  HMMA.16816.F32 R60, R8, R34, RZ ;  /* 0x00000022083c723c */ /* 0x000fe800000018ff */
[----:B------:R1:W-:Y:S01]  /*3180*/  LDGSTS.E.BYPASS.LTC128B.128 [R193+0x3080], [R2.64+0x80], !P1 ;  /* 0x0308008002c17fae */ /* 0x0003e2000c901d46 */
[----:B------:R-:W-:-:S03]  /*3190*/  @!P4 ISETP.LT.OR P1, PT, R0, 0x21, !P2 ;  /* 0x000000210000c80c */ /* 0x000fc60005721670 */
[C---:B------:R-:W-:Y:S01]  /*31a0*/  HMMA.16816.F32 R52, R8.reuse, R30, RZ ;  /* 0x0000001e0834723c */ /* 0x040fe200000018ff */
[----:B------:R2:W-:Y:S07]  /*31b0*/  @!P4 LDGSTS.E.BYPASS.LTC128B.128 [R193+0x2080], [R16.64], !P3 ;  /* 0x0208000010c1cfae */ /* 0x0005ee000d901d46 */
[----:B------:R-:W-:Y:S02]  /*31c0*/  HMMA.16816.F32 R8, R8, R22, RZ ;  /* 0x000000160808723c */ /* 0x000fe400000018ff */
[----:B------:R2:W-:Y:S04]  /*31d0*/  @!P4 LDGSTS.E.BYPASS.LTC128B.128 [R193+0x2c80], [R16.64+0x40], !P1 ;  /* 0x02c8004010c1cfae */ /* 0x0005e8000c901d46 */
[----:B------:R2:W-:Y:S01]  /*31e0*/  @!P4 LDGSTS.E.BYPASS.LTC128B.128 [R193+0x3880], [R16.64+0x80], !P0 ;  /* 0x0388008010c1cfae */ /* 0x0005e2000c101d46 */
[----:B------:R-:W-:Y:S01]  /*31f0*/  ISETP.GT.AND P0, PT, R72, R231, PT ;  /* 0x000000e74800720c */ /* 0x000fe20003f04270 */
[C---:B----4-:R-:W-:Y:S02]  /*3200*/  HMMA.16816.F32 R68, R12.reuse, R32, RZ ;  /* 0x000000200c44723c */ /* 0x050fe400000018ff */
[----:B------:R-:W0:Y:S06]  /*3210*/  LDGDEPBAR ;  /* 0x00000000000079af */ /* 0x000e2c0000000000 */
[C---:B------:R-:W-:Y:S01]  /*3220*/  HMMA.16816.F32 R88, R12.reuse, R34, RZ ;  /* 0x000000220c58723c */ /* 0x040fe200000018ff */
[----:B------:R-:W-:Y:S07]  /*3230*/  LDSM.16.M88.4 R32, [R123+0xc00] ;  /* 0x000c00007b20783b */ /* 0x000fee0000000200 */
[C---:B------:R-:W-:Y:S08]  /*3240*/  HMMA.16816.F32 R76, R12.reuse, R28, RZ ;  /* 0x0000001c0c4c723c */ /* 0x040ff000000018ff */
[C---:B------:R-:W-:Y:S01]  /*3250*/  HMMA.16816.F32 R84, R12.reuse, R30, RZ ;  /* 0x0000001e0c54723c */ /* 0x040fe200000018ff */
[----:B------:R-:W-:Y:S07]  /*3260*/  LDSM.16.M88.4 R28, [R123+0x1000] ;  /* 0x001000007b1c783b */ /* 0x000fee0000000200 */
[C---:B------:R-:W-:Y:S08]  /*3270*/  HMMA.16816.F32 R80, R12.reuse, R20, RZ ;  /* 0x000000140c50723c */ /* 0x040ff000000018ff */
[----:B------:R-:W-:Y:S01]  /*3280*/  HMMA.16816.F32 R96, R12, R22, RZ ;  /* 0x000000160c60723c */ /* 0x000fe200000018ff */
[----:B------:R-:W-:Y:S04]  /*3290*/  LDSM.16.M88.4 R12, [R123+0x1400] ;  /* 0x001400007b0c783b */ /* 0x000fe80000000200 */
[----:B------:R-:W-:Y:S03]  /*32a0*/  LDSM.16.M88.4 R20, [R183+0x3000] ;  /* 0x00300000b714783b */ /* 0x000fe60000000200 */
[C---:B-----5:R-:W-:Y:S08]  /*32b0*/  HMMA.16816.F32 R112, R4.reuse, R36, R64 ;  /* 0x000000240470723c */ /* 0x060ff00000001840 */
[C---:B------:R-:W-:Y:S01]  /*32c0*/  HMMA.16816.F32 R108, R4.reuse, R40, R56 ;  /* 0x00000028046c723c */ /* 0x040fe20000001838 */
[----:B------:R-:W-:Y:S07]  /*32d0*/  LDSM.16.M88.4 R56, [R188] ;  /* 0x00000000bc38783b */ /* 0x000fee0000000200 */
[C---:B------:R-:W-:Y:S01]  /*32e0*/  HMMA.16816.F32 R104, R4.reuse, R44, R48 ;  /* 0x0000002c0468723c */ /* 0x040fe20000001830 */
[----:B------:R-:W-:Y:S07]  /*32f0*/  LDSM.16.M88.4 R48, [R189] ;  /* 0x00000000bd30783b */ /* 0x000fee0000000200 */
[C---:B------:R-:W-:Y:S08]  /*3300*/  HMMA.16816.F32 R100, R4.reuse, R38, R60 ;  /* 0x000000260464723c */ /* 0x040ff0000000183c */
[C---:B------:R-:W-:Y:S01]  /*3310*/  HMMA.16816.F32 R92, R4.reuse, R42, R52 ;  /* 0x0000002a045c723c */ /* 0x040fe20000001834 */
[----:B------:R-:W-:Y:S07]  /*3320*/  LDSM.16.M88.4 R52, [R190] ;  /* 0x00000000be34783b */ /* 0x000fee0000000200 */
[----:B------:R-:W-:Y:S01]  /*3330*/  HMMA.16816.F32 R64, R4, R46, R8 ;  /* 0x0000002e0440723c */ /* 0x000fe20000001808 */
[----:B------:R-:W3:Y:S04]  /*3340*/  LDSM.16.M88.4 R4, [R182+0x3000] ;  /* 0x00300000b604783b */ /* 0x000ee80000000200 */
[----:B------:R-:W4:Y:S03]  /*3350*/  LDSM.16.M88.4 R8, [R182+0x2000] ;  /* 0x00200000b608783b */ /* 0x000f260000000200 */
[C---:B------:R-:W-:Y:S08]  /*3360*/  HMMA.16816.F32 R68, R24.reuse, R36, R68 ;  /* 0x000000241844723c */ /* 0x040ff00000001844 */
[C---:B------:R-:W-:Y:S08]  /*3370*/  HMMA.16816.F32 R36, R24.reuse, R38, R88 ;  /* 0x000000261824723c */ /* 0x040ff00000001858 */
[C---:B--2---:R-:W-:Y:S08]  /*3380*/  HMMA.16816.F32 R16, R24.reuse, R40, R76 ;  /* 0x000000281810723c */ /* 0x044ff0000000184c */
[C---:B------:R-:W-:Y:S08]  /*3390*/  HMMA.16816.F32 R60, R24.reuse, R44, R80 ;  /* 0x0000002c183c723c */ /* 0x040ff00000001850 */
[C---:B------:R-:W-:Y:S08]  /*33a0*/  HMMA.16816.F32 R40, R24.reuse, R42, R84 ;  /* 0x0000002a1828723c */ /* 0x040ff00000001854 */
[----:B------:R-:W-:Y:S01]  /*33b0*/  HMMA.16816.F32 R44, R24, R46, R96 ;  /* 0x0000002e182c723c */ /* 0x000fe20000001860 */
[----:B------:R-:W2:Y:S07]  /*33c0*/  LDSM.16.M88.4 R24, [R183+0x2000] ;  /* 0x00200000b718783b */ /* 0x000eae0000000200 */
[C---:B---3--:R-:W-:Y:S08]  /*33d0*/  HMMA.16816.F32 R108, R4.reuse, R28, R108 ;  /* 0x0000001c046c723c */ /* 0x048ff0000000186c */
[----:B------:R-:W-:Y:S08]  /*33e0*/  HMMA.16816.F32 R100, R4, R34, R100 ;  /* 0x000000220464723c */ /* 0x000ff00000001864 */
[-C--:B----4-:R-:W-:Y:S08]  /*33f0*/  HMMA.16816.F32 R76, R8, R32.reuse, R68 ;  /* 0x00000020084c723c */ /* 0x090ff00000001844 */
[C---:B------:R-:W-:Y:S08]  /*3400*/  HMMA.16816.F32 R80, R4.reuse, R32, R112 ;  /* 0x000000200450723c */ /* 0x040ff00000001870 */
[C---:B------:R-:W-:Y:S08]  /*3410*/  HMMA.16816.F32 R104, R4.reuse, R12, R104 ;  /* 0x0000000c0468723c */ /* 0x040ff00000001868 */
[----:B------:R-:W-:Y:S08]  /*3420*/  HMMA.16816.F32 R92, R4, R30, R92 ;  /* 0x0000001e045c723c */ /* 0x000ff0000000185c */
[----:B------:R-:W-:Y:S01]  /*3430*/  HMMA.16816.F32 R68, R8, R34, R36 ;  /* 0x000000220844723c */ /* 0x000fe20000001824 */
[----:B------:R-:W-:Y:S07]  /*3440*/  LDSM.16.M88.4 R36, [R123+0x2000] ;  /* 0x002000007b24783b */ /* 0x000fee0000000200 */
[----:B------:R-:W-:Y:S08]  /*3450*/  HMMA.16816.F32 R84, R4, R14, R64 ;  /* 0x0000000e0454723c */ /* 0x000ff00000001840 */
[C---:B------:R-:W-:Y:S01]  /*3460*/  HMMA.16816.F32 R32, R8.reuse, R28, R16 ;  /* 0x0000001c0820723c */ /* 0x040fe20000001810 */
[----:B------:R-:W-:Y:S07]  /*3470*/  LDSM.16.M88.4 R16, [R182+0x4000] ;  /* 0x00400000b610783b */ /* 0x000fee0000000200 */
[C---:B------:R-:W-:Y:S01]  /*3480*/  HMMA.16816.F32 R28, R8.reuse, R30, R40 ;  /* 0x0000001e081c723c */ /* 0x040fe20000001828 */
[----:B------:R-:W-:Y:S07]  /*3490*/  LDSM.16.M88.4 R40, [R123+0x1c00] ;  /* 0x001c00007b28783b */ /* 0x000fee0000000200 */
[C---:B------:R-:W-:Y:S08]  /*34a0*/  HMMA.16816.F32 R4, R8.reuse, R12, R60 ;  /* 0x0000000c0804723c */ /* 0x040ff0000000183c */
[----:B------:R-:W-:Y:S01]  /*34b0*/  HMMA.16816.F32 R8, R8, R14, R44 ;  /* 0x0000000e0808723c */ /* 0x000fe2000000182c */
[----:B------:R-:W-:Y:S04]  /*34c0*/  LDSM.16.M88.4 R12, [R182+0x5000] ;  /* 0x00500000b60c783b */ /* 0x000fe80000000200 */
[----:B------:R-:W3:Y:S03]  /*34d0*/  LDSM.16.M88.4 R44, [R123+0x1800] ;  /* 0x001800007b2c783b */ /* 0x000ee60000000200 */
[C---:B------:R-:W-:Y:S08]  /*34e0*/  HMMA.16816.F32 R60, R20.reuse, R54, R100 ;  /* 0x00000036143c723c */ /* 0x040ff00000001864 */
[C---:B------:R-:W-:Y:S08]  /*34f0*/  HMMA.16816.F32 R112, R20.reuse, R48, R108 ;  /* 0x000000301470723c */ /* 0x040ff0000000186c */
[C---:B------:R-:W-:Y:S08]  /*3500*/  HMMA.16816.F32 R64, R20.reuse, R52, R80 ;  /* 0x000000341440723c */ /* 0x040ff00000001850 */
[C---:B------:R-:W-:Y:S08]  /*3510*/  HMMA.16816.F32 R108, R20.reuse, R50, R92 ;  /* 0x00000032146c723c */ /* 0x040ff0000000185c */
[----:B------:R-:W-:Y:S08]  /*3520*/  HMMA.16816.F32 R116, R20, R56, R104 ;  /* 0x000000381474723c */ /* 0x000ff00000001868 */
[----:B--2---:R-:W-:Y:S08]  /*3530*/  HMMA.16816.F32 R100, R24, R52, R76 ;  /* 0x000000341864723c */ /* 0x004ff0000000184c */
[----:B------:R-:W-:Y:S01]  /*3540*/  HMMA.16816.F32 R104, R20, R58, R84 ;  /* 0x0000003a1468723c */ /* 0x000fe20000001854 */
[----:B------:R-:W-:Y:S07]  /*3550*/  LDSM.16.M88.4 R20, [R185] ;  /* 0x00000000b914783b */ /* 0x000fee0000000200 */
[C---:B------:R-:W-:Y:S08]  /*3560*/  HMMA.16816.F32 R96, R24.reuse, R54, R68 ;  /* 0x000000361860723c */ /* 0x040ff00000001844 */
[C---:B------:R-:W-:Y:S01]  /*3570*/  HMMA.16816.F32 R92, R24.reuse, R48, R32 ;  /* 0x00000030185c723c */ /* 0x040fe20000001820 */
[----:B------:R-:W-:Y:S07]  /*3580*/  LDSM.16.M88.4 R32, [R187] ;  /* 0x00000000bb20783b */ /* 0x000fee0000000200 */
[C---:B------:R-:W-:Y:S01]  /*3590*/  HMMA.16816.F32 R88, R24.reuse, R50, R28 ;  /* 0x000000321858723c */ /* 0x040fe2000000181c */
[----:B------:R-:W-:Y:S07]  /*35a0*/  LDSM.16.M88.4 R28, [R186] ;  /* 0x00000000ba1c783b */ /* 0x000fee0000000200 */
[C---:B------:R-:W-:Y:S01]  /*35b0*/  HMMA.16816.F32 R84, R24.reuse, R56, R4 ;  /* 0x000000381854723c */ /* 0x040fe20000001804 */
[----:B------:R-:W2:Y:S07]  /*35c0*/  LDSM.16.M88.4 R4, [R183+0x5000] ;  /* 0x00500000b704783b */ /* 0x000eae0000000200 */
[----:B------:R-:W-:Y:S01]  /*35d0*/  HMMA.16816.F32 R80, R24, R58, R8 ;  /* 0x0000003a1850723c */ /* 0x000fe20000001808 */
[----:B------:R-:W4:Y:S01]  /*35e0*/  LDSM.16.M88.4 R8, [R183+0x4000] ;  /* 0x00400000b708783b */ /* 0x000f220000000200 */
[----:B------:R-:W-:-:S06]  /*35f0*/  DEPBAR.LE SB0, 0x0 ;  /* 0x000080000000791a */ /* 0x000fcc0000000000 */
[C---:B---3--:R-:W-:Y:S08]  /*3600*/  HMMA.16816.F32 R76, R12.reuse, R44, R64 ;  /* 0x0000002c0c4c723c */ /* 0x048ff00000001840 */
[----:B------:R-:W-:Y:S08]  /*3610*/  HMMA.16816.F32 R68, R12, R46, R60 ;  /* 0x0000002e0c44723c */ /* 0x000ff0000000183c */
[----:B------:R-:W-:Y:S08]  /*3620*/  HMMA.16816.F32 R48, R16, R44, R100 ;  /* 0x0000002c1030723c */ /* 0x000ff00000001864 */
[C---:B------:R-:W-:Y:S08]  /*3630*/  HMMA.16816.F32 R64, R12.reuse, R40, R112 ;  /* 0x000000280c40723c */ /* 0x040ff00000001870 */
[C---:B------:R-:W-:Y:S08]  /*3640*/  HMMA.16816.F32 R60, R12.reuse, R42, R108 ;  /* 0x0000002a0c3c723c */ /* 0x040ff0000000186c */
[C---:B------:R-:W-:Y:S08]  /*3650*/  HMMA.16816.F32 R56, R12.reuse, R36, R116 ;  /* 0x000000240c38723c */ /* 0x040ff00000001874 */
[----:B------:R-:W-:Y:S08]  /*3660*/  HMMA.16816.F32 R52, R12, R38, R104 ;  /* 0x000000260c34723c */ /* 0x000ff00000001868 */
[C---:B------:R-:W-:Y:S08]  /*3670*/  HMMA.16816.F32 R44, R16.reuse, R46, R96 ;  /* 0x0000002e102c723c */ /* 0x040ff00000001860 */
[C---:B------:R-:W-:Y:S08]  /*3680*/  HMMA.16816.F32 R24, R16.reuse, R40, R92 ;  /* 0x000000281018723c */ /* 0x040ff0000000185c */
[C---:B------:R-:W-:Y:S08]  /*3690*/  HMMA.16816.F32 R40, R16.reuse, R42, R88 ;  /* 0x0000002a1028723c */ /* 0x040ff00000001858 */
[C---:B------:R-:W-:Y:S08]  /*36a0*/  HMMA.16816.F32 R12, R16.reuse, R36, R84 ;  /* 0x00000024100c723c */ /* 0x040ff00000001854 */
[----:B------:R-:W-:Y:S08]  /*36b0*/  HMMA.16816.F32 R16, R16, R38, R80 ;  /* 0x000000261010723c */ /* 0x000ff00000001850 */
[C---:B--2---:R-:W-:Y:S08]  /*36c0*/  HMMA.16816.F32 R76, R4.reuse, R32, R76 ;  /* 0x00000020044c723c */ /* 0x044ff0000000184c */
[----:B------:R-:W-:Y:S08]  /*36d0*/  HMMA.16816.F32 R68, R4, R34, R68 ;  /* 0x000000220444723c */ /* 0x000ff00000001844 */
[C---:B----4-:R-:W-:Y:S08]  /*36e0*/  HMMA.16816.F32 R48, R8.reuse, R32, R48 ;  /* 0x000000200830723c */ /* 0x050ff00000001830 */
[----:B------:R-:W-:Y:S08]  /*36f0*/  HMMA.16816.F32 R44, R8, R34, R44 ;  /* 0x00000022082c723c */ /* 0x000ff0000000182c */
[C---:B------:R-:W-:Y:S08]  /*3700*/  HMMA.16816.F32 R64, R4.reuse, R28, R64 ;  /* 0x0000001c0440723c */ /* 0x040ff00000001840 */
[----:B------:R-:W-:Y:S08]  /*3710*/  HMMA.16816.F32 R60, R4, R30, R60 ;  /* 0x0000001e043c723c */ /* 0x000ff0000000183c */
[----:B------:R-:W-:Y:S08]  /*3720*/  HMMA.16816.F32 R32, R8, R28, R24 ;  /* 0x0000001c0820723c */ /* 0x000ff00000001818 */
[C---:B------:R-:W-:Y:S08]  /*3730*/  HMMA.16816.F32 R56, R4.reuse, R20, R56 ;  /* 0x000000140438723c */ /* 0x040ff00000001838 */
[----:B------:R-:W-:Y:S08]  /*3740*/  HMMA.16816.F32 R52, R4, R22, R52 ;  /* 0x000000160434723c */ /* 0x000ff00000001834 */
[C---:B------:R-:W-:Y:S08]  /*3750*/  HMMA.16816.F32 R28, R8.reuse, R30, R40 ;  /* 0x0000001e081c723c */ /* 0x040ff00000001828 */
[C---:B------:R-:W-:Y:S08]  /*3760*/  HMMA.16816.F32 R88, R8.reuse, R20, R12 ;  /* 0x000000140858723c */ /* 0x040ff0000000180c */
[----:B------:R-:W-:Y:S01]  /*3770*/  HMMA.16816.F32 R36, R8, R22, R16 ;  /* 0x000000160824723c */ /* 0x000fe20000001810 */
[----:B------:R-:W-:Y:S06]  /*3780*/  BAR.SYNC.DEFER_BLOCKING 0x0 ;  /* 0x0000000000007b1d */ /* 0x000fec0000010000 */
[----:B------:R-:W-:Y:S01]  /*3790*/  @!UPT UIADD3 URZ, URZ, URZ, URZ ;  /* 0x0000003f3f3ff290 */ /* 0x000fe2000fffe03f */
[----:B------:R-:W-:Y:S11]  /*37a0*/  @!P0 BRA `(.L_x_51) ;  /* 0x0000022000008947 */ /* 0x000ff60003800000 */
[----:B-1----:R-:W-:Y:S02]  /*37b0*/  IADD3 R3, -R229, 0x30, RZ ;  /* 0x00000030e5037810 */ /* 0x002fe40007ffe1ff */
[----:B------:R-:W-:-:S02]  /*37c0*/  IADD3 R0, R217, -0x2, RZ ;  /* 0xfffffffed9007810 */ /* 0x000fc40007ffe0ff */
[C---:B------:R-:W-:Y:S02]  /*37d0*/  ISETP.GE.AND P0, PT, R3.reuse, 0x21, PT ;  /* 0x000000210300780c */ /* 0x040fe40003f06270 */
[----:B------:R-:W-:Y:S01]  /*37e0*/  SHF.R.S32.HI R2, RZ, 0x1f, R0 ;  /* 0x0000001fff027819 */ /* 0x000fe20000011400 */
[----:B------:R-:W-:Y:S01]  /*37f0*/  IMAD.WIDE.U32 R6, R0, c[0x0][0x1e0], RZ ;  /* 0x0000780000067a25 */ /* 0x000fe200078e00ff */
[----:B------:R-:W-:Y:S02]  /*3800*/  ISETP.GE.AND P1, PT, R3, 0x1, PT ;  /* 0x000000010300780c */ /* 0x000fe40003f26270 */
[----:B------:R-:W-:Y:S01]  /*3810*/  LOP3.LUT P4, RZ, R237, 0x1, RZ, 0xc0, !PT ;  /* 0x00000001edff7812 */ /* 0x000fe2000788c0ff */
[----:B------:R-:W-:-:S04]  /*3820*/  IMAD R2, R2, c[0x0][0x1e0], RZ ;  /* 0x0000780002027a24 */ /* 0x000fc800078e02ff */
[----:B------:R-:W-:Y:S02]  /*3830*/  IMAD R4, R0, c[0x0][0x1e4], R2 ;  /* 0x0000790000047a24 */ /* 0x000fe400078e0202 */
[----:B------:R-:W-:Y:S02]  /*3840*/  @P0 IMAD.MOV.U32 R5, RZ, RZ, c[0x0][0x1e0] ;  /* 0x00007800ff050624 */ /* 0x000fe400078e00ff */
[----:B------:R-:W-:Y:S02]  /*3850*/  @P0 IMAD.MOV.U32 R3, RZ, RZ, 0x5 ;  /* 0x00000005ff030424 */ /* 0x000fe400078e00ff */
[----:B------:R-:W-:Y:S02]  /*3860*/  @P0 IMAD.SHL.U32 R2, R5, 0x20, RZ ;  /* 0x0000002005020824 */ /* 0x000fe400078e00ff */
[----:B------:R-:W-:Y:S01]  /*3870*/  IMAD.IADD R0, R7, 0x1, R4 ;  /* 0x0000000107007824 */ /* 0x000fe200078e0204 */
[----:B------:R-:W-:-:S03]  /*3880*/  @P0 SHF.L.U64.HI R3, R5, R3, c[0x0][0x1e4] ;  /* 0x0000790005030619 */ /* 0x000fc60000010203 */
[----:B------:R-:W-:Y:S02]  /*3890*/  @P1 IMAD R8, R0, 0x30, RZ ;  /* 0x0000003000081824 */ /* 0x000fe400078e02ff */
[----:B------:R-:W-:-:S04]  /*38a0*/  @P0 IMAD.WIDE.U32 R2, R6, 0x30, R2 ;  /* 0x0000003006020825 */ /* 0x000fc800078e0002 */
[----:B------:R-:W-:-:S04]  /*38b0*/  @P1 IMAD.WIDE.U32 R6, R6, 0x30, R74 ;  /* 0x0000003006061825 */ /* 0x000fc800078e004a */
[----:B------:R-:W-:Y:S01]  /*38c0*/  @P0 IMAD R5, R0, 0x30, RZ ;  /* 0x0000003000050824 */ /* 0x000fe200078e02ff */
[----:B------:R-:W-:Y:S01]  /*38d0*/  @P0 IADD3 R0, P2, R220, R2, RZ ;  /* 0x00000002dc000210 */ /* 0x000fe20007f5e0ff */
[----:B------:R-:W-:Y:S01]  /*38e0*/  @P1 IMAD.IADD R7, R7, 0x1, R8 ;  /* 0x0000000107071824 */ /* 0x000fe200078e0208 */
[----:B------:R-:W-:Y:S02]  /*38f0*/  @P1 LEA R4, P3, R6, c[0x0][0x1c8], 0x1 ;  /* 0x0000720006041a11 */ /* 0x000fe400078608ff */
[----:B------:R-:W-:Y:S02]  /*3900*/  @P0 IADD3.X R3, R219, R5, R3, P2, !PT ;  /* 0x00000005db030210 */ /* 0x000fe400017fe403 */
[----:B------:R-:W-:Y:S02]  /*3910*/  @P0 LEA R2, P2, R0, c[0x0][0x1c8], 0x1 ;  /* 0x0000720000020a11 */ /* 0x000fe400078408ff */
[----:B------:R-:W-:Y:S02]  /*3920*/  @P1 LEA.HI.X R5, R6, c[0x0][0x1cc], R7, 0x1, P3 ;  /* 0x0000730006051a11 */ /* 0x000fe400018f0c07 */
[----:B------:R-:W-:-:S03]  /*3930*/  @P0 LEA.HI.X R3, R0, c[0x0][0x1cc], R3, 0x1, P2 ;  /* 0x0000730000030a11 */ /* 0x000fc600010f0c03 */
[----:B------:R-:W-:Y:S01]  /*3940*/  @!PT LDS RZ, [RZ] ;  /* 0x00000000fffff984 */ /* 0x000fe20000000800 */
[----:B------:R-:W-:Y:S01]  /*3950*/  @!PT LDS RZ, [RZ] ;  /* 0x00000000fffff984 */ /* 0x000fe20000000800 */
[----:B------:R-:W-:Y:S01]  /*3960*/  @!PT LDS RZ, [RZ] ;  /* 0x00000000fffff984 */ /* 0x000fe20000000800 */
[----:B------:R1:W-:Y:S04]  /*3970*/  @P1 LDGSTS.E.BYPASS.LTC128B.128 [R193+0x3c80], [R4.64], !P4 ;  /* 0x03c8000004c11fae */ /* 0x0003e8000e101d46 */
[----:B------:R1:W-:Y:S04]  /*3980*/  @P1 LDGSTS.E.BYPASS.LTC128B.128 [R193+0x4880], [R4.64+0x40], !P6 ;  /* 0x0488004004c11fae */ /* 0x0003e8000f101d46 */
[----:B------:R1:W-:Y:S04]  /*3990*/  @P1 LDGSTS.E.BYPASS.LTC128B.128 [R193+0x5480], [R4.64+0x80], !P5 ;  /* 0x0548008004c11fae */ /* 0x0003e8000e901d46 */
[----:B------:R1:W-:Y:S04]  /*39a0*/  @P0 LDGSTS.E.BYPASS.LTC128B.128 [R193+0x4480], [R2.64], !P4 ;  /* 0x0448000002c10fae */ /* 0x0003e8000e101d46 */
[----:B------:R1:W-:Y:S04]  /*39b0*/  @P0 LDGSTS.E.BYPASS.LTC128B.128 [R193+0x5080], [R2.64+0x40], !P6 ;  /* 0x0508004002c10fae */ /* 0x0003e8000f101d46 */
[----:B------:R1:W-:Y:S02]  /*39c0*/  @P0 LDGSTS.E.BYPASS.LTC128B.128 [R193+0x5c80], [R2.64+0x80], !P5 ;  /* 0x05c8008002c10fae */ /* 0x0003e4000e901d46 */
.L_x_51:
[----:B-1----:R-:W-:Y:S05]  /*39d0*/  BSYNC B0 ;  /* 0x0000000000007941 */ /* 0x002fea0003800000 */
.L_x_50:
[----:B------:R-:W2:Y:S04]  /*39e0*/  LDL R0, [R1+0x3c] ;  /* 0x00003c0001007983 */ /* 0x000ea80000100800 */
[----:B------:R-:W-:Y:S04]  /*39f0*/  LDSM.16.MT88.4 R80, [R181+0xc00] ;  /* 0x000c0000b550783b */ /* 0x000fe80000004200 */
[----:B------:R-:W-:Y:S04]  /*3a00*/  LDSM.16.MT88.4 R40, [R180] ;  /* 0x00000000b428783b */ /* 0x000fe80000004200 */
[----:B------:R-:W-:Y:S04]  /*3a10*/  LDSM.16.MT88.4 R84, [R180+0x1800] ;  /* 0x00180000b454783b */ /* 0x000fe80000004200 */
[----:B------:R-:W-:Y:S04]  /*3a20*/  LDSM.16.MT88.4 R92, [R181+0x1800] ;  /* 0x00180000b55c783b */ /* 0x000fe80000004200 */
[----:B------:R-:W0:Y:S01]  /*3a30*/  LDGDEPBAR ;  /* 0x00000000000079af */ /* 0x000e220000000000 */
[----:B--2---:R-:W-:-:S03]  /*3a40*/  IMAD.IADD R0, R73, 0x1, -R0 ;  /* 0x0000000149007824 */ /* 0x004fc600078e0a00 */
[----:B------:R-:W-:Y:S02]  /*3a50*/  LDSM.16.MT88.4 R72, [R180+0xc00] ;  /* 0x000c0000b448783b */ /* 0x000fe40000004200 */
[C---:B------:R-:W-:Y:S02]  /*3a60*/  ISETP.GT.AND P1, PT, R0.reuse, RZ, PT ;  /* 0x000000ff0000720c */ /* 0x040fe40003f24270 */
[----:B------:R-:W-:Y:S02]  /*3a70*/  ISETP.GT.AND P0, PT, R0, 0x1, PT ;  /* 0x000000010000780c */ /* 0x000fe40003f04270 */
[----:B------:R-:W-:Y:S02]  /*3a80*/  FSEL R4, R76, -INF , P1 ;  /* 0xff8000004c047808 */ /* 0x000fe40000800000 */
[----:B------:R-:W-:Y:S02]  /*3a90*/  FSEL R5, R77, -INF , P0 ;  /* 0xff8000004d057808 */ /* 0x000fe40000000000 */
[----:B------:R-:W-:-:S02]  /*3aa0*/  ISETP.GT.AND P2, PT, R0, 0x8, PT ;  /* 0x000000080000780c */ /* 0x000fc40003f44270 */
[----:B------:R-:W-:Y:S02]  /*3ab0*/  FSEL R9, R79, -INF , P0 ;  /* 0xff8000004f097808 */ /* 0x000fe40000000000 */
[----:B------:R-:W-:Y:S02]  /*3ac0*/  FSEL R127, R51, -INF , P0 ;  /* 0xff800000337f7808 */ /* 0x000fe40000000000 */
[----:B------:R-:W-:Y:S02]  /*3ad0*/  FSEL R23, R49, -INF , P0 ;  /* 0xff80000031177808 */ /* 0x000fe40000000000 */
[----:B------:R-:W-:Y:S02]  /*3ae0*/  ISETP.GT.AND P0, PT, R0, 0x9, PT ;  /* 0x000000090000780c */ /* 0x000fe40003f04270 */
[----:B------:R-:W-:Y:S02]  /*3af0*/  FSEL R6, R68, -INF , P2 ;  /* 0xff80000044067808 */ /* 0x000fe40001000000 */
[----:B------:R-:W-:-:S02]  /*3b00*/  FMNMX.FTZ R2, R4, R5, !PT ;  /* 0x0000000504027209 */ /* 0x000fc40007810000 */
[----:B------:R-:W-:Y:S02]  /*3b10*/  FSEL R7, R69, -INF , P0 ;  /* 0xff80000045077808 */ /* 0x000fe40000000000 */
[----:B------:R-:W-:Y:S02]  /*3b20*/  ISETP.GT.AND P4, PT, R0, 0x10, PT ;  /* 0x000000100000780c */ /* 0x000fe40003f84270 */
[----:B------:R-:W-:Y:S02]  /*3b30*/  FMNMX.FTZ R2, R6, R2, !PT ;  /* 0x0000000206027209 */ /* 0x000fe40007810000 */
[----:B------:R-:W-:Y:S02]  /*3b40*/  ISETP.GT.AND P3, PT, R0, 0x11, PT ;  /* 0x000000110000780c */ /* 0x000fe40003f64270 */
[----:B------:R-:W-:Y:S02]  /*3b50*/  FSEL R13, R64, -INF , P4 ;  /* 0xff800000400d7808 */ /* 0x000fe40002000000 */
[----:B------:R-:W-:-:S02]  /*3b60*/  FMNMX.FTZ R2, R7, R2, !PT ;  /* 0x0000000207027209 */ /* 0x000fc40007810000 */
[C---:B------:R-:W-:Y:S02]  /*3b70*/  ISETP.GT.AND P6, PT, R0.reuse, 0x18, PT ;  /* 0x000000180000780c */ /* 0x040fe40003fc4270 */
[----:B------:R-:W-:Y:S02]  /*3b80*/  FSEL R15, R65, -INF , P3 ;  /* 0xff800000410f7808 */ /* 0x000fe40001800000 */
[----:B------:R-:W-:Y:S02]  /*3b90*/  FMNMX.FTZ R2, R13, R2, !PT ;  /* 0x000000020d027209 */ /* 0x000fe40007810000 */
[----:B------:R-:W-:Y:S02]  /*3ba0*/  ISETP.GT.AND P5, PT, R0, 0x19, PT ;  /* 0x000000190000780c */ /* 0x000fe40003fa4270 */
[----:B------:R-:W-:Y:S02]  /*3bb0*/  FSEL R19, R60, -INF , P6 ;  /* 0xff8000003c137808 */ /* 0x000fe40003000000 */
[----:B------:R-:W-:-:S02]  /*3bc0*/  FMNMX.FTZ R2, R15, R2, !PT ;  /* 0x000000020f027209 */ /* 0x000fc40007810000 */
[----:B------:R-:W-:Y:S02]  /*3bd0*/  ISETP.GT.AND P3, PT, R0, 0x20, PT ;  /* 0x000000200000780c */ /* 0x000fe40003f64270 */
[----:B------:R-:W-:Y:S02]  /*3be0*/  FSEL R20, R61, -INF , P5 ;  /* 0xff8000003d147808 */ /* 0x000fe40002800000 */
[----:B------:R-:W-:Y:S02]  /*3bf0*/  FMNMX.FTZ R2, R19, R2, !PT ;  /* 0x0000000213027209 */ /* 0x000fe40007810000 */
[----:B------:R-:W-:Y:S02]  /*3c00*/  FSEL R8, R78, -INF , P1 ;  /* 0xff8000004e087808 */ /* 0x000fe40000800000 */
[----:B------:R-:W-:Y:S02]  /*3c10*/  FSEL R10, R70, -INF , P2 ;  /* 0xff800000460a7808 */ /* 0x000fe40001000000 */
[----:B------:R-:W-:-:S02]  /*3c20*/  FSEL R117, R46, -INF , P2 ;  /* 0xff8000002e757808 */ /* 0x000fc40001000000 */
[----:B------:R-:W-:Y:S02]  /*3c30*/  FSEL R78, R44, -INF , P2 ;  /* 0xff8000002c4e7808 */ /* 0x000fe40001000000 */
[----:B------:R-:W-:Y:S02]  /*3c40*/  ISETP.GT.AND P2, PT, R0, 0x21, PT ;  /* 0x000000210000780c */ /* 0x000fe40003f44270 */
[----:B------:R-:W-:Y:S02]  /*3c50*/  FSEL R146, R56, -INF , P3 ;  /* 0xff80000038927808 */ /* 0x000fe40001800000 */
[----:B------:R-:W-:Y:S02]  /*3c60*/  FMNMX.FTZ R2, R20, R2, !PT ;  /* 0x0000000214027209 */ /* 0x000fe40007810000 */
[----:B------:R-:W-:Y:S02]  /*3c70*/  FSEL R128, R50, -INF , P1 ;  /* 0xff80000032807808 */ /* 0x000fe40000800000 */
[----:B------:R-:W-:-:S02]  /*3c80*/  FSEL R22, R48, -INF , P1 ;  /* 0xff80000030167808 */ /* 0x000fc40000800000 */
[----:B------:R-:W-:Y:S01]  /*3c90*/  ISETP.GT.AND P1, PT, R0, 0x28, PT ;  /* 0x000000280000780c */ /* 0x000fe20003f24270 */
[----:B------:R-:W-:Y:S01]  /*3ca0*/  LDSM.16.MT88.4 R48, [R181+0x400] ;  /* 0x00040000b530783b */ /* 0x000fe20000004200 */
[----:B------:R-:W-:Y:S02]  /*3cb0*/  FSEL R148, R57, -INF , P2 ;  /* 0xff80000039947808 */ /* 0x000fe40001000000 */
[----:B------:R-:W-:Y:S02]  /*3cc0*/  FMNMX.FTZ R2, R146, R2, !PT ;  /* 0x0000000292027209 */ /* 0x000fe40007810000 */
[----:B------:R-:W-:Y:S02]  /*3cd0*/  FSEL R11, R71, -INF , P0 ;  /* 0xff800000470b7808 */ /* 0x000fe40000000000 */
[----:B------:R-:W-:Y:S01]  /*3ce0*/  FSEL R116, R47, -INF , P0 ;  /* 0xff8000002f747808 */ /* 0x000fe20000000000 */
[----:B------:R-:W-:Y:S01]  /*3cf0*/  LDSM.16.MT88.4 R68, [R180+0x1c00] ;  /* 0x001c0000b444783b */ /* 0x000fe20000004200 */
[----:B------:R-:W-:-:S02]  /*3d00*/  FSEL R77, R45, -INF , P0 ;  /* 0xff8000002d4d7808 */ /* 0x000fc40000000000 */
[----:B------:R-:W-:Y:S01]  /*3d10*/  ISETP.GT.AND P0, PT, R0, 0x29, PT ;  /* 0x000000290000780c */ /* 0x000fe20003f04270 */
[----:B------:R-:W-:Y:S01]  /*3d20*/  LDSM.16.MT88.4 R44, [R181] ;  /* 0x00000000b52c783b */ /* 0x000fe20000004200 */
[----:B------:R-:W-:Y:S02]  /*3d30*/  FSEL R147, R52, -INF , P1 ;  /* 0xff80000034937808 */ /* 0x000fe40000800000 */
[----:B------:R-:W-:Y:S02]  /*3d40*/  FMNMX.FTZ R2, R148, R2, !PT ;  /* 0x0000000294027209 */ /* 0x000fe40007810000 */
[----:B------:R-:W-:Y:S02]  /*3d50*/  FSEL R149, R53, -INF , P0 ;  /* 0xff80000035957808 */ /* 0x000fe40000000000 */
[----:B------:R-:W-:Y:S02]  /*3d60*/  FMNMX.FTZ R2, R147, R2, !PT ;  /* 0x0000000293027209 */ /* 0x000fe40007810000 */
[----:B------:R-:W-:-:S02]  /*3d70*/  FSEL R21, R66, -INF , P4 ;  /* 0xff80000042157808 */ /* 0x000fc40002000000 */
[----:B------:R-:W-:Y:S02]  /*3d80*/  FMNMX.FTZ R2, R149, R2, !PT ;  /* 0x0000000295027209 */ /* 0x000fe40007810000 */
[----:B------:R-:W-:Y:S02]  /*3d90*/  FSEL R105, R34, -INF , P4 ;  /* 0xff80000022697808 */ /* 0x000fe40002000000 */
[----:B------:R-:W-:Y:S01]  /*3da0*/  FSEL R76, R32, -INF , P4 ;  /* 0xff800000204c7808 */ /* 0x000fe20002000000 */
[----:B------:R-:W1:Y:S01]  /*3db0*/  SHFL.BFLY PT, R3, R2, 0x2, 0x1f ;  /* 0x0c401f0002037f89 */ /* 0x000e6200000e0000 */
[----:B------:R-:W-:Y:S02]  /*3dc0*/  FSEL R17, R62, -INF , P6 ;  /* 0xff8000003e117808 */ /* 0x000fe40003000000 */
[----:B------:R-:W-:Y:S02]  /*3dd0*/  FSEL R18, R63, -INF , P5 ;  /* 0xff8000003f127808 */ /* 0x000fe40002800000 */
[----:B------:R-:W-:Y:S01]  /*3de0*/  FSEL R140, R58, -INF , P3 ;  /* 0xff8000003a8c7808 */ /* 0x000fe20001800000 */
[----:B------:R-:W-:Y:S01]  /*3df0*/  LDSM.16.MT88.4 R60, [R180+0x1000] ;  /* 0x00100000b43c783b */ /* 0x000fe20000004200 */
[----:B------:R-:W-:-:S02]  /*3e00*/  FSEL R143, R59, -INF , P2 ;  /* 0xff8000003b8f7808 */ /* 0x000fc40001000000 */
[----:B------:R-:W-:Y:S01]  /*3e10*/  FSEL R142, R54, -INF , P1 ;  /* 0xff800000368e7808 */ /* 0x000fe20000800000 */
[----:B------:R-:W-:Y:S01]  /*3e20*/  LDSM.16.MT88.4 R56, [R181+0x1000] ;  /* 0x00100000b538783b */ /* 0x000fe20000004200 */
[----:B------:R-:W-:Y:S02]  /*3e30*/  FSEL R141, R55, -INF , P0 ;  /* 0xff800000378d7808 */ /* 0x000fe40000000000 */
[----:B------:R-:W-:Y:S01]  /*3e40*/  FSEL R26, R28, -INF , P6 ;  /* 0xff8000001c1a7808 */ /* 0x000fe20003000000 */
[----:B------:R-:W-:Y:S01]  /*3e50*/  LDSM.16.MT88.4 R52, [R180+0x400] ;  /* 0x00040000b434783b */ /* 0x000fe20000004200 */
[----:B------:R-:W-:Y:S02]  /*3e60*/  FSEL R24, R29, -INF , P5 ;  /* 0xff8000001d187808 */ /* 0x000fe40002800000 */
[----:B------:R-:W-:Y:S02]  /*3e70*/  FSEL R125, R88, -INF , P3 ;  /* 0xff800000587d7808 */ /* 0x000fe40001800000 */
[----:B------:R-:W-:-:S02]  /*3e80*/  FSEL R124, R89, -INF , P2 ;  /* 0xff800000597c7808 */ /* 0x000fc40001000000 */
[----:B------:R-:W-:Y:S02]  /*3e90*/  FSEL R118, R36, -INF , P1 ;  /* 0xff80000024767808 */ /* 0x000fe40000800000 */
[----:B------:R-:W-:Y:S02]  /*3ea0*/  FSEL R126, R37, -INF , P0 ;  /* 0xff800000257e7808 */ /* 0x000fe40000000000 */
[----:B-1----:R-:W-:Y:S02]  /*3eb0*/  FMNMX.FTZ R2, R2, R3, !PT ;  /* 0x0000000302027209 */ /* 0x002fe40007810000 */
[----:B------:R-:W-:Y:S02]  /*3ec0*/  FSEL R25, R31, -INF , P5 ;  /* 0xff8000001f197808 */ /* 0x000fe40002800000 */
[----:B------:R-:W-:Y:S01]  /*3ed0*/  FSEL R107, R90, -INF , P3 ;  /* 0xff8000005a6b7808 */ /* 0x000fe20001800000 */
[----:B------:R-:W1:Y:S01]  /*3ee0*/  SHFL.BFLY PT, R3, R2, 0x1, 0x1f ;  /* 0x0c201f0002037f89 */ /* 0x000e6200000e0000 */
[----:B------:R-:W-:-:S02]  /*3ef0*/  FSEL R106, R91, -INF , P2 ;  /* 0xff8000005b6a7808 */ /* 0x000fc40001000000 */
[----:B------:R-:W-:Y:S02]  /*3f00*/  FSEL R104, R38, -INF , P1 ;  /* 0xff80000026687808 */ /* 0x000fe40000800000 */
[----:B------:R-:W-:Y:S02]  /*3f10*/  FSEL R79, R39, -INF , P0 ;  /* 0xff800000274f7808 */ /* 0x000fe40000000000 */
[----:B-1----:R-:W-:-:S04]  /*3f20*/  FMNMX.FTZ R120, R2, R3, !PT ;  /* 0x0000000302787209 */ /* 0x002fc80007810000 */
[C---:B------:R-:W-:Y:S01]  /*3f30*/  FSETP.NEU.FTZ.AND P4, PT, R120.reuse, -INF , PT ;  /* 0xff8000007800780b */ /* 0x040fe20003f9d000 */
[----:B------:R-:W-:-:S05]  /*3f40*/  FMUL.FTZ R2, R120, c[0x0][0x2d0] ;  /* 0x0000b40078027a20 */ /* 0x000fca0000410000 */
[----:B------:R-:W-:Y:S02]  /*3f50*/  FSEL R12, R2, RZ, P4 ;  /* 0x000000ff020c7208 */ /* 0x000fe40002000000 */
[----:B------:R-:W-:Y:S02]  /*3f60*/  FMNMX.FTZ R2, R8, R9, !PT ;  /* 0x0000000908027209 */ /* 0x000fe40007810000 */
[----:B------:R-:W-:Y:S02]  /*3f70*/  ISETP.GT.AND P4, PT, R0, 0x11, PT ;  /* 0x000000110000780c */ /* 0x000fe40003f84270 */
[----:B------:R-:W-:Y:S02]  /*3f80*/  FMNMX.FTZ R2, R10, R2, !PT ;  /* 0x000000020a027209 */ /* 0x000fe40007810000 */
[----:B------:R-:W-:Y:S02]  /*3f90*/  FSEL R16, R67, -INF , P4 ;  /* 0xff80000043107808 */ /* 0x000fe40002000000 */
[----:B------:R-:W-:Y:S01]  /*3fa0*/  FMNMX.FTZ R2, R11, R2, !PT ;  /* 0x000000020b027209 */ /* 0x000fe20007810000 */
[----:B------:R-:W-:Y:S03]  /*3fb0*/  LDSM.16.MT88.4 R64, [R181+0x1c00] ;  /* 0x001c0000b540783b */ /* 0x000fe60000004200 */
[----:B------:R-:W-:-:S04]  /*3fc0*/  FMNMX.FTZ R2, R21, R2, !PT ;  /* 0x0000000215027209 */ /* 0x000fc80007810000 */
[----:B------:R-:W-:-:S04]  /*3fd0*/  FMNMX.FTZ R2, R16, R2, !PT ;  /* 0x0000000210027209 */ /* 0x000fc80007810000 */
[----:B------:R-:W-:-:S04]  /*3fe0*/  FMNMX.FTZ R2, R17, R2, !PT ;  /* 0x0000000211027209 */ /* 0x000fc80007810000 */
[----:B------:R-:W-:-:S04]  /*3ff0*/  FMNMX.FTZ R2, R18, R2, !PT ;  /* 0x0000000212027209 */ /* 0x000fc80007810000 */
[----:B------:R-:W-:-:S04]  /*4000*/  FMNMX.FTZ R2, R140, R2, !PT ;  /* 0x000000028c027209 */ /* 0x000fc80007810000 */
[----:B------:R-:W-:-:S04]  /*4010*/  FMNMX.FTZ R2, R143, R2, !PT ;  /* 0x000000028f027209 */ /* 0x000fc80007810000 */
[----:B------:R-:W-:-:S04]  /*4020*/  FMNMX.FTZ R2, R142, R2, !PT ;  /* 0x000000028e027209 */ /* 0x000fc80007810000 */
[----:B------:R-:W-:-:S05]  /*4030*/  FMNMX.FTZ R2, R141, R2, !PT ;  /* 0x000000028d027209 */ /* 0x000fca0007810000 */
[----:B------:R-:W1:Y:S02]  /*4040*/  SHFL.BFLY PT, R3, R2, 0x2, 0x1f ;  /* 0x0c401f0002037f89 */ /* 0x000e6400000e0000 */
[----:B-1----:R-:W-:-:S05]  /*4050*/  FMNMX.FTZ R2, R2, R3, !PT ;  /* 0x0000000302027209 */ /* 0x002fca0007810000 */
[----:B------:R-:W1:Y:S02]  /*4060*/  SHFL.BFLY PT, R3, R2, 0x1, 0x1f ;  /* 0x0c201f0002037f89 */ /* 0x000e6400000e0000 */
[----:B-1----:R-:W-:Y:S01]  /*4070*/  FMNMX.FTZ R119, R2, R3, !PT ;  /* 0x0000000302777209 */ /* 0x002fe20007810000 */
[----:B------:R-:W-:-:S03]  /*4080*/  FFMA.FTZ R2, R4, c[0x0][0x2d0], -R12 ;  /* 0x0000b40004027a23 */ /* 0x000fc6000001080c */
[C---:B------:R-:W-:Y:S01]  /*4090*/  FSETP.NEU.FTZ.AND P4, PT, R119.reuse, -INF , PT ;  /* 0xff8000007700780b */ /* 0x040fe20003f9d000 */
[----:B------:R1:W-:Y:S01]  /*40a0*/  MUFU.EX2 R206, R2 ;  /* 0x0000000200ce7308 */ /* 0x0003e20000000800 */
[----:B------:R-:W-:-:S05]  /*40b0*/  FMUL.FTZ R3, R119, c[0x0][0x2d0] ;  /* 0x0000b40077037a20 */ /* 0x000fca0000410000 */
[----:B------:R-:W-:Y:S02]  /*40c0*/  FSEL R3, R3, RZ, P4 ;  /* 0x000000ff03037208 */ /* 0x000fe40002000000 */
[----:B------:R-:W-:-:S03]  /*40d0*/  ISETP.GT.AND P4, PT, R0, 0x11, PT ;  /* 0x000000110000780c */ /* 0x000fc60003f84270 */
[----:B------:R-:W-:Y:S01]  /*40e0*/  FFMA.FTZ R4, R8, c[0x0][0x2d0], -R3 ;  /* 0x0000b40008047a23 */ /* 0x000fe20000010803 */
[----:B------:R-:W-:Y:S01]  /*40f0*/  FSEL R27, R33, -INF , P4 ;  /* 0xff800000211b7808 */ /* 0x000fe20002000000 */
[--C-:B------:R-:W-:Y:S01]  /*4100*/  FFMA.FTZ R8, R13, c[0x0][0x2d0], -R12.reuse ;  /* 0x0000b4000d087a23 */ /* 0x100fe2000001080c */
[----:B------:R-:W-:Y:S01]  /*4110*/  FSEL R14, R35, -INF , P4 ;  /* 0xff800000230e7808 */ /* 0x000fe20002000000 */
[----:B------:R-:W-:Y:S01]  /*4120*/  MUFU.EX2 R204, R4 ;  /* 0x0000000400cc7308 */ /* 0x000fe20000000800 */
[----:B-1----:R-:W-:-:S07]  /*4130*/  FFMA.FTZ R2, R5, c[0x0][0x2d0], -R12 ;  /* 0x0000b40005027a23 */ /* 0x002fce000001080c */
[----:B------:R1:W2:Y:S08]  /*4140*/  MUFU.EX2 R205, R2 ;  /* 0x0000000200cd7308 */ /* 0x0002b00000000800 */
[----:B------:R3:W-:Y:S01]  /*4150*/  MUFU.EX2 R200, R8 ;  /* 0x0000000800c87308 */ /* 0x0007e20000000800 */
[----:B-1----:R-:W-:Y:S01]  /*4160*/  FFMA.FTZ R2, R6, c[0x0][0x2d0], -R12 ;  /* 0x0000b40006027a23 */ /* 0x002fe2000001080c */
[----:B--2---:R-:W-:-:S06]  /*4170*/  F2FP.PACK_AB R4, R205, R206 ;  /* 0x000000cecd04723e */ /* 0x004fcc00000000ff */
[----:B------:R1:W-:Y:S01]  /*4180*/  MUFU.EX2 R207, R2 ;  /* 0x0000000200cf7308 */ /* 0x0003e20000000800 */
[----:B---3--:R-:W-:Y:S01]  /*4190*/  FFMA.FTZ R8, R15, c[0x0][0x2d0], -R12 ;  /* 0x0000b4000f087a23 */ /* 0x008fe2000001080c */
[----:B------:R-:W-:-:S06]  /*41a0*/  FSEL R15, R30, -INF , P6 ;  /* 0xff8000001e0f7808 */ /* 0x000fcc0003000000 */
[----:B------:R-:W-:Y:S01]  /*41b0*/  MUFU.EX2 R199, R8 ;  /* 0x0000000800c77308 */ /* 0x000fe20000000800 */
[----:B-1----:R-:W-:-:S07]  /*41c0*/  FFMA.FTZ R2, R7, c[0x0][0x2d0], -R12 ;  /* 0x0000b40007027a23 */ /* 0x002fce000001080c */
[----:B------:R1:W2:Y:S02]  /*41d0*/  MUFU.EX2 R216, R2 ;  /* 0x0000000200d87308 */ /* 0x0002a40000000800 */
[----:B-1----:R-:W-:Y:S02]  /*41e0*/  FMNMX.FTZ R2, R22, R23, !PT ;  /* 0x0000001716027209 */ /* 0x002fe40007810000 */
[----:B--2---:R-:W-:Y:S02]  /*41f0*/  F2FP.PACK_AB R6, R216, R207 ;  /* 0x000000cfd806723e */ /* 0x004fe400000000ff */
[----:B------:R-:W-:-:S04]  /*4200*/  FMNMX.FTZ R2, R78, R2, !PT ;  /* 0x000000024e027209 */ /* 0x000fc80007810000 */
[----:B------:R-:W-:Y:S01]  /*4210*/  FMNMX.FTZ R0, R77, R2, !PT ;  /* 0x000000024d007209 */ /* 0x000fe20007810000 */
[----:B------:R-:W-:-:S03]  /*4220*/  FFMA.FTZ R2, R9, c[0x0][0x2d0], -R3 ;  /* 0x0000b40009027a23 */ /* 0x000fc60000010803 */
[----:B------:R-:W-:Y:S01]  /*4230*/  FMNMX.FTZ R0, R76, R0, !PT ;  /* 0x000000004c007209 */ /* 0x000fe20007810000 */
[----:B------:R1:W2:Y:S03]  /*4240*/  MUFU.EX2 R202, R2 ;  /* 0x0000000200ca7308 */ /* 0x0002a60000000800 */
[----:B------:R-:W-:-:S04]  /*4250*/  FMNMX.FTZ R0, R27, R0, !PT ;  /* 0x000000001b007209 */ /* 0x000fc80007810000 */
[----:B------:R-:W-:-:S04]  /*4260*/  FMNMX.FTZ R0, R26, R0, !PT ;  /* 0x000000001a007209 */ /* 0x000fc80007810000 */
[----:B------:R-:W-:-:S04]  /*4270*/  FMNMX.FTZ R0, R24, R0, !PT ;  /* 0x0000000018007209 */ /* 0x000fc80007810000 */
[----:B------:R-:W-:Y:S01]  /*4280*/  FMNMX.FTZ R0, R125, R0, !PT ;  /* 0x000000007d007209 */ /* 0x000fe20007810000 */
[----:B-1----:R-:W-:Y:S01]  /*4290*/  FFMA.FTZ R2, R10, c[0x0][0x2d0], -R3 ;  /* 0x0000b4000a027a23 */ /* 0x002fe20000010803 */
[----:B--2---:R-:W-:Y:S02]  /*42a0*/  F2FP.PACK_AB R5, R202, R204 ;  /* 0x000000ccca05723e */ /* 0x004fe400000000ff */
[----:B------:R-:W-:Y:S01]  /*42b0*/  FMNMX.FTZ R0, R124, R0, !PT ;  /* 0x000000007c007209 */ /* 0x000fe20007810000 */
[----:B------:R1:W-:Y:S03]  /*42c0*/  MUFU.EX2 R203, R2 ;  /* 0x0000000200cb7308 */ /* 0x0003e60000000800 */
[----:B------:R-:W-:-:S04]  /*42d0*/  FMNMX.FTZ R0, R118, R0, !PT ;  /* 0x0000000076007209 */ /* 0x000fc80007810000 */
[----:B------:R-:W-:-:S05]  /*42e0*/  FMNMX.FTZ R0, R126, R0, !PT ;  /* 0x000000007e007209 */ /* 0x000fca0007810000 */
[----:B------:R-:W2:Y:S01]  /*42f0*/  SHFL.BFLY PT, R9, R0, 0x2, 0x1f ;  /* 0x0c401f0000097f89 */ /* 0x000ea200000e0000 */
[----:B-1----:R-:W-:-:S04]  /*4300*/  FFMA.FTZ R2, R11, c[0x0][0x2d0], -R3 ;  /* 0x0000b4000b027a23 */ /* 0x002fc80000010803 */
[----:B------:R1:W3:Y:S02]  /*4310*/  MUFU.EX2 R201, R2 ;  /* 0x0000000200c97308 */ /* 0x0002e40000000800 */
[----:B-1----:R-:W-:Y:S02]  /*4320*/  FMNMX.FTZ R2, R128, R127, !PT ;  /* 0x0000007f80027209 */ /* 0x002fe40007810000 */
[----:B--2---:R-:W-:Y:S02]  /*4330*/  FMNMX.FTZ R0, R0, R9, !PT ;  /* 0x0000000900007209 */ /* 0x004fe40007810000 */
[----:B------:R-:W-:Y:S02]  /*4340*/  FMNMX.FTZ R2, R117, R2, !PT ;  /* 0x0000000275027209 */ /* 0x000fe40007810000 */
[----:B---3--:R-:W-:Y:S01]  /*4350*/  F2FP.PACK_AB R7, R201, R203 ;  /* 0x000000cbc907723e */ /* 0x008fe200000000ff */
[----:B------:R-:W1:Y:S01]  /*4360*/  SHFL.BFLY PT, R10, R0, 0x1, 0x1f ;  /* 0x0c201f00000a7f89 */ /* 0x000e6200000e0000 */
[----:B------:R-:W-:-:S04]  /*4370*/  FMNMX.FTZ R2, R116, R2, !PT ;  /* 0x0000000274027209 */ /* 0x000fc80007810000 */
[----:B------:R-:W-:Y:S01]  /*4380*/  FMNMX.FTZ R2, R105, R2, !PT ;  /* 0x0000000269027209 */ /* 0x000fe20007810000 */
[----:B------:R-:W-:Y:S03]  /*4390*/  HMMA.16816.F32 R132, R4, R44, RZ ;  /* 0x0000002c0484723c */ /* 0x000fe600000018ff */
[----:B------:R-:W-:-:S04]  /*43a0*/  FMNMX.FTZ R2, R14, R2, !PT ;  /* 0x000000020e027209 */ /* 0x000fc80007810000 */
[----:B------:R-:W-:Y:S01]  /*43b0*/  FMNMX.FTZ R8, R15, R2, !PT ;  /* 0x000000020f087209 */ /* 0x000fe20007810000 */
[----:B------:R-:W-:Y:S01]  /*43c0*/  FFMA.FTZ R2, R19, c[0x0][0x2d0], -R12 ;  /* 0x0000b40013027a23 */ /* 0x000fe2000001080c */
[C---:B------:R-:W-:Y:S02]  /*43d0*/  HMMA.16816.F32 R112, R4.reuse, R72, RZ ;  /* 0x000000480470723c */ /* 0x040fe400000018ff */
[----:B------:R-:W-:Y:S01]  /*43e0*/  FMNMX.FTZ R8, R25, R8, !PT ;  /* 0x0000000819087209 */ /* 0x000fe20007810000 */
[----:B------:R2:W-:Y:S03]  /*43f0*/  MUFU.EX2 R198, R2 ;  /* 0x0000000200c67308 */ /* 0x0005e60000000800 */
[----:B------:R-:W-:Y:S02]  /*4400*/  FMNMX.FTZ R8, R107, R8, !PT ;  /* 0x000000086b087209 */ /* 0x000fe40007810000 */
[----:B------:R-:W-:Y:S01]  /*4410*/  HMMA.16816.F32 R108, R4, R80, RZ ;  /* 0x00000050046c723c */ /* 0x000fe200000018ff */
[----:B-1----:R-:W-:Y:S01]  /*4420*/  FMNMX.FTZ R122, R0, R10, !PT ;  /* 0x0000000a007a7209 */ /* 0x002fe20007810000 */
[----:B------:R-:W-:-:S03]  /*4430*/  FFMA.FTZ R0, R17, c[0x0][0x2d0], -R3 ;  /* 0x0000b40011007a23 */ /* 0x000fc60000010803 */
[----:B------:R-:W-:Y:S01]  /*4440*/  FSETP.NEU.FTZ.AND P0, PT, R122, -INF , PT ;  /* 0xff8000007a00780b */ /* 0x000fe20003f1d000 */
[----:B------:R1:W-:Y:S02]  /*4450*/  MUFU.EX2 R195, R0 ;  /* 0x0000000000c37308 */ /* 0x0003e40000000800 */
[----:B------:R-:W-:Y:S01]  /*4460*/  HMMA.16816.F32 R136, R4, R40, RZ ;  /* 0x000000280488723c */ /* 0x000fe200000018ff */
[----:B--2---:R-:W-:-:S05]  /*4470*/  FFMA.FTZ R2, R20, c[0x0][0x2d0], -R12 ;  /* 0x0000b40014027a23 */ /* 0x004fca000001080c */
[----:B------:R2:W3:Y:S02]  /*4480*/  MUFU.EX2 R197, R2 ;  /* 0x0000000200c57308 */ /* 0x0004e40000000800 */
[----:B------:R-:W-:Y:S01]  /*4490*/  HMMA.16816.F32 R100, R4, R84, RZ ;  /* 0x000000540464723c */ /* 0x000fe200000018ff */
[----:B-1----:R-:W-:-:S07]  /*44a0*/  FFMA.FTZ R0, R18, c[0x0][0x2d0], -R3 ;  /* 0x0000b40012007a23 */ /* 0x002fce0000010803 */
[----:B------:R-:W-:Y:S01]  /*44b0*/  HMMA.16816.F32 R96, R4, R92, RZ ;  /* 0x0000005c0460723c */ /* 0x000fe200000018ff */
[----:B------:R-:W1:Y:S01]  /*44c0*/  MUFU.EX2 R196, R0 ;  /* 0x0000000000c47308 */ /* 0x000e620000000800 */
[----:B--2---:R-:W-:Y:S01]  /*44d0*/  FMNMX.FTZ R2, R106, R8, !PT ;  /* 0x000000086a027209 */ /* 0x004fe20007810000 */
[----:B------:R-:W-:Y:S01]  /*44e0*/  FFMA.FTZ R8, R21, c[0x0][0x2d0], -R3 ;  /* 0x0000b40015087a23 */ /* 0x000fe20000010803 */
[----:B---3--:R-:W-:-:S04]  /*44f0*/  F2FP.PACK_AB R10, R197, R198 ;  /* 0x000000c6c50a723e */ /* 0x008fc800000000ff */
[----:B------:R-:W-:Y:S01]  /*4500*/  HMMA.16816.F32 R88, R4, R42, RZ ;  /* 0x0000002a0458723c */ /* 0x000fe200000018ff */
[----:B------:R-:W-:Y:S01]  /*4510*/  FMNMX.FTZ R2, R104, R2, !PT ;  /* 0x0000000268027209 */ /* 0x000fe20007810000 */
[----:B------:R2:W-:Y:S01]  /*4520*/  MUFU.EX2 R194, R8 ;  /* 0x0000000800c27308 */ /* 0x0005e20000000800 */
[----:B-1----:R-:W-:-:S05]  /*4530*/  F2FP.PACK_AB R11, R196, R195 ;  /* 0x000000c3c40b723e */ /* 0x002fca00000000ff */
[C---:B------:R-:W-:Y:S08]  /*4540*/  HMMA.16816.F32 R36, R4.reuse, R46, RZ ;  /* 0x0000002e0424723c */ /* 0x040ff000000018ff */
[----:B------:R-:W-:Y:S01]  /*4550*/  HMMA.16816.F32 R32, R4, R74, RZ ;  /* 0x0000004a0420723c */ /* 0x000fe200000018ff */
[----:B--2---:R-:W-:Y:S01]  /*4560*/  FMNMX.FTZ R8, R79, R2, !PT ;  /* 0x000000024f087209 */ /* 0x004fe20007810000 */
[----:B------:R-:W-:-:S04]  /*4570*/  FFMA.FTZ R2, R16, c[0x0][0x2d0], -R3 ;  /* 0x0000b40010027a23 */ /* 0x000fc80000010803 */
[----:B------:R-:W1:Y:S01]  /*4580*/  SHFL.BFLY PT, R9, R8, 0x2, 0x1f ;  /* 0x0c401f0008097f89 */ /* 0x000e6200000e0000 */
[----:B------:R2:W3:Y:S01]  /*4590*/  MUFU.EX2 R218, R2 ;  /* 0x0000000200da7308 */ /* 0x0004e20000000800 */
[C---:B------:R-:W-:Y:S08]  /*45a0*/  HMMA.16816.F32 R28, R4.reuse, R82, RZ ;  /* 0x00000052041c723c */ /* 0x040ff000000018ff */
[----:B------:R-:W-:Y:S01]  /*45b0*/  HMMA.16816.F32 R16, R4, R94, RZ ;  /* 0x0000005e0410723c */ /* 0x000fe200000018ff */
[----:B--2---:R-:W-:-:S05]  /*45c0*/  FMUL.FTZ R2, R122, c[0x0][0x2d0] ;  /* 0x0000b4007a027a20 */ /* 0x004fca0000410000 */
[----:B------:R-:W-:-:S05]  /*45d0*/  FSEL R2, R2, RZ, P0 ;  /* 0x000000ff02027208 */ /* 0x000fca0000000000 */
[----:B------:R-:W-:-:S04]  /*45e0*/  FFMA.FTZ R0, R22, c[0x0][0x2d0], -R2 ;  /* 0x0000b40016007a23 */ /* 0x000fc80000010802 */
[----:B------:R1:W-:Y:S02]  /*45f0*/  MUFU.EX2 R167, R0 ;  /* 0x0000000000a77308 */ /* 0x0003e40000000800 */
[----:B-1----:R-:W-:Y:S01]  /*4600*/  FMNMX.FTZ R0, R8, R9, !PT ;  /* 0x0000000908007209 */ /* 0x002fe20007810000 */
[--C-:B------:R-:W-:Y:S01]  /*4610*/  FFMA.FTZ R8, R23, c[0x0][0x2d0], -R2.reuse ;  /* 0x0000b40017087a23 */ /* 0x100fe20000010802 */
[----:B---3--:R-:W-:Y:S01]  /*4620*/  F2FP.PACK_AB R9, R218, R194 ;  /* 0x000000c2da09723e */ /* 0x008fe200000000ff */
[----:B------:R-:W-:Y:S03]  /*4630*/  HMMA.16816.F32 R20, R4, R86, RZ ;  /* 0x000000560414723c */ /* 0x000fe600000018ff */
[----:B------:R1:W-:Y:S01]  /*4640*/  MUFU.EX2 R166, R8 ;  /* 0x0000000800a67308 */ /* 0x0003e20000000800 */
[----:B------:R-:W2:Y:S03]  /*4650*/  SHFL.BFLY PT, R13, R0, 0x1, 0x1f ;  /* 0x0c201f00000d7f89 */ /* 0x000ea600000e0000 */
[----:B------:R-:W-:-:S04]  /*4660*/  FFMA.FTZ R4, R78, c[0x0][0x2d0], -R2 ;  /* 0x0000b4004e047a23 */ /* 0x000fc80000010802 */
[----:B------:R3:W-:Y:S01]  /*4670*/  MUFU.EX2 R163, R4 ;  /* 0x0000000400a37308 */ /* 0x0007e20000000800 */
[----:B-1----:R-:W-:-:S07]  /*4680*/  F2FP.PACK_AB R8, R199, R200 ;  /* 0x000000c8c708723e */ /* 0x002fce00000000ff */
[C---:B------:R-:W-:Y:S01]  /*4690*/  HMMA.16816.F32 R152, R8.reuse, R48, R132 ;  /* 0x000000300898723c */ /* 0x040fe20000001884 */
[--C-:B---3--:R-:W-:Y:S01]  /*46a0*/  FFMA.FTZ R4, R77, c[0x0][0x2d0], -R2.reuse ;  /* 0x0000b4004d047a23 */ /* 0x108fe20000010802 */
[----:B--2---:R-:W-:Y:S01]  /*46b0*/  FMNMX.FTZ R121, R0, R13, !PT ;  /* 0x0000000d00797209 */ /* 0x004fe20007810000 */
[--C-:B------:R-:W-:Y:S02]  /*46c0*/  FFMA.FTZ R0, R27, c[0x0][0x2d0], -R2.reuse ;  /* 0x0000b4001b007a23 */ /* 0x100fe40000010802 */
[----:B------:R1:W-:Y:S01]  /*46d0*/  MUFU.EX2 R164, R4 ;  /* 0x0000000400a47308 */ /* 0x0003e20000000800 */
[----:B------:R-:W-:Y:S02]  /*46e0*/  FSETP.NEU.FTZ.AND P0, PT, R121, -INF , PT ;  /* 0xff8000007900780b */ /* 0x000fe40003f1d000 */
[C---:B------:R-:W-:Y:S05]  /*46f0*/  HMMA.16816.F32 R132, R8.reuse, R60, R112 ;  /* 0x0000003c0884723c */ /* 0x040fea0000001870 */
[----:B------:R2:W-:Y:S03]  /*4700*/  MUFU.EX2 R162, R0 ;  /* 0x0000000000a27308 */ /* 0x0005e60000000800 */
[----:B------:R-:W-:Y:S01]  /*4710*/  HMMA.16816.F32 R96, R8, R64, R96 ;  /* 0x000000400860723c */ /* 0x000fe20000001860 */
[----:B-1----:R-:W-:-:S07]  /*4720*/  FFMA.FTZ R4, R76, c[0x0][0x2d0], -R2 ;  /* 0x0000b4004c047a23 */ /* 0x002fce0000010802 */
[----:B------:R-:W-:Y:S01]  /*4730*/  HMMA.16816.F32 R212, R8, R52, R136 ;  /* 0x0000003408d4723c */ /* 0x000fe20000001888 */
[----:B------:R-:W-:Y:S01]  /*4740*/  IMAD.MOV.U32 R78, RZ, RZ, R154 ;  /* 0x000000ffff4e7224 */ /* 0x000fe200078e009a */
[----:B------:R1:W-:Y:S01]  /*4750*/  MUFU.EX2 R165, R4 ;  /* 0x0000000400a57308 */ /* 0x0003e20000000800 */
[----:B------:R-:W-:Y:S02]  /*4760*/  IMAD.MOV.U32 R77, RZ, RZ, R155 ;  /* 0x000000ffff4d7224 */ /* 0x000fe400078e009b */
[----:B--2---:R-:W-:-:S03]  /*4770*/  FMUL.FTZ R0, R121, c[0x0][0x2d0] ;  /* 0x0000b40079007a20 */ /* 0x004fc60000410000 */
[----:B------:R-:W-:Y:S01]  /*4780*/  IMAD.MOV.U32 R114, RZ, RZ, R132 ;  /* 0x000000ffff727224 */ /* 0x000fe200078e0084 */
[C---:B------:R-:W-:Y:S01]  /*4790*/  HMMA.16816.F32 R248, R8.reuse, R62, R32 ;  /* 0x0000003e08f8723c */ /* 0x040fe20000001820 */
[----:B------:R-:W-:Y:S01]  /*47a0*/  IMAD.MOV.U32 R113, RZ, RZ, R133 ;  /* 0x000000ffff717224 */ /* 0x000fe200078e0085 */
[----:B------:R-:W-:Y:S01]  /*47b0*/  FSEL R0, R0, RZ, P0 ;  /* 0x000000ff00007208 */ /* 0x000fe20000000000 */
[----:B------:R-:W-:Y:S02]  /*47c0*/  IMAD.MOV.U32 R112, RZ, RZ, R134 ;  /* 0x000000ffff707224 */ /* 0x000fe400078e0086 */
[----:B------:R-:W-:Y:S02]  /*47d0*/  IMAD.MOV.U32 R76, RZ, RZ, R135 ;  /* 0x000000ffff4c7224 */ /* 0x000fe400078e0087 */
[----:B------:R-:W-:Y:S01]  /*47e0*/  IMAD.MOV.U32 R139, RZ, RZ, R96 ;  /* 0x000000ffff8b7224 */ /* 0x000fe200078e0060 */
[----:B------:R-:W-:Y:S01]  /*47f0*/  HMMA.16816.F32 R132, R8, R56, R108 ;  /* 0x000000380884723c */ /* 0x000fe2000000186c */
[----:B-1----:R-:W-:-:S02]  /*4800*/  FFMA.FTZ R4, R26, c[0x0][0x2d0], -R2 ;  /* 0x0000b4001a047a23 */ /* 0x002fc40000010802 */
[----:B------:R-:W-:Y:S02]  /*4810*/  IMAD.MOV.U32 R138, RZ, RZ, R97 ;  /* 0x000000ffff8a7224 */ /* 0x000fe400078e0061 */
[----:B------:R1:W-:Y:S01]  /*4820*/  MUFU.EX2 R161, R4 ;  /* 0x0000000400a17308 */ /* 0x0003e20000000800 */
[----:B------:R-:W-:Y:S02]  /*4830*/  IMAD.MOV.U32 R115, RZ, RZ, R98 ;  /* 0x000000ffff737224 */ /* 0x000fe400078e0062 */
[----:B------:R-:W-:Y:S01]  /*4840*/  IMAD.MOV.U32 R111, RZ, RZ, R99 ;  /* 0x000000ffff6f7224 */ /* 0x000fe200078e0063 */
[----:B------:R-:W-:Y:S01]  /*4850*/  HMMA.16816.F32 R244, R8, R58, R28 ;  /* 0x0000003a08f4723c */ /* 0x000fe2000000181c */
[----:B------:R-:W-:Y:S02]  /*4860*/  IMAD.MOV.U32 R137, RZ, RZ, R152 ;  /* 0x000000ffff897224 */ /* 0x000fe400078e0098 */
[----:B------:R-:W-:-:S05]  /*4870*/  IMAD.MOV.U32 R136, RZ, RZ, R153 ;  /* 0x000000ffff887224 */ /* 0x000fca00078e0099 */
[----:B------:R-:W-:Y:S01]  /*4880*/  HMMA.16816.F32 R96, R8, R50, R36 ;  /* 0x000000320860723c */ /* 0x000fe20000001824 */
[----:B-1----:R-:W-:-:S06]  /*4890*/  FFMA.FTZ R4, R24, c[0x0][0x2d0], -R2 ;  /* 0x0000b40018047a23 */ /* 0x002fcc0000010802 */
[----:B------:R-:W-:Y:S01]  /*48a0*/  IMAD.MOV.U32 R110, RZ, RZ, R132 ;  /* 0x000000ffff6e7224 */ /* 0x000fe200078e0084 */
[----:B------:R1:W2:Y:S01]  /*48b0*/  MUFU.EX2 R160, R4 ;  /* 0x0000000400a07308 */ /* 0x0002a20000000800 */
[----:B------:R-:W-:Y:S01]  /*48c0*/  IMAD.MOV.U32 R109, RZ, RZ, R133 ;  /* 0x000000ffff6d7224 */ /* 0x000fe200078e0085 */
[----:B------:R-:W-:Y:S01]  /*48d0*/  HMMA.16816.F32 R240, R8, R70, R20 ;  /* 0x0000004608f0723c */ /* 0x000fe20000001814 */
[----:B------:R-:W-:Y:S02]  /*48e0*/  IMAD.MOV.U32 R108, RZ, RZ, R134 ;  /* 0x000000ffff6c7224 */ /* 0x000fe400078e0086 */
[----:B------:R-:W-:-:S05]  /*48f0*/  IMAD.MOV.U32 R13, RZ, RZ, R135 ;  /* 0x000000ffff0d7224 */ /* 0x000fca00078e0087 */
[----:B------:R-:W-:Y:S01]  /*4900*/  HMMA.16816.F32 R132, R8, R68, R100 ;  /* 0x000000440884723c */ /* 0x000fe20000001864 */
[----:B-1----:R-:W-:Y:S01]  /*4910*/  FFMA.FTZ R4, R128, c[0x0][0x2d0], -R0 ;  /* 0x0000b40080047a23 */ /* 0x002fe20000010800 */
[----:B--2---:R-:W-:-:S06]  /*4920*/  F2FP.PACK_AB R6, R160, R161 ;  /* 0x000000a1a006723e */ /* 0x004fcc00000000ff */
[C---:B------:R-:W-:Y:S01]  /*4930*/  HMMA.16816.F32 R208, R8.reuse, R66, R16 ;  /* 0x0000004208d0723c */ /* 0x040fe20000001810 */
[----:B------:R1:W-:Y:S11]  /*4940*/  MUFU.EX2 R145, R4 ;  /* 0x0000000400917308 */ /* 0x0003f60000000800 */
[----:B------:R-:W-:Y:S04]  /*4950*/  @!UPT UIADD3 URZ, URZ, URZ, URZ ;  /* 0x0000003f3f3ff290 */ /* 0x000fe8000fffe03f */
[----:B------:R-:W-:Y:S02]  /*4960*/  IMAD.MOV.U32 R103, RZ, RZ, R132 ;  /* 0x000000ffff677224 */ /* 0x000fe400078e0084 */
[----:B-1----:R-:W-:Y:S02]  /*4970*/  FFMA.FTZ R4, R127, c[0x0][0x2d0], -R0 ;  /* 0x0000b4007f047a23 */ /* 0x002fe40000010800 */
[----:B------:R-:W-:Y:S02]  /*4980*/  IMAD.MOV.U32 R102, RZ, RZ, R133 ;  /* 0x000000ffff667224 */ /* 0x000fe400078e0085 */
[----:B------:R1:W2:Y:S01]  /*4990*/  MUFU.EX2 R144, R4 ;  /* 0x0000000400907308 */ /* 0x0002a20000000800 */
[----:B------:R-:W-:Y:S02]  /*49a0*/  IMAD.MOV.U32 R101, RZ, RZ, R134 ;  /* 0x000000ffff657224 */ /* 0x000fe400078e0086 */
[----:B------:R-:W-:Y:S02]  /*49b0*/  IMAD.MOV.U32 R100, RZ, RZ, R135 ;  /* 0x000000ffff647224 */ /* 0x000fe400078e0087 */
[----:B------:R-:W-:Y:S07]  /*49c0*/  HMMA.16816.F32 R132, R8, R54, R88 ;  /* 0x000000360884723c */ /* 0x000fee0000001858 */
[----:B------:R-:W-:-:S02]  /*49d0*/  F2FP.PACK_AB R8, R166, R167 ;  /* 0x000000a7a608723e */ /* 0x000fc400000000ff */
[----:B------:R-:W-:Y:S01]  /*49e0*/  F2FP.PACK_AB R10, R164, R163 ;  /* 0x000000a3a40a723e */ /* 0x000fe200000000ff */
[----:B-1----:R-:W-:Y:S01]  /*49f0*/  FFMA.FTZ R4, R117, c[0x0][0x2d0], -R0 ;  /* 0x0000b40075047a23 */ /* 0x002fe20000010800 */
[----:B--2---:R-:W-:-:S03]  /*4a00*/  F2FP.PACK_AB R9, R144, R145 ;  /* 0x000000919009723e */ /* 0x004fc600000000ff */
[----:B------:R1:W-:Y:S02]  /*4a10*/  MUFU.EX2 R159, R4 ;  /* 0x00000004009f7308 */ /* 0x0003e40000000800 */
[----:B-1----:R-:W-:-:S06]  /*4a20*/  FFMA.FTZ R4, R116, c[0x0][0x2d0], -R0 ;  /* 0x0000b40074047a23 */ /* 0x002fcc0000010800 */
[----:B------:R1:W2:Y:S02]  /*4a30*/  MUFU.EX2 R157, R4 ;  /* 0x00000004009d7308 */ /* 0x0002a40000000800 */
[----:B-1----:R-:W-:Y:S01]  /*4a40*/  FFMA.FTZ R4, R105, c[0x0][0x2d0], -R0 ;  /* 0x0000b40069047a23 */ /* 0x002fe20000010800 */
[----:B--2---:R-:W-:Y:S01]  /*4a50*/  F2FP.PACK_AB R11, R157, R159 ;  /* 0x0000009f9d0b723e */ /* 0x004fe200000000ff */
[----:B------:R-:W-:-:S04]  /*4a60*/  IMAD.MOV.U32 R105, RZ, RZ, R109 ;  /* 0x000000ffff697224 */ /* 0x000fc800078e006d */
[----:B------:R1:W-:Y:S01]  /*4a70*/  MUFU.EX2 R158, R4 ;  /* 0x00000004009e7308 */ /* 0x0003e20000000800 */
[----:B------:R-:W-:Y:S01]  /*4a80*/  IMAD.MOV.U32 R109, RZ, RZ, R136 ;  /* 0x000000ffff6d7224 */ /* 0x000fe200078e0088 */
[C---:B------:R-:W-:Y:S08]  /*4a90*/  HMMA.16816.F32 R16, R8.reuse, R44, RZ ;  /* 0x0000002c0810723c */ /* 0x040ff000000018ff */
[----:B------:R-:W-:Y:S01]  /*4aa0*/  HMMA.16816.F32 R20, R8, R40, RZ ;  /* 0x000000280814723c */ /* 0x000fe200000018ff */
[----:B-1----:R-:W-:-:S04]  /*4ab0*/  FFMA.FTZ R4, R14, c[0x0][0x2d0], -R0 ;  /* 0x0000b4000e047a23 */ /* 0x002fc80000010800 */
[----:B------:R1:W2:Y:S03]  /*4ac0*/  MUFU.EX2 R116, R4 ;  /* 0x0000000400747308 */ /* 0x0002a60000000800 */
[C---:B------:R-:W-:Y:S07]  /*4ad0*/  HMMA.16816.F32 R28, R8.reuse, R84, RZ ;  /* 0x00000054081c723c */ /* 0x040fee00000018ff */
[----:B------:R-:W-:Y:S01]  /*4ae0*/  IMAD.MOV.U32 R84, RZ, RZ, R139 ;  /* 0x000000ffff547224 */ /* 0x000fe200078e008b */
[----:B------:R-:W-:Y:S01]  /*4af0*/  HMMA.16816.F32 R36, R8, R46, RZ ;  /* 0x0000002e0824723c */ /* 0x000fe200000018ff */
[----:B------:R-:W-:-:S02]  /*4b00*/  IMAD.MOV.U32 R85, RZ, RZ, R138 ;  /* 0x000000ffff557224 */ /* 0x000fc400078e008a */
[----:B-1----:R-:W-:Y:S01]  /*4b10*/  FFMA.FTZ R4, R15, c[0x0][0x2d0], -R0 ;  /* 0x0000b4000f047a23 */ /* 0x002fe20000010800 */
[----:B--2---:R-:W-:-:S04]  /*4b20*/  F2FP.PACK_AB R5, R116, R158 ;  /* 0x0000009e7405723e */ /* 0x004fc800000000ff */
[C---:B------:R-:W-:Y:S01]  /*4b30*/  HMMA.16816.F32 R40, R8.reuse, R42, RZ ;  /* 0x0000002a0828723c */ /* 0x040fe200000018ff */
[----:B------:R1:W-:Y:S07]  /*4b40*/  MUFU.EX2 R156, R4 ;  /* 0x00000004009c7308 */ /* 0x0003ee0000000800 */
[C---:B------:R-:W-:Y:S08]  /*4b50*/  HMMA.16816.F32 R32, R8.reuse, R82, RZ ;  /* 0x000000520820723c */ /* 0x040ff000000018ff */
[----:B------:R-:W-:Y:S01]  /*4b60*/  HMMA.16816.F32 R44, R8, R86, RZ ;  /* 0x00000056082c723c */ /* 0x000fe200000018ff */
[----:B-1----:R-:W-:-:S04]  /*4b70*/  FFMA.FTZ R4, R25, c[0x0][0x2d0], -R0 ;  /* 0x0000b40019047a23 */ /* 0x002fc80000010800 */
[----:B------:R1:W2:Y:S02]  /*4b80*/  MUFU.EX2 R117, R4 ;  /* 0x0000000400757308 */ /* 0x0002a40000000800 */
[----:B------:R-:W-:Y:S01]  /*4b90*/  IMAD.MOV.U32 R86, RZ, RZ, R115 ;  /* 0x000000ffff567224 */ /* 0x000fe200078e0073 */
[----:B------:R-:W-:Y:S01]  /*4ba0*/  HMMA.16816.F32 R24, R8, R92, RZ ;  /* 0x0000005c0818723c */ /* 0x000fe200000018ff */
[----:B------:R-:W-:Y:S02]  /*4bb0*/  IMAD.MOV.U32 R87, RZ, RZ, R111 ;  /* 0x000000ffff577224 */ /* 0x000fe400078e006f */
[----:B------:R-:W-:-:S04]  /*4bc0*/  IMAD.MOV.U32 R111, RZ, RZ, R77 ;  /* 0x000000ffff6f7224 */ /* 0x000fc800078e004d */
[----:B------:R-:W-:Y:S02]  /*4bd0*/  IMAD.MOV.U32 R92, RZ, RZ, R103 ;  /* 0x000000ffff5c7224 */ /* 0x000fe400078e0067 */
[----:B------:R-:W-:Y:S01]  /*4be0*/  IMAD.MOV.U32 R93, RZ, RZ, R102 ;  /* 0x000000ffff5d7224 */ /* 0x000fe200078e0066 */
[----:B-1----:R-:W-:Y:S02]  /*4bf0*/  F2FP.PACK_AB R4, R162, R165 ;  /* 0x000000a5a204723e */ /* 0x002fe400000000ff */
[----:B--2---:R-:W-:-:S07]  /*4c00*/  F2FP.PACK_AB R7, R117, R156 ;  /* 0x0000009c7507723e */ /* 0x004fce00000000ff */
[----:B------:R-:W-:Y:S08]  /*4c10*/  HMMA.16816.F32 R88, R4, R48, R16 ;  /* 0x000000300458723c */ /* 0x000ff00000001810 */
[----:B------:R-:W-:Y:S01]  /*4c20*/  HMMA.16816.F32 R16, R8, R80, RZ ;  /* 0x000000500810723c */ /* 0x000fe200000018ff */
[----:B------:R-:W-:Y:S07]  /*4c30*/  LDSM.16.MT88.4 R80, [R180+0x1400] ;  /* 0x00140000b450783b */ /* 0x000fee0000004200 */
[----:B------:R-:W-:Y:S08]  /*4c40*/  HMMA.16816.F32 R128, R4, R52, R20 ;  /* 0x000000340480723c */ /* 0x000ff00000001814 */
[----:B------:R-:W-:Y:S07]  /*4c50*/  HMMA.16816.F32 R20, R8, R72, RZ ;  /* 0x000000480814723c */ /* 0x000fee00000018ff */
[----:B------:R-:W-:Y:S01]  /*4c60*/  IMAD.MOV.U32 R72, RZ, RZ, R114 ;  /* 0x000000ffff487224 */ /* 0x000fe200078e0072 */
[----:B------:R-:W-:Y:S01]  /*4c70*/  HMMA.16816.F32 R176, R4, R56, R16 ;  /* 0x0000003804b0723c */ /* 0x000fe20000001810 */
[----:B------:R-:W-:-:S07]  /*4c80*/  IMAD.MOV.U32 R73, RZ, RZ, R113 ;  /* 0x000000ffff497224 */ /* 0x000fce00078e0071 */
[----:B------:R-:W-:Y:S07]  /*4c90*/  HMMA.16816.F32 R16, R8, R74, RZ ;  /* 0x0000004a0810723c */ /* 0x000fee00000018ff */
[----:B------:R-:W-:Y:S01]  /*4ca0*/  IMAD.MOV.U32 R74, RZ, RZ, R112 ;  /* 0x000000ffff4a7224 */ /* 0x000fe200078e0070 */
[----:B------:R-:W-:Y:S01]  /*4cb0*/  HMMA.16816.F32 R172, R4, R60, R20 ;  /* 0x0000003c04ac723c */ /* 0x000fe20000001814 */
[----:B------:R-:W-:-:S07]  /*4cc0*/  IMAD.MOV.U32 R75, RZ, RZ, R76 ;  /* 0x000000ffff4b7224 */ /* 0x000fce00078e004c */
[----:B------:R-:W-:Y:S07]  /*4cd0*/  HMMA.16816.F32 R20, R8, R94, RZ ;  /* 0x0000005e0814723c */ /* 0x000fee00000018ff */
[----:B------:R-:W-:Y:S01]  /*4ce0*/  FFMA.FTZ R8, R125, c[0x0][0x2d0], -R2 ;  /* 0x0000b4007d087a23 */ /* 0x000fe20000010802 */
[----:B------:R-:W-:Y:S01]  /*4cf0*/  HMMA.16816.F32 R168, R4, R64, R24 ;  /* 0x0000004004a8723c */ /* 0x000fe20000001818 */
[----:B------:R-:W-:Y:S02]  /*4d00*/  IMAD.MOV.U32 R94, RZ, RZ, R101 ;  /* 0x000000ffff5e7224 */ /* 0x000fe400078e0065 */
[----:B------:R1:W-:Y:S01]  /*4d10*/  MUFU.EX2 R26, R8 ;  /* 0x00000008001a7308 */ /* 0x0003e20000000800 */
[----:B------:R-:W-:-:S02]  /*4d20*/  IMAD.MOV.U32 R95, RZ, RZ, R100 ;  /* 0x000000ffff5f7224 */ /* 0x000fc400078e0064 */
[----:B------:R-:W-:Y:S02]  /*4d30*/  FADD.FTZ R9, R206, R205 ;  /* 0x000000cdce097221 */ /* 0x000fe40000010000 */
[----:B------:R-:W-:Y:S01]  /*4d40*/  HMMA.16816.F32 R100, R4, R68, R28 ;  /* 0x000000440464723c */ /* 0x000fe2000000181c */
[----:B------:R-:W-:-:S07]  /*4d50*/  FADD.FTZ R11, R204, R202 ;  /* 0x000000cacc0b7221 */ /* 0x000fce0000010000 */
[----:B------:R-:W-:Y:S01]  /*4d60*/  HMMA.16816.F32 R36, R4, R50, R36 ;  /* 0x000000320424723c */ /* 0x000fe20000001824 */
[----:B-1----:R-:W-:-:S04]  /*4d70*/  FFMA.FTZ R8, R124, c[0x0][0x2d0], -R2 ;  /* 0x0000b4007c087a23 */ /* 0x002fc80000010802 */
[----:B------:R1:W2:Y:S03]  /*4d80*/  MUFU.EX2 R28, R8 ;  /* 0x00000008001c7308 */ /* 0x0002a60000000800 */
[C---:B------:R-:W-:Y:S08]  /*4d90*/  HMMA.16816.F32 R48, R4.reuse, R62, R16 ;  /* 0x0000003e0430723c */ /* 0x040ff00000001810 */
[----:B------:R-:W-:Y:S01]  /*4da0*/  HMMA.16816.F32 R20, R4, R66, R20 ;  /* 0x000000420414723c */ /* 0x000fe20000001814 */
[----:B------:R-:W3:Y:S01]  /*4db0*/  LDSM.16.MT88.4 R64, [R181+0x800] ;  /* 0x00080000b540783b */ /* 0x000ee20000004200 */
[----:B-1----:R-:W-:-:S06]  /*4dc0*/  FFMA.FTZ R8, R118, c[0x0][0x2d0], -R2 ;  /* 0x0000b40076087a23 */ /* 0x002fcc0000010802 */
[C---:B------:R-:W-:Y:S01]  /*4dd0*/  HMMA.16816.F32 R40, R4.reuse, R54, R40 ;  /* 0x000000360428723c */ /* 0x040fe20000001828 */
[----:B------:R-:W-:Y:S01]  /*4de0*/  FFMA.FTZ R2, R126, c[0x0][0x2d0], -R2 ;  /* 0x0000b4007e027a23 */ /* 0x000fe20000010802 */
[----:B--2---:R-:W-:Y:S01]  /*4df0*/  F2FP.PACK_AB R152, R28, R26 ;  /* 0x0000001a1c98723e */ /* 0x004fe200000000ff */
[----:B------:R-:W-:Y:S05]  /*4e00*/  MUFU.EX2 R29, R8 ;  /* 0x00000008001d7308 */ /* 0x000fea0000000800 */
[C---:B------:R-:W-:Y:S03]  /*4e10*/  HMMA.16816.F32 R32, R4.reuse, R58, R32 ;  /* 0x0000003a0420723c */ /* 0x040fe60000001820 */
[----:B------:R1:W2:Y:S05]  /*4e20*/  MUFU.EX2 R27, R2 ;  /* 0x00000002001b7308 */ /* 0x0002aa0000000800 */
[----:B------:R-:W-:Y:S01]  /*4e30*/  HMMA.16816.F32 R44, R4, R70, R44 ;  /* 0x00000046042c723c */ /* 0x000fe2000000182c */
[----:B------:R-:W-:Y:S01]  /*4e40*/  LDSM.16.MT88.4 R4, [R181+0x2000] ;  /* 0x00200000b504783b */ /* 0x000fe20000004200 */
[----:B-1----:R-:W-:Y:S01]  /*4e50*/  FFMA.FTZ R2, R107, c[0x0][0x2d0], -R0 ;  /* 0x0000b4006b027a23 */ /* 0x002fe20000010800 */
[----:B--2---:R-:W-:Y:S01]  /*4e60*/  F2FP.PACK_AB R154, R27, R29 ;  /* 0x0000001d1b9a723e */ /* 0x004fe200000000ff */
[----:B------:R-:W-:-:S02]  /*4e70*/  IMAD.MOV.U32 R107, RZ, RZ, R13 ;  /* 0x000000ffff6b7224 */ /* 0x000fc400078e000d */
[----:B------:R1:W-:Y:S02]  /*4e80*/  MUFU.EX2 R18, R2 ;  /* 0x0000000200127308 */ /* 0x0003e40000000800 */
[----:B-1----:R-:W-:Y:S02]  /*4e90*/  FFMA.FTZ R2, R106, c[0x0][0x2d0], -R0 ;  /* 0x0000b4006a027a23 */ /* 0x002fe40000010800 */
[----:B------:R-:W-:-:S04]  /*4ea0*/  IMAD.MOV.U32 R106, RZ, RZ, R108 ;  /* 0x000000ffff6a7224 */ /* 0x000fc800078e006c */
[----:B------:R1:W2:Y:S01]  /*4eb0*/  MUFU.EX2 R24, R2 ;  /* 0x0000000200187308 */ /* 0x0002a20000000800 */
[----:B------:R-:W-:Y:S02]  /*4ec0*/  IMAD.MOV.U32 R108, RZ, RZ, R137 ;  /* 0x000000ffff6c7224 */ /* 0x000fe400078e0089 */
[----:B------:R-:W4:Y:S01]  /*4ed0*/  LDSM.16.MT88.4 R136, [R180+0x800] ;  /* 0x00080000b488783b */ /* 0x000f220000004200 */
[--C-:B-1----:R-:W-:Y:S01]  /*4ee0*/  FFMA.FTZ R2, R104, c[0x0][0x2d0], -R0.reuse ;  /* 0x0000b40068027a23 */ /* 0x102fe20000010800 */
[----:B--2---:R-:W-:Y:S01]  /*4ef0*/  F2FP.PACK_AB R153, R24, R18 ;  /* 0x000000121899723e */ /* 0x004fe200000000ff */
[----:B------:R-:W-:Y:S02]  /*4f00*/  FFMA.FTZ R0, R79, c[0x0][0x2d0], -R0 ;  /* 0x0000b4004f007a23 */ /* 0x000fe40000010800 */
[----:B------:R-:W-:Y:S01]  /*4f10*/  MUFU.EX2 R25, R2 ;  /* 0x0000000200197308 */ /* 0x000fe20000000800 */
[----:B------:R-:W-:Y:S02]  /*4f20*/  IMAD.MOV.U32 R104, RZ, RZ, R110 ;  /* 0x000000ffff687224 */ /* 0x000fe400078e006e */
[----:B------:R-:W-:-:S05]  /*4f30*/  IMAD.MOV.U32 R110, RZ, RZ, R78 ;  /* 0x000000ffff6e7224 */ /* 0x000fca00078e004e */
[----:B------:R1:W2:Y:S02]  /*4f40*/  MUFU.EX2 R19, R0 ;  /* 0x0000000000137308 */ /* 0x0002a40000000800 */
[----:B-1----:R-:W-:Y:S01]  /*4f50*/  FFMA.FTZ R0, R146, c[0x0][0x2d0], -R12 ;  /* 0x0000b40092007a23 */ /* 0x002fe2000001080c */
[----:B--2---:R-:W-:-:S05]  /*4f60*/  F2FP.PACK_AB R155, R19, R25 ;  /* 0x00000019139b723e */ /* 0x004fca00000000ff */
[----:B------:R1:W-:Y:S02]  /*4f70*/  MUFU.EX2 R17, R0 ;  /* 0x0000000000117308 */ /* 0x0003e40000000800 */
[C---:B---3--:R-:W-:Y:S08]  /*4f80*/  HMMA.16816.F32 R52, R152.reuse, R64, R88 ;  /* 0x000000409834723c */ /* 0x048ff00000001858 */
[----:B----4-:R-:W-:Y:S01]  /*4f90*/  HMMA.16816.F32 R128, R152, R136, R128 ;  /* 0x000000889880723c */ /* 0x010fe20000001880 */
[----:B-1----:R-:W-:-:S04]  /*4fa0*/  FFMA.FTZ R0, R148, c[0x0][0x2d0], -R12 ;  /* 0x0000b40094007a23 */ /* 0x002fc8000001080c */
[----:B------:R1:W2:Y:S03]  /*4fb0*/  MUFU.EX2 R16, R0 ;  /* 0x0000000000107308 */ /* 0x0002a60000000800 */
[----:B------:R-:W-:Y:S01]  /*4fc0*/  HMMA.16816.F32 R68, R152, R80, R172 ;  /* 0x000000509844723c */ /* 0x000fe200000018ac */
[----:B-1----:R-:W-:Y:S01]  /*4fd0*/  FFMA.FTZ R0, R147, c[0x0][0x2d0], -R12 ;  /* 0x0000b40093007a23 */ /* 0x002fe2000001080c */
[----:B--2---:R-:W-:-:S03]  /*4fe0*/  F2FP.PACK_AB R112, R16, R17 ;  /* 0x000000111070723e */ /* 0x004fc600000000ff */
[----:B------:R1:W-:Y:S02]  /*4ff0*/  MUFU.EX2 R14, R0 ;  /* 0x00000000000e7308 */ /* 0x0003e40000000800 */
[----:B-1----:R-:W-:-:S06]  /*5000*/  FFMA.FTZ R0, R149, c[0x0][0x2d0], -R12 ;  /* 0x0000b40095007a23 */ /* 0x002fcc000001080c */
[----:B------:R1:W2:Y:S02]  /*5010*/  MUFU.EX2 R15, R0 ;  /* 0x00000000000f7308 */ /* 0x0002a40000000800 */
[----:B-1----:R-:W-:Y:S01]  /*5020*/  FFMA.FTZ R0, R140, c[0x0][0x2d0], -R3 ;  /* 0x0000b4008c007a23 */ /* 0x002fe20000010803 */
[----:B--2---:R-:W-:-:S05]  /*5030*/  F2FP.PACK_AB R114, R15, R14 ;  /* 0x0000000e0f72723e */ /* 0x004fca00000000ff */
[----:B------:R1:W-:Y:S02]  /*5040*/  MUFU.EX2 R2, R0 ;  /* 0x0000000000027308 */ /* 0x0003e40000000800 */
[----:B-1----:R-:W-:-:S06]  /*5050*/  FFMA.FTZ R0, R143, c[0x0][0x2d0], -R3 ;  /* 0x0000b4008f007a23 */ /* 0x002fcc0000010803 */
[----:B------:R1:W2:Y:S02]  /*5060*/  MUFU.EX2 R8, R0 ;  /* 0x0000000000087308 */ /* 0x0002a40000000800 */
[--C-:B-1----:R-:W-:Y:S01]  /*5070*/  FFMA.FTZ R0, R142, c[0x0][0x2d0], -R3.reuse ;  /* 0x0000b4008e007a23 */ /* 0x102fe20000010803 */
[----:B--2---:R-:W-:Y:S01]  /*5080*/  F2FP.PACK_AB R113, R8, R2 ;  /* 0x000000020871723e */ /* 0x004fe200000000ff */
[----:B------:R-:W-:-:S04]  /*5090*/  FFMA.FTZ R3, R141, c[0x0][0x2d0], -R3 ;  /* 0x0000b4008d037a23 */ /* 0x000fc80000010803 */
[----:B------:R1:W-:Y:S08]  /*50a0*/  MUFU.EX2 R12, R0 ;  /* 0x00000000000c7308 */ /* 0x0003f00000000800 */
[----:B------:R-:W2:Y:S01]  /*50b0*/  MUFU.EX2 R13, R3 ;  /* 0x00000003000d7308 */ /* 0x000ea20000000800 */
[----:B-1----:R-:W-:-:S04]  /*50c0*/  FADD.FTZ R0, R167, R166 ;  /* 0x000000a6a7007221 */ /* 0x002fc80000010000 */
[----:B------:R-:W-:Y:S02]  /*50d0*/  FADD.FTZ R10, R163, R0 ;  /* 0x00000000a30a7221 */ /* 0x000fe40000010000 */
[----:B------:R-:W-:Y:S01]  /*50e0*/  FADD.FTZ R0, R203, R11 ;  /* 0x0000000bcb007221 */ /* 0x000fe20000010000 */
[----:B--2---:R-:W-:Y:S01]  /*50f0*/  F2FP.PACK_AB R115, R13, R12 ;  /* 0x0000000c0d73723e */ /* 0x004fe200000000ff */
[----:B------:R-:W-:Y:S02]  /*5100*/  FADD.FTZ R3, R145, R144 ;  /* 0x0000009091037221 */ /* 0x000fe40000010000 */
[----:B------:R-:W-:Y:S01]  /*5110*/  HMMA.16816.F32 R144, R152, R4, R168 ;  /* 0x000000049890723c */ /* 0x000fe200000018a8 */
[----:B------:R-:W-:-:S07]  /*5120*/  FADD.FTZ R10, R164, R10 ;  /* 0x0000000aa40a7221 */ /* 0x000fce0000010000 */
[C---:B------:R-:W-:Y:S01]  /*5130*/  HMMA.16816.F32 R60, R112.reuse, R66, R96 ;  /* 0x00000042703c723c */ /* 0x040fe20000001860 */
[----:B------:R-:W1:Y:S07]  /*5140*/  LDSM.16.MT88.4 R96, [R181+0x1400] ;  /* 0x00140000b560783b */ /* 0x000e6e0000004200 */
[C---:B------:R-:W-:Y:S01]  /*5150*/  HMMA.16816.F32 R56, R112.reuse, R64, R108 ;  /* 0x000000407038723c */ /* 0x040fe2000000186c */
[----:B------:R-:W2:Y:S07]  /*5160*/  LDSM.16.MT88.4 R108, [R180+0x2000] ;  /* 0x00200000b46c783b */ /* 0x000eae0000004200 */
[C---:B------:R-:W-:Y:S07]  /*5170*/  HMMA.16816.F32 R148, R112.reuse, R4, R84 ;  /* 0x000000047094723c */ /* 0x040fee0000001854 */
        /* <DEDUP_REMOVED lines=11> */
[----:B------:R-:W-:Y:S01]  /*5230*/  IADD3 R194, R217, -0x2, RZ ;  /* 0xfffffffed9c27810 */ /* 0x000fe20007ffe0ff */
[----:B------:R-:W-:Y:S01]  /*5240*/  FADD.FTZ R3, R116, R3 ;  /* 0x0000000374037221 */ /* 0x000fe20000010000 */
[C---:B-1----:R-:W-:Y:S01]  /*5250*/  HMMA.16816.F32 R88, R112.reuse, R96, R104 ;  /* 0x000000607058723c */ /* 0x042fe20000001868 */
[----:B------:R-:W-:Y:S01]  /*5260*/  FADD.FTZ R4, R199, R4 ;  /* 0x00000004c7047221 */ /* 0x000fe20000010000 */
[----:B------:R-:W-:Y:S01]  /*5270*/  ISETP.GE.AND P0, PT, R194, R231, PT ;  /* 0x000000e7c200720c */ /* 0x000fe20003f06270 */
[----:B------:R-:W-:Y:S02]  /*5280*/  FADD.FTZ R0, R162, R0 ;  /* 0x00000000a2007221 */ /* 0x000fe40000010000 */
[----:B------:R-:W-:Y:S02]  /*5290*/  FADD.FTZ R5, R218, R5 ;  /* 0x00000005da057221 */ /* 0x000fe40000010000 */
[----:B------:R-:W-:Y:S01]  /*52a0*/  FADD.FTZ R3, R156, R3 ;  /* 0x000000039c037221 */ /* 0x000fe20000010000 */
[----:B--2---:R-:W-:Y:S01]  /*52b0*/  HMMA.16816.F32 R104, R112, R108, R92 ;  /* 0x0000006c7068723c */ /* 0x004fe2000000185c */
        /* <DEDUP_REMOVED lines=26> */
[----:B------:R-:W-:Y:S02]  /*5460*/  FADD.FTZ R214, R15, R3 ;  /* 0x000000030fd67221 */ /* 0x000fe40000010000 */
[----:B------:R-:W-:-:S03]  /*5470*/  FADD.FTZ R215, R13, R4 ;  /* 0x000000040dd77221 */ /* 0x000fc60000010000 */
[C---:B------:R-:W-:Y:S08]  /*5480*/  HMMA.16816.F32 R100, R152.reuse, R108, R100 ;  /* 0x0000006c9864723c */ /* 0x040ff00000001864 */
[C---:B------:R-:W-:Y:S08]  /*5490*/  HMMA.16816.F32 R136, R152.reuse, R138, R40 ;  /* 0x0000008a9888723c */ /* 0x040ff00000001828 */
[C---:B------:R-:W-:Y:S08]  /*54a0*/  HMMA.16816.F32 R64, R152.reuse, R66, R36 ;  /* 0x000000429840723c */ /* 0x040ff00000001824 */
[C---:B------:R-:W-:Y:S08]  /*54b0*/  HMMA.16816.F32 R80, R152.reuse, R82, R48 ;  /* 0x000000529850723c */ /* 0x040ff00000001830 */
[C---:B------:R-:W-:Y:S08]  /*54c0*/  HMMA.16816.F32 R96, R152.reuse, R98, R32 ;  /* 0x000000629860723c */ /* 0x040ff00000001820 */
[----:B------:R-:W-:Y:S08]  /*54d0*/  HMMA.16816.F32 R108, R152, R110, R44 ;  /* 0x0000006e986c723c */ /* 0x000ff0000000182c */
[-C--:B------:R-:W-:Y:S08]  /*54e0*/  HMMA.16816.F32 R112, R112, R6.reuse, R208 ;  /* 0x000000067070723c */ /* 0x080ff000000018d0 */
[----:B------:R-:W-:Y:S01]  /*54f0*/  HMMA.16816.F32 R152, R152, R6, R20 ;  /* 0x000000069898723c */ /* 0x000fe20000001814 */
[----:B------:R-:W-:Y:S07]  /*5500*/  @!UPT UIADD3 URZ, URZ, URZ, URZ ;  /* 0x0000003f3f3ff290 */ /* 0x000fee000fffe03f */
[----:B------:R-:W-:Y:S11]  /*5510*/  @!P0 BRA `(.L_x_52) ;  /* 0x0000279000008947 */ /* 0x000ff60003800000 */
[----:B------:R-:W1:Y:S01]  /*5520*/  S2R R31, SR_TID.X ;  /* 0x00000000001f7919 */ /* 0x000e620000002100 */
[----:B------:R-:W-:Y:S01]  /*5530*/  ISETP.GE.AND P5, PT, R228, c[0x0][0x1d4], PT ;  /* 0x00007500e4007a0c */ /* 0x000fe20003fa6270 */
[----:B------:R-:W-:Y:S01]  /*5540*/  IMAD.MOV.U32 R240, RZ, RZ, c[0x0][0x208] ;  /* 0x00008200fff07624 */ /* 0x000fe200078e00ff */
[----:B------:R-:W-:Y:S01]  /*5550*/  ISETP.GE.AND P4, PT, R225, c[0x0][0x1d4], PT ;  /* 0x00007500e1007a0c */ /* 0x000fe20003f86270 */
[----:B------:R-:W-:Y:S01]  /*5560*/  IMAD.MOV.U32 R241, RZ, RZ, c[0x0][0x20c] ;  /* 0x00008300fff17624 */ /* 0x000fe200078e00ff */
[----:B------:R-:W-:-:S02]  /*5570*/  ISETP.GE.AND P3, PT, R226, c[0x0][0x1d4], PT ;  /* 0x00007500e2007a0c */ /* 0x000fc40003f66270 */
[----:B-1----:R-:W-:Y:S02]  /*5580*/  ISETP.GT.AND P0, PT, R31, 0x3f, PT ;  /* 0x0000003f1f00780c */ /* 0x002fe40003f04270 */
.L_x_55:
[----:B------:R-:W-:Y:S04]  /*5590*/  DEPBAR.LE SB0, 0x0 ;  /* 0x000080000000791a */ /* 0x000fe80000000000 */
[----:B------:R-:W-:Y:S01]  /*55a0*/  WARPSYNC 0xffffffff ;  /* 0xffffffff00007948 */ /* 0x000fe20003800000 */
[----:B------:R-:W-:Y:S01]  /*55b0*/  BAR.SYNC.DEFER_BLOCKING 0x0 ;  /* 0x0000000000007b1d */ /* 0x000fe20000010000 */
[----:B------:R-:W-:Y:S01]  /*55c0*/  SHF.R.S32.HI R0, RZ, 0x1f, R194 ;  /* 0x0000001fff007819 */ /* 0x000fe200000114c2 */
[----:B------:R-:W-:Y:S01]  /*55d0*/  IMAD.WIDE.U32 R2, R194, c[0x0][0x208], RZ ;  /* 0x00008200c2027a25 */ /* 0x000fe200078e00ff */
[----:B------:R-:W-:Y:S03]  /*55e0*/  MOV R116, R120 ;  /* 0x0000007800747202 */ /* 0x000fe60000000f00 */
[----:B------:R-:W-:Y:S04]  /*55f0*/  IMAD R0, R0, c[0x0][0x208], RZ ;  /* 0x0000820000007a24 */ /* 0x000fe800078e02ff */
[----:B------:R-:W-:Y:S04]  /*5600*/  IMAD R0, R194, c[0x0][0x20c], R0 ;  /* 0x00008300c2007a24 */ /* 0x000fe800078e0200 */
[----:B------:R-:W-:Y:S02]  /*5610*/  IMAD.IADD R0, R3, 0x1, R0 ;  /* 0x0000000103007824 */ /* 0x000fe400078e0200 */
[----:B------:R-:W-:Y:S01]  /*5620*/  IMAD.WIDE.U32 R2, R2, 0x30, RZ ;  /* 0x0000003002027825 */ /* 0x000fe200078e00ff */
[----:B------:R-:W-:Y:S01]  /*5630*/  LDSM.16.M88.4 R48, [R182] ;  /* 0x00000000b630783b */ /* 0x000fe20000000200 */
[----:B------:R-:W-:Y:S05]  /*5640*/  BSSY B0, `(.L_x_53) ;  /* 0x00000b0000007945 */ /* 0x000fea0003800000 */
[----:B------:R-:W1:Y:S06]  /*5650*/  LDSM.16.M88.4 R16, [R123] ;  /* 0x000000007b10783b */ /* 0x000e6c0000000200 */
[----:B------:R-:W2:Y:S06]  /*5660*/  S2R R20, SR_TID.X ;  /* 0x0000000000147919 */ /* 0x000eac0000002100 */
[----:B------:R-:W3:Y:S06]  /*5670*/  LDSM.16.M88.4 R44, [R182+0x1000] ;  /* 0x00100000b62c783b */ /* 0x000eec0000000200 */
[----:B------:R-:W4:Y:S06]  /*5680*/  LDSM.16.M88.4 R32, [R123+0x400] ;  /* 0x000400007b20783b */ /* 0x000f2c0000000200 */
[----:B------:R-:W5:Y:S06]  /*5690*/  LDSM.16.M88.4 R156, [R123+0x800] ;  /* 0x000800007b9c783b */ /* 0x000f6c0000000200 */
[----:B------:R-:W-:Y:S06]  /*56a0*/  LDSM.16.M88.4 R160, [R183] ;  /* 0x00000000b7a0783b */ /* 0x000fec0000000200 */
[----:B------:R-:W4:Y:S01]  /*56b0*/  LDSM.16.M88.4 R164, [R184] ;  /* 0x00000000b8a4783b */ /* 0x000f220000000200 */
[-C--:B-1----:R-:W-:Y:S05]  /*56c0*/  HMMA.16816.F32 R4, R48, R16.reuse, RZ ;  /* 0x000000103004723c */ /* 0x082fea00000018ff */
[----:B------:R-:W1:Y:S01]  /*56d0*/  LDSM.16.M88.4 R168, [R183+0x1000] ;  /* 0x00100000b7a8783b */ /* 0x000e620000000200 */
[----:B--2---:R-:W-:Y:S01]  /*56e0*/  ISETP.GT.AND P6, PT, R20, 0x3f, PT ;  /* 0x0000003f1400780c */ /* 0x004fe20003fc4270 */
[----:B------:R-:W-:Y:S01]  /*56f0*/  IMAD R20, R0, 0x30, RZ ;  /* 0x0000003000147824 */ /* 0x000fe200078e02ff */
[-C--:B------:R-:W-:Y:S04]  /*5700*/  IADD3 R0, P0, R222, R2.reuse, RZ ;  /* 0x00000002de007210 */ /* 0x080fe80007f1e0ff */
[----:B------:R-:W-:Y:S01]  /*5710*/  IMAD.IADD R3, R3, 0x1, R20 ;  /* 0x0000000103037824 */ /* 0x000fe200078e0214 */
[----:B------:R-:W2:Y:S01]  /*5720*/  LDSM.16.M88.4 R172, [R192] ;  /* 0x00000000c0ac783b */ /* 0x000ea20000000200 */
[C---:B---3--:R-:W-:Y:S02]  /*5730*/  HMMA.16816.F32 R8, R44.reuse, R16, RZ ;  /* 0x000000102c08723c */ /* 0x048fe400000018ff */
[----:B------:R-:W-:Y:S03]  /*5740*/  IMAD.X R28, R3, 0x1, R224, P0 ;  /* 0x00000001031c7824 */ /* 0x000fe600000e06e0 */
[----:B------:R-:W3:Y:S01]  /*5750*/  LDSM.16.M88.4 R176, [R191] ;  /* 0x00000000bfb0783b */ /* 0x000ee20000000200 */
[----:B------:R-:W-:Y:S02]  /*5760*/  @!P6 LEA R24, P1, R240, R2, 0x5 ;  /* 0x00000002f018e211 */ /* 0x000fe400078228ff */
[----:B------:R-:W-:Y:S01]  /*5770*/  LEA R2, P0, R0, c[0x0][0x1f8], 0x1 ;  /* 0x00007e0000027a11 */ /* 0x000fe200078008ff */
[-C--:B------:R-:W-:Y:S03]  /*5780*/  HMMA.16816.F32 R12, R44, R18.reuse, RZ ;  /* 0x000000122c0c723c */ /* 0x080fe600000018ff */
[----:B------:R-:W-:Y:S02]  /*5790*/  @!P6 LEA.HI.X R29, R240, R3, R241, 0x5, P1 ;  /* 0x00000003f01de211 */ /* 0x000fe400008f2cf1 */
[----:B------:R-:W-:Y:S02]  /*57a0*/  LEA.HI.X R3, R0, c[0x0][0x1fc], R28, 0x1, P0 ;  /* 0x00007f0000037a11 */ /* 0x000fe400000f0c1c */
[----:B------:R-:W-:Y:S01]  /*57b0*/  @!P6 IADD3 R37, P2, R24, R222, RZ ;  /* 0x000000de1825e210 */ /* 0x000fe20007f5e0ff */
[C---:B------:R-:W-:Y:S02]  /*57c0*/  HMMA.16816.F32 R16, R48.reuse, R18, RZ ;  /* 0x000000123010723c */ /* 0x040fe400000018ff */
[----:B------:R-:W-:Y:S01]  /*57d0*/  @!PT LDS RZ, [RZ] ;  /* 0x00000000fffff984 */ /* 0x000fe20000000800 */
[----:B------:R-:W-:Y:S01]  /*57e0*/  @!PT LDS RZ, [RZ] ;  /* 0x00000000fffff984 */ /* 0x000fe20000000800 */
[----:B------:R-:W-:Y:S01]  /*57f0*/  @!PT LDS RZ, [RZ] ;  /* 0x00000000fffff984 */ /* 0x000fe20000000800 */
[----:B------:R1:W-:Y:S02]  /*5800*/  LDGSTS.E.BYPASS.LTC128B.128 [R193+0x1880], [R2.64], !P3 ;  /* 0x0188000002c17fae */ /* 0x0003e4000d901d46 */
[----:B------:R-:W-:Y:S02]  /*5810*/  @!P6 LEA R36, P0, R37, c[0x0][0x1f8], 0x1 ;  /* 0x00007e002524ea11 */ /* 0x000fe400078008ff */
[----:B------:R-:W-:Y:S02]  /*5820*/  @!P6 IADD3.X R0, R29, R224, RZ, P2, !PT ;  /* 0x000000e01d00e210 */ /* 0x000fe400017fe4ff */
[----:B------:R1:W-:Y:S01]  /*5830*/  LDGSTS.E.BYPASS.LTC128B.128 [R193+0x2480], [R2.64+0x40], !P4 ;  /* 0x0248004002c17fae */ /* 0x0003e2000e101d46 */
[-C--:B----4-:R-:W-:Y:S01]  /*5840*/  HMMA.16816.F32 R20, R48, R32.reuse, RZ ;  /* 0x000000203014723c */ /* 0x090fe200000018ff */
[----:B------:R-:W-:Y:S02]  /*5850*/  ISETP.GT.AND P2, PT, R194, R231, PT ;  /* 0x000000e7c200720c */ /* 0x000fe40003f44270 */
[----:B------:R-:W-:Y:S02]  /*5860*/  @!P6 LEA.HI.X R37, R37, c[0x0][0x1fc], R0, 0x1, P0 ;  /* 0x00007f002525ea11 */ /* 0x000fe400000f0c00 */
[----:B------:R1:W-:Y:S01]  /*5870*/  LDGSTS.E.BYPASS.LTC128B.128 [R193+0x3080], [R2.64+0x80], !P5 ;  /* 0x0308008002c17fae */ /* 0x0003e2000e901d46 */
[----:B------:R-:W-:Y:S02]  /*5880*/  IMAD.MOV.U32 R0, RZ, RZ, R122 ;  /* 0x000000ffff007224 */ /* 0x000fe400078e007a */
[C---:B------:R-:W-:Y:S03]  /*5890*/  HMMA.16816.F32 R24, R44.reuse, R32, RZ ;  /* 0x000000202c18723c */ /* 0x040fe600000018ff */
[----:B------:R5:W-:Y:S05]  /*58a0*/  @!P6 LDGSTS.E.BYPASS.LTC128B.128 [R193+0x2080], [R36.64], !P3 ;  /* 0x0208000024c1efae */ /* 0x000bea000d901d46 */
[-C--:B------:R-:W-:Y:S01]  /*58b0*/  HMMA.16816.F32 R28, R44, R34.reuse, RZ ;  /* 0x000000222c1c723c */ /* 0x080fe200000018ff */
[----:B------:R5:W-:Y:S06]  /*58c0*/  @!P6 LDGSTS.E.BYPASS.LTC128B.128 [R193+0x2c80], [R36.64+0x40], !P4 ;  /* 0x02c8004024c1efae */ /* 0x000bec000e101d46 */
[----:B------:R5:W-:Y:S01]  /*58d0*/  @!P6 LDGSTS.E.BYPASS.LTC128B.128 [R193+0x3880], [R36.64+0x80], !P5 ;  /* 0x0388008024c1efae */ /* 0x000be2000e901d46 */
[C---:B------:R-:W-:Y:S05]  /*58e0*/  HMMA.16816.F32 R32, R48.reuse, R34, RZ ;  /* 0x000000223020723c */ /* 0x040fea00000018ff */
[----:B------:R-:W0:Y:S01]  /*58f0*/  LDGDEPBAR ;  /* 0x00000000000079af */ /* 0x000e220000000000 */
[----:B-1----:R-:W-:Y:S02]  /*5900*/  IMAD.MOV.U32 R2, RZ, RZ, R121 ;  /* 0x000000ffff027224 */ /* 0x002fe400078e0079 */
[-C--:B-----5:R-:W-:Y:S08]  /*5910*/  HMMA.16816.F32 R36, R48, R156.reuse, RZ ;  /* 0x0000009c3024723c */ /* 0x0a0ff000000018ff */
[C---:B------:R-:W-:Y:S08]  /*5920*/  HMMA.16816.F32 R40, R44.reuse, R156, RZ ;  /* 0x0000009c2c28723c */ /* 0x040ff000000018ff */
[-C--:B------:R-:W-:Y:S08]  /*5930*/  HMMA.16816.F32 R44, R44, R158.reuse, RZ ;  /* 0x0000009e2c2c723c */ /* 0x080ff000000018ff */
[----:B------:R-:W-:Y:S01]  /*5940*/  HMMA.16816.F32 R48, R48, R158, RZ ;  /* 0x0000009e3030723c */ /* 0x000fe200000018ff */
[----:B------:R-:W-:Y:S07]  /*5950*/  LDSM.16.M88.4 R156, [R182+0x2000] ;  /* 0x00200000b69c783b */ /* 0x000fee0000000200 */
[-C--:B------:R-:W-:Y:S08]  /*5960*/  HMMA.16816.F32 R4, R160, R164.reuse, R4 ;  /* 0x000000a4a004723c */ /* 0x080ff00000001804 */
[C---:B------:R-:W-:Y:S08]  /*5970*/  HMMA.16816.F32 R8, R168.reuse, R164, R8 ;  /* 0x000000a4a808723c */ /* 0x040ff00000001808 */
[-C--:B------:R-:W-:Y:S08]  /*5980*/  HMMA.16816.F32 R12, R168, R166.reuse, R12 ;  /* 0x000000a6a80c723c */ /* 0x080ff0000000180c */
[C---:B------:R-:W-:Y:S01]  /*5990*/  HMMA.16816.F32 R16, R160.reuse, R166, R16 ;  /* 0x000000a6a010723c */ /* 0x040fe20000001810 */
[----:B------:R-:W1:Y:S07]  /*59a0*/  LDSM.16.M88.4 R164, [R123+0xc00] ;  /* 0x000c00007ba4783b */ /* 0x000e6e0000000200 */
[-C--:B--2---:R-:W-:Y:S08]  /*59b0*/  HMMA.16816.F32 R20, R160, R172.reuse, R20 ;  /* 0x000000aca014723c */ /* 0x084ff00000001814 */
[C---:B------:R-:W-:Y:S08]  /*59c0*/  HMMA.16816.F32 R24, R168.reuse, R172, R24 ;  /* 0x000000aca818723c */ /* 0x040ff00000001818 */
[-C--:B------:R-:W-:Y:S08]  /*59d0*/  HMMA.16816.F32 R28, R168, R174.reuse, R28 ;  /* 0x000000aea81c723c */ /* 0x080ff0000000181c */
[C---:B------:R-:W-:Y:S01]  /*59e0*/  HMMA.16816.F32 R32, R160.reuse, R174, R32 ;  /* 0x000000aea020723c */ /* 0x040fe20000001820 */
[----:B------:R-:W-:Y:S07]  /*59f0*/  LDSM.16.M88.4 R172, [R123+0x1400] ;  /* 0x001400007bac783b */ /* 0x000fee0000000200 */
[-C--:B---3--:R-:W-:Y:S08]  /*5a00*/  HMMA.16816.F32 R36, R160, R176.reuse, R36 ;  /* 0x000000b0a024723c */ /* 0x088ff00000001824 */
[C---:B------:R-:W-:Y:S08]  /*5a10*/  HMMA.16816.F32 R40, R168.reuse, R176, R40 ;  /* 0x000000b0a828723c */ /* 0x040ff00000001828 */
[-C--:B------:R-:W-:Y:S01]  /*5a20*/  HMMA.16816.F32 R44, R168, R178.reuse, R44 ;  /* 0x000000b2a82c723c */ /* 0x080fe2000000182c */
[----:B------:R-:W2:Y:S07]  /*5a30*/  LDSM.16.M88.4 R168, [R182+0x3000] ;  /* 0x00300000b6a8783b */ /* 0x000eae0000000200 */
[----:B------:R-:W-:Y:S01]  /*5a40*/  HMMA.16816.F32 R48, R160, R178, R48 ;  /* 0x000000b2a030723c */ /* 0x000fe20000001830 */
[----:B------:R-:W3:Y:S07]  /*5a50*/  LDSM.16.M88.4 R160, [R123+0x1000] ;  /* 0x001000007ba0783b */ /* 0x000eee0000000200 */
[-C--:B-1----:R-:W-:Y:S08]  /*5a60*/  HMMA.16816.F32 R4, R156, R164.reuse, R4 ;  /* 0x000000a49c04723c */ /* 0x082ff00000001804 */
[C---:B--2---:R-:W-:Y:S08]  /*5a70*/  HMMA.16816.F32 R8, R168.reuse, R164, R8 ;  /* 0x000000a4a808723c */ /* 0x044ff00000001808 */
[-C--:B------:R-:W-:Y:S08]  /*5a80*/  HMMA.16816.F32 R12, R168, R166.reuse, R12 ;  /* 0x000000a6a80c723c */ /* 0x080ff0000000180c */
[C---:B------:R-:W-:Y:S01]  /*5a90*/  HMMA.16816.F32 R16, R156.reuse, R166, R16 ;  /* 0x000000a69c10723c */ /* 0x040fe20000001810 */
[----:B------:R-:W-:Y:S07]  /*5aa0*/  LDSM.16.M88.4 R164, [R190] ;  /* 0x00000000bea4783b */ /* 0x000fee0000000200 */
[-C--:B---3--:R-:W-:Y:S08]  /*5ab0*/  HMMA.16816.F32 R20, R156, R160.reuse, R20 ;  /* 0x000000a09c14723c */ /* 0x088ff00000001814 */
[C---:B------:R-:W-:Y:S08]  /*5ac0*/  HMMA.16816.F32 R24, R168.reuse, R160, R24 ;  /* 0x000000a0a818723c */ /* 0x040ff00000001818 */
[-C--:B------:R-:W-:Y:S08]  /*5ad0*/  HMMA.16816.F32 R28, R168, R162.reuse, R28 ;  /* 0x000000a2a81c723c */ /* 0x080ff0000000181c */
[C---:B------:R-:W-:Y:S01]  /*5ae0*/  HMMA.16816.F32 R32, R156.reuse, R162, R32 ;  /* 0x000000a29c20723c */ /* 0x040fe20000001820 */
[----:B------:R-:W1:Y:S07]  /*5af0*/  LDSM.16.M88.4 R160, [R183+0x2000] ;  /* 0x00200000b7a0783b */ /* 0x000e6e0000000200 */
[-C--:B------:R-:W-:Y:S08]  /*5b00*/  HMMA.16816.F32 R36, R156, R172.reuse, R36 ;  /* 0x000000ac9c24723c */ /* 0x080ff00000001824 */
[C---:B------:R-:W-:Y:S08]  /*5b10*/  HMMA.16816.F32 R40, R168.reuse, R172, R40 ;  /* 0x000000aca828723c */ /* 0x040ff00000001828 */
[-C--:B------:R-:W-:Y:S01]  /*5b20*/  HMMA.16816.F32 R44, R168, R174.reuse, R44 ;  /* 0x000000aea82c723c */ /* 0x080fe2000000182c */
[----:B------:R-:W2:Y:S07]  /*5b30*/  LDSM.16.M88.4 R168, [R183+0x3000] ;  /* 0x00300000b7a8783b */ /* 0x000eae0000000200 */
[----:B------:R-:W-:Y:S01]  /*5b40*/  HMMA.16816.F32 R48, R156, R174, R48 ;  /* 0x000000ae9c30723c */ /* 0x000fe20000001830 */
[----:B------:R-:W3:Y:S06]  /*5b50*/  LDSM.16.M88.4 R156, [R189] ;  /* 0x00000000bd9c783b */ /* 0x000eec0000000200 */
[----:B------:R-:W4:Y:S01]  /*5b60*/  LDSM.16.M88.4 R172, [R188] ;  /* 0x00000000bcac783b */ /* 0x000f220000000200 */
[-C--:B-1----:R-:W-:Y:S08]  /*5b70*/  HMMA.16816.F32 R4, R160, R164.reuse, R4 ;  /* 0x000000a4a004723c */ /* 0x082ff00000001804 */
[C---:B--2---:R-:W-:Y:S08]  /*5b80*/  HMMA.16816.F32 R8, R168.reuse, R164, R8 ;  /* 0x000000a4a808723c */ /* 0x044ff00000001808 */
[-C--:B------:R-:W-:Y:S08]  /*5b90*/  HMMA.16816.F32 R12, R168, R166.reuse, R12 ;  /* 0x000000a6a80c723c */ /* 0x080ff0000000180c */
[C---:B------:R-:W-:Y:S01]  /*5ba0*/  HMMA.16816.F32 R16, R160.reuse, R166, R16 ;  /* 0x000000a6a010723c */ /* 0x040fe20000001810 */
[----:B------:R-:W-:Y:S07]  /*5bb0*/  LDSM.16.M88.4 R164, [R123+0x1800] ;  /* 0x001800007ba4783b */ /* 0x000fee0000000200 */
[-C--:B---3--:R-:W-:Y:S08]  /*5bc0*/  HMMA.16816.F32 R20, R160, R156.reuse, R20 ;  /* 0x0000009ca014723c */ /* 0x088ff00000001814 */
[C---:B------:R-:W-:Y:S08]  /*5bd0*/  HMMA.16816.F32 R24, R168.reuse, R156, R24 ;  /* 0x0000009ca818723c */ /* 0x040ff00000001818 */
[-C--:B------:R-:W-:Y:S08]  /*5be0*/  HMMA.16816.F32 R28, R168, R158.reuse, R28 ;  /* 0x0000009ea81c723c */ /* 0x080ff0000000181c */
[C---:B------:R-:W-:Y:S01]  /*5bf0*/  HMMA.16816.F32 R32, R160.reuse, R158, R32 ;  /* 0x0000009ea020723c */ /* 0x040fe20000001820 */
[----:B------:R-:W1:Y:S07]  /*5c00*/  LDSM.16.M88.4 R156, [R182+0x4000] ;  /* 0x00400000b69c783b */ /* 0x000e6e0000000200 */
[-C--:B----4-:R-:W-:Y:S08]  /*5c10*/  HMMA.16816.F32 R36, R160, R172.reuse, R36 ;  /* 0x000000aca024723c */ /* 0x090ff00000001824 */
[C---:B------:R-:W-:Y:S08]  /*5c20*/  HMMA.16816.F32 R40, R168.reuse, R172, R40 ;  /* 0x000000aca828723c */ /* 0x040ff00000001828 */
[-C--:B------:R-:W-:Y:S01]  /*5c30*/  HMMA.16816.F32 R44, R168, R174.reuse, R44 ;  /* 0x000000aea82c723c */ /* 0x080fe2000000182c */
[----:B------:R-:W2:Y:S07]  /*5c40*/  LDSM.16.M88.4 R168, [R182+0x5000] ;  /* 0x00500000b6a8783b */ /* 0x000eae0000000200 */
[----:B------:R-:W-:Y:S01]  /*5c50*/  HMMA.16816.F32 R48, R160, R174, R48 ;  /* 0x000000aea030723c */ /* 0x000fe20000001830 */
[----:B------:R-:W3:Y:S06]  /*5c60*/  LDSM.16.M88.4 R160, [R123+0x1c00] ;  /* 0x001c00007ba0783b */ /* 0x000eec0000000200 */
[----:B------:R-:W4:Y:S01]  /*5c70*/  LDSM.16.M88.4 R172, [R123+0x2000] ;  /* 0x002000007bac783b */ /* 0x000f220000000200 */
        /* <DEDUP_REMOVED lines=15> */
[----:B------:R-:W3:Y:S06]  /*5d70*/  LDSM.16.M88.4 R156, [R186] ;  /* 0x00000000ba9c783b */ /* 0x000eec0000000200 */
[----:B------:R-:W4:Y:S01]  /*5d80*/  LDSM.16.M88.4 R172, [R185] ;  /* 0x00000000b9ac783b */ /* 0x000f220000000200 */
[----:B------:R-:W-:Y:S04]  /*5d90*/  DEPBAR.LE SB0, 0x0 ;  /* 0x000080000000791a */ /* 0x000fe80000000000 */
[-C--:B-1----:R-:W-:Y:S01]  /*5da0*/  HMMA.16816.F32 R4, R160, R164.reuse, R4 ;  /* 0x000000a4a004723c */ /* 0x082fe20000001804 */
[----:B------:R-:W-:Y:S07]  /*5db0*/  BAR.SYNC.DEFER_BLOCKING 0x0 ;  /* 0x0000000000007b1d */ /* 0x000fee0000010000 */
[C---:B--2---:R-:W-:Y:S08]  /*5dc0*/  HMMA.16816.F32 R8, R168.reuse, R164, R8 ;  /* 0x000000a4a808723c */ /* 0x044ff00000001808 */
[-C--:B------:R-:W-:Y:S08]  /*5dd0*/  HMMA.16816.F32 R12, R168, R166.reuse, R12 ;  /* 0x000000a6a80c723c */ /* 0x080ff0000000180c */
[C---:B------:R-:W-:Y:S08]  /*5de0*/  HMMA.16816.F32 R16, R160.reuse, R166, R16 ;  /* 0x000000a6a010723c */ /* 0x040ff00000001810 */
[-C--:B---3--:R-:W-:Y:S08]  /*5df0*/  HMMA.16816.F32 R20, R160, R156.reuse, R20 ;  /* 0x0000009ca014723c */ /* 0x088ff00000001814 */
[C---:B------:R-:W-:Y:S08]  /*5e00*/  HMMA.16816.F32 R24, R168.reuse, R156, R24 ;  /* 0x0000009ca818723c */ /* 0x040ff00000001818 */
[-C--:B------:R-:W-:Y:S08]  /*5e10*/  HMMA.16816.F32 R28, R168, R158.reuse, R28 ;  /* 0x0000009ea81c723c */ /* 0x080ff0000000181c */
[C---:B------:R-:W-:Y:S08]  /*5e20*/  HMMA.16816.F32 R32, R160.reuse, R158, R32 ;  /* 0x0000009ea020723c */ /* 0x040ff00000001820 */
[-C--:B----4-:R-:W-:Y:S08]  /*5e30*/  HMMA.16816.F32 R36, R160, R172.reuse, R36 ;  /* 0x000000aca024723c */ /* 0x090ff00000001824 */
[C---:B------:R-:W-:Y:S08]  /*5e40*/  HMMA.16816.F32 R40, R168.reuse, R172, R40 ;  /* 0x000000aca828723c */ /* 0x040ff00000001828 */
[-C--:B------:R-:W-:Y:S08]  /*5e50*/  HMMA.16816.F32 R44, R168, R174.reuse, R44 ;  /* 0x000000aea82c723c */ /* 0x080ff0000000182c */
[----:B------:R-:W-:Y:S01]  /*5e60*/  HMMA.16816.F32 R48, R160, R174, R48 ;  /* 0x000000aea030723c */ /* 0x000fe20000001830 */
[----:B------:R-:W-:Y:S07]  /*5e70*/  @!UPT UIADD3 URZ, URZ, URZ, URZ ;  /* 0x0000003f3f3ff290 */ /* 0x000fee000fffe03f */
[----:B------:R-:W-:-:S11]  /*5e80*/  @!P2 BRA `(.L_x_54) ;  /* 0x000002b00000a947 */ /* 0x000fd60003800000 */
[----:B------:R-:W-:Y:S04]  /*5e90*/  IADD3 R3, -R229, 0x30, RZ ;  /* 0x00000030e5037810 */ /* 0x000fe80007ffe1ff */
[----:B------:R-:W-:Y:S11]  /*5ea0*/  ISETP.GE.AND P0, PT, R3, 0x21, PT ;  /* 0x000000210300780c */ /* 0x000ff60003f06270 */
[----:B------:R-:W-:Y:S02]  /*5eb0*/  @!UPT UIADD3 URZ, URZ, URZ, URZ ;  /* 0x0000003f3f3ff290 */ /* 0x000fe4000fffe03f */
[----:B------:R-:W-:Y:S01]  /*5ec0*/  @P0 IMAD.MOV.U32 R156, RZ, RZ, c[0x0][0x1e0] ;  /* 0x00007800ff9c0624 */ /* 0x000fe200078e00ff */
[----:B------:R-:W-:Y:S01]  /*5ed0*/  @P0 IADD3 R117, R194, -0x1, RZ ;  /* 0xffffffffc2750810 */ /* 0x000fe20007ffe0ff */
[----:B------:R-:W-:Y:S03]  /*5ee0*/  @P0 IMAD.MOV.U32 R158, RZ, RZ, 0x5 ;  /* 0x00000005ff9e0424 */ /* 0x000fe600078e00ff */
[----:B------:R-:W-:Y:S02]  /*5ef0*/  @P0 SHF.R.S32.HI R118, RZ, 0x1f, R117 ;  /* 0x0000001fff760819 */ /* 0x000fe40000011475 */
[C---:B------:R-:W-:Y:S02]  /*5f00*/  @P0 SHF.L.U64.HI R159, R156.reuse, R158, c[0x0][0x1e4] ;  /* 0x000079009c9f0619 */ /* 0x040fe4000001029e */
[----:B------:R-:W-:Y:S01]  /*5f10*/  @P0 SHF.L.U32 R158, R156, 0x5, RZ ;  /* 0x000000059c9e0819 */ /* 0x000fe200000006ff */
[----:B------:R-:W-:Y:S02]  /*5f20*/  @P0 IMAD R118, R118, c[0x0][0x1e0], RZ ;  /* 0x0000780076760a24 */ /* 0x000fe400078e02ff */
[C---:B------:R-:W-:Y:S04]  /*5f30*/  @P0 IMAD.WIDE.U32 R156, R117.reuse, c[0x0][0x1e0], RZ ;  /* 0x00007800759c0a25 */ /* 0x040fe800078e00ff */
[----:B------:R-:W-:Y:S04]  /*5f40*/  @P0 IMAD R118, R117, c[0x0][0x1e4], R118 ;  /* 0x0000790075760a24 */ /* 0x000fe800078e0276 */
[----:B------:R-:W-:Y:S02]  /*5f50*/  @P0 IMAD.IADD R118, R157, 0x1, R118 ;  /* 0x000000019d760824 */ /* 0x000fe400078e0276 */
[----:B------:R-:W-:Y:S04]  /*5f60*/  @P0 IMAD.WIDE.U32 R156, R156, 0x30, R158 ;  /* 0x000000309c9c0825 */ /* 0x000fe800078e009e */
[----:B------:R-:W-:Y:S01]  /*5f70*/  @P0 IMAD R118, R118, 0x30, RZ ;  /* 0x0000003076760824 */ /* 0x000fe200078e02ff */
[----:B------:R-:W-:Y:S04]  /*5f80*/  @P0 IADD3 R117, P1, R220, R156, RZ ;  /* 0x0000009cdc750210 */ /* 0x000fe80007f3e0ff */
[----:B------:R-:W-:Y:S02]  /*5f90*/  @P0 IADD3.X R160, R219, R118, R157, P1, !PT ;  /* 0x00000076dba00210 */ /* 0x000fe40000ffe49d */
[----:B------:R-:W-:Y:S11]  /*5fa0*/  ISETP.GE.AND P1, PT, R3, 0x1, PT ;  /* 0x000000010300780c */ /* 0x000ff60003f26270 */
[----:B------:R-:W-:Y:S02]  /*5fb0*/  @!UPT UIADD3 URZ, URZ, URZ, URZ ;  /* 0x0000003f3f3ff290 */ /* 0x000fe4000fffe03f */
[----:B------:R-:W-:Y:S01]  /*5fc0*/  @P1 IADD3 R3, R194, -0x1, RZ ;  /* 0xffffffffc2031810 */ /* 0x000fe20007ffe0ff */
[----:B------:R-:W-:Y:S01]  /*5fd0*/  @P1 IMAD.MOV.U32 R157, RZ, RZ, R219 ;  /* 0x000000ffff9d1224 */ /* 0x000fe200078e00db */
[----:B------:R-:W-:Y:S02]  /*5fe0*/  @P1 MOV R156, R220 ;  /* 0x000000dc009c1202 */ /* 0x000fe40000000f00 */
[----:B------:R-:W-:Y:S01]  /*5ff0*/  @P1 SHF.R.S32.HI R118, RZ, 0x1f, R3 ;  /* 0x0000001fff761819 */ /* 0x000fe20000011403 */
[C---:B------:R-:W-:Y:S04]  /*6000*/  @P1 IMAD.WIDE.U32 R158, R3.reuse, c[0x0][0x1e0], RZ ;  /* 0x00007800039e1a25 */ /* 0x040fe800078e00ff */
[----:B------:R-:W-:Y:S02]  /*6010*/  @P1 IMAD R118, R118, c[0x0][0x1e0], RZ ;  /* 0x0000780076761a24 */ /* 0x000fe400078e02ff */
[----:B------:R-:W-:Y:S04]  /*6020*/  @P1 IMAD.WIDE.U32 R156, R158, 0x30, R156 ;  /* 0x000000309e9c1825 */ /* 0x000fe800078e009c */
[----:B------:R-:W-:Y:S01]  /*6030*/  @P1 IMAD R3, R3, c[0x0][0x1e4], R118 ;  /* 0x0000790003031a24 */ /* 0x000fe200078e0276 */
[C---:B------:R-:W-:Y:S03]  /*6040*/  @P1 LEA R158, P6, R156.reuse, c[0x0][0x1c8], 0x1 ;  /* 0x000072009c9e1a11 */ /* 0x040fe600078c08ff */
[----:B------:R-:W-:Y:S04]  /*6050*/  @P1 IMAD.IADD R3, R159, 0x1, R3 ;  /* 0x000000019f031824 */ /* 0x000fe800078e0203 */
[----:B------:R-:W-:Y:S05]  /*6060*/  @P1 IMAD R3, R3, 0x30, RZ ;  /* 0x0000003003031824 */ /* 0x000fea00078e02ff */
[----:B------:R-:W-:Y:S04]  /*6070*/  @P1 IADD3 R3, R157, R3, RZ ;  /* 0x000000039d031210 */ /* 0x000fe80007ffe0ff */
[----:B------:R-:W-:Y:S02]  /*6080*/  @P1 LEA.HI.X R159, R156, c[0x0][0x1cc], R3, 0x1, P6 ;  /* 0x000073009c9f1a11 */ /* 0x000fe400030f0c03 */
[C---:B------:R-:W-:Y:S03]  /*6090*/  @P0 LEA R156, P6, R117.reuse, c[0x0][0x1c8], 0x1 ;  /* 0x00007200759c0a11 */ /* 0x040fe600078c08ff */
[----:B------:R-:W-:Y:S01]  /*60a0*/  @!PT LDS RZ, [RZ] ;  /* 0x00000000fffff984 */ /* 0x000fe20000000800 */
[----:B------:R-:W-:Y:S01]  /*60b0*/  @!PT LDS RZ, [RZ] ;  /* 0x00000000fffff984 */ /* 0x000fe20000000800 */
[----:B------:R-:W-:Y:S01]  /*60c0*/  @!PT LDS RZ, [RZ] ;  /* 0x00000000fffff984 */ /* 0x000fe20000000800 */
[----:B------:R1:W-:Y:S01]  /*60d0*/  @P1 LDGSTS.E.BYPASS.LTC128B.128 [R193+0x3c80], [R158.64], !P3 ;  /* 0x03c800009ec11fae */ /* 0x0003e2000d901d46 */
[----:B------:R-:W-:Y:S04]  /*60e0*/  @P0 LEA.HI.X R157, R117, c[0x0][0x1cc], R160, 0x1, P6 ;  /* 0x00007300759d0a11 */ /* 0x000fe800030f0ca0 */
[----:B------:R1:W-:Y:S05]  /*60f0*/  @P1 LDGSTS.E.BYPASS.LTC128B.128 [R193+0x4880], [R158.64+0x40], !P4 ;  /* 0x048800409ec11fae */ /* 0x0003ea000e101d46 */
[----:B------:R1:W-:Y:S05]  /*6100*/  @P1 LDGSTS.E.BYPASS.LTC128B.128 [R193+0x5480], [R158.64+0x80], !P5 ;  /* 0x054800809ec11fae */ /* 0x0003ea000e901d46 */
[----:B------:R1:W-:Y:S05]  /*6110*/  @P0 LDGSTS.E.BYPASS.LTC128B.128 [R193+0x4480], [R156.64], !P3 ;  /* 0x044800009cc10fae */ /* 0x0003ea000d901d46 */
[----:B------:R1:W-:Y:S05]  /*6120*/  @P0 LDGSTS.E.BYPASS.LTC128B.128 [R193+0x5080], [R156.64+0x40], !P4 ;  /* 0x050800409cc10fae */ /* 0x0003ea000e101d46 */
[----:B------:R1:W-:Y:S02]  /*6130*/  @P0 LDGSTS.E.BYPASS.LTC128B.128 [R193+0x5c80], [R156.64+0x80], !P5 ;  /* 0x05c800809cc10fae */ /* 0x0003e4000e901d46 */
.L_x_54:
[----:B------:R-:W-:Y:S05]  /*6140*/  BSYNC B0 ;  /* 0x0000000000007941 */ /* 0x000fea0003800000 */
.L_x_53:
[----:B------:R-:W-:Y:S01]  /*6150*/  FMNMX.FTZ R117, R6, R121, !PT ;  /* 0x0000007906757209 */ /* 0x000fe20007810000 */
[----:B------:R-:W0:Y:S01]  /*6160*/  LDGDEPBAR ;  /* 0x00000000000079af */ /* 0x000e220000000000 */
        /* <DEDUP_REMOVED lines=32> */
[----:B------:R-:W-:Y:S01]  /*6370*/  SHFL.BFLY PT, R121, R117, 0x2, 0x1f ;  /* 0x0c401f0075797f89 */ /* 0x000fe200000e0000 */
[----:B------:R-:W-:Y:S02]  /*6380*/  FMNMX.FTZ R3, R49, R3, !PT ;  /* 0x0000000331037209 */ /* 0x000fe40007810000 */
[----:B------:R-:W-:Y:S02]  /*6390*/  FMNMX.FTZ R118, R44, R118, !PT ;  /* 0x000000762c767209 */ /* 0x000fe40007810000 */
[----:B------:R-:W-:Y:S02]  /*63a0*/  IADD3 R194, R194, -0x1, RZ ;  /* 0xffffffffc2c27810 */ /* 0x000fe40007ffe0ff */
[----:B------:R-:W-:Y:S01]  /*63b0*/  FMNMX.FTZ R118, R45, R118, !PT ;  /* 0x000000762d767209 */ /* 0x000fe20007810000 */
[----:B------:R-:W-:Y:S08]  /*63c0*/  SHFL.BFLY PT, R120, R3, 0x2, 0x1f ;  /* 0x0c401f0003787f89 */ /* 0x000ff000000e0000 */
[----:B------:R-:W2:Y:S02]  /*63d0*/  SHFL.BFLY PT, R122, R118, 0x2, 0x1f ;  /* 0x0c401f00767a7f89 */ /* 0x000ea400000e0000 */
[----:B--2---:R-:W-:Y:S02]  /*63e0*/  FMNMX.FTZ R118, R118, R122, !PT ;  /* 0x0000007a76767209 */ /* 0x004fe40007810000 */
[----:B------:R-:W-:Y:S02]  /*63f0*/  FMNMX.FTZ R117, R117, R121, !PT ;  /* 0x0000007975757209 */ /* 0x000fe40007810000 */
[----:B------:R-:W-:Y:S02]  /*6400*/  FMNMX.FTZ R3, R3, R120, !PT ;  /* 0x0000007803037209 */ /* 0x000fe40007810000 */
[----:B-1----:R-:W-:Y:S01]  /*6410*/  SHFL.BFLY PT, R157, R118, 0x1, 0x1f ;  /* 0x0c201f00769d7f89 */ /* 0x002fe200000e0000 */
[----:B------:R-:W-:Y:S04]  /*6420*/  FMNMX.FTZ R120, R10, R119, !PT ;  /* 0x000000770a787209 */ /* 0x000fe80007810000 */
[----:B------:R-:W-:Y:S03]  /*6430*/  FMNMX.FTZ R120, R11, R120, !PT ;  /* 0x000000780b787209 */ /* 0x000fe60007810000 */
[----:B------:R-:W1:Y:S01]  /*6440*/  SHFL.BFLY PT, R121, R117, 0x1, 0x1f ;  /* 0x0c201f0075797f89 */ /* 0x000e6200000e0000 */
[----:B------:R-:W-:Y:S04]  /*6450*/  FMNMX.FTZ R120, R14, R120, !PT ;  /* 0x000000780e787209 */ /* 0x000fe80007810000 */
[----:B------:R-:W-:Y:S03]  /*6460*/  FMNMX.FTZ R120, R15, R120, !PT ;  /* 0x000000780f787209 */ /* 0x000fe60007810000 */
[----:B------:R-:W2:Y:S01]  /*6470*/  SHFL.BFLY PT, R156, R3, 0x1, 0x1f ;  /* 0x0c201f00039c7f89 */ /* 0x000ea200000e0000 */
[----:B------:R-:W-:Y:S04]  /*6480*/  FMNMX.FTZ R120, R26, R120, !PT ;  /* 0x000000781a787209 */ /* 0x000fe80007810000 */
[----:B------:R-:W-:Y:S02]  /*6490*/  FMNMX.FTZ R120, R27, R120, !PT ;  /* 0x000000781b787209 */ /* 0x000fe40007810000 */
[----:B-1----:R-:W-:Y:S05]  /*64a0*/  FMNMX.FTZ R121, R117, R121, !PT ;  /* 0x0000007975797209 */ /* 0x002fea0007810000 */
[C---:B------:R-:W-:Y:S02]  /*64b0*/  FADD.FTZ R2, -R121.reuse, R2 ;  /* 0x0000000279027221 */ /* 0x040fe40000010100 */
[----:B------:R-:W-:Y:S01]  /*64c0*/  FMUL.FTZ R161, R121, c[0x0][0x2d0] ;  /* 0x0000b40079a17a20 */ /* 0x000fe20000410000 */
[----:B--2---:R-:W-:Y:S01]  /*64d0*/  FMNMX.FTZ R122, R3, R156, !PT ;  /* 0x0000009c037a7209 */ /* 0x004fe20007810000 */
[----:B------:R-:W-:Y:S01]  /*64e0*/  FMUL.FTZ R2, R2, c[0x0][0x2d0] ;  /* 0x0000b40002027a20 */ /* 0x000fe20000410000 */
[----:B------:R-:W-:Y:S01]  /*64f0*/  FMNMX.FTZ R3, R30, R120, !PT ;  /* 0x000000781e037209 */ /* 0x000fe20007810000 */
[--C-:B------:R-:W-:Y:S01]  /*6500*/  FFMA.FTZ R22, R22, c[0x0][0x2d0], -R161.reuse ;  /* 0x0000b40016167a23 */ /* 0x100fe200000108a1 */
[----:B------:R-:W-:Y:S01]  /*6510*/  FMNMX.FTZ R120, R118, R157, !PT ;  /* 0x0000009d76787209 */ /* 0x000fe20007810000 */
[C---:B------:R-:W-:Y:S01]  /*6520*/  FADD.FTZ R0, -R122.reuse, R0 ;  /* 0x000000007a007221 */ /* 0x040fe20000010100 */
[----:B------:R-:W-:Y:S01]  /*6530*/  FMNMX.FTZ R3, R31, R3, !PT ;  /* 0x000000031f037209 */ /* 0x000fe20007810000 */
[----:B------:R1:W2:Y:S01]  /*6540*/  MUFU.EX2 R118, R2 ;  /* 0x0000000200767308 */ /* 0x0002a20000000800 */
[----:B------:R-:W-:Y:S01]  /*6550*/  FMUL.FTZ R160, R122, c[0x0][0x2d0] ;  /* 0x0000b4007aa07a20 */ /* 0x000fe20000410000 */
[----:B------:R-:W-:Y:S01]  /*6560*/  LDSM.16.MT88.4 R156, [R180] ;  /* 0x00000000b49c783b */ /* 0x000fe20000004200 */
[----:B------:R-:W-:Y:S01]  /*6570*/  FMNMX.FTZ R117, R42, R3, !PT ;  /* 0x000000032a757209 */ /* 0x000fe20007810000 */
[----:B------:R-:W-:Y:S02]  /*6580*/  FMUL.FTZ R3, R0, c[0x0][0x2d0] ;  /* 0x0000b40000037a20 */ /* 0x000fe40000410000 */
[--C-:B------:R-:W-:Y:S01]  /*6590*/  FFMA.FTZ R4, R4, c[0x0][0x2d0], -R160.reuse ;  /* 0x0000b40004047a23 */ /* 0x100fe200000108a0 */
[----:B------:R-:W-:Y:S01]  /*65a0*/  FMNMX.FTZ R0, R43, R117, !PT ;  /* 0x000000752b007209 */ /* 0x000fe20007810000 */
[--C-:B------:R-:W-:Y:S02]  /*65b0*/  FFMA.FTZ R20, R20, c[0x0][0x2d0], -R160.reuse ;  /* 0x0000b40014147a23 */ /* 0x100fe400000108a0 */
[----:B------:R3:W4:Y:S01]  /*65c0*/  MUFU.EX2 R117, R3 ;  /* 0x0000000300757308 */ /* 0x0007220000000800 */
[----:B------:R-:W-:Y:S01]  /*65d0*/  FMNMX.FTZ R0, R46, R0, !PT ;  /* 0x000000002e007209 */ /* 0x000fe20007810000 */
[--C-:B------:R-:W-:Y:S02]  /*65e0*/  FFMA.FTZ R21, R21, c[0x0][0x2d0], -R160.reuse ;  /* 0x0000b40015157a23 */ /* 0x100fe400000108a0 */
[--C-:B------:R-:W-:Y:S01]  /*65f0*/  FFMA.FTZ R23, R23, c[0x0][0x2d0], -R161.reuse ;  /* 0x0000b40017177a23 */ /* 0x100fe200000108a1 */
[----:B------:R-:W-:Y:S01]  /*6600*/  FMNMX.FTZ R0, R47, R0, !PT ;  /* 0x000000002f007209 */ /* 0x000fe20007810000 */
[--C-:B------:R-:W-:Y:S02]  /*6610*/  FFMA.FTZ R32, R32, c[0x0][0x2d0], -R160.reuse ;  /* 0x0000b40020207a23 */ /* 0x100fe400000108a0 */
[----:B------:R-:W-:Y:S02]  /*6620*/  FFMA.FTZ R33, R33, c[0x0][0x2d0], -R160 ;  /* 0x0000b40021217a23 */ /* 0x000fe400000108a0 */
[----:B------:R-:W-:Y:S01]  /*6630*/  MUFU.EX2 R162, R4 ;  /* 0x0000000400a27308 */ /* 0x000fe20000000800 */
[--C-:B------:R-:W-:Y:S02]  /*6640*/  FFMA.FTZ R34, R34, c[0x0][0x2d0], -R161.reuse ;  /* 0x0000b40022227a23 */ /* 0x100fe400000108a1 */
[--C-:B------:R-:W-:Y:S02]  /*6650*/  FFMA.FTZ R35, R35, c[0x0][0x2d0], -R161.reuse ;  /* 0x0000b40023237a23 */ /* 0x100fe400000108a1 */
[----:B-1----:R-:W-:Y:S02]  /*6660*/  FADD.FTZ R2, -R120, R116 ;  /* 0x0000007478027221 */ /* 0x002fe40000010100 */
[----:B--2---:R-:W-:Y:S02]  /*6670*/  FMUL.FTZ R54, R118, R54 ;  /* 0x0000003676367220 */ /* 0x004fe40000410000 */
[----:B------:R-:W-:Y:S01]  /*6680*/  FMUL.FTZ R2, R2, c[0x0][0x2d0] ;  /* 0x0000b40002027a20 */ /* 0x000fe20000410000 */
[----:B------:R-:W-:Y:S01]  /*6690*/  MUFU.EX2 R198, R20 ;  /* 0x0000001400c67308 */ /* 0x000fe20000000800 */
[C---:B------:R-:W-:Y:S02]  /*66a0*/  FMUL.FTZ R55, R118.reuse, R55 ;  /* 0x0000003776377220 */ /* 0x040fe40000410000 */
[C---:B------:R-:W-:Y:S01]  /*66b0*/  FMUL.FTZ R66, R118.reuse, R66 ;  /* 0x0000004276427220 */ /* 0x040fe20000410000 */
[----:B---3--:R-:W1:Y:S01]  /*66c0*/  SHFL.BFLY PT, R3, R0, 0x2, 0x1f ;  /* 0x0c401f0000037f89 */ /* 0x008e6200000e0000 */
[C---:B----4-:R-:W-:Y:S02]  /*66d0*/  FMUL.FTZ R52, R117.reuse, R52 ;  /* 0x0000003475347220 */ /* 0x050fe40000410000 */
[C---:B------:R-:W-:Y:S02]  /*66e0*/  FMUL.FTZ R53, R117.reuse, R53 ;  /* 0x0000003575357220 */ /* 0x040fe40000410000 */
[C---:B------:R-:W-:Y:S01]  /*66f0*/  FMUL.FTZ R64, R117.reuse, R64 ;  /* 0x0000004075407220 */ /* 0x040fe20000410000 */
[----:B------:R2:W3:Y:S01]  /*6700*/  MUFU.EX2 R116, R2 ;  /* 0x0000000200747308 */ /* 0x0004e20000000800 */
[C---:B------:R-:W-:Y:S02]  /*6710*/  FMUL.FTZ R65, R117.reuse, R65 ;  /* 0x0000004175417220 */ /* 0x040fe40000410000 */
[C---:B------:R-:W-:Y:S02]  /*6720*/  FMUL.FTZ R67, R118.reuse, R67 ;  /* 0x0000004376437220 */ /* 0x040fe40000410000 */
[C---:B------:R-:W-:Y:S02]  /*6730*/  FMUL.FTZ R68, R117.reuse, R68 ;  /* 0x0000004475447220 */ /* 0x040fe40000410000 */
[C---:B------:R-:W-:Y:S02]  /*6740*/  FMUL.FTZ R69, R117.reuse, R69 ;  /* 0x0000004575457220 */ /* 0x040fe40000410000 */
[C---:B------:R-:W-:Y:S01]  /*6750*/  FMUL.FTZ R70, R118.reuse, R70 ;  /* 0x0000004676467220 */ /* 0x040fe20000410000 */
[----:B------:R-:W-:Y:S01]  /*6760*/  MUFU.EX2 R199, R21 ;  /* 0x0000001500c77308 */ /* 0x000fe20000000800 */
[C---:B------:R-:W-:Y:S02]  /*6770*/  FMUL.FTZ R71, R118.reuse, R71 ;  /* 0x0000004776477220 */ /* 0x040fe40000410000 */
[C---:B------:R-:W-:Y:S02]  /*6780*/  FMUL.FTZ R80, R117.reuse, R80 ;  /* 0x0000005075507220 */ /* 0x040fe40000410000 */
[----:B------:R-:W-:Y:S02]  /*6790*/  FMUL.FTZ R81, R117, R81 ;  /* 0x0000005175517220 */ /* 0x000fe40000410000 */
[----:B------:R-:W-:Y:S01]  /*67a0*/  FMUL.FTZ R82, R118, R82 ;  /* 0x0000005276527220 */ /* 0x000fe20000410000 */
[----:B-1----:R-:W-:Y:S01]  /*67b0*/  FMNMX.FTZ R0, R0, R3, !PT ;  /* 0x0000000300007209 */ /* 0x002fe20007810000 */
[--C-:B------:R-:W-:Y:S01]  /*67c0*/  FFMA.FTZ R3, R7, c[0x0][0x2d0], -R161.reuse ;  /* 0x0000b40007037a23 */ /* 0x100fe200000108a1 */
[----:B------:R-:W-:Y:S01]  /*67d0*/  MUFU.EX2 R197, R22 ;  /* 0x0000001600c57308 */ /* 0x000fe20000000800 */
[C---:B------:R-:W-:Y:S02]  /*67e0*/  FMUL.FTZ R7, R118.reuse, R131 ;  /* 0x0000008376077220 */ /* 0x040fe40000410000 */
[----:B------:R-:W-:Y:S02]  /*67f0*/  FMUL.FTZ R83, R118, R83 ;  /* 0x0000005376537220 */ /* 0x000fe40000410000 */
[--C-:B--2---:R-:W-:Y:S02]  /*6800*/  FFMA.FTZ R2, R5, c[0x0][0x2d0], -R160.reuse ;  /* 0x0000b40005027a23 */ /* 0x104fe400000108a0 */
[C---:B------:R-:W-:Y:S02]  /*6810*/  FMUL.FTZ R5, R117.reuse, R129 ;  /* 0x0000008175057220 */ /* 0x040fe40000410000 */
[C---:B---3--:R-:W-:Y:S01]  /*6820*/  FMUL.FTZ R56, R116.reuse, R56 ;  /* 0x0000003874387220 */ /* 0x048fe20000410000 */
[----:B------:R1:W-:Y:S01]  /*6830*/  MUFU.EX2 R207, R2 ;  /* 0x0000000200cf7308 */ /* 0x0003e20000000800 */
[C---:B------:R-:W-:Y:S02]  /*6840*/  FMUL.FTZ R57, R116.reuse, R57 ;  /* 0x0000003974397220 */ /* 0x040fe40000410000 */
[C---:B------:R-:W-:Y:S02]  /*6850*/  FMUL.FTZ R60, R116.reuse, R60 ;  /* 0x0000003c743c7220 */ /* 0x040fe40000410000 */
[C---:B------:R-:W-:Y:S02]  /*6860*/  FMUL.FTZ R61, R116.reuse, R61 ;  /* 0x0000003d743d7220 */ /* 0x040fe40000410000 */
[C---:B------:R-:W-:Y:S02]  /*6870*/  FMUL.FTZ R72, R116.reuse, R72 ;  /* 0x0000004874487220 */ /* 0x040fe40000410000 */
[C---:B------:R-:W-:Y:S01]  /*6880*/  FMUL.FTZ R73, R116.reuse, R73 ;  /* 0x0000004974497220 */ /* 0x040fe20000410000 */
[----:B------:R2:W-:Y:S01]  /*6890*/  MUFU.EX2 R206, R3 ;  /* 0x0000000300ce7308 */ /* 0x0005e20000000800 */
[C---:B------:R-:W-:Y:S02]  /*68a0*/  FMUL.FTZ R76, R116.reuse, R76 ;  /* 0x0000004c744c7220 */ /* 0x040fe40000410000 */
[----:B------:R-:W-:Y:S02]  /*68b0*/  FMUL.FTZ R77, R116, R77 ;  /* 0x0000004d744d7220 */ /* 0x000fe40000410000 */
[C---:B------:R-:W-:Y:S02]  /*68c0*/  FMUL.FTZ R84, R117.reuse, R84 ;  /* 0x0000005475547220 */ /* 0x040fe40000410000 */
[C---:B------:R-:W-:Y:S02]  /*68d0*/  FMUL.FTZ R85, R117.reuse, R85 ;  /* 0x0000005575557220 */ /* 0x040fe40000410000 */
[C---:B------:R-:W-:Y:S01]  /*68e0*/  FMUL.FTZ R86, R118.reuse, R86 ;  /* 0x0000005676567220 */ /* 0x040fe20000410000 */
[----:B------:R-:W-:Y:S01]  /*68f0*/  MUFU.EX2 R196, R23 ;  /* 0x0000001700c47308 */ /* 0x000fe20000000800 */
[----:B------:R-:W-:Y:S02]  /*6900*/  FMUL.FTZ R87, R118, R87 ;  /* 0x0000005776577220 */ /* 0x000fe40000410000 */
[----:B------:R-:W-:Y:S02]  /*6910*/  FMUL.FTZ R88, R116, R88 ;  /* 0x0000005874587220 */ /* 0x000fe40000410000 */
[--C-:B-1----:R-:W-:Y:S02]  /*6920*/  FFMA.FTZ R2, R6, c[0x0][0x2d0], -R161.reuse ;  /* 0x0000b40006027a23 */ /* 0x102fe400000108a1 */
[----:B------:R-:W-:Y:S02]  /*6930*/  FMUL.FTZ R6, R118, R130 ;  /* 0x0000008276067220 */ /* 0x000fe40000410000 */
[C---:B------:R-:W-:Y:S01]  /*6940*/  FMUL.FTZ R89, R116.reuse, R89 ;  /* 0x0000005974597220 */ /* 0x040fe20000410000 */
[----:B------:R1:W3:Y:S01]  /*6950*/  MUFU.EX2 R205, R2 ;  /* 0x0000000200cd7308 */ /* 0x0002e20000000800 */
[C---:B------:R-:W-:Y:S02]  /*6960*/  FMUL.FTZ R92, R116.reuse, R92 ;  /* 0x0000005c745c7220 */ /* 0x040fe40000410000 */
[----:B------:R-:W-:Y:S02]  /*6970*/  FMUL.FTZ R93, R116, R93 ;  /* 0x0000005d745d7220 */ /* 0x000fe40000410000 */
[--C-:B--2---:R-:W-:Y:S02]  /*6980*/  FFMA.FTZ R3, R16, c[0x0][0x2d0], -R160.reuse ;  /* 0x0000b40010037a23 */ /* 0x104fe400000108a0 */
[C---:B------:R-:W-:Y:S02]  /*6990*/  FMUL.FTZ R16, R117.reuse, R136 ;  /* 0x0000008875107220 */ /* 0x040fe40000410000 */
[--C-:B------:R-:W-:Y:S01]  /*69a0*/  FFMA.FTZ R136, R38, c[0x0][0x2d0], -R161.reuse ;  /* 0x0000b40026887a23 */ /* 0x100fe200000108a1 */
[----:B------:R2:W-:Y:S01]  /*69b0*/  MUFU.EX2 R208, R3 ;  /* 0x0000000300d07308 */ /* 0x0005e20000000800 */
[C---:B------:R-:W-:Y:S02]  /*69c0*/  FMUL.FTZ R96, R117.reuse, R96 ;  /* 0x0000006075607220 */ /* 0x040fe40000410000 */
[C---:B------:R-:W-:Y:S02]  /*69d0*/  FMUL.FTZ R97, R117.reuse, R97 ;  /* 0x0000006175617220 */ /* 0x040fe40000410000 */
[C---:B------:R-:W-:Y:S02]  /*69e0*/  FMUL.FTZ R98, R118.reuse, R98 ;  /* 0x0000006276627220 */ /* 0x040fe40000410000 */
[C---:B------:R-:W-:Y:S02]  /*69f0*/  FMUL.FTZ R99, R118.reuse, R99 ;  /* 0x0000006376637220 */ /* 0x040fe40000410000 */
[C---:B------:R-:W-:Y:S01]  /*6a00*/  FMUL.FTZ R100, R117.reuse, R100 ;  /* 0x0000006475647220 */ /* 0x040fe20000410000 */
[----:B------:R-:W-:Y:S01]  /*6a10*/  MUFU.EX2 R163, R136 ;  /* 0x0000008800a37308 */ /* 0x000fe20000000800 */
[----:B------:R-:W-:Y:S02]  /*6a20*/  FMUL.FTZ R101, R117, R101 ;  /* 0x0000006575657220 */ /* 0x000fe40000410000 */
[----:B------:R-:W-:Y:S01]  /*6a30*/  FMUL.FTZ R102, R118, R102 ;  /* 0x0000006676667220 */ /* 0x000fe20000410000 */
[----:B-1----:R-:W1:Y:S01]  /*6a40*/  SHFL.BFLY PT, R2, R0, 0x1, 0x1f ;  /* 0x0c201f0000027f89 */ /* 0x002e6200000e0000 */
[----:B---3--:R-:W-:Y:S01]  /*6a50*/  F2FP.PACK_AB R129, R206, R205 ;  /* 0x000000cdce81723e */ /* 0x008fe200000000ff */
[----:B------:R-:W-:Y:S02]  /*6a60*/  FMUL.FTZ R103, R118, R103 ;  /* 0x0000006776677220 */ /* 0x000fe40000410000 */
[C---:B------:R-:W-:Y:S02]  /*6a70*/  FMUL.FTZ R104, R116.reuse, R104 ;  /* 0x0000006874687220 */ /* 0x040fe40000410000 */
[C---:B------:R-:W-:Y:S01]  /*6a80*/  FMUL.FTZ R105, R116.reuse, R105 ;  /* 0x0000006974697220 */ /* 0x040fe20000410000 */
[----:B------:R-:W-:Y:S01]  /*6a90*/  MUFU.EX2 R195, R32 ;  /* 0x0000002000c37308 */ /* 0x000fe20000000800 */
[C---:B------:R-:W-:Y:S02]  /*6aa0*/  FMUL.FTZ R20, R116.reuse, R140 ;  /* 0x0000008c74147220 */ /* 0x040fe40000410000 */
[--C-:B--2---:R-:W-:Y:S02]  /*6ab0*/  FFMA.FTZ R3, R17, c[0x0][0x2d0], -R160.reuse ;  /* 0x0000b40011037a23 */ /* 0x104fe400000108a0 */
[----:B------:R-:W-:Y:S02]  /*6ac0*/  FMUL.FTZ R17, R117, R137 ;  /* 0x0000008975117220 */ /* 0x000fe40000410000 */
[--C-:B------:R-:W-:Y:S02]  /*6ad0*/  FFMA.FTZ R137, R49, c[0x0][0x2d0], -R160.reuse ;  /* 0x0000b40031897a23 */ /* 0x100fe400000108a0 */
[--C-:B------:R-:W-:Y:S01]  /*6ae0*/  FFMA.FTZ R140, R51, c[0x0][0x2d0], -R161.reuse ;  /* 0x0000b400338c7a23 */ /* 0x100fe200000108a1 */
[----:B------:R2:W3:Y:S01]  /*6af0*/  MUFU.EX2 R218, R3 ;  /* 0x0000000300da7308 */ /* 0x0004e20000000800 */
[----:B------:R-:W-:Y:S02]  /*6b00*/  FMUL.FTZ R21, R116, R141 ;  /* 0x0000008d74157220 */ /* 0x000fe40000410000 */
[C---:B------:R-:W-:Y:S02]  /*6b10*/  FMUL.FTZ R108, R117.reuse, R108 ;  /* 0x0000006c756c7220 */ /* 0x040fe40000410000 */
[----:B------:R-:W-:Y:S01]  /*6b20*/  FMUL.FTZ R109, R117, R109 ;  /* 0x0000006d756d7220 */ /* 0x000fe20000410000 */
[----:B-1----:R-:W-:Y:S01]  /*6b30*/  FMNMX.FTZ R2, R0, R2, !PT ;  /* 0x0000000200027209 */ /* 0x002fe20007810000 */
[--C-:B------:R-:W-:Y:S02]  /*6b40*/  FFMA.FTZ R0, R19, c[0x0][0x2d0], -R161.reuse ;  /* 0x0000b40013007a23 */ /* 0x100fe400000108a1 */
[----:B------:R-:W-:Y:S01]  /*6b50*/  FMUL.FTZ R19, R118, R139 ;  /* 0x0000008b76137220 */ /* 0x000fe20000410000 */
[----:B------:R-:W-:Y:S01]  /*6b60*/  MUFU.EX2 R168, R137 ;  /* 0x0000008900a87308 */ /* 0x000fe20000000800 */
[--C-:B------:R-:W-:Y:S01]  /*6b70*/  FFMA.FTZ R139, R37, c[0x0][0x2d0], -R160.reuse ;  /* 0x0000b400258b7a23 */ /* 0x100fe200000108a0 */
[----:B------:R-:W-:Y:S01]  /*6b80*/  F2FP.PACK_AB R37, R196, R197 ;  /* 0x000000c5c425723e */ /* 0x000fe200000000ff */
[C---:B------:R-:W-:Y:S02]  /*6b90*/  FMUL.FTZ R110, R118.reuse, R110 ;  /* 0x0000006e766e7220 */ /* 0x040fe40000410000 */
[----:B------:R-:W-:Y:S02]  /*6ba0*/  FMUL.FTZ R111, R118, R111 ;  /* 0x0000006f766f7220 */ /* 0x000fe40000410000 */
[C---:B------:R-:W-:Y:S02]  /*6bb0*/  FMUL.FTZ R112, R116.reuse, R112 ;  /* 0x0000007074707220 */ /* 0x040fe40000410000 */
[----:B------:R-:W-:Y:S01]  /*6bc0*/  FMUL.FTZ R113, R116, R113 ;  /* 0x0000007174717220 */ /* 0x000fe20000410000 */
[----:B------:R1:W-:Y:S01]  /*6bd0*/  MUFU.EX2 R216, R0 ;  /* 0x0000000000d87308 */ /* 0x0003e20000000800 */
[--C-:B------:R-:W-:Y:S01]  /*6be0*/  FFMA.FTZ R141, R36, c[0x0][0x2d0], -R160.reuse ;  /* 0x0000b400248d7a23 */ /* 0x100fe200000108a0 */
[----:B------:R-:W-:Y:S01]  /*6bf0*/  F2FP.PACK_AB R36, R199, R198 ;  /* 0x000000c6c724723e */ /* 0x000fe200000000ff */
[----:B--2---:R-:W-:Y:S01]  /*6c00*/  FFMA.FTZ R3, R18, c[0x0][0x2d0], -R161 ;  /* 0x0000b40012037a23 */ /* 0x004fe200000108a1 */
[----:B---3--:R-:W-:Y:S01]  /*6c10*/  F2FP.PACK_AB R130, R218, R208 ;  /* 0x000000d0da82723e */ /* 0x008fe200000000ff */
[----:B------:R-:W-:Y:S02]  /*6c20*/  FMUL.FTZ R18, R118, R138 ;  /* 0x0000008a76127220 */ /* 0x000fe40000410000 */
[----:B------:R-:W-:Y:S03]  /*6c30*/  FFMA.FTZ R138, R48, c[0x0][0x2d0], -R160 ;  /* 0x0000b400308a7a23 */ /* 0x000fe600000108a0 */
[----:B------:R-:W2:Y:S10]  /*6c40*/  MUFU.EX2 R217, R3 ;  /* 0x0000000300d97308 */ /* 0x000eb40000000800 */
[----:B------:R-:W-:Y:S01]  /*6c50*/  MUFU.EX2 R166, R139 ;  /* 0x0000008b00a67308 */ /* 0x000fe20000000800 */
[----:B-1----:R-:W-:Y:S02]  /*6c60*/  FADD.FTZ R0, -R2, R119 ;  /* 0x0000007702007221 */ /* 0x002fe40000010100 */
[----:B------:R-:W-:Y:S02]  /*6c70*/  FMUL.FTZ R119, R120, c[0x0][0x2d0] ;  /* 0x0000b40078777a20 */ /* 0x000fe40000410000 */
[----:B------:R-:W-:Y:S05]  /*6c80*/  FMUL.FTZ R0, R0, c[0x0][0x2d0] ;  /* 0x0000b40000007a20 */ /* 0x000fea0000410000 */
[----:B------:R1:W-:Y:S01]  /*6c90*/  MUFU.EX2 R167, R138 ;  /* 0x0000008a00a77308 */ /* 0x0003e20000000800 */
[--C-:B------:R-:W-:Y:S02]  /*6ca0*/  FFMA.FTZ R24, R24, c[0x0][0x2d0], -R119.reuse ;  /* 0x0000b40018187a23 */ /* 0x100fe40000010877 */
[--C-:B------:R-:W-:Y:S01]  /*6cb0*/  FFMA.FTZ R25, R25, c[0x0][0x2d0], -R119.reuse ;  /* 0x0000b40019197a23 */ /* 0x100fe20000010877 */
[----:B--2---:R-:W-:Y:S01]  /*6cc0*/  F2FP.PACK_AB R131, R216, R217 ;  /* 0x000000d9d883723e */ /* 0x004fe200000000ff */
[--C-:B------:R-:W-:Y:S02]  /*6cd0*/  FFMA.FTZ R3, R8, c[0x0][0x2d0], -R119.reuse ;  /* 0x0000b40008037a23 */ /* 0x100fe40000010877 */
[----:B------:R-:W-:Y:S02]  /*6ce0*/  FMUL.FTZ R8, R116, R124 ;  /* 0x0000007c74087220 */ /* 0x000fe40000410000 */
[--C-:B------:R-:W-:Y:S01]  /*6cf0*/  FFMA.FTZ R28, R28, c[0x0][0x2d0], -R119.reuse ;  /* 0x0000b4001c1c7a23 */ /* 0x100fe20000010877 */
[----:B------:R2:W-:Y:S01]  /*6d00*/  MUFU.EX2 R202, R3 ;  /* 0x0000000300ca7308 */ /* 0x0005e20000000800 */
[--C-:B------:R-:W-:Y:S09]  /*6d10*/  FFMA.FTZ R29, R29, c[0x0][0x2d0], -R119.reuse ;  /* 0x0000b4001d1d7a23 */ /* 0x100ff20000010877 */
[----:B------:R-:W3:Y:S01]  /*6d20*/  MUFU.EX2 R0, R0 ;  /* 0x0000000000007308 */ /* 0x000ee20000000800 */
[----:B-1----:R-:W-:Y:S09]  /*6d30*/  LDSM.16.MT88.4 R136, [R180+0x800] ;  /* 0x00080000b488783b */ /* 0x002ff20000004200 */
[----:B------:R-:W-:Y:S01]  /*6d40*/  MUFU.EX2 R171, R28 ;  /* 0x0000001c00ab7308 */ /* 0x000fe20000000800 */
[--C-:B--2---:R-:W-:Y:S02]  /*6d50*/  FFMA.FTZ R3, R9, c[0x0][0x2d0], -R119.reuse ;  /* 0x0000b40009037a23 */ /* 0x104fe40000010877 */
[----:B------:R-:W-:Y:S07]  /*6d60*/  FMUL.FTZ R9, R116, R125 ;  /* 0x0000007d74097220 */ /* 0x000fee0000410000 */
[----:B------:R1:W2:Y:S01]  /*6d70*/  MUFU.EX2 R204, R3 ;  /* 0x0000000300cc7308 */ /* 0x0002a20000000800 */
[C---:B---3--:R-:W-:Y:S02]  /*6d80*/  FMUL.FTZ R58, R0.reuse, R58 ;  /* 0x0000003a003a7220 */ /* 0x048fe40000410000 */
[C---:B------:R-:W-:Y:S02]  /*6d90*/  FMUL.FTZ R59, R0.reuse, R59 ;  /* 0x0000003b003b7220 */ /* 0x040fe40000410000 */
[C---:B------:R-:W-:Y:S02]  /*6da0*/  FMUL.FTZ R62, R0.reuse, R62 ;  /* 0x0000003e003e7220 */ /* 0x040fe40000410000 */
[C---:B------:R-:W-:Y:S03]  /*6db0*/  FMUL.FTZ R63, R0.reuse, R63 ;  /* 0x0000003f003f7220 */ /* 0x040fe60000410000 */
[----:B------:R-:W-:Y:S01]  /*6dc0*/  MUFU.EX2 R172, R29 ;  /* 0x0000001d00ac7308 */ /* 0x000fe20000000800 */
[C---:B------:R-:W-:Y:S02]  /*6dd0*/  FMUL.FTZ R74, R0.reuse, R74 ;  /* 0x0000004a004a7220 */ /* 0x040fe40000410000 */
[C---:B------:R-:W-:Y:S02]  /*6de0*/  FMUL.FTZ R75, R0.reuse, R75 ;  /* 0x0000004b004b7220 */ /* 0x040fe40000410000 */
[C---:B------:R-:W-:Y:S02]  /*6df0*/  FMUL.FTZ R78, R0.reuse, R78 ;  /* 0x0000004e004e7220 */ /* 0x040fe40000410000 */
[C---:B------:R-:W-:Y:S02]  /*6e00*/  FMUL.FTZ R79, R0.reuse, R79 ;  /* 0x0000004f004f7220 */ /* 0x040fe40000410000 */
[C---:B------:R-:W-:Y:S01]  /*6e10*/  FMUL.FTZ R90, R0.reuse, R90 ;  /* 0x0000005a005a7220 */ /* 0x040fe20000410000 */
[----:B------:R3:W-:Y:S01]  /*6e20*/  MUFU.EX2 R175, R24 ;  /* 0x0000001800af7308 */ /* 0x0007e20000000800 */
[----:B------:R-:W-:Y:S02]  /*6e30*/  FMUL.FTZ R91, R0, R91 ;  /* 0x0000005b005b7220 */ /* 0x000fe40000410000 */
[--C-:B-1----:R-:W-:Y:S01]  /*6e40*/  FFMA.FTZ R3, R12, c[0x0][0x2d0], -R119.reuse ;  /* 0x0000b4000c037a23 */ /* 0x102fe20000010877 */
[----:B--2---:R-:W-:Y:S01]  /*6e50*/  F2FP.PACK_AB R124, R204, R202 ;  /* 0x000000cacc7c723e */ /* 0x004fe200000000ff */
[----:B------:R-:W-:Y:S02]  /*6e60*/  FMUL.FTZ R12, R116, R132 ;  /* 0x00000084740c7220 */ /* 0x000fe40000410000 */
[C---:B------:R-:W-:Y:S02]  /*6e70*/  FMUL.FTZ R94, R0.reuse, R94 ;  /* 0x0000005e005e7220 */ /* 0x040fe40000410000 */
[C---:B------:R-:W-:Y:S01]  /*6e80*/  FMUL.FTZ R95, R0.reuse, R95 ;  /* 0x0000005f005f7220 */ /* 0x040fe20000410000 */
[----:B------:R1:W-:Y:S01]  /*6e90*/  MUFU.EX2 R211, R3 ;  /* 0x0000000300d37308 */ /* 0x0003e20000000800 */
[C---:B------:R-:W-:Y:S02]  /*6ea0*/  FMUL.FTZ R106, R0.reuse, R106 ;  /* 0x0000006a006a7220 */ /* 0x040fe40000410000 */
[C---:B------:R-:W-:Y:S02]  /*6eb0*/  FMUL.FTZ R107, R0.reuse, R107 ;  /* 0x0000006b006b7220 */ /* 0x040fe40000410000 */
[C---:B------:R-:W-:Y:S02]  /*6ec0*/  FMUL.FTZ R22, R0.reuse, R142 ;  /* 0x0000008e00167220 */ /* 0x040fe40000410000 */
[C---:B------:R-:W-:Y:S02]  /*6ed0*/  FMUL.FTZ R23, R0.reuse, R143 ;  /* 0x0000008f00177220 */ /* 0x040fe40000410000 */
[C---:B------:R-:W-:Y:S01]  /*6ee0*/  FMUL.FTZ R114, R0.reuse, R114 ;  /* 0x0000007200727220 */ /* 0x040fe20000410000 */
[----:B------:R2:W-:Y:S01]  /*6ef0*/  MUFU.EX2 R176, R25 ;  /* 0x0000001900b07308 */ /* 0x0005e20000000800 */
[----:B------:R-:W-:Y:S02]  /*6f00*/  FMUL.FTZ R115, R0, R115 ;  /* 0x0000007300737220 */ /* 0x000fe40000410000 */
[C---:B------:R-:W-:Y:S02]  /*6f10*/  FMUL.FTZ R28, R117.reuse, R152 ;  /* 0x00000098751c7220 */ /* 0x040fe40000410000 */
[----:B---3--:R-:W-:Y:S02]  /*6f20*/  FMUL.FTZ R24, R117, R144 ;  /* 0x0000009075187220 */ /* 0x008fe40000410000 */
[--C-:B------:R-:W-:Y:S02]  /*6f30*/  FFMA.FTZ R144, R45, c[0x0][0x2d0], -R119.reuse ;  /* 0x0000b4002d907a23 */ /* 0x100fe40000010877 */
[----:B------:R-:W-:Y:S01]  /*6f40*/  FMUL.FTZ R29, R117, R153 ;  /* 0x00000099751d7220 */ /* 0x000fe20000410000 */
[----:B------:R3:W4:Y:S01]  /*6f50*/  MUFU.EX2 R179, R33 ;  /* 0x0000002100b37308 */ /* 0x0007220000000800 */
[--C-:B-1----:R-:W-:Y:S02]  /*6f60*/  FFMA.FTZ R3, R13, c[0x0][0x2d0], -R119.reuse ;  /* 0x0000b4000d037a23 */ /* 0x102fe40000010877 */
[----:B------:R-:W-:Y:S07]  /*6f70*/  FMUL.FTZ R13, R116, R133 ;  /* 0x00000085740d7220 */ /* 0x000fee0000410000 */
[----:B------:R1:W5:Y:S01]  /*6f80*/  MUFU.EX2 R212, R3 ;  /* 0x0000000300d47308 */ /* 0x0003620000000800 */
[----:B--2---:R-:W-:Y:S02]  /*6f90*/  FMUL.FTZ R25, R117, R145 ;  /* 0x0000009175197220 */ /* 0x004fe40000410000 */
[----:B------:R-:W-:Y:S07]  /*6fa0*/  FFMA.FTZ R145, R44, c[0x0][0x2d0], -R119 ;  /* 0x0000b4002c917a23 */ /* 0x000fee0000010877 */
[----:B------:R2:W-:Y:S01]  /*6fb0*/  MUFU.EX2 R177, R34 ;  /* 0x0000002200b17308 */ /* 0x0005e20000000800 */
[----:B---3--:R-:W-:Y:S01]  /*6fc0*/  FMUL.FTZ R33, R116, R149 ;  /* 0x0000009574217220 */ /* 0x008fe20000410000 */
[----:B----4-:R-:W-:Y:S08]  /*6fd0*/  F2FP.PACK_AB R38, R179, R195 ;  /* 0x000000c3b326723e */ /* 0x010ff000000000ff */
[----:B------:R3:W-:Y:S01]  /*6fe0*/  MUFU.EX2 R178, R35 ;  /* 0x0000002300b27308 */ /* 0x0007e20000000800 */
[----:B-1----:R-:W-:Y:S04]  /*6ff0*/  FMUL.FTZ R3, R2, c[0x0][0x2d0] ;  /* 0x0000b40002037a20 */ /* 0x002fe80000410000 */
[--C-:B------:R-:W-:Y:S02]  /*7000*/  FFMA.FTZ R4, R10, c[0x0][0x2d0], -R3.reuse ;  /* 0x0000b4000a047a23 */ /* 0x100fe40000010803 */
[----:B------:R-:W-:Y:S01]  /*7010*/  FMUL.FTZ R10, R0, R126 ;  /* 0x0000007e000a7220 */ /* 0x000fe20000410000 */
[----:B-----5:R-:W-:Y:S02]  /*7020*/  F2FP.PACK_AB R126, R212, R211 ;  /* 0x000000d3d47e723e */ /* 0x020fe400000000ff */
[----:B------:R1:W-:Y:S01]  /*7030*/  MUFU.EX2 R201, R4 ;  /* 0x0000000400c97308 */ /* 0x0003e20000000800 */
[--C-:B------:R-:W-:Y:S02]  /*7040*/  FFMA.FTZ R26, R26, c[0x0][0x2d0], -R3.reuse ;  /* 0x0000b4001a1a7a23 */ /* 0x100fe40000010803 */
[--C-:B------:R-:W-:Y:S02]  /*7050*/  FFMA.FTZ R32, R27, c[0x0][0x2d0], -R3.reuse ;  /* 0x0000b4001b207a23 */ /* 0x100fe40000010803 */
[----:B--2---:R-:W-:Y:S02]  /*7060*/  FMUL.FTZ R34, R0, R150 ;  /* 0x0000009600227220 */ /* 0x004fe40000410000 */
[--C-:B------:R-:W-:Y:S02]  /*7070*/  FFMA.FTZ R30, R30, c[0x0][0x2d0], -R3.reuse ;  /* 0x0000b4001e1e7a23 */ /* 0x100fe40000010803 */
[--C-:B------:R-:W-:Y:S01]  /*7080*/  FFMA.FTZ R31, R31, c[0x0][0x2d0], -R3.reuse ;  /* 0x0000b4001f1f7a23 */ /* 0x100fe20000010803 */
[----:B------:R2:W-:Y:S01]  /*7090*/  MUFU.EX2 R173, R26 ;  /* 0x0000001a00ad7308 */ /* 0x0005e20000000800 */
[--C-:B------:R-:W-:Y:S01]  /*70a0*/  FFMA.FTZ R143, R42, c[0x0][0x2d0], -R3.reuse ;  /* 0x0000b4002a8f7a23 */ /* 0x100fe20000010803 */
[----:B------:R-:W-:Y:S01]  /*70b0*/  F2FP.PACK_AB R42, R172, R171 ;  /* 0x000000abac2a723e */ /* 0x000fe200000000ff */
[----:B---3--:R-:W-:Y:S02]  /*70c0*/  FMUL.FTZ R35, R0, R151 ;  /* 0x0000009700237220 */ /* 0x008fe40000410000 */
[----:B------:R-:W-:Y:S02]  /*70d0*/  FFMA.FTZ R142, R43, c[0x0][0x2d0], -R3 ;  /* 0x0000b4002b8e7a23 */ /* 0x000fe40000010803 */
[----:B------:R-:W-:Y:S02]  /*70e0*/  FMUL.FTZ R27, R118, R147 ;  /* 0x00000093761b7220 */ /* 0x000fe40000410000 */
[----:B------:R-:W-:Y:S01]  /*70f0*/  FFMA.FTZ R147, R40, c[0x0][0x2d0], -R119 ;  /* 0x0000b40028937a23 */ /* 0x000fe20000010877 */
[----:B------:R3:W-:Y:S01]  /*7100*/  MUFU.EX2 R170, R30 ;  /* 0x0000001e00aa7308 */ /* 0x0007e20000000800 */
[----:B------:R-:W-:Y:S01]  /*7110*/  F2FP.PACK_AB R40, R176, R175 ;  /* 0x000000afb028723e */ /* 0x000fe200000000ff */
[----:B-1----:R-:W-:Y:S02]  /*7120*/  FFMA.FTZ R4, R11, c[0x0][0x2d0], -R3 ;  /* 0x0000b4000b047a23 */ /* 0x002fe40000010803 */
[----:B------:R-:W-:Y:S06]  /*7130*/  FMUL.FTZ R11, R0, R127 ;  /* 0x0000007f000b7220 */ /* 0x000fec0000410000 */
[----:B------:R1:W4:Y:S01]  /*7140*/  MUFU.EX2 R203, R4 ;  /* 0x0000000400cb7308 */ /* 0x0003220000000800 */
[----:B--2---:R-:W-:Y:S02]  /*7150*/  FMUL.FTZ R26, R118, R146 ;  /* 0x00000092761a7220 */ /* 0x004fe40000410000 */
[----:B------:R-:W-:Y:S02]  /*7160*/  FFMA.FTZ R146, R41, c[0x0][0x2d0], -R119 ;  /* 0x0000b40029927a23 */ /* 0x000fe40000010877 */
[--C-:B------:R-:W-:Y:S05]  /*7170*/  FFMA.FTZ R119, R46, c[0x0][0x2d0], -R3.reuse ;  /* 0x0000b4002e777a23 */ /* 0x100fea0000010803 */
[----:B------:R-:W2:Y:S01]  /*7180*/  MUFU.EX2 R169, R31 ;  /* 0x0000001f00a97308 */ /* 0x000ea20000000800 */
[----:B---3--:R-:W-:Y:S01]  /*7190*/  FMUL.FTZ R30, R118, R154 ;  /* 0x0000009a761e7220 */ /* 0x008fe20000410000 */
[----:B------:R-:W-:Y:S08]  /*71a0*/  F2FP.PACK_AB R154, R168, R167 ;  /* 0x000000a7a89a723e */ /* 0x000ff000000000ff */
[----:B------:R3:W5:Y:S01]  /*71b0*/  MUFU.EX2 R174, R32 ;  /* 0x0000002000ae7308 */ /* 0x0007620000000800 */
[--C-:B-1----:R-:W-:Y:S01]  /*71c0*/  FFMA.FTZ R4, R14, c[0x0][0x2d0], -R3.reuse ;  /* 0x0000b4000e047a23 */ /* 0x102fe20000010803 */
[----:B----4-:R-:W-:Y:S01]  /*71d0*/  F2FP.PACK_AB R125, R203, R201 ;  /* 0x000000c9cb7d723e */ /* 0x010fe200000000ff */
[----:B------:R-:W-:Y:S07]  /*71e0*/  FMUL.FTZ R14, R0, R134 ;  /* 0x00000086000e7220 */ /* 0x000fee0000410000 */
[----:B------:R1:W4:Y:S01]  /*71f0*/  MUFU.EX2 R209, R4 ;  /* 0x0000000400d17308 */ /* 0x0003220000000800 */
[----:B--2---:R-:W-:Y:S01]  /*7200*/  F2FP.PACK_AB R43, R169, R170 ;  /* 0x000000aaa92b723e */ /* 0x004fe200000000ff */
[----:B------:R-:W-:Y:S08]  /*7210*/  FMUL.FTZ R31, R118, R155 ;  /* 0x0000009b761f7220 */ /* 0x000ff00000410000 */
[----:B------:R-:W-:Y:S01]  /*7220*/  MUFU.EX2 R160, R144 ;  /* 0x0000009000a07308 */ /* 0x000fe20000000800 */
[----:B---3--:R-:W-:Y:S01]  /*7230*/  FMUL.FTZ R32, R116, R148 ;  /* 0x0000009474207220 */ /* 0x008fe20000410000 */
[----:B-----5:R-:W-:Y:S08]  /*7240*/  F2FP.PACK_AB R41, R174, R173 ;  /* 0x000000adae29723e */ /* 0x020ff000000000ff */
[----:B------:R-:W-:Y:S01]  /*7250*/  MUFU.EX2 R119, R119 ;  /* 0x0000007700777308 */ /* 0x000fe20000000800 */
[--C-:B-1----:R-:W-:Y:S02]  /*7260*/  FFMA.FTZ R4, R15, c[0x0][0x2d0], -R3.reuse ;  /* 0x0000b4000f047a23 */ /* 0x102fe40000010803 */
[C---:B------:R-:W-:Y:S02]  /*7270*/  FMUL.FTZ R15, R0.reuse, R135 ;  /* 0x00000087000f7220 */ /* 0x040fe40000410000 */
[----:B------:R-:W1:Y:S01]  /*7280*/  LDSM.16.MT88.4 R132, [R181] ;  /* 0x00000000b584783b */ /* 0x000e620000004200 */
[----:B------:R-:W-:Y:S04]  /*7290*/  FFMA.FTZ R3, R47, c[0x0][0x2d0], -R3 ;  /* 0x0000b4002f037a23 */ /* 0x000fe80000010803 */
[----:B------:R2:W3:Y:S01]  /*72a0*/  MUFU.EX2 R210, R4 ;  /* 0x0000000400d27308 */ /* 0x0004e20000000800 */
[----:B------:R-:W-:Y:S04]  /*72b0*/  FFMA.FTZ R0, R0, R215, R201 ;  /* 0x000000d700007223 */ /* 0x000fe800000100c9 */
[----:B------:R-:W-:Y:S01]  /*72c0*/  FADD.FTZ R0, R203, R0 ;  /* 0x00000000cb007221 */ /* 0x000fe20000010000 */
[----:B------:R-:W-:Y:S03]  /*72d0*/  LDSM.16.MT88.4 R44, [R180+0x1000] ;  /* 0x00100000b42c783b */ /* 0x000fe60000004200 */
[----:B----4-:R-:W-:Y:S02]  /*72e0*/  FADD.FTZ R0, R209, R0 ;  /* 0x00000000d1007221 */ /* 0x010fe40000010000 */
[----:B--2---:R-:W-:Y:S01]  /*72f0*/  FMUL.FTZ R4, R117, R128 ;  /* 0x0000008075047220 */ /* 0x004fe20000410000 */
[----:B------:R-:W-:Y:S01]  /*7300*/  F2FP.PACK_AB R128, R207, R162 ;  /* 0x000000a2cf80723e */ /* 0x000fe200000000ff */
[----:B------:R-:W-:Y:S01]  /*7310*/  FFMA.FTZ R117, R117, R200, R162 ;  /* 0x000000c875757223 */ /* 0x000fe200000100a2 */
[C---:B---3--:R-:W-:Y:S01]  /*7320*/  F2FP.PACK_AB R127, R210.reuse, R209 ;  /* 0x000000d1d27f723e */ /* 0x048fe200000000ff */
[----:B------:R-:W2:Y:S01]  /*7330*/  MUFU.EX2 R162, R141 ;  /* 0x0000008d00a27308 */ /* 0x000ea20000000800 */
[----:B------:R-:W-:Y:S03]  /*7340*/  FADD.FTZ R0, R210, R0 ;  /* 0x00000000d2007221 */ /* 0x000fe60000010000 */
[-C--:B------:R-:W-:Y:S08]  /*7350*/  HMMA.16816.F32 R4, R128, R156.reuse, R4 ;  /* 0x0000009c8004723c */ /* 0x080ff00000001804 */
[C---:B------:R-:W-:Y:S01]  /*7360*/  HMMA.16816.F32 R8, R124.reuse, R156, R8 ;  /* 0x0000009c7c08723c */ /* 0x040fe20000001808 */
[----:B------:R-:W-:Y:S07]  /*7370*/  MUFU.EX2 R156, R147 ;  /* 0x00000093009c7308 */ /* 0x000fee0000000800 */
[-C--:B------:R-:W-:Y:S03]  /*7380*/  HMMA.16816.F32 R12, R124, R158.reuse, R12 ;  /* 0x0000009e7c0c723c */ /* 0x080fe6000000180c */
[----:B------:R-:W-:Y:S01]  /*7390*/  MUFU.EX2 R157, R142 ;  /* 0x0000008e009d7308 */ /* 0x000fe20000000800 */
[----:B--2---:R-:W-:Y:S04]  /*73a0*/  F2FP.PACK_AB R152, R166, R162 ;  /* 0x000000a2a698723e */ /* 0x004fe800000000ff */
[C---:B------:R-:W-:Y:S05]  /*73b0*/  HMMA.16816.F32 R16, R128.reuse, R158, R16 ;  /* 0x0000009e8010723c */ /* 0x040fea0000001810 */
[----:B------:R-:W-:Y:S03]  /*73c0*/  MUFU.EX2 R158, R146 ;  /* 0x00000092009e7308 */ /* 0x000fe60000000800 */
[-C--:B-1----:R-:W-:Y:S07]  /*73d0*/  HMMA.16816.F32 R52, R128, R132.reuse, R52 ;  /* 0x000000848034723c */ /* 0x082fee0000001834 */
[----:B------:R-:W-:Y:S01]  /*73e0*/  MUFU.EX2 R159, R145 ;  /* 0x00000091009f7308 */ /* 0x000fe20000000800 */
[C---:B------:R-:W-:Y:S08]  /*73f0*/  HMMA.16816.F32 R56, R124.reuse, R132, R56 ;  /* 0x000000847c38723c */ /* 0x040ff00000001838 */
[-C--:B------:R-:W-:Y:S08]  /*7400*/  HMMA.16816.F32 R60, R124, R134.reuse, R60 ;  /* 0x000000867c3c723c */ /* 0x080ff0000000183c */
[C---:B------:R-:W-:Y:S01]  /*7410*/  HMMA.16816.F32 R64, R128.reuse, R134, R64 ;  /* 0x000000868040723c */ /* 0x040fe20000001840 */
[----:B------:R-:W1:Y:S07]  /*7420*/  LDSM.16.MT88.4 R132, [R180+0xc00] ;  /* 0x000c0000b484783b */ /* 0x000e6e0000004200 */
[-C--:B-1----:R-:W-:Y:S08]  /*7430*/  HMMA.16816.F32 R68, R128, R132.reuse, R68 ;  /* 0x000000848044723c */ /* 0x082ff00000001844 */
        /* <DEDUP_REMOVED lines=15> */
[C---:B------:R-:W-:Y:S07]  /*7530*/  HMMA.16816.F32 R32, R124.reuse, R132, R32 ;  /* 0x000000847c20723c */ /* 0x040fee0000001820 */
[--C-:B------:R-:W-:Y:S01]  /*7540*/  FFMA.FTZ R132, R50, c[0x0][0x2d0], -R161.reuse ;  /* 0x0000b40032847a23 */ /* 0x100fe200000108a1 */
[-C--:B------:R-:W-:Y:S01]  /*7550*/  HMMA.16816.F32 R112, R124, R134.reuse, R112 ;  /* 0x000000867c70723c */ /* 0x080fe20000001870 */
[----:B------:R-:W1:Y:S02]  /*7560*/  LDSM.16.MT88.4 R124, [R180+0x400] ;  /* 0x00040000b47c783b */ /* 0x000e640000004200 */
[----:B------:R-:W-:Y:S01]  /*7570*/  MUFU.EX2 R165, R132 ;  /* 0x0000008400a57308 */ /* 0x000fe20000000800 */
[----:B------:R-:W-:Y:S01]  /*7580*/  FFMA.FTZ R133, R39, c[0x0][0x2d0], -R161 ;  /* 0x0000b40027857a23 */ /* 0x000fe200000108a1 */
[----:B------:R-:W-:Y:S03]  /*7590*/  F2FP.PACK_AB R39, R178, R177 ;  /* 0x000000b1b227723e */ /* 0x000fe600000000ff */
[----:B------:R-:W-:Y:S01]  /*75a0*/  HMMA.16816.F32 R28, R128, R134, R28 ;  /* 0x00000086801c723c */ /* 0x000fe2000000181c */
[----:B------:R-:W2:Y:S04]  /*75b0*/  LDSM.16.MT88.4 R48, [R181+0x400] ;  /* 0x00040000b530783b */ /* 0x000ea80000004200 */
[----:B------:R-:W3:Y:S10]  /*75c0*/  MUFU.EX2 R164, R133 ;  /* 0x0000008500a47308 */ /* 0x000ef40000000800 */
[----:B------:R-:W4:Y:S01]  /*75d0*/  MUFU.EX2 R161, R140 ;  /* 0x0000008c00a17308 */ /* 0x000f220000000800 */
[----:B---3--:R-:W-:Y:S01]  /*75e0*/  F2FP.PACK_AB R153, R164, R163 ;  /* 0x000000a3a499723e */ /* 0x008fe200000000ff */
[-C--:B-1----:R-:W-:Y:S05]  /*75f0*/  HMMA.16816.F32 R4, R36, R124.reuse, R4 ;  /* 0x0000007c2404723c */ /* 0x082fea0000001804 */
[----:B----4-:R-:W-:Y:S03]  /*7600*/  F2FP.PACK_AB R155, R161, R165 ;  /* 0x000000a5a19b723e */ /* 0x010fe600000000ff */
[C---:B------:R-:W-:Y:S08]  /*7610*/  HMMA.16816.F32 R8, R40.reuse, R124, R8 ;  /* 0x0000007c2808723c */ /* 0x040ff00000001808 */
[-C--:B------:R-:W-:Y:S08]  /*7620*/  HMMA.16816.F32 R12, R40, R126.reuse, R12 ;  /* 0x0000007e280c723c */ /* 0x080ff0000000180c */
[C---:B------:R-:W-:Y:S08]  /*7630*/  HMMA.16816.F32 R16, R36.reuse, R126, R16 ;  /* 0x0000007e2410723c */ /* 0x040ff00000001810 */
[-C--:B--2---:R-:W-:Y:S08]  /*7640*/  HMMA.16816.F32 R52, R36, R48.reuse, R52 ;  /* 0x000000302434723c */ /* 0x084ff00000001834 */
[C---:B------:R-:W-:Y:S08]  /*7650*/  HMMA.16816.F32 R56, R40.reuse, R48, R56 ;  /* 0x000000302838723c */ /* 0x040ff00000001838 */
[-C--:B------:R-:W-:Y:S08]  /*7660*/  HMMA.16816.F32 R60, R40, R50.reuse, R60 ;  /* 0x00000032283c723c */ /* 0x080ff0000000183c */
[C---:B------:R-:W-:Y:S01]  /*7670*/  HMMA.16816.F32 R64, R36.reuse, R50, R64 ;  /* 0x000000322440723c */ /* 0x040fe20000001840 */
[----:B------:R-:W1:Y:S07]  /*7680*/  LDSM.16.MT88.4 R48, [R181+0x1000] ;  /* 0x00100000b530783b */ /* 0x000e6e0000004200 */
        /* <DEDUP_REMOVED lines=8> */
[C---:B------:R-:W-:Y:S01]  /*7710*/  HMMA.16816.F32 R96, R36.reuse, R50, R96 ;  /* 0x000000322460723c */ /* 0x040fe20000001860 */
[----:B------:R-:W1:Y:S07]  /*7720*/  LDSM.16.MT88.4 R48, [R181+0x1c00] ;  /* 0x001c0000b530783b */ /* 0x000e6e0000004200 */
[-C--:B--2---:R-:W-:Y:S08]  /*7730*/  HMMA.16816.F32 R100, R36, R44.reuse, R100 ;  /* 0x0000002c2464723c */ /* 0x084ff00000001864 */
[C---:B------:R-:W-:Y:S08]  /*7740*/  HMMA.16816.F32 R104, R40.reuse, R44, R104 ;  /* 0x0000002c2868723c */ /* 0x040ff00000001868 */
[-C--:B------:R-:W-:Y:S08]  /*7750*/  HMMA.16816.F32 R20, R40, R46.reuse, R20 ;  /* 0x0000002e2814723c */ /* 0x080ff00000001814 */
[C---:B------:R-:W-:Y:S01]  /*7760*/  HMMA.16816.F32 R108, R36.reuse, R46, R108 ;  /* 0x0000002e246c723c */ /* 0x040fe2000000186c */
[----:B------:R-:W2:Y:S07]  /*7770*/  MUFU.EX2 R47, R143 ;  /* 0x0000008f002f7308 */ /* 0x000eae0000000800 */
[-C--:B-1----:R-:W-:Y:S03]  /*7780*/  HMMA.16816.F32 R24, R36, R48.reuse, R24 ;  /* 0x000000302418723c */ /* 0x082fe60000001818 */
[----:B------:R1:W3:Y:S05]  /*7790*/  MUFU.EX2 R46, R3 ;  /* 0x00000003002e7308 */ /* 0x0002ea0000000800 */
[C---:B------:R-:W-:Y:S08]  /*77a0*/  HMMA.16816.F32 R32, R40.reuse, R48, R32 ;  /* 0x000000302820723c */ /* 0x040ff00000001820 */
[-C--:B------:R-:W-:Y:S07]  /*77b0*/  HMMA.16816.F32 R112, R40, R50.reuse, R112 ;  /* 0x000000322870723c */ /* 0x080fee0000001870 */
[----:B------:R-:W-:Y:S01]  /*77c0*/  FFMA.FTZ R40, R116, R214, R202 ;  /* 0x000000d674287223 */ /* 0x000fe200000100ca */
[----:B------:R-:W-:Y:S04]  /*77d0*/  HMMA.16816.F32 R28, R36, R50, R28 ;  /* 0x00000032241c723c */ /* 0x000fe8000000181c */
[----:B------:R-:W-:Y:S02]  /*77e0*/  FADD.FTZ R41, R207, R117 ;  /* 0x00000075cf297221 */ /* 0x000fe40000010000 */
[----:B------:R-:W-:Y:S01]  /*77f0*/  FADD.FTZ R44, R204, R40 ;  /* 0x00000028cc2c7221 */ /* 0x000fe20000010000 */
[----:B------:R-:W-:Y:S01]  /*7800*/  F2FP.PACK_AB R36, R158, R156 ;  /* 0x0000009c9e24723e */ /* 0x000fe200000000ff */
[-C--:B------:R-:W-:Y:S01]  /*7810*/  HMMA.16816.F32 R128, R152, R136.reuse, R4 ;  /* 0x000000889880723c */ /* 0x080fe20000001804 */
[----:B------:R-:W4:Y:S04]  /*7820*/  LDSM.16.MT88.4 R4, [R181+0x800] ;  /* 0x00080000b504783b */ /* 0x000f280000004200 */
[----:B--2---:R-:W-:Y:S01]  /*7830*/  F2FP.PACK_AB R37, R157, R47 ;  /* 0x0000002f9d25723e */ /* 0x004fe200000000ff */
[----:B-1----:R-:W-:Y:S01]  /*7840*/  FFMA.FTZ R3, R118, R213, R205 ;  /* 0x000000d576037223 */ /* 0x002fe200000100cd */
[----:B------:R-:W-:Y:S02]  /*7850*/  F2FP.PACK_AB R38, R160, R159 ;  /* 0x0000009fa026723e */ /* 0x000fe400000000ff */
[----:B---3--:R-:W-:Y:S03]  /*7860*/  F2FP.PACK_AB R39, R46, R119 ;  /* 0x000000772e27723e */ /* 0x008fe600000000ff */
[----:B------:R-:W-:Y:S02]  /*7870*/  FADD.FTZ R45, R206, R3 ;  /* 0x00000003ce2d7221 */ /* 0x000fe40000010000 */
[----:B------:R-:W-:Y:S02]  /*7880*/  FADD.FTZ R3, R208, R41 ;  /* 0x00000029d0037221 */ /* 0x000fe40000010000 */
[C---:B------:R-:W-:Y:S01]  /*7890*/  HMMA.16816.F32 R124, R36.reuse, R136, R8 ;  /* 0x00000088247c723c */ /* 0x040fe20000001808 */
[----:B------:R-:W1:Y:S03]  /*78a0*/  LDSM.16.MT88.4 R8, [R180+0x1400] ;  /* 0x00140000b408783b */ /* 0x000e660000004200 */
[----:B------:R-:W-:Y:S04]  /*78b0*/  FADD.FTZ R3, R218, R3 ;  /* 0x00000003da037221 */ /* 0x000fe80000010000 */
[-C--:B------:R-:W-:Y:S01]  /*78c0*/  HMMA.16816.F32 R132, R36, R138.reuse, R12 ;  /* 0x0000008a2484723c */ /* 0x080fe2000000180c */
[----:B------:R-:W2:Y:S03]  /*78d0*/  LDSM.16.MT88.4 R40, [R181+0x1400] ;  /* 0x00140000b528783b */ /* 0x000ea60000004200 */
[----:B------:R-:W-:Y:S04]  /*78e0*/  FADD.FTZ R3, R198, R3 ;  /* 0x00000003c6037221 */ /* 0x000fe80000010000 */
[C---:B------:R-:W-:Y:S01]  /*78f0*/  HMMA.16816.F32 R136, R152.reuse, R138, R16 ;  /* 0x0000008a9888723c */ /* 0x040fe20000001810 */
[----:B------:R-:W3:Y:S03]  /*7900*/  LDSM.16.MT88.4 R12, [R180+0x2000] ;  /* 0x00200000b40c783b */ /* 0x000ee60000004200 */
[----:B------:R-:W-:Y:S04]  /*7910*/  FADD.FTZ R3, R199, R3 ;  /* 0x00000003c7037221 */ /* 0x000fe80000010000 */
[-C--:B----4-:R-:W-:Y:S01]  /*7920*/  HMMA.16816.F32 R52, R152, R4.reuse, R52 ;  /* 0x000000049834723c */ /* 0x090fe20000001834 */
[----:B------:R-:W4:Y:S07]  /*7930*/  LDSM.16.MT88.4 R16, [R181+0x2000] ;  /* 0x00200000b510783b */ /* 0x000f2e0000004200 */
[C---:B------:R-:W-:Y:S07]  /*7940*/  HMMA.16816.F32 R56, R36.reuse, R4, R56 ;  /* 0x000000042438723c */ /* 0x040fee0000001838 */
[----:B------:R-:W-:Y:S01]  /*7950*/  FADD.FTZ R5, R217, R45 ;  /* 0x0000002dd9057221 */ /* 0x000fe20000010000 */
[-C--:B------:R-:W-:Y:S04]  /*7960*/  HMMA.16816.F32 R60, R36, R6.reuse, R60 ;  /* 0x00000006243c723c */ /* 0x080fe8000000183c */
[----:B------:R-:W-:Y:S02]  /*7970*/  FADD.FTZ R5, R216, R5 ;  /* 0x00000005d8057221 */ /* 0x000fe40000010000 */
[----:B------:R-:W-:Y:S02]  /*7980*/  FADD.FTZ R4, R173, R0 ;  /* 0x00000000ad047221 */ /* 0x000fe40000010000 */
[C---:B------:R-:W-:Y:S04]  /*7990*/  HMMA.16816.F32 R64, R152.reuse, R6, R64 ;  /* 0x000000069840723c */ /* 0x040fe80000001840 */
[----:B------:R-:W-:Y:S03]  /*79a0*/  FADD.FTZ R5, R197, R5 ;  /* 0x00000005c5057221 */ /* 0x000fe60000010000 */
[----:B------:R-:W-:Y:S01]  /*79b0*/  FADD.FTZ R6, R211, R44 ;  /* 0x0000002cd3067221 */ /* 0x000fe20000010000 */
        /* <DEDUP_REMOVED lines=24> */
[-C--:B---3--:R-:W-:Y:S04]  /*7b40*/  HMMA.16816.F32 R100, R152, R12.reuse, R100 ;  /* 0x0000000c9864723c */ /* 0x088fe80000001864 */
        /* <DEDUP_REMOVED lines=11> */
[-C--:B----4-:R-:W-:Y:S04]  /*7c00*/  HMMA.16816.F32 R144, R152, R16.reuse, R24 ;  /* 0x000000109890723c */ /* 0x090fe80000001818 */
[----:B------:R-:W-:Y:S01]  /*7c10*/  FADD.FTZ R0, R119, R5 ;  /* 0x0000000577007221 */ /* 0x000fe20000010000 */
[----:B------:R-:W-:Y:S01]  /*7c20*/  MOV R119, R2 ;  /* 0x0000000200777202 */ /* 0x000fe20000000f00 */
[----:B------:R-:W-:Y:S02]  /*7c30*/  FADD.FTZ R200, R168, R6 ;  /* 0x00000006a8c87221 */ /* 0x000fe40000010000 */
[C---:B------:R-:W-:Y:S04]  /*7c40*/  HMMA.16816.F32 R148, R36.reuse, R16, R32 ;  /* 0x000000102494723c */ /* 0x040fe80000001820 */
[----:B------:R-:W-:Y:S02]  /*7c50*/  FADD.FTZ R213, R161, R4 ;  /* 0x00000004a1d57221 */ /* 0x000fe40000010000 */
[----:B------:R-:W-:Y:S02]  /*7c60*/  FADD.FTZ R214, R160, R3 ;  /* 0x00000003a0d67221 */ /* 0x000fe40000010000 */
[-C--:B------:R-:W-:Y:S04]  /*7c70*/  HMMA.16816.F32 R112, R36, R18.reuse, R112 ;  /* 0x000000122470723c */ /* 0x080fe80000001870 */
[----:B------:R-:W-:Y:S04]  /*7c80*/  FADD.FTZ R215, R46, R0 ;  /* 0x000000002ed77221 */ /* 0x000fe80000010000 */
[----:B------:R-:W-:Y:S01]  /*7c90*/  HMMA.16816.F32 R152, R152, R18, R28 ;  /* 0x000000129898723c */ /* 0x000fe2000000181c */
[----:B------:R-:W-:-:S07]  /*7ca0*/  @P2 BRA `(.L_x_55) ;  /* 0xffffd8e000002947 */ /* 0x000fce000383ffff */
.L_x_52:
[----:B------:R-:W-:Y:S11]  /*7cb0*/  @!UPT UIADD3 URZ, URZ, URZ, URZ ;  /* 0x0000003f3f3ff290 */ /* 0x000ff6000fffe03f */
[----:B------:R-:W-:Y:S05]  /*7cc0*/  BRA.DIV ~URZ, `(.L_x_56) ;  /* 0x000055527f007947 */ /* 0x000fea000b800000 */
[----:B------:R-:W1:Y:S04]  /*7cd0*/  SHFL.BFLY PT, R3, R200, 0x2, 0x1f ;  /* 0x0c401f00c8037f89 */ /* 0x000e6800000e0000 */
[----:B------:R-:W2:Y:S04]  /*7ce0*/  SHFL.BFLY PT, R2, R213, 0x2, 0x1f ;  /* 0x0c401f00d5027f89 */ /* 0x000ea800000e0000 */
[----:B------:R-:W3:Y:S04]  /*7cf0*/  SHFL.BFLY PT, R0, R214, 0x2, 0x1f ;  /* 0x0c401f00d6007f89 */ /* 0x000ee800000e0000 */
[----:B------:R-:W4:Y:S01]  /*7d00*/  SHFL.BFLY PT, R6, R215, 0x2, 0x1f ;  /* 0x0c401f00d7067f89 */ /* 0x000f2200000e0000 */
[----:B-1----:R-:W-:-:S02]  /*7d10*/  FADD.FTZ R3, R3, R200 ;  /* 0x000000c803037221 */ /* 0x002fc40000010000 */
[----:B--2---:R-:W-:-:S03]  /*7d20*/  FADD.FTZ R2, R2, R213 ;  /* 0x000000d502027221 */ /* 0x004fc60000010000 */
[----:B------:R-:W1:Y:S01]  /*7d30*/  SHFL.BFLY PT, R5, R3, 0x1, 0x1f ;  /* 0x0c201f0003057f89 */ /* 0x000e6200000e0000 */
[----:B---3--:R-:W-:-:S03]  /*7d40*/  FADD.FTZ R0, R0, R214 ;  /* 0x000000d600007221 */ /* 0x008fc60000010000 */
[----:B------:R-:W2:Y:S01]  /*7d50*/  SHFL.BFLY PT, R4, R2, 0x1, 0x1f ;  /* 0x0c201f0002047f89 */ /* 0x000ea200000e0000 */
[----:B----4-:R-:W-:-:S03]  /*7d60*/  FADD.FTZ R6, R6, R215 ;  /* 0x000000d706067221 */ /* 0x010fc60000010000 */
[----:B------:R-:W3:Y:S04]  /*7d70*/  SHFL.BFLY PT, R7, R0, 0x1, 0x1f ;  /* 0x0c201f0000077f89 */ /* 0x000ee800000e0000 */
[----:B------:R4:W4:Y:S01]  /*7d80*/  SHFL.BFLY PT, R8, R6, 0x1, 0x1f ;  /* 0x0c201f0006087f89 */ /* 0x00092200000e0000 */
[----:B-1----:R-:W-:Y:S02]  /*7d90*/  FADD.FTZ R5, R3, R5 ;  /* 0x0000000503057221 */ /* 0x002fe40000010000 */
[----:B--2---:R-:W-:Y:S02]  /*7da0*/  FADD.FTZ R4, R2, R4 ;  /* 0x0000000402047221 */ /* 0x004fe40000010000 */
[----:B---3--:R-:W-:Y:S02]  /*7db0*/  FADD.FTZ R7, R0, R7 ;  /* 0x0000000700077221 */ /* 0x008fe40000010000 */
.L_x_132:
[----:B------:R-:W-:Y:S01]  /*7dc0*/  FSETP.NE.FTZ.AND P3, PT, R5, RZ, PT ;  /* 0x000000ff0500720b */ /* 0x000fe20003f75000 */
[----:B------:R-:W-:Y:S01]  /*7dd0*/  CS2R R2, SRZ ;  /* 0x0000000000027805 */ /* 0x000fe2000001ff00 */
[----:B------:R-:W-:Y:S01]  /*7de0*/  MOV R0, RZ ;  /* 0x000000ff00007202 */ /* 0x000fe20000000f00 */
[----:B----4-:R-:W-:Y:S01]  /*7df0*/  FADD.FTZ R6, R8, R6 ;  /* 0x0000000608067221 */ /* 0x010fe20000010000 */
[----:B------:R-:W-:-:S02]  /*7e00*/  FSETP.NE.FTZ.AND P2, PT, R4, RZ, PT ;  /* 0x000000ff0400720b */ /* 0x000fc40003f55000 */
[----:B------:R-:W-:Y:S02]  /*7e10*/  FSETP.NE.FTZ.AND P1, PT, R7, RZ, PT ;  /* 0x000000ff0700720b */ /* 0x000fe40003f35000 */
[----:B------:R-:W-:Y:S02]  /*7e20*/  FSETP.NE.FTZ.AND P0, PT, R6, RZ, PT ;  /* 0x000000ff0600720b */ /* 0x000fe40003f15000 */
[----:B------:R-:W-:Y:S02]  /*7e30*/  MOV R25, 0xff800000 ;  /* 0xff80000000197802 */ /* 0x000fe40000000f00 */
[----:B------:R-:W-:Y:S01]  /*7e40*/  MOV R24, 0xff800000 ;  /* 0xff80000000187802 */ /* 0x000fe20000000f00 */
[----:B------:R-:W1:Y:S01]  /*7e50*/  @P3 MUFU.RCP R0, R5 ;  /* 0x0000000500003308 */ /* 0x000e620000001000 */
[----:B------:R-:W-:Y:S02]  /*7e60*/  MOV R23, 0xff800000 ;  /* 0xff80000000177802 */ /* 0x000fe40000000f00 */
[----:B------:R-:W-:-:S03]  /*7e70*/  MOV R22, 0xff800000 ;  /* 0xff80000000167802 */ /* 0x000fc60000000f00 */
[----:B------:R-:W-:Y:S02]  /*7e80*/  @P1 MOV R10, 0x3f317218 ;  /* 0x3f317218000a1802 */ /* 0x000fe40000000f00 */
[----:B------:R-:W-:Y:S01]  /*7e90*/  @P2 MUFU.RCP R3, R4 ;  /* 0x0000000400032308 */ /* 0x000fe20000001000 */
[----:B-1----:R-:W-:-:S07]  /*7ea0*/  FMUL.FTZ R160, R0, R80 ;  /* 0x0000005000a07220 */ /* 0x002fce0000410000 */
[----:B------:R-:W1:Y:S01]  /*7eb0*/  @P2 MUFU.LG2 R4, R4 ;  /* 0x0000000400042308 */ /* 0x000e620000000c00 */
[C---:B------:R-:W-:Y:S02]  /*7ec0*/  FMUL.FTZ R161, R0.reuse, R81 ;  /* 0x0000005100a17220 */ /* 0x040fe40000410000 */
[C---:B------:R-:W-:Y:S02]  /*7ed0*/  FMUL.FTZ R128, R0.reuse, R128 ;  /* 0x0000008000807220 */ /* 0x040fe40000410000 */
[C---:B------:R-:W-:Y:S02]  /*7ee0*/  FMUL.FTZ R129, R0.reuse, R129 ;  /* 0x0000008100817220 */ /* 0x040fe40000410000 */
[C---:B------:R-:W-:Y:S01]  /*7ef0*/  FMUL.FTZ R136, R0.reuse, R136 ;  /* 0x0000008800887220 */ /* 0x040fe20000410000 */
[----:B------:R-:W-:Y:S01]  /*7f00*/  @P1 MUFU.RCP R2, R7 ;  /* 0x0000000700021308 */ /* 0x000fe20000001000 */
        /* <DEDUP_REMOVED lines=19> */
[----:B------:R-:W-:Y:S02]  /*8040*/  FMUL.FTZ R81, R0, R153 ;  /* 0x0000009900517220 */ /* 0x000fe40000410000 */
[----:B------:R2:W3:Y:S01]  /*8050*/  @P1 MUFU.LG2 R0, R7 ;  /* 0x0000000700001308 */ /* 0x0004e20000000c00 */
[----:B-1----:R-:W-:-:S02]  /*8060*/  @P2 FMUL.FTZ R8, R4, 0.69314718246459960938 ;  /* 0x3f31721804082820 */ /* 0x002fc40000410000 */
[C---:B------:R-:W-:Y:S02]  /*8070*/  FMUL.FTZ R162, R3.reuse, R138 ;  /* 0x0000008a03a27220 */ /* 0x040fe40000410000 */
[C---:B------:R-:W-:Y:S02]  /*8080*/  FMUL.FTZ R163, R3.reuse, R139 ;  /* 0x0000008b03a37220 */ /* 0x040fe40000410000 */
[C---:B------:R-:W-:Y:S02]  /*8090*/  FMUL.FTZ R152, R3.reuse, R130 ;  /* 0x0000008203987220 */ /* 0x040fe40000410000 */
[C---:B------:R-:W-:Y:S02]  /*80a0*/  FMUL.FTZ R153, R3.reuse, R131 ;  /* 0x0000008303997220 */ /* 0x040fe40000410000 */
[C---:B------:R-:W-:Y:S02]  /*80b0*/  FMUL.FTZ R138, R3.reuse, R82 ;  /* 0x00000052038a7220 */ /* 0x040fe40000410000 */
[----:B------:R-:W-:-:S02]  /*80c0*/  FMUL.FTZ R139, R3, R83 ;  /* 0x00000053038b7220 */ /* 0x000fc40000410000 */
[C---:B------:R-:W-:Y:S01]  /*80d0*/  FMUL.FTZ R164, R3.reuse, R54 ;  /* 0x0000003603a47220 */ /* 0x040fe20000410000 */
[----:B--2---:R-:W-:Y:S01]  /*80e0*/  @P2 MOV R7, 0x3f317218 ;  /* 0x3f31721800072802 */ /* 0x004fe20000000f00 */
[C---:B------:R-:W-:Y:S02]  /*80f0*/  FMUL.FTZ R165, R3.reuse, R55 ;  /* 0x0000003703a57220 */ /* 0x040fe40000410000 */
[----:B------:R-:W-:Y:S02]  /*8100*/  FMUL.FTZ R108, R3, R66 ;  /* 0x00000042036c7220 */ /* 0x000fe40000410000 */
[----:B------:R-:W-:Y:S02]  /*8110*/  @P2 FMUL.FTZ R4, R7, c[0x0][0x2d0] ;  /* 0x0000b40007042a20 */ /* 0x000fe40000410000 */
[----:B---3--:R-:W-:Y:S01]  /*8120*/  @P1 FMUL.FTZ R7, R0, 0.69314718246459960938 ;  /* 0x3f31721800071820 */ /* 0x008fe20000410000 */
[----:B------:R-:W-:Y:S01]  /*8130*/  MOV R0, RZ ;  /* 0x000000ff00007202 */ /* 0x000fe20000000f00 */
[----:B------:R-:W-:-:S02]  /*8140*/  FMUL.FTZ R109, R3, R67 ;  /* 0x00000043036d7220 */ /* 0x000fc40000410000 */
[C---:B------:R-:W-:Y:S02]  /*8150*/  FMUL.FTZ R130, R3.reuse, R70 ;  /* 0x0000004603827220 */ /* 0x040fe40000410000 */
[C---:B------:R-:W-:Y:S01]  /*8160*/  FMUL.FTZ R131, R3.reuse, R71 ;  /* 0x0000004703837220 */ /* 0x040fe20000410000 */
[----:B------:R-:W1:Y:S01]  /*8170*/  @P0 MUFU.RCP R0, R6 ;  /* 0x0000000600000308 */ /* 0x000e620000001000 */
        /* <DEDUP_REMOVED lines=11> */
[----:B------:R-:W-:Y:S01]  /*8230*/  FMUL.FTZ R83, R3, R155 ;  /* 0x0000009b03537220 */ /* 0x000fe20000410000 */
[----:B------:R-:W-:Y:S01]  /*8240*/  @P3 MOV R3, 0x3f317218 ;  /* 0x3f31721800033802 */ /* 0x000fe20000000f00 */
        /* <DEDUP_REMOVED lines=23> */
[----:B------:R-:W-:Y:S02]  /*83c0*/  FMUL.FTZ R27, R2, R113 ;  /* 0x00000071021b7220 */ /* 0x000fe40000410000 */
[----:B------:R-:W2:Y:S01]  /*83d0*/  @P0 MUFU.LG2 R2, R6 ;  /* 0x0000000600020308 */ /* 0x000ea20000000c00 */
[----:B------:R-:W-:Y:S02]  /*83e0*/  @P3 FMUL.FTZ R9, R5, 0.69314718246459960938 ;  /* 0x3f31721805093820 */ /* 0x000fe40000410000 */
[----:B------:R-:W-:Y:S02]  /*83f0*/  @P3 FMUL.FTZ R5, R3, c[0x0][0x2d0] ;  /* 0x0000b40003053a20 */ /* 0x000fe40000410000 */
[----:B------:R-:W-:Y:S02]  /*8400*/  @P1 FMUL.FTZ R3, R10, c[0x0][0x2d0] ;  /* 0x0000b4000a031a20 */ /* 0x000fe40000410000 */
[----:B------:R-:W-:Y:S01]  /*8410*/  @P2 FFMA.FTZ R24, R4, R121, R8 ;  /* 0x0000007904182223 */ /* 0x000fe20000010008 */
[----:B------:R-:W-:Y:S01]  /*8420*/  MOV R4, 0x1 ;  /* 0x0000000100047802 */ /* 0x000fe20000000f00 */
[----:B------:R-:W-:Y:S01]  /*8430*/  @P1 FFMA.FTZ R25, R3, R120, R7 ;  /* 0x0000007803191223 */ /* 0x000fe20000010007 */
[----:B------:R-:W-:Y:S01]  /*8440*/  @P0 MOV R3, 0x3f317218 ;  /* 0x3f31721800030802 */ /* 0x000fe20000000f00 */
[----:B-1----:R-:W-:-:S02]  /*8450*/  FMUL.FTZ R68, R0, R58 ;  /* 0x0000003a00447220 */ /* 0x002fc40000410000 */
[----:B------:R-:W-:Y:S02]  /*8460*/  FMUL.FTZ R69, R0, R59 ;  /* 0x0000003b00457220 */ /* 0x000fe40000410000 */
[----:B------:R-:W-:Y:S02]  /*8470*/  @P0 FMUL.FTZ R3, R3, c[0x0][0x2d0] ;  /* 0x0000b40003030a20 */ /* 0x000fe40000410000 */
[----:B--2---:R-:W-:Y:S02]  /*8480*/  @P0 FMUL.FTZ R2, R2, 0.69314718246459960938 ;  /* 0x3f31721802020820 */ /* 0x004fe40000410000 */
        /* <DEDUP_REMOVED lines=21> */
[----:B------:R-:W-:Y:S01]  /*85e0*/  FMUL.FTZ R45, R0, R115 ;  /* 0x00000073002d7220 */ /* 0x000fe20000410000 */
[----:B------:R-:W-:Y:S01]  /*85f0*/  PRMT R0, R4, 0x7610, R0 ;  /* 0x0000761004007816 */ /* 0x000fe20000000000 */
[----:B------:R-:W-:Y:S02]  /*8600*/  @P3 FFMA.FTZ R23, R5, R122, R9 ;  /* 0x0000007a05173223 */ /* 0x000fe40000010009 */
[----:B------:R-:W-:Y:S02]  /*8610*/  @P0 FFMA.FTZ R22, R3, R119, R2 ;  /* 0x0000007703160223 */ /* 0x000fe40000010002 */
.L_x_37:
[----:B------:R-:W2:Y:S01]  /*8620*/  S2R R2, SR_TID.X ;  /* 0x0000000000027919 */ /* 0x000ea20000002100 */
[----:B------:R-:W-:Y:S01]  /*8630*/  BSSY B0, `(.L_x_57) ;  /* 0x0000010000007945 */ /* 0x000fe20003800000 */
[----:B--2---:R-:W-:-:S13]  /*8640*/  LOP3.LUT P0, RZ, R2, 0x7f, RZ, 0xc0, !PT ;  /* 0x0000007f02ff7812 */ /* 0x004fda000780c0ff */
[----:B------:R-:W-:Y:S05]  /*8650*/  @P0 BRA `(.L_x_58) ;  /* 0x000000d000000947 */ /* 0x000fea0003800000 */
[----:B------:R-:W2:Y:S01]  /*8660*/  S2R R4, SR_LANEID ;  /* 0x0000000000047919 */ /* 0x000ea20000000000 */
[----:B------:R-:W-:Y:S01]  /*8670*/  VOTEU.ANY UR4, UPT, PT ;  /* 0x0000000000047886 */ /* 0x000fe200038e0100 */
[----:B------:R-:W-:Y:S01]  /*8680*/  IMAD.MOV.U32 R5, RZ, RZ, c[0x0][0x564] ;  /* 0x00015900ff057624 */ /* 0x000fe200078e00ff */
[----:B------:R-:W2:Y:S08]  /*8690*/  FLO.U32 R3, UR4 ;  /* 0x0000000400037d00 */ /* 0x000eb000080e0000 */
[----:B------:R-:W3:Y:S01]  /*86a0*/  POPC R2, UR4 ;  /* 0x0000000400027d09 */ /* 0x000ee20008000000 */
[----:B--2---:R-:W-:Y:S01]  /*86b0*/  ISETP.EQ.U32.AND P0, PT, R3, R4, PT ;  /* 0x000000040300720c */ /* 0x004fe20003f02070 */
[----:B------:R-:W-:-:S12]  /*86c0*/  IMAD.MOV.U32 R4, RZ, RZ, c[0x0][0x560] ;  /* 0x00015800ff047624 */ /* 0x000fd800078e00ff */
[----:B---3--:R2:W3:Y:S04]  /*86d0*/  @P0 ATOMG.E.ADD.STRONG.GPU PT, R2, [R4.64], R2 ;  /* 0x00000002040209a8 */ /* 0x0084e800081ee1c6 */
[----:B--2---:R-:W2:Y:S04]  /*86e0*/  S2R R4, SR_LTMASK ;  /* 0x0000000000047919 */ /* 0x004ea80000003900 */
[----:B---3--:R2:W3:Y:S02]  /*86f0*/  SHFL.IDX PT, R3, R2, R3, 0x1f ;  /* 0x00001f0302037589 */ /* 0x0084e400000e0000 */
[----:B--2---:R-:W-:-:S06]  /*8700*/  LOP3.LUT R2, R4, UR4, RZ, 0xc0, !PT ;  /* 0x0000000404027c12 */ /* 0x004fcc000f8ec0ff */
[----:B------:R-:W3:Y:S02]  /*8710*/  POPC R2, R2 ;  /* 0x0000000200027309 */ /* 0x000ee40000000000 */
[----:B---3--:R-:W-:-:S06]  /*8720*/  IADD3 R232, R3, c[0x0][0xc], R2 ;  /* 0x0000030003e87a10 */ /* 0x008fcc0007ffe002 */
.L_x_58:
[----:B------:R-:W-:Y:S05]  /*8730*/  BSYNC B0 ;  /* 0x0000000000007941 */ /* 0x000fea0003800000 */
.L_x_57:
[----:B------:R-:W-:Y:S01]  /*8740*/  PRMT R0, R0, 0x9910, RZ ;  /* 0x0000991000007816 */ /* 0x000fe200000000ff */
[----:B------:R-:W-:Y:S01]  /*8750*/  BSSY B1, `(.L_x_59) ;  /* 0x0000388000017945 */ /* 0x000fe20003800000 */
[----:B------:R-:W-:Y:S02]  /*8760*/  IMAD.MOV.U32 R74, RZ, RZ, R232 ;  /* 0x000000ffff4a7224 */ /* 0x000fe400078e00e8 */
[----:B------:R-:W-:-:S13]  /*8770*/  ISETP.NE.AND P0, PT, R0, RZ, PT ;  /* 0x000000ff0000720c */ /* 0x000fda0003f05270 */
[----:B------:R-:W-:Y:S05]  /*8780*/  @!P0 BRA `(.L_x_60) ;  /* 0x00002ba000008947 */ /* 0x000fea0003800000 */
[----:B------:R-:W2:Y:S04]  /*8790*/  LDL R6, [R1+0x30] ;  /* 0x0000300001067983 */ /* 0x000ea80000100800 */
[----:B------:R-:W3:Y:S01]  /*87a0*/  LDL R8, [R1+0x2c] ;  /* 0x00002c0001087983 */ /* 0x000ee20000100800 */
[----:B------:R-:W-:Y:S01]  /*87b0*/  WARPSYNC 0xffffffff ;  /* 0xffffffff00007948 */ /* 0x000fe20003800000 */
[----:B------:R-:W-:Y:S01]  /*87c0*/  F2FP.PACK_AB R0, R129, R128 ;  /* 0x000000808100723e */ /* 0x000fe200000000ff */
[----:B------:R-:W-:Y:S01]  /*87d0*/  IMAD.MOV.U32 R11, RZ, RZ, c[0x0][0x388] ;  /* 0x0000e200ff0b7624 */ /* 0x000fe200078e00ff */
[----:B------:R-:W-:Y:S01]  /*87e0*/  BAR.SYNC.DEFER_BLOCKING 0x1, 0x80 ;  /* 0x0042000000007b1d */ /* 0x000fe20000010000 */
[----:B------:R-:W-:Y:S02]  /*87f0*/  F2FP.PACK_AB R3, R153, R152 ;  /* 0x000000989903723e */ /* 0x000fe400000000ff */
[----:B------:R-:W-:-:S02]  /*8800*/  F2FP.PACK_AB R2, R137, R136 ;  /* 0x000000888902723e */ /* 0x000fc400000000ff */
[----:B------:R-:W-:Y:S02]  /*8810*/  F2FP.PACK_AB R4, R47, R46 ;  /* 0x0000002e2f04723e */ /* 0x000fe400000000ff */
[----:B------:R-:W-:Y:S02]  /*8820*/  F2FP.PACK_AB R5, R73, R72 ;  /* 0x000000484905723e */ /* 0x000fe400000000ff */
[----:B------:R-:W-:Y:S02]  /*8830*/  ISETP.NE.U32.AND P0, PT, RZ, c[0x0][0x508], PT ;  /* 0x00014200ff007a0c */ /* 0x000fe40003f05070 */
[----:B------:R-:W-:Y:S02]  /*8840*/  ISETP.NE.U32.AND P2, PT, RZ, c[0x0][0x500], PT ;  /* 0x00014000ff007a0c */ /* 0x000fe40003f45070 */
[----:B------:R-:W-:Y:S02]  /*8850*/  ISETP.NE.AND.EX P1, PT, RZ, c[0x0][0x50c], PT, P0 ;  /* 0x00014300ff007a0c */ /* 0x000fe40003f25300 */
[----:B------:R-:W-:Y:S01]  /*8860*/  ISETP.NE.AND.EX P2, PT, RZ, c[0x0][0x504], PT, P2 ;  /* 0x00014100ff007a0c */ /* 0x000fe20003f45320 */
[----:B------:R4:W-:Y:S04]  /*8870*/  STS [R239+0x80], R0 ;  /* 0x00008000ef007388 */ /* 0x0009e80000000800 */
[----:B------:R1:W-:Y:S04]  /*8880*/  STS [R239+0x280], R3 ;  /* 0x00028003ef007388 */ /* 0x0003e80000000800 */
[----:B------:R1:W-:Y:S01]  /*8890*/  STS [R252], R2 ;  /* 0x00000002fc007388 */ /* 0x0003e20000000800 */
[----:B----4-:R-:W-:-:S02]  /*88a0*/  F2FP.PACK_AB R0, R163, R162 ;  /* 0x000000a2a300723e */ /* 0x010fc400000000ff */
[----:B-1----:R-:W-:-:S03]  /*88b0*/  F2FP.PACK_AB R3, R29, R28 ;  /* 0x0000001c1d03723e */ /* 0x002fc600000000ff */
[----:B------:R1:W-:Y:S01]  /*88c0*/  STS [R252+0x200], R0 ;  /* 0x00020000fc007388 */ /* 0x0003e20000000800 */
[----:B------:R-:W-:-:S03]  /*88d0*/  F2FP.PACK_AB R2, R57, R56 ;  /* 0x000000383902723e */ /* 0x000fc600000000ff */
[----:B------:R4:W-:Y:S04]  /*88e0*/  STS [R239+0x1080], R3 ;  /* 0x00108003ef007388 */ /* 0x0009e80000000800 */
[----:B------:R4:W-:Y:S04]  /*88f0*/  STS [R239+0x1280], R2 ;  /* 0x00128002ef007388 */ /* 0x0009e80000000800 */
[----:B------:R4:W-:Y:S01]  /*8900*/  STS [R252+0x1200], R4 ;  /* 0x00120004fc007388 */ /* 0x0009e20000000800 */
[----:B-1----:R-:W-:Y:S02]  /*8910*/  F2FP.PACK_AB R0, R31, R30 ;  /* 0x0000001e1f00723e */ /* 0x002fe400000000ff */
[----:B----4-:R-:W-:-:S03]  /*8920*/  F2FP.PACK_AB R3, R117, R116 ;  /* 0x000000747503723e */ /* 0x010fc600000000ff */
[----:B------:R1:W-:Y:S01]  /*8930*/  STS [R252+0x1000], R0 ;  /* 0x00100000fc007388 */ /* 0x0003e20000000800 */
[----:B------:R-:W-:Y:S02]  /*8940*/  F2FP.PACK_AB R2, R165, R164 ;  /* 0x000000a4a502723e */ /* 0x000fe400000000ff */
[----:B------:R-:W-:Y:S02]  /*8950*/  F2FP.PACK_AB R4, R33, R32 ;  /* 0x000000202104723e */ /* 0x000fe400000000ff */
[----:B-1----:R-:W-:Y:S01]  /*8960*/  F2FP.PACK_AB R0, R157, R156 ;  /* 0x0000009c9d00723e */ /* 0x002fe200000000ff */
[----:B--2---:R1:W-:Y:S04]  /*8970*/  STS [R6+0x80], R3 ;  /* 0x0000800306007388 */ /* 0x0043e80000000800 */
[----:B------:R2:W-:Y:S04]  /*8980*/  STS [R6+0x280], R2 ;  /* 0x0002800206007388 */ /* 0x0005e80000000800 */
[----:B---3--:R3:W-:Y:S01]  /*8990*/  STS [R8], R0 ;  /* 0x0000000008007388 */ /* 0x0087e20000000800 */
[----:B-1----:R-:W-:-:S02]  /*89a0*/  F2FP.PACK_AB R3, R109, R108 ;  /* 0x0000006c6d03723e */ /* 0x002fc400000000ff */
[----:B--2---:R-:W-:-:S03]  /*89b0*/  F2FP.PACK_AB R2, R69, R68 ;  /* 0x000000444502723e */ /* 0x004fc600000000ff */
[----:B------:R1:W-:Y:S01]  /*89c0*/  STS [R8+0x200], R3 ;  /* 0x0002000308007388 */ /* 0x0003e20000000800 */
[----:B---3--:R-:W-:-:S03]  /*89d0*/  F2FP.PACK_AB R0, R35, R34 ;  /* 0x000000222300723e */ /* 0x008fc600000000ff */
[----:B------:R2:W-:Y:S04]  /*89e0*/  STS [R6+0x1080], R4 ;  /* 0x0010800406007388 */ /* 0x0005e80000000800 */
[----:B------:R3:W-:Y:S04]  /*89f0*/  STS [R6+0x1280], R2 ;  /* 0x0012800206007388 */ /* 0x0007e80000000800 */
[----:B------:R4:W-:Y:S01]  /*8a00*/  STS [R8+0x1000], R0 ;  /* 0x0010000008007388 */ /* 0x0009e20000000800 */
[----:B-1----:R-:W-:Y:S02]  /*8a10*/  F2FP.PACK_AB R3, R159, R158 ;  /* 0x0000009e9f03723e */ /* 0x002fe400000000ff */
[----:B--2---:R-:W-:-:S02]  /*8a20*/  F2FP.PACK_AB R4, R63, R62 ;  /* 0x0000003e3f04723e */ /* 0x004fc400000000ff */
[----:B---3--:R-:W-:-:S03]  /*8a30*/  F2FP.PACK_AB R2, R131, R130 ;  /* 0x000000828302723e */ /* 0x008fc600000000ff */
[----:B------:R1:W-:Y:S01]  /*8a40*/  STS [R8+0x1200], R4 ;  /* 0x0012000408007388 */ /* 0x0003e20000000800 */
[----:B----4-:R-:W-:-:S03]  /*8a50*/  F2FP.PACK_AB R0, R161, R160 ;  /* 0x000000a0a100723e */ /* 0x010fc600000000ff */
        /* <DEDUP_REMOVED lines=26> */
[----:B------:R4:W-:Y:S04]  /*8c00*/  STS [R8+0x3000], R0 ;  /* 0x0030000008007388 */ /* 0x0009e80000000800 */
[----:B------:R-:W-:Y:S01]  /*8c10*/  STS [R8+0x3200], R5 ;  /* 0x0032000508007388 */ /* 0x000fe20000000800 */
[----:B-1----:R-:W-:-:S02]  /*8c20*/  F2FP.PACK_AB R3, R103, R102 ;  /* 0x000000666703723e */ /* 0x002fc400000000ff */
[----:B--2---:R-:W-:-:S03]  /*8c30*/  F2FP.PACK_AB R4, R101, R100 ;  /* 0x000000646504723e */ /* 0x004fc600000000ff */
[----:B------:R1:W-:Y:S01]  /*8c40*/  STS [R239+0x4280], R3 ;  /* 0x00428003ef007388 */ /* 0x0003e20000000800 */
[----:B---3--:R-:W-:-:S03]  /*8c50*/  F2FP.PACK_AB R2, R167, R166 ;  /* 0x000000a6a702723e */ /* 0x008fc600000000ff */
[----:B------:R2:W-:Y:S01]  /*8c60*/  STS [R239+0x4080], R4 ;  /* 0x00408004ef007388 */ /* 0x0005e20000000800 */
[----:B----4-:R-:W-:-:S03]  /*8c70*/  F2FP.PACK_AB R0, R111, R110 ;  /* 0x0000006e6f00723e */ /* 0x010fc600000000ff */
[----:B------:R3:W-:Y:S04]  /*8c80*/  STS [R252+0x4000], R2 ;  /* 0x00400002fc007388 */ /* 0x0007e80000000800 */
[----:B------:R4:W-:Y:S01]  /*8c90*/  STS [R252+0x4200], R0 ;  /* 0x00420000fc007388 */ /* 0x0009e20000000800 */
[----:B-1----:R-:W-:Y:S02]  /*8ca0*/  F2FP.PACK_AB R3, R71, R70 ;  /* 0x000000464703723e */ /* 0x002fe400000000ff */
        /* <DEDUP_REMOVED lines=8> */
[----:B--2---:R-:W-:-:S03]  /*8d30*/  @P1 LEA R4, P0, R230, c[0x0][0x508], 0x2 ;  /* 0x00014200e6041a11 */ /* 0x004fc600078010ff */
[----:B------:R1:W-:Y:S01]  /*8d40*/  STS [R6+0x4080], R3 ;  /* 0x0040800306007388 */ /* 0x0003e20000000800 */
[----:B---3--:R-:W-:Y:S02]  /*8d50*/  F2FP.PACK_AB R2, R147, R146 ;  /* 0x000000929302723e */ /* 0x008fe400000000ff */
[----:B------:R-:W-:Y:S02]  /*8d60*/  @P1 LEA.HI.X R5, R230, c[0x0][0x50c], R238, 0x2, P0 ;  /* 0x00014300e6051a11 */ /* 0x000fe400000f14ee */
[----:B----4-:R-:W-:Y:S01]  /*8d70*/  F2FP.PACK_AB R0, R81, R80 ;  /* 0x000000505100723e */ /* 0x010fe200000000ff */
[----:B------:R2:W-:Y:S04]  /*8d80*/  STS [R6+0x4280], R2 ;  /* 0x0042800206007388 */ /* 0x0005e80000000800 */
[----:B------:R3:W-:Y:S01]  /*8d90*/  STS [R8+0x4000], R0 ;  /* 0x0040000008007388 */ /* 0x0007e20000000800 */
[----:B-1----:R-:W-:-:S05]  /*8da0*/  F2FP.PACK_AB R3, R83, R82 ;  /* 0x000000525303723e */ /* 0x002fca00000000ff */
[----:B------:R1:W-:Y:S01]  /*8db0*/  STS [R8+0x4200], R3 ;  /* 0x0042000308007388 */ /* 0x0003e20000000800 */
[----:B--2---:R-:W-:Y:S02]  /*8dc0*/  F2FP.PACK_AB R2, R43, R42 ;  /* 0x0000002a2b02723e */ /* 0x004fe400000000ff */
[----:B---3--:R-:W-:-:S03]  /*8dd0*/  F2FP.PACK_AB R0, R55, R54 ;  /* 0x000000363700723e */ /* 0x008fc600000000ff */
[----:B------:R2:W-:Y:S04]  /*8de0*/  STS [R6+0x5080], R2 ;  /* 0x0050800206007388 */ /* 0x0005e80000000800 */
[----:B------:R3:W-:Y:S01]  /*8df0*/  STS [R6+0x5280], R0 ;  /* 0x0052800006007388 */ /* 0x0007e20000000800 */
[----:B-1----:R-:W-:-:S05]  /*8e00*/  F2FP.PACK_AB R3, R27, R26 ;  /* 0x0000001a1b03723e */ /* 0x002fca00000000ff */
[----:B------:R1:W-:Y:S01]  /*8e10*/  STS [R8+0x5000], R3 ;  /* 0x0050000308007388 */ /* 0x0003e20000000800 */
[----:B--2---:R-:W-:Y:S01]  /*8e20*/  IMAD.MOV.U32 R2, RZ, RZ, RZ ;  /* 0x000000ffff027224 */ /* 0x004fe200078e00ff */
[----:B---3--:R-:W-:Y:S01]  /*8e30*/  F2FP.PACK_AB R0, R45, R44 ;  /* 0x0000002c2d00723e */ /* 0x008fe200000000ff */
[----:B------:R-:W-:-:S04]  /*8e40*/  IMAD.MOV.U32 R6, RZ, RZ, 0x4 ;  /* 0x00000004ff067424 */ /* 0x000fc800078e00ff */
[----:B------:R2:W-:Y:S01]  /*8e50*/  STS [R8+0x5200], R0 ;  /* 0x0052000008007388 */ /* 0x0005e20000000800 */
[----:B------:R-:W-:-:S03]  /*8e60*/  IMAD.WIDE R6, R230, R6, c[0x0][0x500] ;  /* 0x00014000e6067625 */ /* 0x000fc600078e0206 */
[----:B------:R-:W-:Y:S06]  /*8e70*/  BAR.SYNC.DEFER_BLOCKING 0x1, 0x80 ;  /* 0x0042000000007b1d */ /* 0x000fec0000010000 */
[----:B------:R2:W5:Y:S04]  /*8e80*/  @P1 LDG.E R11, [R4.64] ;  /* 0x00000006040b1981 */ /* 0x000568000c1e1900 */
[----:B------:R2:W5:Y:S01]  /*8e90*/  @P2 LDG.E R2, [R6.64] ;  /* 0x0000000606022981 */ /* 0x000562000c1e1900 */
[----:B------:R-:W-:-:S04]  /*8ea0*/  ISETP.NE.AND P0, PT, R234, RZ, PT ;  /* 0x000000ffea00720c */ /* 0x000fc80003f05270 */
[----:B-1----:R-:W-:Y:S01]  /*8eb0*/  SEL R3, R234, c[0x0][0x3d4], P0 ;  /* 0x0000f500ea037a07 */ /* 0x002fe20000000000 */
[----:B------:R-:W-:Y:S05]  /*8ec0*/  @P1 BRA `(.L_x_61) ;  /* 0x0000004000001947 */ /* 0x000fea0003800000 */
[----:B------:R-:W-:Y:S05]  /*8ed0*/  @!P2 BRA `(.L_x_61) ;  /* 0x000000300000a947 */ /* 0x000fea0003800000 */
[----:B--2---:R1:W2:Y:S04]  /*8ee0*/  LDG.E R0, [R6.64] ;  /* 0x0000000606007981 */ /* 0x0042a8000c1e1900 */
[----:B-1----:R-:W2:Y:S02]  /*8ef0*/  LDG.E R6, [R6.64+0x4] ;  /* 0x0000040606067981 */ /* 0x002ea4000c1e1900 */
[----:B--2--5:R-:W-:Y:S02]  /*8f00*/  IADD3 R11, -R0, R6, RZ ;  /* 0x00000006000b7210 */ /* 0x024fe40007ffe1ff */
.L_x_61:
[----:B--2---:R-:W2:Y:S04]  /*8f10*/  LDL R4, [R1+0x7c] ;  /* 0x00007c0001047983 */ /* 0x004ea80000100800 */
[----:B------:R-:W3:Y:S01]  /*8f20*/  LDL R13, [R1+0x40] ;  /* 0x00004000010d7983 */ /* 0x000ee20000100800 */
[----:B------:R-:W-:Y:S01]  /*8f30*/  IMAD.MOV.U32 R0, RZ, RZ, 0x368 ;  /* 0x00000368ff007424 */ /* 0x000fe200078e00ff */
[----:B------:R-:W-:-:S02]  /*8f40*/  ISETP.GT.AND P2, PT, R3, 0x1, PT ;  /* 0x000000010300780c */ /* 0x000fc40003f44270 */
[----:B------:R-:W4:Y:S01]  /*8f50*/  LDL R75, [R1+0x78] ;  /* 0x00007800014b7983 */ /* 0x000f220000100800 */
[----:B------:R-:W-:Y:S02]  /*8f60*/  ISETP.NE.U32.AND P0, PT, RZ, c[0x0][0x500], PT ;  /* 0x00014000ff007a0c */ /* 0x000fe40003f05070 */
[----:B------:R-:W-:Y:S02]  /*8f70*/  SEL R0, R0, 0x328, P2 ;  /* 0x0000032800007807 */ /* 0x000fe40001000000 */
[----:B------:R-:W-:Y:S02]  /*8f80*/  ISETP.NE.AND.EX P0, PT, RZ, c[0x0][0x504], PT, P0 ;  /* 0x00014100ff007a0c */ /* 0x000fe40003f05300 */
[----:B------:R1:W1:Y:S08]  /*8f90*/  LDC.64 R6, c[0x0][R0+0x170] ;  /* 0x00005c0000067b82 */ /* 0x0002700000000a00 */
[----:B------:R1:W1:Y:S08]  /*8fa0*/  LDC.64 R14, c[0x0][R0+0x168] ;  /* 0x00005a00000e7b82 */ /* 0x0002700000000a00 */
[----:B------:R1:W2:Y:S08]  /*8fb0*/  LDC.64 R18, c[0x0][R0+0x178] ;  /* 0x00005e0000127b82 */ /* 0x0002b00000000a00 */
[----:B------:R1:W2:Y:S02]  /*8fc0*/  LDC.64 R20, c[0x0][R0+0x160] ;  /* 0x0000580000147b82 */ /* 0x0002a40000000a00 */
[----:B-1----:R-:W-:-:S05]  /*8fd0*/  IMAD.MOV.U32 R0, RZ, RZ, c[0x0][0x4e8] ;  /* 0x00013a00ff007624 */ /* 0x002fca00078e00ff */
[----:B------:R-:W-:Y:S02]  /*8fe0*/  ISETP.NE.AND P5, PT, R0, 0x1, PT ;  /* 0x000000010000780c */ /* 0x000fe40003fa5270 */
[----:B------:R-:W-:Y:S01]  /*8ff0*/  SEL R0, R230, RZ, !P0 ;  /* 0x000000ffe6007207 */ /* 0x000fe20004000000 */
[----:B------:R-:W1:Y:S01]  /*9000*/  S2R R76, SR_TID.X ;  /* 0x00000000004c7919 */ /* 0x000e620000002100 */
[----:B------:R-:W-:-:S03]  /*9010*/  IMAD R9, R15, R236, RZ ;  /* 0x000000ec0f097224 */ /* 0x000fc600078e02ff */
[----:B------:R-:W-:Y:S01]  /*9020*/  IMAD R3, R7, R0, RZ ;  /* 0x0000000007037224 */ /* 0x000fe200078e02ff */
[----:B-----5:R-:W-:Y:S02]  /*9030*/  SHF.R.S32.HI R17, RZ, 0x1f, R2 ;  /* 0x0000001fff117819 */ /* 0x020fe40000011402 */
[----:B-1----:R-:W-:-:S04]  /*9040*/  SHF.R.S32.HI R16, RZ, 0x1f, R76 ;  /* 0x0000001fff107819 */ /* 0x002fc8000001144c */
[----:B------:R-:W-:-:S04]  /*9050*/  LEA.HI R16, R16, R76, RZ, 0x5 ;  /* 0x0000004c10107211 */ /* 0x000fc800078f28ff */
[----:B------:R-:W-:-:S05]  /*9060*/  LOP3.LUT R16, R16, 0xffffffe0, RZ, 0xc0, !PT ;  /* 0xffffffe010107812 */ /* 0x000fca00078ec0ff */
[----:B------:R-:W-:Y:S01]  /*9070*/  IMAD.IADD R16, R76, 0x1, -R16 ;  /* 0x000000014c107824 */ /* 0x000fe200078e0a10 */
[----:B------:R-:W-:-:S04]  /*9080*/  LOP3.LUT R237, R237, 0xfffffffd, RZ, 0xc0, !PT ;  /* 0xfffffffdeded7812 */ /* 0x000fc800078ec0ff */
[----:B------:R-:W-:Y:S01]  /*9090*/  LOP3.LUT R237, R237, 0xfffffffe, RZ, 0xc0, !PT ;  /* 0xfffffffeeded7812 */ /* 0x000fe200078ec0ff */
[----:B--2---:R-:W-:Y:S01]  /*90a0*/  IMAD R10, R233, 0x80, R4 ;  /* 0x00000080e90a7824 */ /* 0x004fe200078e0204 */
[----:B------:R-:W-:-:S03]  /*90b0*/  SEL R4, R238, RZ, !P0 ;  /* 0x000000ffee047207 */ /* 0x000fc60004000000 */
[----:B------:R-:W-:-:S04]  /*90c0*/  @P5 IMAD.HI.U32 R8, R10, c[0x0][0x4ec], RZ ;  /* 0x00013b000a085a27 */ /* 0x000fc800078e00ff */
[C---:B------:R-:W-:Y:S02]  /*90d0*/  IMAD R12, R6.reuse, R4, R3 ;  /* 0x00000004060c7224 */ /* 0x040fe400078e0203 */
[----:B------:R-:W-:-:S04]  /*90e0*/  IMAD.WIDE.U32 R4, R6, R0, RZ ;  /* 0x0000000006047225 */ /* 0x000fc800078e00ff */
[----:B------:R-:W-:-:S04]  /*90f0*/  IMAD.WIDE.U32 R6, R14, R236, RZ ;  /* 0x000000ec0e067225 */ /* 0x000fc800078e00ff */
[----:B------:R-:W-:Y:S01]  /*9100*/  IMAD.MOV.U32 R3, RZ, RZ, R10 ;  /* 0x000000ffff037224 */ /* 0x000fe200078e000a */
[----:B------:R-:W-:Y:S02]  /*9110*/  @P5 SHF.R.U32.HI R3, RZ, c[0x0][0x4f0], R8 ;  /* 0x00013c00ff035a19 */ /* 0x000fe40000011608 */
[----:B---3--:R-:W-:Y:S01]  /*9120*/  SEL R8, R13, RZ, P2 ;  /* 0x000000ff0d087207 */ /* 0x008fe20001000000 */
[----:B------:R-:W-:Y:S01]  /*9130*/  IMAD.IADD R12, R5, 0x1, R12 ;  /* 0x00000001050c7824 */ /* 0x000fe200078e020c */
[----:B------:R-:W-:Y:S01]  /*9140*/  IADD3 R13, P1, P0, R4, R6, R2 ;  /* 0x00000006040d7210 */ /* 0x000fe2000783e002 */
[----:B------:R-:W-:Y:S02]  /*9150*/  IMAD.IADD R4, R7, 0x1, R9 ;  /* 0x0000000107047824 */ /* 0x000fe400078e0209 */
[----:B------:R-:W-:Y:S02]  /*9160*/  IMAD R9, R19, R8, RZ ;  /* 0x0000000813097224 */ /* 0x000fe400078e02ff */
[----:B------:R-:W-:-:S02]  /*9170*/  IMAD.MOV R5, RZ, RZ, -R3 ;  /* 0x000000ffff057224 */ /* 0x000fc400078e0a03 */
[----:B------:R-:W-:Y:S01]  /*9180*/  IMAD.WIDE.U32 R6, R18, R8, RZ ;  /* 0x0000000812067225 */ /* 0x000fe200078e00ff */
[----:B------:R-:W-:-:S03]  /*9190*/  IADD3.X R12, R12, R4, R17, P1, P0 ;  /* 0x000000040c0c7210 */ /* 0x000fc60000fe0411 */
[----:B------:R-:W-:Y:S01]  /*91a0*/  IMAD R4, R5, c[0x0][0x4e8], R10 ;  /* 0x00013a0005047a24 */ /* 0x000fe200078e020a */
[----:B------:R-:W-:Y:S01]  /*91b0*/  IADD3 R6, P1, P0, R3, R13, R6 ;  /* 0x0000000d03067210 */ /* 0x000fe2000783e006 */
[----:B------:R-:W-:Y:S01]  /*91c0*/  IMAD.IADD R9, R7, 0x1, R9 ;  /* 0x0000000107097824 */ /* 0x000fe200078e0209 */
[----:B------:R-:W-:Y:S01]  /*91d0*/  SHF.R.S32.HI R5, RZ, 0x1f, R3 ;  /* 0x0000001fff057819 */ /* 0x000fe20000011403 */
[----:B------:R-:W-:Y:S01]  /*91e0*/  IMAD R3, R21, R4, RZ ;  /* 0x0000000415037224 */ /* 0x000fe200078e02ff */
[----:B------:R-:W-:Y:S02]  /*91f0*/  SHF.R.S32.HI R8, RZ, 0x1f, R4 ;  /* 0x0000001fff087819 */ /* 0x000fe40000011404 */
[----:B------:R-:W-:Y:S01]  /*9200*/  IADD3.X R7, R5, R12, R9, P1, P0 ;  /* 0x0000000c05077210 */ /* 0x000fe20000fe0409 */
[----:B------:R-:W-:Y:S02]  /*9210*/  IMAD.MOV.U32 R9, RZ, RZ, c[0x0][0x4a8] ;  /* 0x00012a00ff097624 */ /* 0x000fe400078e00ff */
[----:B------:R-:W-:-:S02]  /*9220*/  IMAD R3, R20, R8, R3 ;  /* 0x0000000814037224 */ /* 0x000fc400078e0203 */
[----:B------:R-:W-:Y:S01]  /*9230*/  IMAD.WIDE.U32 R4, R20, R4, R6 ;  /* 0x0000000414047225 */ /* 0x000fe200078e0006 */
[----:B------:R-:W-:-:S03]  /*9240*/  SEL R6, R9, c[0x0][0x450], P2 ;  /* 0x0001140009067a07 */ /* 0x000fc60001000000 */
[----:B------:R-:W-:Y:S02]  /*9250*/  IMAD.MOV.U32 R7, RZ, RZ, c[0x0][0x4ac] ;  /* 0x00012b00ff077624 */ /* 0x000fe400078e00ff */
[----:B------:R-:W-:Y:S01]  /*9260*/  IMAD.IADD R3, R5, 0x1, R3 ;  /* 0x0000000105037824 */ /* 0x000fe200078e0203 */
[----:B------:R-:W-:Y:S02]  /*9270*/  LEA R5, P0, R4, R6, 0x2 ;  /* 0x0000000604057211 */ /* 0x000fe400078010ff */
[----:B------:R-:W-:-:S04]  /*9280*/  SEL R7, R7, c[0x0][0x454], P2 ;  /* 0x0001150007077a07 */ /* 0x000fc80001000000 */
[----:B------:R-:W-:Y:S01]  /*9290*/  LEA.HI.X R3, R4, R7, R3, 0x2, P0 ;  /* 0x0000000704037211 */ /* 0x000fe200000f1403 */
[----:B------:R-:W-:Y:S04]  /*92a0*/  SHFL.IDX PT, R14, R5, RZ, 0x1c1f ;  /* 0x001c1fff050e7589 */ /* 0x000fe800000e0000 */
[----:B------:R-:W1:Y:S04]  /*92b0*/  SHFL.IDX PT, R15, R3, RZ, 0x1c1f ;  /* 0x001c1fff030f7589 */ /* 0x000e6800000e0000 */
[----:B------:R-:W-:Y:S04]  /*92c0*/  SHFL.IDX PT, R12, R5, 0x1, 0x1c1f ;  /* 0x003c1f00050c7f89 */ /* 0x000fe800000e0000 */
[----:B------:R-:W2:Y:S04]  /*92d0*/  SHFL.IDX PT, R13, R3, 0x1, 0x1c1f ;  /* 0x003c1f00030d7f89 */ /* 0x000ea800000e0000 */
[----:B------:R-:W-:Y:S04]  /*92e0*/  SHFL.IDX PT, R9, R3, 0x2, 0x1c1f ;  /* 0x005c1f0003097f89 */ /* 0x000fe800000e0000 */
[----:B------:R4:W-:Y:S01]  /*92f0*/  SHFL.IDX PT, R7, R3, 0x3, 0x1c1f ;  /* 0x007c1f0003077f89 */ /* 0x0009e200000e0000 */
[----:B------:R-:W-:Y:S01]  /*9300*/  IMAD R4, R11, c[0x0][0x4e8], RZ ;  /* 0x00013a000b047a24 */ /* 0x000fe200078e02ff */
[----:B------:R-:W-:-:S02]  /*9310*/  LOP3.LUT P0, RZ, R16, 0x3, RZ, 0xc0, !PT ;  /* 0x0000000310ff7812 */ /* 0x000fc4000780c0ff */
[----:B------:R-:W3:Y:S04]  /*9320*/  SHFL.IDX PT, R8, R5, 0x2, 0x1c1f ;  /* 0x005c1f0005087f89 */ /* 0x000ee800000e0000 */
[----:B------:R1:W1:Y:S01]  /*9330*/  SHFL.IDX PT, R6, R5, 0x3, 0x1c1f ;  /* 0x007c1f0005067f89 */ /* 0x00026200000e0000 */
[----:B----4-:R-:W-:-:S05]  /*9340*/  IMAD R3, R233, 0x80, R75 ;  /* 0x00000080e9037824 */ /* 0x010fca00078e024b */
[C---:B------:R-:W-:Y:S02]  /*9350*/  IADD3 R16, R3.reuse, 0x8, RZ ;  /* 0x0000000803107810 */ /* 0x040fe40007ffe0ff */
[CC--:B------:R-:W-:Y:S02]  /*9360*/  ISETP.GE.OR P4, PT, R3.reuse, R4.reuse, P0 ;  /* 0x000000040300720c */ /* 0x0c0fe40000786670 */
[----:B------:R-:W-:Y:S02]  /*9370*/  IADD3 R11, R3, 0x40, RZ ;  /* 0x00000040030b7810 */ /* 0x000fe40007ffe0ff */
[-C--:B------:R-:W-:Y:S02]  /*9380*/  ISETP.GE.OR P3, PT, R16, R4.reuse, P0 ;  /* 0x000000041000720c */ /* 0x080fe40000766670 */
[----:B------:R-:W-:Y:S02]  /*9390*/  ISETP.GE.OR P1, PT, R11, R4, P0 ;  /* 0x000000040b00720c */ /* 0x000fe40000726670 */
[----:B-1----:R-:W-:-:S05]  /*93a0*/  IADD3 R5, R3, 0x48, RZ ;  /* 0x0000004803057810 */ /* 0x002fca0007ffe0ff */
[----:B------:R1:W-:Y:S04]  /*93b0*/  @!P4 ST.E [R14.64], R23 ;  /* 0x000000170e00c985 */ /* 0x0003e8000c101906 */
[----:B--2---:R1:W-:Y:S01]  /*93c0*/  @!P3 ST.E [R12.64], R24 ;  /* 0x000000180c00b985 */ /* 0x0043e2000c101906 */
[-C--:B------:R-:W-:Y:S02]  /*93d0*/  ISETP.GE.AND P3, PT, R11, R4.reuse, PT ;  /* 0x000000040b00720c */ /* 0x080fe40003f66270 */
[CC--:B------:R-:W-:Y:S01]  /*93e0*/  ISETP.GE.OR P0, PT, R5.reuse, R4.reuse, P0 ;  /* 0x000000040500720c */ /* 0x0c0fe20000706670 */
[----:B---3--:R1:W-:Y:S01]  /*93f0*/  @!P1 ST.E [R8.64], R25 ;  /* 0x0000001908009985 */ /* 0x0083e2000c101906 */
[-C--:B------:R-:W-:Y:S02]  /*9400*/  ISETP.GE.AND P1, PT, R5, R4.reuse, PT ;  /* 0x000000040500720c */ /* 0x080fe40003f26270 */
[----:B------:R-:W-:-:S07]  /*9410*/  ISETP.GE.AND P6, PT, R16, R4, PT ;  /* 0x000000041000720c */ /* 0x000fce0003fc6270 */
[----:B------:R-:W-:Y:S02]  /*9420*/  @P3 LOP3.LUT R237, R237, 0x1, RZ, 0xfc, !PT ;  /* 0x00000001eded3812 */ /* 0x000fe400078efcff */
[----:B------:R1:W-:Y:S01]  /*9430*/  @!P0 ST.E [R6.64], R22 ;  /* 0x0000001606008985 */ /* 0x0003e2000c101906 */
[----:B------:R-:W-:Y:S02]  /*9440*/  ISETP.GE.AND P0, PT, R3, R4, PT ;  /* 0x000000040300720c */ /* 0x000fe40003f06270 */
[----:B------:R-:W-:Y:S01]  /*9450*/  @P1 LOP3.LUT R237, R237, 0x2, RZ, 0xfc, !PT ;  /* 0x00000002eded1812 */ /* 0x000fe200078efcff */
[----:B------:R-:W-:Y:S05]  /*9460*/  @P2 BRA `(.L_x_62) ;  /* 0x000008c000002947 */ /* 0x000fea0003800000 */
[----:B------:R-:W2:Y:S04]  /*9470*/  LDL R18, [R1+0x44] ;  /* 0x0000440001127983 */ /* 0x000ea80000100800 */
[----:B------:R-:W3:Y:S01]  /*9480*/  S2R R76, SR_TID.X ;  /* 0x00000000004c7919 */ /* 0x000ee20000002100 */
[----:B------:R-:W-:-:S02]  /*9490*/  IMAD R3, R17, c[0x0][0x3a0], RZ ;  /* 0x0000e80011037a24 */ /* 0x000fc400078e02ff */
[----:B-1----:R-:W-:-:S04]  /*94a0*/  IMAD.WIDE.U32 R6, R2, c[0x0][0x3a0], RZ ;  /* 0x0000e80002067a25 */ /* 0x002fc800078e00ff */
[----:B------:R-:W-:Y:S01]  /*94b0*/  IMAD R2, R2, c[0x0][0x3a4], R3 ;  /* 0x0000e90002027a24 */ /* 0x000fe200078e0203 */
[----:B---3--:R-:W-:-:S04]  /*94c0*/  SHF.R.S32.HI R75, RZ, 0x1f, R76 ;  /* 0x0000001fff4b7819 */ /* 0x008fc8000001144c */
[----:B------:R-:W-:-:S04]  /*94d0*/  LEA.HI R75, R75, R76, RZ, 0x2 ;  /* 0x0000004c4b4b7211 */ /* 0x000fc800078f10ff */
[----:B------:R-:W-:-:S04]  /*94e0*/  LOP3.LUT R75, R75, 0xfffffffc, RZ, 0xc0, !PT ;  /* 0xfffffffc4b4b7812 */ /* 0x000fc800078ec0ff */
[----:B------:R-:W-:Y:S02]  /*94f0*/  IADD3 R75, -R75, R76, RZ ;  /* 0x0000004c4b4b7210 */ /* 0x000fe40007ffe1ff */
[----:B------:R-:W-:Y:S02]  /*9500*/  IADD3 R3, R7, R2, RZ ;  /* 0x0000000207037210 */ /* 0x000fe40007ffe0ff */
[----:B------:R-:W-:Y:S02]  /*9510*/  LEA R5, R75, R229, 0x5 ;  /* 0x000000e54b057211 */ /* 0x000fe400078e28ff */
[----:B------:R-:W-:Y:S02]  /*9520*/  MOV R2, R6 ;  /* 0x0000000600027202 */ /* 0x000fe40000000f00 */
[----:B------:R-:W-:-:S03]  /*9530*/  LEA R5, R233, R5, 0x7 ;  /* 0x00000005e9057211 */ /* 0x000fc600078e38ff */
[----:B------:R-:W-:Y:S01]  /*9540*/  IMAD.WIDE.U32 R6, R236, c[0x0][0x3e8], R2 ;  /* 0x0000fa00ec067a25 */ /* 0x000fe200078e0002 */
[----:B------:R-:W-:-:S03]  /*9550*/  SHF.R.S32.HI R3, RZ, 0x1f, R0 ;  /* 0x0000001fff037819 */ /* 0x000fc60000011400 */
[----:B------:R-:W-:-:S04]  /*9560*/  @P5 IMAD.HI.U32 R9, R5, c[0x0][0x4ec], RZ ;  /* 0x00013b0005095a27 */ /* 0x000fc800078e00ff */
[----:B------:R-:W-:Y:S01]  /*9570*/  IMAD.MOV.U32 R2, RZ, RZ, R5 ;  /* 0x000000ffff027224 */ /* 0x000fe200078e0005 */
[----:B------:R-:W-:Y:S01]  /*9580*/  @P5 SHF.R.U32.HI R2, RZ, c[0x0][0x4f0], R9 ;  /* 0x00013c00ff025a19 */ /* 0x000fe20000011609 */
[----:B------:R-:W-:Y:S02]  /*9590*/  IMAD R8, R3, c[0x0][0x3f0], RZ ;  /* 0x0000fc0003087a24 */ /* 0x000fe400078e02ff */
[----:B------:R-:W-:Y:S02]  /*95a0*/  IMAD R7, R236, c[0x0][0x3ec], R7 ;  /* 0x0000fb00ec077a24 */ /* 0x000fe400078e0207 */
[C---:B------:R-:W-:Y:S01]  /*95b0*/  IMAD R9, R0.reuse, c[0x0][0x3f4], R8 ;  /* 0x0000fd0000097a24 */ /* 0x040fe200078e0208 */
[----:B------:R-:W-:Y:S01]  /*95c0*/  SHF.R.S32.HI R8, RZ, 0x1f, R2 ;  /* 0x0000001fff087819 */ /* 0x000fe20000011402 */
[----:B------:R-:W-:Y:S01]  /*95d0*/  IMAD.WIDE.U32 R6, R0, c[0x0][0x3f0], R6 ;  /* 0x0000fc0000067a25 */ /* 0x000fe200078e0006 */
[----:B------:R-:W-:-:S03]  /*95e0*/  IADD3 R0, -R2, RZ, RZ ;  /* 0x000000ff02007210 */ /* 0x000fc60007ffe1ff */
[----:B------:R-:W-:Y:S02]  /*95f0*/  IMAD.IADD R7, R7, 0x1, R9 ;  /* 0x0000000107077824 */ /* 0x000fe400078e0209 */
[----:B------:R-:W-:-:S05]  /*9600*/  IMAD R0, R0, c[0x0][0x4e8], R5 ;  /* 0x00013a0000007a24 */ /* 0x000fca00078e0205 */
[----:B------:R-:W-:-:S05]  /*9610*/  SHF.R.S32.HI R5, RZ, 0x1f, R0 ;  /* 0x0000001fff057819 */ /* 0x000fca0000011400 */
[----:B------:R-:W-:Y:S01]  /*9620*/  IMAD R5, R5, c[0x0][0x3d8], RZ ;  /* 0x0000f60005057a24 */ /* 0x000fe200078e02ff */
[----:B------:R-:W-:Y:S02]  /*9630*/  LEA R11, R233, R229, 0x7 ;  /* 0x000000e5e90b7211 */ /* 0x000fe400078e38ff */
[----:B--2---:R-:W-:-:S05]  /*9640*/  SHF.L.U32 R3, R18, 0x1, RZ ;  /* 0x0000000112037819 */ /* 0x004fca00000006ff */
[----:B------:R-:W1:Y:S04]  /*9650*/  LDS.128 R24, [R3+0x80] ;  /* 0x0000800003187984 */ /* 0x000e680000000c00 */
[----:B------:R-:W2:Y:S04]  /*9660*/  LDS.128 R36, [R3+0x880] ;  /* 0x0008800003247984 */ /* 0x000ea80000000c00 */
[----:B------:R-:W3:Y:S04]  /*9670*/  LDS.128 R48, [R3+0x1080] ;  /* 0x0010800003307984 */ /* 0x000ee80000000c00 */
[----:B------:R-:W4:Y:S04]  /*9680*/  LDS.128 R60, [R3+0x1880] ;  /* 0x00188000033c7984 */ /* 0x000f280000000c00 */
[----:B------:R-:W1:Y:S04]  /*9690*/  LDS.128 R20, [R3+0x2080] ;  /* 0x0020800003147984 */ /* 0x000e680000000c00 */
[----:B------:R-:W1:Y:S04]  /*96a0*/  LDS.128 R32, [R3+0x2880] ;  /* 0x0028800003207984 */ /* 0x000e680000000c00 */
[----:B------:R-:W1:Y:S04]  /*96b0*/  LDS.128 R44, [R3+0x3080] ;  /* 0x00308000032c7984 */ /* 0x000e680000000c00 */
[----:B------:R-:W1:Y:S04]  /*96c0*/  LDS.128 R56, [R3+0x3880] ;  /* 0x0038800003387984 */ /* 0x000e680000000c00 */
[----:B------:R-:W1:Y:S04]  /*96d0*/  LDS.128 R16, [R3+0x4080] ;  /* 0x0040800003107984 */ /* 0x000e680000000c00 */
[----:B------:R-:W1:Y:S04]  /*96e0*/  LDS.128 R28, [R3+0x4880] ;  /* 0x00488000031c7984 */ /* 0x000e680000000c00 */
[----:B------:R-:W1:Y:S04]  /*96f0*/  LDS.128 R40, [R3+0x5080] ;  /* 0x0050800003287984 */ /* 0x000e680000000c00 */
[----:B------:R5:W1:Y:S02]  /*9700*/  LDS.128 R52, [R3+0x5880] ;  /* 0x0058800003347984 */ /* 0x000a640000000c00 */
[----:B-----5:R-:W-:-:S04]  /*9710*/  IMAD R3, R8, c[0x0][0x3e0], RZ ;  /* 0x0000f80008037a24 */ /* 0x020fc800078e02ff */
[C---:B------:R-:W-:Y:S02]  /*9720*/  IMAD R8, R2.reuse, c[0x0][0x3e4], R3 ;  /* 0x0000f90002087a24 */ /* 0x040fe400078e0203 */
[----:B------:R-:W-:-:S05]  /*9730*/  IMAD.WIDE.U32 R2, R2, c[0x0][0x3e0], R6 ;  /* 0x0000f80002027a25 */ /* 0x000fca00078e0006 */
[----:B------:R-:W-:-:S05]  /*9740*/  IADD3 R3, R3, R8, RZ ;  /* 0x0000000803037210 */ /* 0x000fca0007ffe0ff */
[----:B------:R-:W-:-:S04]  /*9750*/  IMAD.WIDE.U32 R2, R0, c[0x0][0x3d8], R2 ;  /* 0x0000f60000027a25 */ /* 0x000fc800078e0002 */
[----:B------:R-:W-:Y:S01]  /*9760*/  IMAD R0, R0, c[0x0][0x3dc], R5 ;  /* 0x0000f70000007a24 */ /* 0x000fe200078e0205 */
[----:B------:R-:W-:-:S04]  /*9770*/  LEA R13, P0, R2, c[0x0][0x380], 0x1 ;  /* 0x0000e000020d7a11 */ /* 0x000fc800078008ff */
[----:B------:R-:W-:-:S04]  /*9780*/  IADD3 R0, R3, R0, RZ ;  /* 0x0000000003007210 */ /* 0x000fc80007ffe0ff */
[----:B------:R-:W-:Y:S01]  /*9790*/  LEA.HI.X R12, R2, c[0x0][0x384], R0, 0x1, P0 ;  /* 0x0000e100020c7a11 */ /* 0x000fe200000f0c00 */
[----:B------:R-:W-:Y:S05]  /*97a0*/  BRA.DIV ~URZ, `(.L_x_63) ;  /* 0x00003d027f007947 */ /* 0x000fea000b800000 */
[----:B-1234-:R1:W2:Y:S02]  /*97b0*/  SHFL.IDX PT, R10, R12, RZ, 0x1c1f ;  /* 0x001c1fff0c0a7589 */ /* 0x01e2a400000e0000 */
.L_x_133:
[----:B------:R-:W-:Y:S05]  /*97c0*/  BRA.DIV ~URZ, `(.L_x_64) ;  /* 0x00003d527f007947 */ /* 0x000fea000b800000 */
[----:B------:R3:W4:Y:S02]  /*97d0*/  SHFL.IDX PT, R0, R13, RZ, 0x1c1f ;  /* 0x001c1fff0d007589 */ /* 0x00072400000e0000 */
.L_x_134:
[----:B------:R-:W-:Y:S01]  /*97e0*/  ISETP.GE.AND P0, PT, R11, R4, PT ;  /* 0x000000040b00720c */ /* 0x000fe20003f06270 */
[----:B------:R-:W-:-:S12]  /*97f0*/  BSSY B0, `(.L_x_65) ;  /* 0x0000010000007945 */ /* 0x000fd80003800000 */
[----:B------:R-:W-:Y:S05]  /*9800*/  @P0 BRA `(.L_x_66) ;  /* 0x000000e000000947 */ /* 0x000fea0003800000 */
[----:B------:R-:W5:Y:S04]  /*9810*/  LDL R14, [R1+0x38] ;  /* 0x00003800010e7983 */ /* 0x000f680000100800 */
[----:B---3--:R-:W3:Y:S01]  /*9820*/  LDL R5, [R1+0x34] ;  /* 0x0000340001057983 */ /* 0x008ee20000100800 */
[----:B------:R-:W-:Y:S02]  /*9830*/  ISETP.GE.AND P2, PT, R226, c[0x0][0x3c8], PT ;  /* 0x0000f200e2007a0c */ /* 0x000fe40003f46270 */
[----:B------:R-:W-:Y:S02]  /*9840*/  ISETP.GE.AND P1, PT, R225, c[0x0][0x3c8], PT ;  /* 0x0000f200e1007a0c */ /* 0x000fe40003f26270 */
[----:B------:R-:W-:-:S09]  /*9850*/  ISETP.GE.AND P0, PT, R228, c[0x0][0x3c8], PT ;  /* 0x0000f200e4007a0c */ /* 0x000fd20003f06270 */
[-C--:B----4-:R-:W-:Y:S02]  /*9860*/  @!P2 LEA R8, P5, R226, R0.reuse, 0x1 ;  /* 0x00000000e208a211 */ /* 0x090fe400078a08ff */
[-C--:B------:R-:W-:Y:S02]  /*9870*/  @!P1 LEA R6, P4, R225, R0.reuse, 0x1 ;  /* 0x00000000e1069211 */ /* 0x080fe400078808ff */
[----:B------:R-:W-:Y:S02]  /*9880*/  @!P0 LEA R2, P3, R228, R0, 0x1 ;  /* 0x00000000e4028211 */ /* 0x000fe400078608ff */
[----:B--2---:R-:W-:-:S05]  /*9890*/  @!P2 LEA.HI.X R9, R226, R10, R227, 0x1, P5 ;  /* 0x0000000ae209a211 */ /* 0x004fca00028f0ce3 */
[----:B------:R2:W-:Y:S01]  /*98a0*/  @!P2 ST.E.128 [R8.64], R24 ;  /* 0x000000180800a985 */ /* 0x0005e2000c101d06 */
[-C--:B-----5:R-:W-:Y:S02]  /*98b0*/  @!P1 LEA.HI.X R7, R225, R10.reuse, R14, 0x1, P4 ;  /* 0x0000000ae1079211 */ /* 0x0a0fe400020f0c0e */
[----:B---3--:R-:W-:-:S03]  /*98c0*/  @!P0 LEA.HI.X R3, R228, R10, R5, 0x1, P3 ;  /* 0x0000000ae4038211 */ /* 0x008fc600018f0c05 */
[----:B------:R2:W-:Y:S04]  /*98d0*/  @!P1 ST.E.128 [R6.64], R20 ;  /* 0x0000001406009985 */ /* 0x0005e8000c101d06 */
[----:B------:R2:W-:Y:S02]  /*98e0*/  @!P0 ST.E.128 [R2.64], R16 ;  /* 0x0000001002008985 */ /* 0x0005e4000c101d06 */
.L_x_66:
[----:B------:R-:W-:Y:S05]  /*98f0*/  BSYNC B0 ;  /* 0x0000000000007941 */ /* 0x000fea0003800000 */
.L_x_65:
[----:B------:R-:W-:Y:S05]  /*9900*/  BRA.DIV ~URZ, `(.L_x_67) ;  /* 0x00003c727f007947 */ /* 0x000fea000b800000 */
[----:B--2---:R2:W1:Y:S04]  /*9910*/  SHFL.IDX PT, R10, R12, 0x1, 0x1c1f ;  /* 0x003c1f000c0a7f89 */ /* 0x00446800000e0000 */
[----:B----4-:R2:W4:Y:S02]  /*9920*/  SHFL.IDX PT, R0, R13, 0x1, 0x1c1f ;  /* 0x003c1f000d007f89 */ /* 0x01052400000e0000 */
.L_x_135:
[----:B------:R-:W-:Y:S01]  /*9930*/  IADD3 R2, R11, 0x20, RZ ;  /* 0x000000200b027810 */ /* 0x000fe20007ffe0ff */
[----:B------:R-:W-:Y:S03]  /*9940*/  BSSY B0, `(.L_x_68) ;  /* 0x0000011000007945 */ /* 0x000fe60003800000 */
[----:B------:R-:W-:-:S13]  /*9950*/  ISETP.GE.AND P0, PT, R2, R4, PT ;  /* 0x000000040200720c */ /* 0x000fda0003f06270 */
[----:B------:R-:W-:Y:S05]  /*9960*/  @P0 BRA `(.L_x_69) ;  /* 0x000000e000000947 */ /* 0x000fea0003800000 */
[----:B------:R-:W5:Y:S04]  /*9970*/  LDL R14, [R1+0x38] ;  /* 0x00003800010e7983 */ /* 0x000f680000100800 */
[----:B--2---:R-:W2:Y:S01]  /*9980*/  LDL R5, [R1+0x34] ;  /* 0x0000340001057983 */ /* 0x004ea20000100800 */
[----:B------:R-:W-:Y:S02]  /*9990*/  ISETP.GE.AND P2, PT, R226, c[0x0][0x3c8], PT ;  /* 0x0000f200e2007a0c */ /* 0x000fe40003f46270 */
[----:B------:R-:W-:Y:S02]  /*99a0*/  ISETP.GE.AND P1, PT, R225, c[0x0][0x3c8], PT ;  /* 0x0000f200e1007a0c */ /* 0x000fe40003f26270 */
[----:B------:R-:W-:-:S09]  /*99b0*/  ISETP.GE.AND P0, PT, R228, c[0x0][0x3c8], PT ;  /* 0x0000f200e4007a0c */ /* 0x000fd20003f06270 */
[-C--:B----4-:R-:W-:Y:S02]  /*99c0*/  @!P2 LEA R8, P5, R226, R0.reuse, 0x1 ;  /* 0x00000000e208a211 */ /* 0x090fe400078a08ff */
[-C--:B------:R-:W-:Y:S02]  /*99d0*/  @!P1 LEA R6, P4, R225, R0.reuse, 0x1 ;  /* 0x00000000e1069211 */ /* 0x080fe400078808ff */
[----:B------:R-:W-:Y:S02]  /*99e0*/  @!P0 LEA R2, P3, R228, R0, 0x1 ;  /* 0x00000000e4028211 */ /* 0x000fe400078608ff */
[----:B-1----:R-:W-:-:S05]  /*99f0*/  @!P2 LEA.HI.X R9, R226, R10, R227, 0x1, P5 ;  /* 0x0000000ae209a211 */ /* 0x002fca00028f0ce3 */
[----:B------:R1:W-:Y:S01]  /*9a00*/  @!P2 ST.E.128 [R8.64], R36 ;  /* 0x000000240800a985 */ /* 0x0003e2000c101d06 */
[-C--:B-----5:R-:W-:Y:S02]  /*9a10*/  @!P1 LEA.HI.X R7, R225, R10.reuse, R14, 0x1, P4 ;  /* 0x0000000ae1079211 */ /* 0x0a0fe400020f0c0e */
[----:B--2---:R-:W-:-:S03]  /*9a20*/  @!P0 LEA.HI.X R3, R228, R10, R5, 0x1, P3 ;  /* 0x0000000ae4038211 */ /* 0x004fc600018f0c05 */
[----:B------:R1:W-:Y:S04]  /*9a30*/  @!P1 ST.E.128 [R6.64], R32 ;  /* 0x0000002006009985 */ /* 0x0003e8000c101d06 */
[----:B------:R1:W-:Y:S02]  /*9a40*/  @!P0 ST.E.128 [R2.64], R28 ;  /* 0x0000001c02008985 */ /* 0x0003e4000c101d06 */
.L_x_69:
[----:B------:R-:W-:Y:S05]  /*9a50*/  BSYNC B0 ;  /* 0x0000000000007941 */ /* 0x000fea0003800000 */
.L_x_68:
[----:B------:R-:W-:Y:S05]  /*9a60*/  BRA.DIV ~URZ, `(.L_x_70) ;  /* 0x00003bd27f007947 */ /* 0x000fea000b800000 */
[----:B-1----:R1:W2:Y:S02]  /*9a70*/  SHFL.IDX PT, R10, R12, 0x2, 0x1c1f ;  /* 0x005c1f000c0a7f89 */ /* 0x0022a400000e0000 */
.L_x_136:
[----:B------:R-:W-:Y:S05]  /*9a80*/  BRA.DIV ~URZ, `(.L_x_71) ;  /* 0x00003c227f007947 */ /* 0x000fea000b800000 */
[----:B----4-:R4:W1:Y:S02]  /*9a90*/  SHFL.IDX PT, R0, R13, 0x2, 0x1c1f ;  /* 0x005c1f000d007f89 */ /* 0x01086400000e0000 */
.L_x_137:
[----:B------:R-:W-:Y:S01]  /*9aa0*/  IADD3 R2, R11, 0x40, RZ ;  /* 0x000000400b027810 */ /* 0x000fe20007ffe0ff */
[----:B------:R-:W-:Y:S03]  /*9ab0*/  BSSY B0, `(.L_x_72) ;  /* 0x0000011000007945 */ /* 0x000fe60003800000 */
[----:B------:R-:W-:-:S13]  /*9ac0*/  ISETP.GE.AND P0, PT, R2, R4, PT ;  /* 0x000000040200720c */ /* 0x000fda0003f06270 */
[----:B------:R-:W-:Y:S05]  /*9ad0*/  @P0 BRA `(.L_x_73) ;  /* 0x000000e000000947 */ /* 0x000fea0003800000 */
[----:B------:R-:W5:Y:S04]  /*9ae0*/  LDL R14, [R1+0x38] ;  /* 0x00003800010e7983 */ /* 0x000f680000100800 */
[----:B---3--:R-:W3:Y:S01]  /*9af0*/  LDL R5, [R1+0x34] ;  /* 0x0000340001057983 */ /* 0x008ee20000100800 */
[----:B------:R-:W-:Y:S02]  /*9b00*/  ISETP.GE.AND P2, PT, R226, c[0x0][0x3c8], PT ;  /* 0x0000f200e2007a0c */ /* 0x000fe40003f46270 */
[----:B------:R-:W-:Y:S02]  /*9b10*/  ISETP.GE.AND P1, PT, R225, c[0x0][0x3c8], PT ;  /* 0x0000f200e1007a0c */ /* 0x000fe40003f26270 */
[----:B------:R-:W-:-:S09]  /*9b20*/  ISETP.GE.AND P0, PT, R228, c[0x0][0x3c8], PT ;  /* 0x0000f200e4007a0c */ /* 0x000fd20003f06270 */
[-C--:B-1----:R-:W-:Y:S02]  /*9b30*/  @!P2 LEA R8, P5, R226, R0.reuse, 0x1 ;  /* 0x00000000e208a211 */ /* 0x082fe400078a08ff */
        /* <DEDUP_REMOVED lines=8> */
.L_x_73:
[----:B------:R-:W-:Y:S05]  /*9bc0*/  BSYNC B0 ;  /* 0x0000000000007941 */ /* 0x000fea0003800000 */
.L_x_72:
[----:B------:R-:W-:Y:S05]  /*9bd0*/  BRA.DIV ~URZ, `(.L_x_74) ;  /* 0x00003b327f007947 */ /* 0x000fea000b800000 */
[----:B-1----:R1:W3:Y:S04]  /*9be0*/  SHFL.IDX PT, R6, R12, 0x3, 0x1c1f ;  /* 0x007c1f000c067f89 */ /* 0x0022e800000e0000 */
[----:B------:R1:W4:Y:S02]  /*9bf0*/  SHFL.IDX PT, R0, R13, 0x3, 0x1c1f ;  /* 0x007c1f000d007f89 */ /* 0x00032400000e0000 */
.L_x_138:
[----:B------:R-:W-:-:S04]  /*9c00*/  IADD3 R2, R11, 0x60, RZ ;  /* 0x000000600b027810 */ /* 0x000fc80007ffe0ff */
[----:B------:R-:W-:-:S13]  /*9c10*/  ISETP.GE.AND P0, PT, R2, R4, PT ;  /* 0x000000040200720c */ /* 0x000fda0003f06270 */
[----:B------:R-:W-:Y:S05]  /*9c20*/  @P0 BRA `(.L_x_75) ;  /* 0x000023a000000947 */ /* 0x000fea0003800000 */
[----:B------:R-:W5:Y:S01]  /*9c30*/  LDL R7, [R1+0x38] ;  /* 0x0000380001077983 */ /* 0x000f620000100800 */
[----:B------:R-:W-:Y:S02]  /*9c40*/  ISETP.GE.AND P1, PT, R226, c[0x0][0x3c8], PT ;  /* 0x0000f200e2007a0c */ /* 0x000fe40003f26270 */
[----:B------:R-:W-:-:S11]  /*9c50*/  ISETP.GE.AND P0, PT, R225, c[0x0][0x3c8], PT ;  /* 0x0000f200e1007a0c */ /* 0x000fd60003f06270 */
[CC--:B----4-:R-:W-:Y:S02]  /*9c60*/  @!P1 LEA R4, P3, R226.reuse, R0.reuse, 0x1 ;  /* 0x00000000e2049211 */ /* 0x0d0fe400078608ff */
[----:B------:R-:W-:Y:S02]  /*9c70*/  @!P0 LEA R2, P2, R225, R0, 0x1 ;  /* 0x00000000e1028211 */ /* 0x000fe400078408ff */
[----:B---3--:R-:W-:-:S05]  /*9c80*/  @!P1 LEA.HI.X R5, R226, R6, R227, 0x1, P3 ;  /* 0x00000006e2059211 */ /* 0x008fca00018f0ce3 */
[----:B------:R3:W-:Y:S01]  /*9c90*/  @!P1 ST.E.128 [R4.64], R60 ;  /* 0x0000003c04009985 */ /* 0x0007e2000c101d06 */
[----:B-----5:R-:W-:-:S05]  /*9ca0*/  @!P0 LEA.HI.X R3, R225, R6, R7, 0x1, P2 ;  /* 0x00000006e1038211 */ /* 0x020fca00010f0c07 */
[----:B------:R3:W-:Y:S01]  /*9cb0*/  @!P0 ST.E.128 [R2.64], R56 ;  /* 0x0000003802008985 */ /* 0x0007e2000c101d06 */
[----:B------:R-:W-:-:S13]  /*9cc0*/  ISETP.GE.AND P0, PT, R228, c[0x0][0x3c8], PT ;  /* 0x0000f200e4007a0c */ /* 0x000fda0003f06270 */
[----:B------:R-:W-:Y:S05]  /*9cd0*/  @P0 BRA `(.L_x_75) ;  /* 0x000022f000000947 */ /* 0x000fea0003800000 */
[----:B------:R-:W4:Y:S01]  /*9ce0*/  LDL R7, [R1+0x34] ;  /* 0x0000340001077983 */ /* 0x000f220000100800 */
[----:B---3--:R-:W-:-:S04]  /*9cf0*/  LEA R2, P0, R228, R0, 0x1 ;  /* 0x00000000e4027211 */ /* 0x008fc800078008ff */
[----:B----4-:R-:W-:-:S05]  /*9d00*/  LEA.HI.X R3, R228, R6, R7, 0x1, P0 ;  /* 0x00000006e4037211 */ /* 0x010fca00000f0c07 */
[----:B------:R3:W-:Y:S01]  /*9d10*/  ST.E.128 [R2.64], R52 ;  /* 0x0000003402007985 */ /* 0x0007e2000c101d06 */
[----:B------:R-:W-:Y:S05]  /*9d20*/  BRA `(.L_x_75) ;  /* 0x000022a000007947 */ /* 0x000fea0003800000 */
.L_x_62:
[----:B-1----:R-:W2:Y:S01]  /*9d30*/  LDL.LU R6, [R1+0x40] ;  /* 0x0000400001067983 */ /* 0x002ea20000300800 */
[----:B------:R-:W-:Y:S02]  /*9d40*/  IMAD R3, R17, c[0x0][0x408], RZ ;  /* 0x0001020011037a24 */ /* 0x000fe400078e02ff */
[----:B------:R-:W-:-:S04]  /*9d50*/  IMAD.WIDE.U32 R4, R2, c[0x0][0x408], RZ ;  /* 0x0001020002047a25 */ /* 0x000fc800078e00ff */
[----:B------:R-:W-:-:S05]  /*9d60*/  IMAD R2, R2, c[0x0][0x40c], R3 ;  /* 0x0001030002027a24 */ /* 0x000fca00078e0203 */
[----:B------:R-:W-:Y:S02]  /*9d70*/  IADD3 R3, R5, R2, RZ ;  /* 0x0000000205037210 */ /* 0x000fe40007ffe0ff */
[----:B------:R-:W-:Y:S02]  /*9d80*/  MOV R2, R4 ;  /* 0x0000000400027202 */ /* 0x000fe40000000f00 */
[----:B------:R-:W-:-:S03]  /*9d90*/  SHF.R.S32.HI R5, RZ, 0x1f, R0 ;  /* 0x0000001fff057819 */ /* 0x000fc60000011400 */
[----:B------:R-:W-:-:S04]  /*9da0*/  IMAD.WIDE.U32 R2, R236, c[0x0][0x438], R2 ;  /* 0x00010e00ec027a25 */ /* 0x000fc800078e0002 */
[----:B------:R-:W-:Y:S02]  /*9db0*/  IMAD R4, R5, c[0x0][0x440], RZ ;  /* 0x0001100005047a24 */ /* 0x000fe400078e02ff */
[----:B------:R-:W-:Y:S02]  /*9dc0*/  IMAD R3, R236, c[0x0][0x43c], R3 ;  /* 0x00010f00ec037a24 */ /* 0x000fe400078e0203 */
[----:B------:R-:W-:-:S04]  /*9dd0*/  @P5 IMAD.HI.U32 R5, R10, c[0x0][0x4ec], RZ ;  /* 0x00013b000a055a27 */ /* 0x000fc800078e00ff */
[C---:B------:R-:W-:Y:S02]  /*9de0*/  IMAD R4, R0.reuse, c[0x0][0x444], R4 ;  /* 0x0001110000047a24 */ /* 0x040fe400078e0204 */
[----:B------:R-:W-:Y:S01]  /*9df0*/  IMAD.WIDE.U32 R2, R0, c[0x0][0x440], R2 ;  /* 0x0001100000027a25 */ /* 0x000fe200078e0002 */
[----:B------:R-:W-:Y:S02]  /*9e00*/  MOV R0, R10 ;  /* 0x0000000a00007202 */ /* 0x000fe40000000f00 */
[----:B------:R-:W-:Y:S02]  /*9e10*/  @P5 SHF.R.U32.HI R0, RZ, c[0x0][0x4f0], R5 ;  /* 0x00013c00ff005a19 */ /* 0x000fe40000011605 */
[----:B------:R-:W-:Y:S02]  /*9e20*/  IADD3 R3, R3, R4, RZ ;  /* 0x0000000403037210 */ /* 0x000fe40007ffe0ff */
[----:B------:R-:W-:Y:S02]  /*9e30*/  SHF.R.S32.HI R5, RZ, 0x1f, R0 ;  /* 0x0000001fff057819 */ /* 0x000fe40000011400 */
[----:B------:R-:W-:-:S03]  /*9e40*/  IADD3 R4, -R0, RZ, RZ ;  /* 0x000000ff00047210 */ /* 0x000fc60007ffe1ff */
[----:B------:R-:W-:Y:S02]  /*9e50*/  IMAD R5, R5, c[0x0][0x430], RZ ;  /* 0x00010c0005057a24 */ /* 0x000fe400078e02ff */
[----:B------:R-:W-:Y:S02]  /*9e60*/  IMAD R4, R4, c[0x0][0x4e8], R10 ;  /* 0x00013a0004047a24 */ /* 0x000fe400078e020a */
[----:B------:R-:W-:Y:S02]  /*9e70*/  IMAD R5, R0, c[0x0][0x434], R5 ;  /* 0x00010d0000057a24 */ /* 0x000fe400078e0205 */
[----:B--2---:R-:W-:-:S04]  /*9e80*/  IMAD.WIDE.U32 R2, R6, c[0x0][0x448], R2 ;  /* 0x0001120006027a25 */ /* 0x004fc800078e0002 */
[----:B------:R-:W-:-:S04]  /*9e90*/  IMAD R3, R6, c[0x0][0x44c], R3 ;  /* 0x0001130006037a24 */ /* 0x000fc800078e0203 */
[----:B------:R-:W-:Y:S01]  /*9ea0*/  IMAD.WIDE.U32 R2, R0, c[0x0][0x430], R2 ;  /* 0x00010c0000027a25 */ /* 0x000fe200078e0002 */
[----:B------:R-:W-:-:S04]  /*9eb0*/  SHF.R.S32.HI R0, RZ, 0x1f, R4 ;  /* 0x0000001fff007819 */ /* 0x000fc80000011404 */
[----:B------:R-:W-:Y:S01]  /*9ec0*/  IADD3 R3, R3, R5, RZ ;  /* 0x0000000503037210 */ /* 0x000fe20007ffe0ff */
[----:B------:R-:W-:-:S04]  /*9ed0*/  IMAD R0, R0, c[0x0][0x428], RZ ;  /* 0x00010a0000007a24 */ /* 0x000fc800078e02ff */
[----:B------:R-:W-:-:S04]  /*9ee0*/  IMAD.WIDE.U32 R2, R4, c[0x0][0x428], R2 ;  /* 0x00010a0004027a25 */ /* 0x000fc800078e0002 */
[----:B------:R-:W-:Y:S01]  /*9ef0*/  IMAD R4, R4, c[0x0][0x42c], R0 ;  /* 0x00010b0004047a24 */ /* 0x000fe200078e0200 */
[----:B------:R-:W-:-:S04]  /*9f00*/  LEA R13, P1, R2, c[0x0][0x400], 0x2 ;  /* 0x00010000020d7a11 */ /* 0x000fc800078210ff */
[----:B------:R-:W-:-:S04]  /*9f10*/  IADD3 R4, R3, R4, RZ ;  /* 0x0000000403047210 */ /* 0x000fc80007ffe0ff */
[----:B------:R-:W-:Y:S01]  /*9f20*/  LEA.HI.X R12, R2, c[0x0][0x404], R4, 0x2, P1 ;  /* 0x00010100020c7a11 */ /* 0x000fe200008f1404 */
[----:B------:R-:W-:Y:S05]  /*9f30*/  BRA.DIV ~URZ, `(.L_x_76) ;  /* 0x000038927f007947 */ /* 0x000fea000b800000 */
[----:B------:R1:W2:Y:S02]  /*9f40*/  SHFL.IDX PT, R4, R12, RZ, 0x1c1f ;  /* 0x001c1fff0c047589 */ /* 0x0002a400000e0000 */
.L_x_139:
[----:B------:R-:W-:Y:S05]  /*9f50*/  BRA.DIV ~URZ, `(.L_x_77) ;  /* 0x000038e27f007947 */ /* 0x000fea000b800000 */
[----:B------:R3:W4:Y:S02]  /*9f60*/  SHFL.IDX PT, R0, R13, RZ, 0x1c1f ;  /* 0x001c1fff0d007589 */ /* 0x00072400000e0000 */
.L_x_140:
[----:B------:R-:W-:Y:S01]  /*9f70*/  BSSY B0, `(.L_x_78) ;  /* 0x000004a000007945 */ /* 0x000fe20003800000 */
[----:B------:R-:W-:Y:S05]  /*9f80*/  @P0 BRA `(.L_x_79) ;  /* 0x0000048000000947 */ /* 0x000fea0003800000 */
[----:B------:R-:W5:Y:S04]  /*9f90*/  LDL R5, [R1+0x3c] ;  /* 0x00003c0001057983 */ /* 0x000f680000100800 */
[----:B---3--:R-:W3:Y:S04]  /*9fa0*/  LDL R16, [R1+0x28] ;  /* 0x0000280001107983 */ /* 0x008ee80000100800 */
[----:B----4-:R-:W4:Y:S04]  /*9fb0*/  LDL R10, [R1+0x24] ;  /* 0x00002400010a7983 */ /* 0x010f280000100800 */
[----:B--2---:R-:W2:Y:S04]  /*9fc0*/  LDL R18, [R1+0x70] ;  /* 0x0000700001127983 */ /* 0x004ea80000100800 */
[----:B------:R-:W2:Y:S04]  /*9fd0*/  LDL R14, [R1+0x6c] ;  /* 0x00006c00010e7983 */ /* 0x000ea80000100800 */
        /* <DEDUP_REMOVED lines=12> */
[----:B------:R-:W2:Y:S01]  /*a0a0*/  LDL R11, [R1+0x4] ;  /* 0x00000400010b7983 */ /* 0x000ea20000100800 */
[----:B-----5:R-:W-:-:S02]  /*a0b0*/  ISETP.GE.AND P0, PT, R5, c[0x0][0x3c8], PT ;  /* 0x0000f20005007a0c */ /* 0x020fc40003f06270 */
[----:B---3--:R-:W-:Y:S02]  /*a0c0*/  ISETP.GE.AND P1, PT, R16, c[0x0][0x3c8], PT ;  /* 0x0000f20010007a0c */ /* 0x008fe40003f26270 */
[----:B----4-:R-:W-:-:S09]  /*a0d0*/  ISETP.GE.AND P3, PT, R10, c[0x0][0x3c8], PT ;  /* 0x0000f2000a007a0c */ /* 0x010fd20003f66270 */
[----:B------:R-:W-:Y:S02]  /*a0e0*/  @!P0 IMAD.MOV.U32 R2, RZ, RZ, R0 ;  /* 0x000000ffff028224 */ /* 0x000fe400078e0000 */
[----:B------:R-:W-:-:S04]  /*a0f0*/  @!P0 IMAD.MOV.U32 R3, RZ, RZ, R4 ;  /* 0x000000ffff038224 */ /* 0x000fc800078e0004 */
[----:B------:R-:W-:Y:S01]  /*a100*/  @!P0 IMAD.WIDE R6, R5, 0x4, R2 ;  /* 0x0000000405068825 */ /* 0x000fe200078e0202 */
[C---:B------:R-:W-:Y:S01]  /*a110*/  @!P1 LEA R2, P2, R16.reuse, R0, 0x2 ;  /* 0x0000000010029211 */ /* 0x040fe200078410ff */
[----:B------:R-:W3:Y:S03]  /*a120*/  LDL R5, [R1] ;  /* 0x0000000001057983 */ /* 0x000ee60000100800 */
[----:B--2---:R-:W-:Y:S02]  /*a130*/  @!P1 LEA.HI.X R3, R16, R4, R18, 0x2, P2 ;  /* 0x0000000410039211 */ /* 0x004fe400010f1412 */
[----:B------:R-:W2:Y:S04]  /*a140*/  LDL R18, [R1+0x54] ;  /* 0x0000540001127983 */ /* 0x000ea80000100800 */
[----:B------:R4:W-:Y:S04]  /*a150*/  @!P0 ST.E.64 [R6.64], R128 ;  /* 0x0000008006008985 */ /* 0x0009e8000c101b06 */
[----:B------:R-:W5:Y:S01]  /*a160*/  LDL R16, [R1+0x50] ;  /* 0x0000500001107983 */ /* 0x000f620000100800 */
[----:B----4-:R-:W-:-:S04]  /*a170*/  @!P3 LEA R6, P0, R10, R0, 0x2 ;  /* 0x000000000a06b211 */ /* 0x010fc800078010ff */
[----:B------:R-:W-:Y:S02]  /*a180*/  @!P3 LEA.HI.X R7, R10, R4, R14, 0x2, P0 ;  /* 0x000000040a07b211 */ /* 0x000fe400000f140e */
[----:B------:R-:W4:Y:S04]  /*a190*/  LDL R14, [R1+0x4c] ;  /* 0x00004c00010e7983 */ /* 0x000f280000100800 */
[----:B------:R-:W4:Y:S01]  /*a1a0*/  LDL R10, [R1+0x48] ;  /* 0x00004800010a7983 */ /* 0x000f220000100800 */
[----:B------:R-:W-:-:S03]  /*a1b0*/  ISETP.GE.AND P4, PT, R25, c[0x0][0x3c8], PT ;  /* 0x0000f20019007a0c */ /* 0x000fc60003f86270 */
[----:B------:R1:W-:Y:S01]  /*a1c0*/  @!P1 ST.E.64 [R2.64], R136 ;  /* 0x0000008802009985 */ /* 0x0003e2000c101b06 */
[----:B------:R-:W-:Y:S02]  /*a1d0*/  ISETP.GE.AND P1, PT, R23, c[0x0][0x3c8], PT ;  /* 0x0000f20017007a0c */ /* 0x000fe40003f26270 */
[----:B------:R-:W-:Y:S01]  /*a1e0*/  ISETP.GE.AND P2, PT, R8, c[0x0][0x3c8], PT ;  /* 0x0000f20008007a0c */ /* 0x000fe20003f46270 */
[----:B------:R1:W-:Y:S06]  /*a1f0*/  @!P3 ST.E.64 [R6.64], R116 ;  /* 0x000000740600b985 */ /* 0x0003ec000c101b06 */
[----:B-1----:R-:W-:-:S04]  /*a200*/  @!P4 LEA R2, P0, R25, R0, 0x2 ;  /* 0x000000001902c211 */ /* 0x002fc800078010ff */
[----:B------:R-:W-:Y:S02]  /*a210*/  @!P4 LEA.HI.X R3, R25, R4, R75, 0x2, P0 ;  /* 0x000000041903c211 */ /* 0x000fe400000f144b */
[----:B------:R-:W-:-:S03]  /*a220*/  @!P1 LEA R6, P0, R23, R0, 0x2 ;  /* 0x0000000017069211 */ /* 0x000fc600078010ff */
[----:B------:R1:W-:Y:S01]  /*a230*/  @!P4 ST.E.64 [R2.64], R156 ;  /* 0x0000009c0200c985 */ /* 0x0003e2000c101b06 */
[----:B------:R-:W-:Y:S02]  /*a240*/  ISETP.GE.AND P4, PT, R21, c[0x0][0x3c8], PT ;  /* 0x0000f20015007a0c */ /* 0x000fe40003f86270 */
[----:B------:R-:W-:-:S05]  /*a250*/  @!P1 LEA.HI.X R7, R23, R4, R24, 0x2, P0 ;  /* 0x0000000417079211 */ /* 0x000fca00000f1418 */
[----:B------:R1:W-:Y:S01]  /*a260*/  @!P1 ST.E.64 [R6.64], R158 ;  /* 0x0000009e06009985 */ /* 0x0003e2000c101b06 */
[----:B------:R-:W-:Y:S02]  /*a270*/  ISETP.GE.AND P1, PT, R19, c[0x0][0x3c8], PT ;  /* 0x0000f20013007a0c */ /* 0x000fe40003f26270 */
[----:B------:R-:W-:Y:S02]  /*a280*/  ISETP.GE.AND P3, PT, R17, c[0x0][0x3c8], PT ;  /* 0x0000f20011007a0c */ /* 0x000fe40003f66270 */
[----:B-1----:R-:W-:-:S04]  /*a290*/  @!P2 LEA R2, P0, R8, R0, 0x2 ;  /* 0x000000000802a211 */ /* 0x002fc800078010ff */
[----:B------:R-:W-:Y:S02]  /*a2a0*/  @!P2 LEA.HI.X R3, R8, R4, R9, 0x2, P0 ;  /* 0x000000040803a211 */ /* 0x000fe400000f1409 */
[----:B------:R-:W-:-:S04]  /*a2b0*/  @!P4 LEA R8, P0, R21, R0, 0x2 ;  /* 0x000000001508c211 */ /* 0x000fc800078010ff */
[----:B------:R-:W-:Y:S01]  /*a2c0*/  @!P4 LEA.HI.X R9, R21, R4, R22, 0x2, P0 ;  /* 0x000000041509c211 */ /* 0x000fe200000f1416 */
[----:B------:R1:W-:Y:S01]  /*a2d0*/  @!P2 ST.E.64 [R2.64], R160 ;  /* 0x000000a00200a985 */ /* 0x0003e2000c101b06 */
[----:B------:R-:W-:-:S03]  /*a2e0*/  @!P1 LEA R6, P0, R19, R0, 0x2 ;  /* 0x0000000013069211 */ /* 0x000fc600078010ff */
[----:B------:R2:W-:Y:S01]  /*a2f0*/  @!P4 ST.E.64 [R8.64], R84 ;  /* 0x000000540800c985 */ /* 0x0005e2000c101b06 */
[----:B------:R-:W-:Y:S02]  /*a300*/  ISETP.GE.AND P4, PT, R15, c[0x0][0x3c8], PT ;  /* 0x0000f2000f007a0c */ /* 0x000fe40003f86270 */
[----:B------:R-:W-:Y:S02]  /*a310*/  @!P1 LEA.HI.X R7, R19, R4, R20, 0x2, P0 ;  /* 0x0000000413079211 */ /* 0x000fe400000f1414 */
[----:B------:R-:W-:-:S03]  /*a320*/  ISETP.GE.AND P2, PT, R11, c[0x0][0x3c8], PT ;  /* 0x0000f2000b007a0c */ /* 0x000fc60003f46270 */
[----:B------:R2:W-:Y:S01]  /*a330*/  @!P1 ST.E.64 [R6.64], R96 ;  /* 0x0000006006009985 */ /* 0x0005e2000c101b06 */
[----:B-1----:R-:W-:Y:S02]  /*a340*/  @!P3 LEA R2, P0, R17, R0, 0x2 ;  /* 0x000000001102b211 */ /* 0x002fe400078010ff */
[----:B---3--:R-:W-:Y:S02]  /*a350*/  ISETP.GE.AND P1, PT, R5, c[0x0][0x3c8], PT ;  /* 0x0000f20005007a0c */ /* 0x008fe40003f26270 */
[----:B--2---:R-:W-:Y:S02]  /*a360*/  @!P3 LEA.HI.X R3, R17, R4, R18, 0x2, P0 ;  /* 0x000000041103b211 */ /* 0x004fe400000f1412 */
[----:B------:R-:W-:-:S04]  /*a370*/  @!P4 LEA R8, P0, R15, R0, 0x2 ;  /* 0x000000000f08c211 */ /* 0x000fc800078010ff */
[----:B-----5:R-:W-:Y:S02]  /*a380*/  @!P4 LEA.HI.X R9, R15, R4, R16, 0x2, P0 ;  /* 0x000000040f09c211 */ /* 0x020fe400000f1410 */
[C---:B------:R-:W-:Y:S01]  /*a390*/  @!P2 LEA R6, P0, R11.reuse, R0, 0x2 ;  /* 0x000000000b06a211 */ /* 0x040fe200078010ff */
[----:B------:R1:W-:Y:S04]  /*a3a0*/  @!P3 ST.E.64 [R2.64], R100 ;  /* 0x000000640200b985 */ /* 0x0003e8000c101b06 */
[----:B------:R2:W-:Y:S01]  /*a3b0*/  @!P4 ST.E.64 [R8.64], R166 ;  /* 0x000000a60800c985 */ /* 0x0005e2000c101b06 */
[----:B----4-:R-:W-:Y:S02]  /*a3c0*/  @!P2 LEA.HI.X R7, R11, R4, R14, 0x2, P0 ;  /* 0x000000040b07a211 */ /* 0x010fe400000f140e */
[----:B-1----:R-:W-:-:S04]  /*a3d0*/  @!P1 LEA R2, P0, R5, R0, 0x2 ;  /* 0x0000000005029211 */ /* 0x002fc800078010ff */
[----:B------:R-:W-:Y:S01]  /*a3e0*/  @!P1 LEA.HI.X R3, R5, R4, R10, 0x2, P0 ;  /* 0x0000000405039211 */ /* 0x000fe200000f140a */
[----:B------:R2:W-:Y:S04]  /*a3f0*/  @!P2 ST.E.64 [R6.64], R144 ;  /* 0x000000900600a985 */ /* 0x0005e8000c101b06 */
[----:B------:R2:W-:Y:S04]  /*a400*/  @!P1 ST.E.64 [R2.64], R80 ;  /* 0x0000005002009985 */ /* 0x0005e8000c101b06 */
.L_x_79:
[----:B------:R-:W-:Y:S05]  /*a410*/  BSYNC B0 ;  /* 0x0000000000007941 */ /* 0x000fea0003800000 */
.L_x_78:
[----:B------:R-:W-:Y:S05]  /*a420*/  BRA.DIV ~URZ, `(.L_x_80) ;  /* 0x000034727f007947 */ /* 0x000fea000b800000 */
[----:B--2---:R2:W1:Y:S04]  /*a430*/  SHFL.IDX PT, R4, R12, 0x1, 0x1c1f ;  /* 0x003c1f000c047f89 */ /* 0x00446800000e0000 */
[----:B----4-:R2:W4:Y:S02]  /*a440*/  SHFL.IDX PT, R0, R13, 0x1, 0x1c1f ;  /* 0x003c1f000d007f89 */ /* 0x01052400000e0000 */
.L_x_141:
[----:B------:R-:W-:Y:S01]  /*a450*/  BSSY B0, `(.L_x_81) ;  /* 0x000004a000007945 */ /* 0x000fe20003800000 */
[----:B------:R-:W-:Y:S05]  /*a460*/  @P6 BRA `(.L_x_82) ;  /* 0x0000048000006947 */ /* 0x000fea0003800000 */
[----:B------:R-:W5:Y:S04]  /*a470*/  LDL R5, [R1+0x3c] ;  /* 0x00003c0001057983 */ /* 0x000f680000100800 */
[----:B--2---:R-:W2:Y:S04]  /*a480*/  LDL R9, [R1+0x28] ;  /* 0x0000280001097983 */ /* 0x004ea80000100800 */
[----:B---3--:R-:W3:Y:S04]  /*a490*/  LDL R14, [R1+0x70] ;  /* 0x00007000010e7983 */ /* 0x008ee80000100800 */
[----:B----4-:R-:W4:Y:S04]  /*a4a0*/  LDL R76, [R1+0x24] ;  /* 0x00002400014c7983 */ /* 0x010f280000100800 */
[----:B------:R-:W3:Y:S04]  /*a4b0*/  LDL R25, [R1+0x20] ;  /* 0x0000200001197983 */ /* 0x000ee80000100800 */
[----:B------:R-:W3:Y:S04]  /*a4c0*/  LDL R23, [R1+0x1c] ;  /* 0x00001c0001177983 */ /* 0x000ee80000100800 */
[----:B------:R-:W4:Y:S04]  /*a4d0*/  LDL R21, [R1+0x18] ;  /* 0x0000180001157983 */ /* 0x000f280000100800 */
        /* <DEDUP_REMOVED lines=12> */
[----:B------:R-:W4:Y:S01]  /*a5a0*/  LDL R16, [R1+0x4c] ;  /* 0x00004c0001107983 */ /* 0x000f220000100800 */
[----:B-----5:R-:W-:-:S02]  /*a5b0*/  ISETP.GE.AND P1, PT, R5, c[0x0][0x3c8], PT ;  /* 0x0000f20005007a0c */ /* 0x020fc40003f26270 */
[----:B--2---:R-:W-:-:S11]  /*a5c0*/  ISETP.GE.AND P0, PT, R9, c[0x0][0x3c8], PT ;  /* 0x0000f20009007a0c */ /* 0x004fd60003f06270 */
[----:B------:R-:W-:Y:S02]  /*a5d0*/  @!P1 IMAD.MOV.U32 R6, RZ, RZ, R0 ;  /* 0x000000ffff069224 */ /* 0x000fe400078e0000 */
[----:B-1----:R-:W-:Y:S01]  /*a5e0*/  @!P1 IMAD.MOV.U32 R7, RZ, RZ, R4 ;  /* 0x000000ffff079224 */ /* 0x002fe200078e0004 */
[----:B------:R-:W-:-:S03]  /*a5f0*/  @!P0 LEA R2, P2, R9, R0, 0x2 ;  /* 0x0000000009028211 */ /* 0x000fc600078410ff */
[----:B------:R-:W-:Y:S02]  /*a600*/  @!P1 IMAD.WIDE R6, R5, 0x4, R6 ;  /* 0x0000000405069825 */ /* 0x000fe400078e0206 */
[----:B------:R-:W2:Y:S01]  /*a610*/  LDL R5, [R1] ;  /* 0x0000000001057983 */ /* 0x000ea20000100800 */
[----:B---3--:R-:W-:-:S03]  /*a620*/  @!P0 LEA.HI.X R3, R9, R4, R14, 0x2, P2 ;  /* 0x0000000409038211 */ /* 0x008fc600010f140e */
[----:B------:R-:W3:Y:S04]  /*a630*/  LDL R9, [R1+0x54] ;  /* 0x0000540001097983 */ /* 0x000ee80000100800 */
[----:B------:R-:W5:Y:S01]  /*a640*/  LDL R14, [R1+0x48] ;  /* 0x00004800010e7983 */ /* 0x000f620000100800 */
[----:B----4-:R-:W-:Y:S02]  /*a650*/  ISETP.GE.AND P3, PT, R76, c[0x0][0x3c8], PT ;  /* 0x0000f2004c007a0c */ /* 0x010fe40003f66270 */
[----:B------:R-:W-:Y:S02]  /*a660*/  ISETP.GE.AND P4, PT, R25, c[0x0][0x3c8], PT ;  /* 0x0000f20019007a0c */ /* 0x000fe40003f86270 */
[----:B------:R-:W-:Y:S01]  /*a670*/  ISETP.GE.AND P2, PT, R23, c[0x0][0x3c8], PT ;  /* 0x0000f20017007a0c */ /* 0x000fe20003f46270 */
[----:B------:R1:W-:Y:S01]  /*a680*/  @!P1 ST.E.64 [R6.64], R152 ;  /* 0x0000009806009985 */ /* 0x0003e2000c101b06 */
[----:B------:R-:W-:-:S03]  /*a690*/  ISETP.GE.AND P1, PT, R21, c[0x0][0x3c8], PT ;  /* 0x0000f20015007a0c */ /* 0x000fc60003f26270 */
[----:B------:R4:W-:Y:S04]  /*a6a0*/  @!P0 ST.E.64 [R2.64], R162 ;  /* 0x000000a202008985 */ /* 0x0009e8000c101b06 */
[CC--:B-1----:R-:W-:Y:S02]  /*a6b0*/  @!P3 LEA R6, P5, R76.reuse, R0.reuse, 0x2 ;  /* 0x000000004c06b211 */ /* 0x0c2fe400078a10ff */
[C---:B----4-:R-:W-:Y:S02]  /*a6c0*/  @!P4 LEA R2, P0, R25.reuse, R0, 0x2 ;  /* 0x000000001902c211 */ /* 0x050fe400078010ff */
[-C--:B------:R-:W-:Y:S02]  /*a6d0*/  @!P3 LEA.HI.X R7, R76, R4.reuse, R77, 0x2, P5 ;  /* 0x000000044c07b211 */ /* 0x080fe400028f144d */
[----:B------:R-:W-:-:S02]  /*a6e0*/  @!P4 LEA.HI.X R3, R25, R4, R75, 0x2, P0 ;  /* 0x000000041903c211 */ /* 0x000fc400000f144b */
[----:B------:R-:W-:Y:S01]  /*a6f0*/  ISETP.GE.AND P0, PT, R19, c[0x0][0x3c8], PT ;  /* 0x0000f20013007a0c */ /* 0x000fe20003f06270 */
[----:B------:R1:W-:Y:S04]  /*a700*/  @!P3 ST.E.64 [R6.64], R164 ;  /* 0x000000a40600b985 */ /* 0x0003e8000c101b06 */
[----:B------:R4:W-:Y:S01]  /*a710*/  @!P4 ST.E.64 [R2.64], R108 ;  /* 0x0000006c0200c985 */ /* 0x0009e2000c101b06 */
[----:B------:R-:W-:Y:S02]  /*a720*/  ISETP.GE.AND P4, PT, R10, c[0x0][0x3c8], PT ;  /* 0x0000f2000a007a0c */ /* 0x000fe40003f86270 */
[----:B------:R-:W-:Y:S02]  /*a730*/  ISETP.GE.AND P5, PT, R8, c[0x0][0x3c8], PT ;  /* 0x0000f20008007a0c */ /* 0x000fe40003fa6270 */
[----:B-1----:R-:W-:-:S04]  /*a740*/  @!P2 LEA R6, P3, R23, R0, 0x2 ;  /* 0x000000001706a211 */ /* 0x002fc800078610ff */
[----:B------:R-:W-:Y:S02]  /*a750*/  @!P2 LEA.HI.X R7, R23, R4, R24, 0x2, P3 ;  /* 0x000000041707a211 */ /* 0x000fe400018f1418 */
[----:B----4-:R-:W-:-:S03]  /*a760*/  @!P1 LEA R2, P3, R21, R0, 0x2 ;  /* 0x0000000015029211 */ /* 0x010fc600078610ff */
[----:B------:R1:W-:Y:S01]  /*a770*/  @!P2 ST.E.64 [R6.64], R130 ;  /* 0x000000820600a985 */ /* 0x0003e2000c101b06 */
[----:B------:R-:W-:Y:S02]  /*a780*/  @!P1 LEA.HI.X R3, R21, R4, R22, 0x2, P3 ;  /* 0x0000000415039211 */ /* 0x000fe400018f1416 */
[----:B------:R-:W-:-:S03]  /*a790*/  ISETP.GE.AND P3, PT, R17, c[0x0][0x3c8], PT ;  /* 0x0000f20011007a0c */ /* 0x000fc60003f66270 */
[----:B------:R4:W-:Y:S01]  /*a7a0*/  @!P1 ST.E.64 [R2.64], R138 ;  /* 0x0000008a02009985 */ /* 0x0009e2000c101b06 */
[----:B-1----:R-:W-:-:S04]  /*a7b0*/  @!P0 LEA R6, P2, R19, R0, 0x2 ;  /* 0x0000000013068211 */ /* 0x002fc800078410ff */
[----:B------:R-:W-:Y:S02]  /*a7c0*/  @!P0 LEA.HI.X R7, R19, R4, R20, 0x2, P2 ;  /* 0x0000000413078211 */ /* 0x000fe400010f1414 */
[C---:B----4-:R-:W-:Y:S02]  /*a7d0*/  @!P4 LEA R2, P1, R10.reuse, R0, 0x2 ;  /* 0x000000000a02c211 */ /* 0x050fe400078210ff */
[----:B------:R-:W-:Y:S01]  /*a7e0*/  ISETP.GE.AND P2, PT, R15, c[0x0][0x3c8], PT ;  /* 0x0000f2000f007a0c */ /* 0x000fe20003f46270 */
[----:B------:R1:W-:Y:S01]  /*a7f0*/  @!P0 ST.E.64 [R6.64], R86 ;  /* 0x0000005606008985 */ /* 0x0003e2000c101b06 */
[----:B------:R-:W-:Y:S02]  /*a800*/  @!P4 LEA.HI.X R3, R10, R4, R11, 0x2, P1 ;  /* 0x000000040a03c211 */ /* 0x000fe400008f140b */
[----:B------:R-:W-:-:S03]  /*a810*/  @!P5 LEA R10, P0, R8, R0, 0x2 ;  /* 0x00000000080ad211 */ /* 0x000fc600078010ff */
[----:B------:R4:W-:Y:S01]  /*a820*/  @!P4 ST.E.64 [R2.64], R98 ;  /* 0x000000620200c985 */ /* 0x0009e2000c101b06 */
[----:B--2---:R-:W-:Y:S02]  /*a830*/  ISETP.GE.AND P1, PT, R5, c[0x0][0x3c8], PT ;  /* 0x0000f20005007a0c */ /* 0x004fe40003f26270 */
[----:B---3--:R-:W-:Y:S02]  /*a840*/  @!P5 LEA.HI.X R11, R8, R4, R9, 0x2, P0 ;  /* 0x00000004080bd211 */ /* 0x008fe400000f1409 */
[----:B------:R-:W-:-:S04]  /*a850*/  @!P3 LEA R8, P0, R17, R0, 0x2 ;  /* 0x000000001108b211 */ /* 0x000fc800078010ff */
[----:B------:R-:W-:Y:S02]  /*a860*/  @!P3 LEA.HI.X R9, R17, R4, R18, 0x2, P0 ;  /* 0x000000041109b211 */ /* 0x000fe400000f1412 */
[----:B-1----:R-:W-:-:S04]  /*a870*/  @!P2 LEA R6, P0, R15, R0, 0x2 ;  /* 0x000000000f06a211 */ /* 0x002fc800078010ff */
[----:B------:R-:W-:Y:S02]  /*a880*/  @!P2 LEA.HI.X R7, R15, R4, R16, 0x2, P0 ;  /* 0x000000040f07a211 */ /* 0x000fe400000f1410 */
[C---:B----4-:R-:W-:Y:S01]  /*a890*/  @!P1 LEA R2, P0, R5.reuse, R0, 0x2 ;  /* 0x0000000005029211 */ /* 0x050fe200078010ff */
[----:B------:R1:W-:Y:S03]  /*a8a0*/  @!P5 ST.E.64 [R10.64], R102 ;  /* 0x000000660a00d985 */ /* 0x0003e6000c101b06 */
[----:B-----5:R-:W-:Y:S01]  /*a8b0*/  @!P1 LEA.HI.X R3, R5, R4, R14, 0x2, P0 ;  /* 0x0000000405039211 */ /* 0x020fe200000f140e */
[----:B------:R1:W-:Y:S04]  /*a8c0*/  @!P3 ST.E.64 [R8.64], R110 ;  /* 0x0000006e0800b985 */ /* 0x0003e8000c101b06 */
[----:B------:R1:W-:Y:S04]  /*a8d0*/  @!P2 ST.E.64 [R6.64], R146 ;  /* 0x000000920600a985 */ /* 0x0003e8000c101b06 */
[----:B------:R1:W-:Y:S02]  /*a8e0*/  @!P1 ST.E.64 [R2.64], R82 ;  /* 0x0000005202009985 */ /* 0x0003e4000c101b06 */
.L_x_82:
[----:B------:R-:W-:Y:S05]  /*a8f0*/  BSYNC B0 ;  /* 0x0000000000007941 */ /* 0x000fea0003800000 */
.L_x_81:
[----:B------:R-:W-:Y:S05]  /*a900*/  BRA.DIV ~URZ, `(.L_x_83) ;  /* 0x000030527f007947 */ /* 0x000fea000b800000 */
[----:B-1----:R1:W2:Y:S02]  /*a910*/  SHFL.IDX PT, R4, R12, 0x2, 0x1c1f ;  /* 0x005c1f000c047f89 */ /* 0x0022a400000e0000 */
.L_x_142:
[----:B------:R-:W-:Y:S05]  /*a920*/  BRA.DIV ~URZ, `(.L_x_84) ;  /* 0x000030a27f007947 */ /* 0x000fea000b800000 */
[----:B----4-:R4:W1:Y:S02]  /*a930*/  SHFL.IDX PT, R0, R13, 0x2, 0x1c1f ;  /* 0x005c1f000d007f89 */ /* 0x01086400000e0000 */
.L_x_143:
[----:B------:R-:W-:Y:S01]  /*a940*/  LOP3.LUT P0, RZ, R237, 0x1, RZ, 0xc0, !PT ;  /* 0x00000001edff7812 */ /* 0x000fe2000780c0ff */
[----:B------:R-:W-:-:S12]  /*a950*/  BSSY B0, `(.L_x_85) ;  /* 0x000004a000007945 */ /* 0x000fd80003800000 */
        /* <DEDUP_REMOVED lines=18> */
[----:B------:R-:W2:Y:S04]  /*aa80*/  LDL R5, [R1] ;  /* 0x0000000001057983 */ /* 0x000ea80000100800 */
[----:B------:R-:W2:Y:S04]  /*aa90*/  LDL R20, [R1+0x54] ;  /* 0x0000540001147983 */ /* 0x000ea80000100800 */
[----:B------:R-:W2:Y:S01]  /*aaa0*/  LDL R18, [R1+0x50] ;  /* 0x0000500001127983 */ /* 0x000ea20000100800 */
[----:B-----5:R-:W-:-:S02]  /*aab0*/  ISETP.GE.AND P2, PT, R11, c[0x0][0x3c8], PT ;  /* 0x0000f2000b007a0c */ /* 0x020fc40003f46270 */
[----:B---3--:R-:W-:-:S11]  /*aac0*/  ISETP.GE.AND P0, PT, R16, c[0x0][0x3c8], PT ;  /* 0x0000f20010007a0c */ /* 0x008fd60003f06270 */
[----:B-1----:R-:W-:-:S04]  /*aad0*/  @!P2 LEA R2, P1, R11, R0, 0x2 ;  /* 0x000000000b02a211 */ /* 0x002fc800078210ff */
[----:B----4-:R-:W-:Y:S02]  /*aae0*/  @!P2 LEA.HI.X R3, R11, R4, R14, 0x2, P1 ;  /* 0x000000040b03a211 */ /* 0x010fe400008f140e */
[----:B------:R-:W3:Y:S01]  /*aaf0*/  LDL R11, [R1+0x58] ;  /* 0x00005800010b7983 */ /* 0x000ee20000100800 */
[----:B------:R-:W-:Y:S02]  /*ab00*/  @!P0 IMAD.MOV.U32 R6, RZ, RZ, R0 ;  /* 0x000000ffff068224 */ /* 0x000fe400078e0000 */
[----:B------:R-:W-:Y:S01]  /*ab10*/  @!P0 IMAD.MOV.U32 R7, RZ, RZ, R4 ;  /* 0x000000ffff078224 */ /* 0x000fe200078e0004 */
[----:B------:R-:W4:Y:S03]  /*ab20*/  LDL R14, [R1+0x48] ;  /* 0x00004800010e7983 */ /* 0x000f260000100800 */
[----:B------:R-:W-:Y:S02]  /*ab30*/  @!P0 IMAD.WIDE R6, R16, 0x4, R6 ;  /* 0x0000000410068825 */ /* 0x000fe400078e0206 */
[----:B------:R-:W5:Y:S01]  /*ab40*/  LDL R16, [R1+0x4c] ;  /* 0x00004c0001107983 */ /* 0x000f620000100800 */
[----:B--2---:R-:W-:-:S02]  /*ab50*/  ISETP.GE.AND P4, PT, R76, c[0x0][0x3c8], PT ;  /* 0x0000f2004c007a0c */ /* 0x004fc40003f86270 */
[----:B------:R-:W-:Y:S01]  /*ab60*/  ISETP.GE.AND P3, PT, R8, c[0x0][0x3c8], PT ;  /* 0x0000f20008007a0c */ /* 0x000fe20003f66270 */
[----:B------:R1:W-:Y:S01]  /*ab70*/  @!P0 ST.E.64 [R6.64], R28 ;  /* 0x0000001c06008985 */ /* 0x0003e2000c101b06 */
[----:B------:R-:W-:Y:S02]  /*ab80*/  ISETP.GE.AND P1, PT, R25, c[0x0][0x3c8], PT ;  /* 0x0000f20019007a0c */ /* 0x000fe40003f26270 */
[----:B------:R-:W-:Y:S01]  /*ab90*/  ISETP.GE.AND P0, PT, R23, c[0x0][0x3c8], PT ;  /* 0x0000f20017007a0c */ /* 0x000fe20003f06270 */
[----:B------:R2:W-:Y:S01]  /*aba0*/  @!P2 ST.E.64 [R2.64], R30 ;  /* 0x0000001e0200a985 */ /* 0x0005e2000c101b06 */
[----:B------:R-:W-:-:S05]  /*abb0*/  ISETP.GE.AND P6, PT, R21, c[0x0][0x3c8], PT ;  /* 0x0000f20015007a0c */ /* 0x000fca0003fc6270 */
[-C--:B-1----:R-:W-:Y:S02]  /*abc0*/  @!P4 LEA R6, P5, R76, R0.reuse, 0x2 ;  /* 0x000000004c06c211 */ /* 0x082fe400078a10ff */
[----:B--2---:R-:W-:Y:S02]  /*abd0*/  @!P3 LEA R2, P2, R8, R0, 0x2 ;  /* 0x000000000802b211 */ /* 0x004fe400078410ff */
[-C--:B------:R-:W-:Y:S02]  /*abe0*/  @!P4 LEA.HI.X R7, R76, R4.reuse, R77, 0x2, P5 ;  /* 0x000000044c07c211 */ /* 0x080fe400028f144d */
[----:B------:R-:W-:-:S03]  /*abf0*/  @!P3 LEA.HI.X R3, R8, R4, R9, 0x2, P2 ;  /* 0x000000040803b211 */ /* 0x000fc600010f1409 */
[----:B------:R-:W-:Y:S01]  /*ac00*/  @!P4 ST.E.64 [R6.64], R32 ;  /* 0x000000200600c985 */ /* 0x000fe2000c101b06 */
[----:B------:R-:W-:Y:S02]  /*ac10*/  ISETP.GE.AND P4, PT, R10, c[0x0][0x3c8], PT ;  /* 0x0000f2000a007a0c */ /* 0x000fe40003f86270 */
[C---:B------:R-:W-:Y:S01]  /*ac20*/  @!P1 LEA R8, P5, R25.reuse, R0, 0x2 ;  /* 0x0000000019089211 */ /* 0x040fe200078a10ff */
[----:B------:R1:W-:Y:S03]  /*ac30*/  @!P3 ST.E.64 [R2.64], R34 ;  /* 0x000000220200b985 */ /* 0x0003e6000c101b06 */
[----:B------:R-:W-:Y:S02]  /*ac40*/  @!P1 LEA.HI.X R9, R25, R4, R75, 0x2, P5 ;  /* 0x0000000419099211 */ /* 0x000fe400028f144b */
[----:B------:R-:W-:-:S03]  /*ac50*/  ISETP.GE.AND P3, PT, R19, c[0x0][0x3c8], PT ;  /* 0x0000f20013007a0c */ /* 0x000fc60003f66270 */
[----:B------:R-:W-:Y:S01]  /*ac60*/  @!P1 ST.E.64 [R8.64], R50 ;  /* 0x0000003208009985 */ /* 0x000fe2000c101b06 */
[----:B------:R-:W-:Y:S02]  /*ac70*/  ISETP.GE.AND P1, PT, R15, c[0x0][0x3c8], PT ;  /* 0x0000f2000f007a0c */ /* 0x000fe40003f26270 */
[-C--:B-1----:R-:W-:Y:S02]  /*ac80*/  @!P0 LEA R2, P2, R23, R0.reuse, 0x2 ;  /* 0x0000000017028211 */ /* 0x082fe400078410ff */
[----:B------:R-:W-:Y:S02]  /*ac90*/  @!P6 LEA R6, P5, R21, R0, 0x2 ;  /* 0x000000001506e211 */ /* 0x000fe400078a10ff */
[-C--:B------:R-:W-:Y:S02]  /*aca0*/  @!P0 LEA.HI.X R3, R23, R4.reuse, R24, 0x2, P2 ;  /* 0x0000000417038211 */ /* 0x080fe400010f1418 */
[----:B------:R-:W-:Y:S02]  /*acb0*/  ISETP.GE.AND P2, PT, R17, c[0x0][0x3c8], PT ;  /* 0x0000f20011007a0c */ /* 0x000fe40003f46270 */
[----:B------:R-:W-:Y:S01]  /*acc0*/  @!P6 LEA.HI.X R7, R21, R4, R22, 0x2, P5 ;  /* 0x000000041507e211 */ /* 0x000fe200028f1416 */
[----:B------:R1:W-:Y:S01]  /*acd0*/  @!P0 ST.E.64 [R2.64], R36 ;  /* 0x0000002402008985 */ /* 0x0003e2000c101b06 */
[----:B------:R-:W-:-:S03]  /*ace0*/  ISETP.GE.AND P0, PT, R5, c[0x0][0x3c8], PT ;  /* 0x0000f20005007a0c */ /* 0x000fc60003f06270 */
[----:B------:R2:W-:Y:S01]  /*acf0*/  @!P6 ST.E.64 [R6.64], R38 ;  /* 0x000000260600e985 */ /* 0x0005e2000c101b06 */
[----:B-1----:R-:W-:-:S04]  /*ad00*/  @!P4 LEA R2, P5, R10, R0, 0x2 ;  /* 0x000000000a02c211 */ /* 0x002fc800078a10ff */
[----:B---3--:R-:W-:Y:S02]  /*ad10*/  @!P4 LEA.HI.X R3, R10, R4, R11, 0x2, P5 ;  /* 0x000000040a03c211 */ /* 0x008fe400028f140b */
[----:B------:R-:W-:-:S03]  /*ad20*/  @!P3 LEA R10, P5, R19, R0, 0x2 ;  /* 0x00000000130ab211 */ /* 0x000fc600078a10ff */
[----:B------:R1:W-:Y:S01]  /*ad30*/  @!P4 ST.E.64 [R2.64], R40 ;  /* 0x000000280200c985 */ /* 0x0003e2000c101b06 */
[----:B------:R-:W-:Y:S02]  /*ad40*/  @!P2 LEA R8, P4, R17, R0, 0x2 ;  /* 0x000000001108a211 */ /* 0x000fe400078810ff */
[----:B------:R-:W-:Y:S02]  /*ad50*/  @!P3 LEA.HI.X R11, R19, R4, R20, 0x2, P5 ;  /* 0x00000004130bb211 */ /* 0x000fe400028f1414 */
[----:B--2---:R-:W-:Y:S02]  /*ad60*/  @!P1 LEA R6, P5, R15, R0, 0x2 ;  /* 0x000000000f069211 */ /* 0x004fe400078a10ff */
[-C--:B------:R-:W-:Y:S02]  /*ad70*/  @!P2 LEA.HI.X R9, R17, R4.reuse, R18, 0x2, P4 ;  /* 0x000000041109a211 */ /* 0x080fe400020f1412 */
[----:B-----5:R-:W-:Y:S01]  /*ad80*/  @!P1 LEA.HI.X R7, R15, R4, R16, 0x2, P5 ;  /* 0x000000040f079211 */ /* 0x020fe200028f1410 */
[----:B------:R2:W-:Y:S04]  /*ad90*/  @!P3 ST.E.64 [R10.64], R64 ;  /* 0x000000400a00b985 */ /* 0x0005e8000c101b06 */
[----:B------:R2:W-:Y:S04]  /*ada0*/  @!P2 ST.E.64 [R8.64], R52 ;  /* 0x000000340800a985 */ /* 0x0005e8000c101b06 */
[----:B------:R2:W-:Y:S01]  /*adb0*/  @!P1 ST.E.64 [R6.64], R42 ;  /* 0x0000002a06009985 */ /* 0x0005e2000c101b06 */
[----:B-1----:R-:W-:-:S04]  /*adc0*/  @!P0 LEA R2, P4, R5, R0, 0x2 ;  /* 0x0000000005028211 */ /* 0x002fc800078810ff */
[----:B----4-:R-:W-:-:S05]  /*add0*/  @!P0 LEA.HI.X R3, R5, R4, R14, 0x2, P4 ;  /* 0x0000000405038211 */ /* 0x010fca00020f140e */
[----:B------:R2:W-:Y:S04]  /*ade0*/  @!P0 ST.E.64 [R2.64], R26 ;  /* 0x0000001a02008985 */ /* 0x0005e8000c101b06 */
.L_x_86:
[----:B------:R-:W-:Y:S05]  /*adf0*/  BSYNC B0 ;  /* 0x0000000000007941 */ /* 0x000fea0003800000 */
.L_x_85:
[----:B------:R-:W-:Y:S05]  /*ae00*/  BRA.DIV ~URZ, `(.L_x_87) ;  /* 0x00002c227f007947 */ /* 0x000fea000b800000 */
[----:B--2---:R2:W3:Y:S04]  /*ae10*/  SHFL.IDX PT, R4, R12, 0x3, 0x1c1f ;  /* 0x007c1f000c047f89 */ /* 0x0044e800000e0000 */
[----:B-1----:R2:W1:Y:S02]  /*ae20*/  SHFL.IDX PT, R0, R13, 0x3, 0x1c1f ;  /* 0x007c1f000d007f89 */ /* 0x00246400000e0000 */
.L_x_144:
[----:B------:R-:W-:-:S13]  /*ae30*/  LOP3.LUT P0, RZ, R237, 0x2, RZ, 0xc0, !PT ;  /* 0x00000002edff7812 */ /* 0x000fda000780c0ff */
[----:B------:R-:W-:Y:S05]  /*ae40*/  @P0 BRA `(.L_x_75) ;  /* 0x0000118000000947 */ /* 0x000fea0003800000 */
[----:B--234-:R-:W2:Y:S04]  /*ae50*/  LDL R13, [R1+0x3c] ;  /* 0x00003c00010d7983 */ /* 0x01cea80000100800 */
[----:B------:R-:W3:Y:S04]  /*ae60*/  LDL R8, [R1+0x28] ;  /* 0x0000280001087983 */ /* 0x000ee80000100800 */
[----:B------:R-:W4:Y:S04]  /*ae70*/  LDL R5, [R1+0x24] ;  /* 0x0000240001057983 */ /* 0x000f280000100800 */
[----:B------:R-:W5:Y:S04]  /*ae80*/  LDL R9, [R1+0x70] ;  /* 0x0000700001097983 */ /* 0x000f680000100800 */
        /* <DEDUP_REMOVED lines=15> */
[----:B------:R-:W5:Y:S01]  /*af80*/  LDL R15, [R1+0x50] ;  /* 0x00005000010f7983 */ /* 0x000f620000100800 */
[----:B--2---:R-:W-:-:S02]  /*af90*/  ISETP.GE.AND P4, PT, R13, c[0x0][0x3c8], PT ;  /* 0x0000f2000d007a0c */ /* 0x004fc40003f86270 */
[----:B---3--:R-:W-:Y:S02]  /*afa0*/  ISETP.GE.AND P3, PT, R8, c[0x0][0x3c8], PT ;  /* 0x0000f20008007a0c */ /* 0x008fe40003f66270 */
[----:B----4-:R-:W-:-:S09]  /*afb0*/  ISETP.GE.AND P2, PT, R5, c[0x0][0x3c8], PT ;  /* 0x0000f20005007a0c */ /* 0x010fd20003f46270 */
[----:B-1----:R-:W-:Y:S02]  /*afc0*/  @!P4 IMAD.MOV.U32 R6, RZ, RZ, R0 ;  /* 0x000000ffff06c224 */ /* 0x002fe400078e0000 */
[----:B------:R-:W-:Y:S01]  /*afd0*/  @!P4 IMAD.MOV.U32 R7, RZ, RZ, R4 ;  /* 0x000000ffff07c224 */ /* 0x000fe200078e0004 */
[----:B------:R-:W-:-:S03]  /*afe0*/  @!P3 LEA R2, P5, R8, R0, 0x2 ;  /* 0x000000000802b211 */ /* 0x000fc600078a10ff */
[----:B------:R-:W-:Y:S01]  /*aff0*/  @!P4 IMAD.WIDE R6, R13, 0x4, R6 ;  /* 0x000000040d06c825 */ /* 0x000fe200078e0206 */
[----:B-----5:R-:W-:Y:S01]  /*b000*/  @!P3 LEA.HI.X R3, R8, R4, R9, 0x2, P5 ;  /* 0x000000040803b211 */ /* 0x020fe200028f1409 */
[----:B------:R-:W2:Y:S04]  /*b010*/  LDL R13, [R1+0x4c] ;  /* 0x00004c00010d7983 */ /* 0x000ea80000100800 */
[----:B------:R1:W-:Y:S04]  /*b020*/  @!P4 ST.E.64 [R6.64], R56 ;  /* 0x000000380600c985 */ /* 0x0003e8000c101b06 */
[----:B------:R3:W-:Y:S01]  /*b030*/  @!P3 ST.E.64 [R2.64], R46 ;  /* 0x0000002e0200b985 */ /* 0x0007e2000c101b06 */
[----:B------:R-:W-:-:S04]  /*b040*/  @!P2 LEA R8, P3, R5, R0, 0x2 ;  /* 0x000000000508a211 */ /* 0x000fc800078610ff */
[----:B------:R-:W-:Y:S02]  /*b050*/  @!P2 LEA.HI.X R9, R5, R4, R26, 0x2, P3 ;  /* 0x000000040509a211 */ /* 0x000fe400018f141a */
[----:B------:R-:W4:Y:S01]  /*b060*/  LDL R5, [R1] ;  /* 0x0000000001057983 */ /* 0x000f220000100800 */
[----:B------:R-:W-:Y:S02]  /*b070*/  ISETP.GE.AND P1, PT, R24, c[0x0][0x3c8], PT ;  /* 0x0000f20018007a0c */ /* 0x000fe40003f26270 */
[----:B------:R-:W-:-:S11]  /*b080*/  ISETP.GE.AND P0, PT, R22, c[0x0][0x3c8], PT ;  /* 0x0000f20016007a0c */ /* 0x000fd60003f06270 */
[-C--:B-1----:R-:W-:Y:S02]  /*b090*/  @!P1 LEA R6, P4, R24, R0.reuse, 0x2 ;  /* 0x0000000018069211 */ /* 0x082fe400078810ff */
[----:B------:R-:W-:Y:S02]  /*b0a0*/  ISETP.GE.AND P5, PT, R20, c[0x0][0x3c8], PT ;  /* 0x0000f20014007a0c */ /* 0x000fe40003fa6270 */
[----:B---3--:R-:W-:-:S09]  /*b0b0*/  @!P0 LEA R2, P6, R22, R0, 0x2 ;  /* 0x0000000016028211 */ /* 0x008fd200078c10ff */
[----:B------:R-:W-:-:S04]  /*b0c0*/  P2R R3, PR, RZ, 0x10 ;  /* 0x00000010ff037803 */ /* 0x000fc80000000000 */
[----:B------:R-:W-:Y:S02]  /*b0d0*/  ISETP.NE.AND P3, PT, R3, RZ, PT ;  /* 0x000000ff0300720c */ /* 0x000fe40003f65270 */
[----:B------:R-:W-:Y:S02]  /*b0e0*/  ISETP.GE.AND P4, PT, R10, c[0x0][0x3c8], PT ;  /* 0x0000f2000a007a0c */ /* 0x000fe40003f86270 */
[-C--:B------:R-:W-:Y:S02]  /*b0f0*/  @!P1 LEA.HI.X R7, R24, R4.reuse, R25, 0x2, P3 ;  /* 0x0000000418079211 */ /* 0x080fe400018f1419 */
[----:B------:R-:W-:Y:S01]  /*b100*/  @!P0 LEA.HI.X R3, R22, R4, R23, 0x2, P6 ;  /* 0x0000000416038211 */ /* 0x000fe200030f1417 */
[----:B------:R-:W-:Y:S01]  /*b110*/  @!P2 ST.E.64 [R8.64], R68 ;  /* 0x000000440800a985 */ /* 0x000fe2000c101b06 */
[----:B------:R-:W-:-:S03]  /*b120*/  ISETP.GE.AND P3, PT, R18, c[0x0][0x3c8], PT ;  /* 0x0000f20012007a0c */ /* 0x000fc60003f66270 */
[----:B------:R1:W-:Y:S04]  /*b130*/  @!P1 ST.E.64 [R6.64], R62 ;  /* 0x0000003e06009985 */ /* 0x0003e8000c101b06 */
[----:B------:R3:W-:Y:S01]  /*b140*/  @!P0 ST.E.64 [R2.64], R48 ;  /* 0x0000003002008985 */ /* 0x0007e2000c101b06 */
[----:B------:R-:W-:Y:S02]  /*b150*/  ISETP.GE.AND P2, PT, R16, c[0x0][0x3c8], PT ;  /* 0x0000f20010007a0c */ /* 0x000fe40003f46270 */
[----:B------:R-:W-:Y:S02]  /*b160*/  ISETP.GE.AND P1, PT, R14, c[0x0][0x3c8], PT ;  /* 0x0000f2000e007a0c */ /* 0x000fe40003f26270 */
[----:B-1----:R-:W-:-:S04]  /*b170*/  @!P5 LEA R6, P0, R20, R0, 0x2 ;  /* 0x000000001406d211 */ /* 0x002fc800078010ff */
[----:B------:R-:W-:Y:S02]  /*b180*/  @!P5 LEA.HI.X R7, R20, R4, R21, 0x2, P0 ;  /* 0x000000041407d211 */ /* 0x000fe400000f1415 */
[----:B---3--:R-:W-:-:S03]  /*b190*/  @!P4 LEA R2, P6, R10, R0, 0x2 ;  /* 0x000000000a02c211 */ /* 0x008fc600078c10ff */
[----:B------:R-:W-:Y:S01]  /*b1a0*/  @!P5 ST.E.64 [R6.64], R58 ;  /* 0x0000003a0600d985 */ /* 0x000fe2000c101b06 */
[----:B------:R-:W-:Y:S02]  /*b1b0*/  @!P4 LEA.HI.X R3, R10, R4, R11, 0x2, P6 ;  /* 0x000000040a03c211 */ /* 0x000fe400030f140b */
[-C--:B------:R-:W-:Y:S02]  /*b1c0*/  @!P3 LEA R10, P5, R18, R0.reuse, 0x2 ;  /* 0x00000000120ab211 */ /* 0x080fe400078a10ff */
[----:B------:R-:W-:Y:S01]  /*b1d0*/  ISETP.GE.AND P0, PT, R12, c[0x0][0x3c8], PT ;  /* 0x0000f2000c007a0c */ /* 0x000fe20003f06270 */
[----:B------:R1:W-:Y:S01]  /*b1e0*/  @!P4 ST.E.64 [R2.64], R60 ;  /* 0x0000003c0200c985 */ /* 0x0003e2000c101b06 */
[----:B------:R-:W-:-:S04]  /*b1f0*/  @!P2 LEA R8, P6, R16, R0, 0x2 ;  /* 0x000000001008a211 */ /* 0x000fc800078c10ff */
[----:B------:R-:W-:-:S05]  /*b200*/  @!P2 LEA.HI.X R9, R16, R4, R17, 0x2, P6 ;  /* 0x000000041009a211 */ /* 0x000fca00030f1411 */
[----:B-1----:R-:W-:-:S04]  /*b210*/  P2R R2, PR, RZ, 0x20 ;  /* 0x00000020ff027803 */ /* 0x002fc80000000000 */
[----:B------:R-:W-:Y:S02]  /*b220*/  ISETP.NE.AND P4, PT, R2, RZ, PT ;  /* 0x000000ff0200720c */ /* 0x000fe40003f85270 */
[----:B------:R-:W-:Y:S02]  /*b230*/  @!P1 LEA R6, P5, R14, R0, 0x2 ;  /* 0x000000000e069211 */ /* 0x000fe400078a10ff */
[----:B------:R-:W-:Y:S02]  /*b240*/  @!P3 LEA.HI.X R11, R18, R4, R19, 0x2, P4 ;  /* 0x00000004120bb211 */ /* 0x000fe400020f1413 */
[----:B------:R-:W-:Y:S02]  /*b250*/  @!P0 LEA R2, P4, R12, R0, 0x2 ;  /* 0x000000000c028211 */ /* 0x000fe400078810ff */
[-C--:B------:R-:W-:Y:S01]  /*b260*/  @!P1 LEA.HI.X R7, R14, R4.reuse, R15, 0x2, P5 ;  /* 0x000000040e079211 */ /* 0x080fe200028f140f */
[----:B------:R1:W-:Y:S04]  /*b270*/  @!P3 ST.E.64 [R10.64], R72 ;  /* 0x000000480a00b985 */ /* 0x0003e8000c101b06 */
[----:B------:R1:W-:Y:S04]  /*b280*/  @!P2 ST.E.64 [R8.64], R70 ;  /* 0x000000460800a985 */ /* 0x0003e8000c101b06 */
[----:B------:R1:W-:Y:S01]  /*b290*/  @!P1 ST.E.64 [R6.64], R66 ;  /* 0x0000004206009985 */ /* 0x0003e2000c101b06 */
[----:B--2---:R-:W-:-:S05]  /*b2a0*/  @!P0 LEA.HI.X R3, R12, R4, R13, 0x2, P4 ;  /* 0x000000040c038211 */ /* 0x004fca00020f140d */
[----:B------:R1:W-:Y:S01]  /*b2b0*/  @!P0 ST.E.64 [R2.64], R54 ;  /* 0x0000003602008985 */ /* 0x0003e2000c101b06 */
[----:B----4-:R-:W-:-:S13]  /*b2c0*/  ISETP.GE.AND P0, PT, R5, c[0x0][0x3c8], PT ;  /* 0x0000f20005007a0c */ /* 0x010fda0003f06270 */
[----:B------:R-:W-:Y:S05]  /*b2d0*/  @P0 BRA `(.L_x_75) ;  /* 0x00000cf000000947 */ /* 0x000fea0003800000 */
[----:B------:R-:W2:Y:S01]  /*b2e0*/  LDL R12, [R1+0x48] ;  /* 0x00004800010c7983 */ /* 0x000ea20000100800 */
[----:B-1----:R-:W-:-:S04]  /*b2f0*/  LEA R2, P0, R5, R0, 0x2 ;  /* 0x0000000005027211 */ /* 0x002fc800078010ff */
[----:B--2---:R-:W-:-:S05]  /*b300*/  LEA.HI.X R3, R5, R4, R12, 0x2, P0 ;  /* 0x0000000405037211 */ /* 0x004fca00000f140c */
[----:B------:R1:W-:Y:S01]  /*b310*/  ST.E.64 [R2.64], R44 ;  /* 0x0000002c02007985 */ /* 0x0003e2000c101b06 */
[----:B------:R-:W-:Y:S05]  /*b320*/  BRA `(.L_x_75) ;  /* 0x00000ca000007947 */ /* 0x000fea0003800000 */
.L_x_60:
[----:B------:R-:W-:Y:S01]  /*b330*/  ISETP.NE.U32.AND P0, PT, RZ, c[0x0][0x508], PT ;  /* 0x00014200ff007a0c */ /* 0x000fe20003f05070 */
[----:B------:R-:W-:Y:S01]  /*b340*/  IMAD.MOV.U32 R4, RZ, RZ, 0x4 ;  /* 0x00000004ff047424 */ /* 0x000fe200078e00ff */
[----:B------:R-:W-:Y:S01]  /*b350*/  ISETP.NE.U32.AND P2, PT, RZ, c[0x0][0x500], PT ;  /* 0x00014000ff007a0c */ /* 0x000fe20003f45070 */
[----:B------:R-:W-:Y:S01]  /*b360*/  IMAD.MOV.U32 R0, RZ, RZ, RZ ;  /* 0x000000ffff007224 */ /* 0x000fe200078e00ff */
[----:B------:R-:W-:Y:S01]  /*b370*/  ISETP.NE.AND.EX P1, PT, RZ, c[0x0][0x50c], PT, P0 ;  /* 0x00014300ff007a0c */ /* 0x000fe20003f25300 */
[----:B------:R-:W-:Y:S01]  /*b380*/  IMAD.MOV.U32 R19, RZ, RZ, c[0x0][0x388] ;  /* 0x0000e200ff137624 */ /* 0x000fe200078e00ff */
[----:B------:R-:W-:Y:S01]  /*b390*/  ISETP.NE.AND.EX P2, PT, RZ, c[0x0][0x504], PT, P2 ;  /* 0x00014100ff007a0c */ /* 0x000fe20003f45320 */
[----:B------:R-:W-:-:S10]  /*b3a0*/  IMAD.WIDE R4, R230, R4, c[0x0][0x500] ;  /* 0x00014000e6047625 */ /* 0x000fd400078e0204 */
[C---:B------:R-:W-:Y:S02]  /*b3b0*/  @P1 LEA R2, P0, R230.reuse, c[0x0][0x508], 0x2 ;  /* 0x00014200e6021a11 */ /* 0x040fe400078010ff */
[----:B------:R2:W5:Y:S02]  /*b3c0*/  @P2 LDG.E R0, [R4.64] ;  /* 0x0000000604002981 */ /* 0x000564000c1e1900 */
[----:B------:R-:W-:-:S05]  /*b3d0*/  @P1 LEA.HI.X R3, R230, c[0x0][0x50c], R238, 0x2, P0 ;  /* 0x00014300e6031a11 */ /* 0x000fca00000f14ee */
[----:B------:R2:W5:Y:S01]  /*b3e0*/  @P1 LDG.E R19, [R2.64] ;  /* 0x0000000602131981 */ /* 0x000562000c1e1900 */
[----:B------:R-:W-:-:S04]  /*b3f0*/  ISETP.NE.AND P0, PT, R234, RZ, PT ;  /* 0x000000ffea00720c */ /* 0x000fc80003f05270 */
[----:B------:R-:W-:Y:S01]  /*b400*/  SEL R18, R234, c[0x0][0x3d4], P0 ;  /* 0x0000f500ea127a07 */ /* 0x000fe20000000000 */
[----:B------:R-:W-:Y:S05]  /*b410*/  @P1 BRA `(.L_x_88) ;  /* 0x0000004000001947 */ /* 0x000fea0003800000 */
[----:B------:R-:W-:Y:S05]  /*b420*/  @!P2 BRA `(.L_x_88) ;  /* 0x000000300000a947 */ /* 0x000fea0003800000 */
[----:B--2---:R2:W3:Y:S04]  /*b430*/  LDG.E R2, [R4.64] ;  /* 0x0000000604027981 */ /* 0x0044e8000c1e1900 */
[----:B--2---:R-:W3:Y:S02]  /*b440*/  LDG.E R4, [R4.64+0x4] ;  /* 0x0000040604047981 */ /* 0x004ee4000c1e1900 */
[----:B---3-5:R-:W-:Y:S02]  /*b450*/  IADD3 R19, -R2, R4, RZ ;  /* 0x0000000402137210 */ /* 0x028fe40007ffe1ff */
.L_x_88:
[----:B--2---:R-:W2:Y:S01]  /*b460*/  S2R R3, SR_TID.X ;  /* 0x0000000000037919 */ /* 0x004ea20000002100 */
[----:B------:R-:W-:Y:S01]  /*b470*/  BSSY B0, `(.L_x_89) ;  /* 0x0000036000007945 */ /* 0x000fe20003800000 */
[----:B------:R-:W-:Y:S02]  /*b480*/  SEL R12, R230, RZ, !P2 ;  /* 0x000000ffe60c7207 */ /* 0x000fe40005000000 */
[----:B------:R-:W-:-:S02]  /*b490*/  SEL R20, R238, RZ, !P2 ;  /* 0x000000ffee147207 */ /* 0x000fc40005000000 */
[----:B-----5:R-:W-:Y:S02]  /*b4a0*/  SHF.R.S32.HI R17, RZ, 0x1f, R0 ;  /* 0x0000001fff117819 */ /* 0x020fe40000011400 */
[----:B--2---:R-:W-:-:S13]  /*b4b0*/  ISETP.GT.AND P0, PT, R3, 0x7f, PT ;  /* 0x0000007f0300780c */ /* 0x004fda0003f04270 */
[----:B------:R-:W-:Y:S05]  /*b4c0*/  @P0 BRA `(.L_x_90) ;  /* 0x0000030000000947 */ /* 0x000fea0003800000 */
[----:B------:R-:W-:Y:S01]  /*b4d0*/  IMAD R2, R19, c[0x0][0x4e8], RZ ;  /* 0x00013a0013027a24 */ /* 0x000fe200078e02ff */
[----:B------:R-:W-:-:S04]  /*b4e0*/  LEA R13, R233, R3, 0x7 ;  /* 0x00000003e90d7211 */ /* 0x000fc800078e38ff */
[----:B------:R-:W-:-:S13]  /*b4f0*/  ISETP.GE.AND P0, PT, R13, R2, PT ;  /* 0x000000020d00720c */ /* 0x000fda0003f06270 */
[----:B------:R-:W-:Y:S05]  /*b500*/  @P0 BRA `(.L_x_90) ;  /* 0x000002c000000947 */ /* 0x000fea0003800000 */
[----:B------:R-:W2:Y:S01]  /*b510*/  LDL.LU R21, [R1+0x40] ;  /* 0x0000400001157983 */ /* 0x000ea20000300800 */
[----:B------:R-:W-:Y:S01]  /*b520*/  IMAD.MOV.U32 R2, RZ, RZ, 0x368 ;  /* 0x00000368ff027424 */ /* 0x000fe200078e00ff */
[----:B------:R-:W-:-:S04]  /*b530*/  ISETP.GT.AND P2, PT, R18, 0x1, PT ;  /* 0x000000011200780c */ /* 0x000fc80003f44270 */
[----:B------:R-:W-:-:S04]  /*b540*/  SEL R2, R2, 0x328, P2 ;  /* 0x0000032802027807 */ /* 0x000fc80001000000 */
[----:B------:R3:W4:Y:S08]  /*b550*/  LDC.64 R8, c[0x0][R2+0x170] ;  /* 0x00005c0002087b82 */ /* 0x0007300000000a00 */
[----:B------:R3:W5:Y:S08]  /*b560*/  LDC.64 R6, c[0x0][R2+0x168] ;  /* 0x00005a0002067b82 */ /* 0x0007700000000a00 */
[----:B-1----:R3:W1:Y:S08]  /*b570*/  LDC.64 R14, c[0x0][R2+0x178] ;  /* 0x00005e00020e7b82 */ /* 0x0026700000000a00 */
[----:B------:R3:W1:Y:S02]  /*b580*/  LDC.64 R10, c[0x0][R2+0x160] ;  /* 0x00005800020a7b82 */ /* 0x0006640000000a00 */
[----:B---3--:R-:W-:-:S02]  /*b590*/  IMAD.MOV.U32 R2, RZ, RZ, c[0x0][0x4e8] ;  /* 0x00013a00ff027624 */ /* 0x008fc400078e00ff */
[-C--:B----4-:R-:W-:Y:S02]  /*b5a0*/  IMAD R3, R9, R12.reuse, RZ ;  /* 0x0000000c09037224 */ /* 0x090fe400078e02ff */
[----:B------:R-:W-:Y:S01]  /*b5b0*/  IMAD.WIDE.U32 R4, R8, R12, RZ ;  /* 0x0000000c08047225 */ /* 0x000fe200078e00ff */
[----:B------:R-:W-:Y:S02]  /*b5c0*/  ISETP.NE.AND P0, PT, R2, 0x1, PT ;  /* 0x000000010200780c */ /* 0x000fe40003f05270 */
[----:B------:R-:W-:Y:S01]  /*b5d0*/  MOV R2, R13 ;  /* 0x0000000d00027202 */ /* 0x000fe20000000f00 */
[----:B------:R-:W-:Y:S02]  /*b5e0*/  IMAD R8, R8, R20, R3 ;  /* 0x0000001408087224 */ /* 0x000fe400078e0203 */
[-C--:B-----5:R-:W-:Y:S02]  /*b5f0*/  IMAD R9, R7, R236.reuse, RZ ;  /* 0x000000ec07097224 */ /* 0x0a0fe400078e02ff */
[----:B------:R-:W-:-:S04]  /*b600*/  IMAD.WIDE.U32 R6, R6, R236, RZ ;  /* 0x000000ec06067225 */ /* 0x000fc800078e00ff */
[----:B------:R-:W-:Y:S01]  /*b610*/  IMAD.IADD R9, R7, 0x1, R9 ;  /* 0x0000000107097824 */ /* 0x000fe200078e0209 */
[----:B------:R-:W-:Y:S01]  /*b620*/  IADD3 R7, R5, R8, RZ ;  /* 0x0000000805077210 */ /* 0x000fe20007ffe0ff */
[----:B------:R-:W-:-:S05]  /*b630*/  @P0 IMAD.HI.U32 R16, R13, c[0x0][0x4ec], RZ ;  /* 0x00013b000d100a27 */ /* 0x000fca00078e00ff */
[----:B------:R-:W-:Y:S02]  /*b640*/  @P0 SHF.R.U32.HI R2, RZ, c[0x0][0x4f0], R16 ;  /* 0x00013c00ff020a19 */ /* 0x000fe40000011610 */
[----:B------:R-:W-:-:S03]  /*b650*/  IADD3 R16, P1, P0, R4, R6, R0 ;  /* 0x0000000604107210 */ /* 0x000fc6000783e000 */
[----:B------:R-:W-:Y:S01]  /*b660*/  IMAD.MOV R6, RZ, RZ, -R2 ;  /* 0x000000ffff067224 */ /* 0x000fe200078e0a02 */
[----:B------:R-:W-:Y:S02]  /*b670*/  IADD3.X R9, R7, R9, R17, P1, P0 ;  /* 0x0000000907097210 */ /* 0x000fe40000fe0411 */
[----:B--2---:R-:W-:-:S05]  /*b680*/  SEL R3, R21, RZ, P2 ;  /* 0x000000ff15037207 */ /* 0x004fca0001000000 */
[-C--:B-1----:R-:W-:Y:S02]  /*b690*/  IMAD R8, R15, R3.reuse, RZ ;  /* 0x000000030f087224 */ /* 0x082fe400078e02ff */
[----:B------:R-:W-:-:S04]  /*b6a0*/  IMAD.WIDE.U32 R4, R14, R3, RZ ;  /* 0x000000030e047225 */ /* 0x000fc800078e00ff */
[----:B------:R-:W-:Y:S01]  /*b6b0*/  IMAD R3, R6, c[0x0][0x4e8], R13 ;  /* 0x00013a0006037a24 */ /* 0x000fe200078e020d */
[----:B------:R-:W-:Y:S02]  /*b6c0*/  IADD3 R7, R5, R8, RZ ;  /* 0x0000000805077210 */ /* 0x000fe40007ffe0ff */
[----:B------:R-:W-:Y:S02]  /*b6d0*/  IADD3 R4, P1, P0, R2, R16, R4 ;  /* 0x0000001002047210 */ /* 0x000fe4000783e004 */
[----:B------:R-:W-:Y:S01]  /*b6e0*/  SHF.R.S32.HI R5, RZ, 0x1f, R2 ;  /* 0x0000001fff057819 */ /* 0x000fe20000011402 */
[----:B------:R-:W-:Y:S01]  /*b6f0*/  IMAD R2, R11, R3, RZ ;  /* 0x000000030b027224 */ /* 0x000fe200078e02ff */
[----:B------:R-:W-:Y:S02]  /*b700*/  SHF.R.S32.HI R6, RZ, 0x1f, R3 ;  /* 0x0000001fff067819 */ /* 0x000fe40000011403 */
[----:B------:R-:W-:Y:S01]  /*b710*/  IADD3.X R5, R5, R9, R7, P1, P0 ;  /* 0x0000000905057210 */ /* 0x000fe20000fe0407 */
[----:B------:R-:W-:-:S02]  /*b720*/  IMAD.MOV.U32 R7, RZ, RZ, c[0x0][0x4a8] ;  /* 0x00012a00ff077624 */ /* 0x000fc400078e00ff */
[C---:B------:R-:W-:Y:S02]  /*b730*/  IMAD R6, R10.reuse, R6, R2 ;  /* 0x000000060a067224 */ /* 0x040fe400078e0202 */
[----:B------:R-:W-:Y:S01]  /*b740*/  IMAD.WIDE.U32 R2, R10, R3, R4 ;  /* 0x000000030a027225 */ /* 0x000fe200078e0004 */
[----:B------:R-:W-:Y:S02]  /*b750*/  MOV R5, c[0x0][0x4ac] ;  /* 0x00012b0000057a02 */ /* 0x000fe40000000f00 */
[----:B------:R-:W-:Y:S01]  /*b760*/  SEL R4, R7, c[0x0][0x450], P2 ;  /* 0x0001140007047a07 */ /* 0x000fe20001000000 */
[----:B------:R-:W-:Y:S01]  /*b770*/  IMAD.IADD R3, R3, 0x1, R6 ;  /* 0x0000000103037824 */ /* 0x000fe200078e0206 */
[----:B------:R-:W-:Y:S02]  /*b780*/  SEL R5, R5, c[0x0][0x454], P2 ;  /* 0x0001150005057a07 */ /* 0x000fe40001000000 */
[----:B------:R-:W-:-:S04]  /*b790*/  LEA R4, P0, R2, R4, 0x2 ;  /* 0x0000000402047211 */ /* 0x000fc800078010ff */
[----:B------:R-:W-:Y:S02]  /*b7a0*/  LEA.HI.X R5, R2, R5, R3, 0x2, P0 ;  /* 0x0000000502057211 */ /* 0x000fe400000f1403 */
[----:B------:R-:W-:-:S05]  /*b7b0*/  MOV R2, 0xff800000 ;  /* 0xff80000000027802 */ /* 0x000fca0000000f00 */
[----:B------:R1:W-:Y:S02]  /*b7c0*/  STG.E [R4.64], R2 ;  /* 0x0000000204007986 */ /* 0x0003e4000c101906 */
.L_x_90:
[----:B------:R-:W-:Y:S05]  /*b7d0*/  BSYNC B0 ;  /* 0x0000000000007941 */ /* 0x000fea0003800000 */
.L_x_89:
[----:B------:R-:W-:-:S13]  /*b7e0*/  ISETP.GT.AND P0, PT, R18, 0x1, PT ;  /* 0x000000011200780c */ /* 0x000fda0003f04270 */
[----:B------:R-:W-:Y:S05]  /*b7f0*/  @P0 BRA `(.L_x_75) ;  /* 0x000007d000000947 */ /* 0x000fea0003800000 */
[----:B------:R-:W2:Y:S01]  /*b800*/  S2R R3, SR_TID.X ;  /* 0x0000000000037919 */ /* 0x000ea20000002100 */
[----:B-1----:R-:W-:Y:S01]  /*b810*/  MOV R2, c[0x0][0x4e8] ;  /* 0x00013a0000027a02 */ /* 0x002fe20000000f00 */
[----:B------:R-:W-:Y:S01]  /*b820*/  IMAD R4, R17, c[0x0][0x3a0], RZ ;  /* 0x0000e80011047a24 */ /* 0x000fe200078e02ff */
[----:B------:R-:W-:Y:S02]  /*b830*/  LEA R11, R233, R229, 0x7 ;  /* 0x000000e5e90b7211 */ /* 0x000fe400078e38ff */
[----:B------:R-:W-:Y:S02]  /*b840*/  ISETP.NE.AND P0, PT, R2, 0x1, PT ;  /* 0x000000010200780c */ /* 0x000fe40003f05270 */
[----:B--2---:R-:W-:-:S04]  /*b850*/  SHF.R.S32.HI R5, RZ, 0x1f, R3 ;  /* 0x0000001fff057819 */ /* 0x004fc80000011403 */
[----:B------:R-:W-:-:S04]  /*b860*/  LEA.HI R5, R5, R3, RZ, 0x2 ;  /* 0x0000000305057211 */ /* 0x000fc800078f10ff */
[----:B------:R-:W-:-:S04]  /*b870*/  LOP3.LUT R5, R5, 0xfffffffc, RZ, 0xc0, !PT ;  /* 0xfffffffc05057812 */ /* 0x000fc800078ec0ff */
[----:B------:R-:W-:Y:S01]  /*b880*/  IADD3 R5, -R5, R3, RZ ;  /* 0x0000000305057210 */ /* 0x000fe20007ffe1ff */
[----:B------:R-:W-:-:S04]  /*b890*/  IMAD.WIDE.U32 R2, R0, c[0x0][0x3a0], RZ ;  /* 0x0000e80000027a25 */ /* 0x000fc800078e00ff */
[----:B------:R-:W-:Y:S01]  /*b8a0*/  IMAD R0, R0, c[0x0][0x3a4], R4 ;  /* 0x0000e90000007a24 */ /* 0x000fe200078e0204 */
[----:B------:R-:W-:Y:S01]  /*b8b0*/  LEA R4, R5, R229, 0x5 ;  /* 0x000000e505047211 */ /* 0x000fe200078e28ff */
[----:B------:R-:W-:Y:S02]  /*b8c0*/  IMAD R5, R20, c[0x0][0x3f0], RZ ;  /* 0x0000fc0014057a24 */ /* 0x000fe400078e02ff */
[----:B------:R-:W-:Y:S01]  /*b8d0*/  IMAD.IADD R3, R3, 0x1, R0 ;  /* 0x0000000103037824 */ /* 0x000fe200078e0200 */
[----:B------:R-:W-:Y:S01]  /*b8e0*/  LEA R4, R233, R4, 0x7 ;  /* 0x00000004e9047211 */ /* 0x000fe200078e38ff */
[----:B------:R-:W-:Y:S02]  /*b8f0*/  IMAD R7, R12, c[0x0][0x3f4], R5 ;  /* 0x0000fd000c077a24 */ /* 0x000fe400078e0205 */
[----:B------:R-:W-:Y:S01]  /*b900*/  IMAD.WIDE.U32 R2, R236, c[0x0][0x3e8], R2 ;  /* 0x0000fa00ec027a25 */ /* 0x000fe200078e0002 */
[----:B------:R-:W-:-:S03]  /*b910*/  MOV R0, R4 ;  /* 0x0000000400007202 */ /* 0x000fc60000000f00 */
[----:B------:R-:W-:-:S04]  /*b920*/  @P0 IMAD.HI.U32 R6, R4, c[0x0][0x4ec], RZ ;  /* 0x00013b0004060a27 */ /* 0x000fc800078e00ff */
[----:B------:R-:W-:Y:S01]  /*b930*/  IMAD R3, R236, c[0x0][0x3ec], R3 ;  /* 0x0000fb00ec037a24 */ /* 0x000fe200078e0203 */
[----:B------:R-:W-:-:S03]  /*b940*/  @P0 SHF.R.U32.HI R0, RZ, c[0x0][0x4f0], R6 ;  /* 0x00013c00ff000a19 */ /* 0x000fc60000011606 */
[----:B------:R-:W-:Y:S01]  /*b950*/  IMAD.WIDE.U32 R2, R12, c[0x0][0x3f0], R2 ;  /* 0x0000fc000c027a25 */ /* 0x000fe200078e0002 */
[----:B------:R-:W-:Y:S02]  /*b960*/  SHF.R.S32.HI R6, RZ, 0x1f, R0 ;  /* 0x0000001fff067819 */ /* 0x000fe40000011400 */
[----:B------:R-:W-:Y:S01]  /*b970*/  IADD3 R5, -R0, RZ, RZ ;  /* 0x000000ff00057210 */ /* 0x000fe20007ffe1ff */
[----:B------:R-:W-:Y:S02]  /*b980*/  IMAD.IADD R3, R3, 0x1, R7 ;  /* 0x0000000103037824 */ /* 0x000fe400078e0207 */
[----:B------:R-:W-:Y:S02]  /*b990*/  IMAD R6, R6, c[0x0][0x3e0], RZ ;  /* 0x0000f80006067a24 */ /* 0x000fe400078e02ff */
[----:B------:R-:W-:Y:S02]  /*b9a0*/  IMAD R4, R5, c[0x0][0x4e8], R4 ;  /* 0x00013a0005047a24 */ /* 0x000fe400078e0204 */
[----:B------:R-:W-:-:S02]  /*b9b0*/  IMAD R6, R0, c[0x0][0x3e4], R6 ;  /* 0x0000f90000067a24 */ /* 0x000fc400078e0206 */
        /* <DEDUP_REMOVED lines=11> */
.L_x_145:
[----:B------:R-:W-:Y:S05]  /*ba70*/  BRA.DIV ~URZ, `(.L_x_92) ;  /* 0x000020e27f007947 */ /* 0x000fea000b800000 */
[----:B------:R3:W4:Y:S02]  /*ba80*/  SHFL.IDX PT, R0, R12, RZ, 0x1c1f ;  /* 0x001c1fff0c007589 */ /* 0x00072400000e0000 */
.L_x_146:
[----:B------:R-:W-:Y:S01]  /*ba90*/  IMAD R10, R19, c[0x0][0x4e8], RZ ;  /* 0x00013a00130a7a24 */ /* 0x000fe200078e02ff */
[----:B------:R-:W-:Y:S04]  /*baa0*/  BSSY B0, `(.L_x_93) ;  /* 0x0000011000007945 */ /* 0x000fe80003800000 */
[----:B------:R-:W-:-:S13]  /*bab0*/  ISETP.GE.AND P0, PT, R11, R10, PT ;  /* 0x0000000a0b00720c */ /* 0x000fda0003f06270 */
        /* <DEDUP_REMOVED lines=10> */
[----:B------:R2:W-:Y:S01]  /*bb60*/  @!P2 ST.E.128 [R6.64], RZ ;  /* 0x000000ff0600a985 */ /* 0x0005e2000c101d06 */
[-C--:B-----5:R-:W-:Y:S02]  /*bb70*/  @!P1 LEA.HI.X R5, R225, R8.reuse, R14, 0x1, P4 ;  /* 0x00000008e1059211 */ /* 0x0a0fe400020f0c0e */
[----:B---3--:R-:W-:-:S03]  /*bb80*/  @!P0 LEA.HI.X R3, R228, R8, R13, 0x1, P3 ;  /* 0x00000008e4038211 */ /* 0x008fc600018f0c0d */
[----:B------:R2:W-:Y:S04]  /*bb90*/  @!P1 ST.E.128 [R4.64], RZ ;  /* 0x000000ff04009985 */ /* 0x0005e8000c101d06 */
[----:B------:R2:W-:Y:S02]  /*bba0*/  @!P0 ST.E.128 [R2.64], RZ ;  /* 0x000000ff02008985 */ /* 0x0005e4000c101d06 */
.L_x_94:
[----:B------:R-:W-:Y:S05]  /*bbb0*/  BSYNC B0 ;  /* 0x0000000000007941 */ /* 0x000fea0003800000 */
.L_x_93:
[----:B------:R-:W-:Y:S05]  /*bbc0*/  BRA.DIV ~URZ, `(.L_x_95) ;  /* 0x00001ff27f007947 */ /* 0x000fea000b800000 */
[----:B--2---:R2:W1:Y:S04]  /*bbd0*/  SHFL.IDX PT, R8, R9, 0x1, 0x1c1f ;  /* 0x003c1f0009087f89 */ /* 0x00446800000e0000 */
[----:B----4-:R2:W4:Y:S02]  /*bbe0*/  SHFL.IDX PT, R0, R12, 0x1, 0x1c1f ;  /* 0x003c1f000c007f89 */ /* 0x01052400000e0000 */
.L_x_147:
        /* <DEDUP_REMOVED lines=13> */
[----:B------:R1:W-:Y:S01]  /*bcc0*/  @!P2 ST.E.128 [R6.64], RZ ;  /* 0x000000ff0600a985 */ /* 0x0003e2000c101d06 */
[-C--:B-----5:R-:W-:Y:S02]  /*bcd0*/  @!P1 LEA.HI.X R5, R225, R8.reuse, R14, 0x1, P4 ;  /* 0x00000008e1059211 */ /* 0x0a0fe400020f0c0e */
[----:B--2---:R-:W-:-:S03]  /*bce0*/  @!P0 LEA.HI.X R3, R228, R8, R13, 0x1, P3 ;  /* 0x00000008e4038211 */ /* 0x004fc600018f0c0d */
[----:B------:R1:W-:Y:S04]  /*bcf0*/  @!P1 ST.E.128 [R4.64], RZ ;  /* 0x000000ff04009985 */ /* 0x0003e8000c101d06 */
[----:B------:R1:W-:Y:S02]  /*bd00*/  @!P0 ST.E.128 [R2.64], RZ ;  /* 0x000000ff02008985 */ /* 0x0003e4000c101d06 */
.L_x_97:
[----:B------:R-:W-:Y:S05]  /*bd10*/  BSYNC B0 ;  /* 0x0000000000007941 */ /* 0x000fea0003800000 */
.L_x_96:
[----:B------:R-:W-:Y:S05]  /*bd20*/  BRA.DIV ~URZ, `(.L_x_98) ;  /* 0x00001f527f007947 */ /* 0x000fea000b800000 */
[----:B-1----:R1:W2:Y:S02]  /*bd30*/  SHFL.IDX PT, R8, R9, 0x2, 0x1c1f ;  /* 0x005c1f0009087f89 */ /* 0x0022a400000e0000 */
.L_x_148:
[----:B------:R-:W-:Y:S05]  /*bd40*/  BRA.DIV ~URZ, `(.L_x_99) ;  /* 0x00001fa27f007947 */ /* 0x000fea000b800000 */
[----:B----4-:R4:W1:Y:S02]  /*bd50*/  SHFL.IDX PT, R0, R12, 0x2, 0x1c1f ;  /* 0x005c1f000c007f89 */ /* 0x01086400000e0000 */
.L_x_149:
        /* <DEDUP_REMOVED lines=18> */
.L_x_101:
[----:B------:R-:W-:Y:S05]  /*be80*/  BSYNC B0 ;  /* 0x0000000000007941 */ /* 0x000fea0003800000 */
.L_x_100:
[----:B------:R-:W-:Y:S05]  /*be90*/  BRA.DIV ~URZ, `(.L_x_102) ;  /* 0x00001eb27f007947 */ /* 0x000fea000b800000 */
[----:B--2---:R2:W3:Y:S04]  /*bea0*/  SHFL.IDX PT, R8, R9, 0x3, 0x1c1f ;  /* 0x007c1f0009087f89 */ /* 0x0044e800000e0000 */
[----:B-1----:R2:W1:Y:S02]  /*beb0*/  SHFL.IDX PT, R0, R12, 0x3, 0x1c1f ;  /* 0x007c1f000c007f89 */ /* 0x00246400000e0000 */
.L_x_150:
[----:B------:R-:W-:-:S04]  /*bec0*/  IADD3 R2, R11, 0x60, RZ ;  /* 0x000000600b027810 */ /* 0x000fc80007ffe0ff */
[----:B------:R-:W-:-:S13]  /*bed0*/  ISETP.GE.AND P0, PT, R2, R10, PT ;  /* 0x0000000a0200720c */ /* 0x000fda0003f06270 */
[----:B------:R-:W-:Y:S05]  /*bee0*/  @P0 BRA `(.L_x_75) ;  /* 0x000000e000000947 */ /* 0x000fea0003800000 */
[----:B--234-:R-:W2:Y:S04]  /*bef0*/  LDL R12, [R1+0x38] ;  /* 0x00003800010c7983 */ /* 0x01cea80000100800 */
[----:B------:R-:W3:Y:S01]  /*bf00*/  LDL R9, [R1+0x34] ;  /* 0x0000340001097983 */ /* 0x000ee20000100800 */
[----:B------:R-:W-:Y:S02]  /*bf10*/  ISETP.GE.AND P2, PT, R226, c[0x0][0x3c8], PT ;  /* 0x0000f200e2007a0c */ /* 0x000fe40003f46270 */
[----:B------:R-:W-:Y:S02]  /*bf20*/  ISETP.GE.AND P1, PT, R225, c[0x0][0x3c8], PT ;  /* 0x0000f200e1007a0c */ /* 0x000fe40003f26270 */
[----:B------:R-:W-:-:S09]  /*bf30*/  ISETP.GE.AND P0, PT, R228, c[0x0][0x3c8], PT ;  /* 0x0000f200e4007a0c */ /* 0x000fd20003f06270 */
[-C--:B-1----:R-:W-:Y:S02]  /*bf40*/  @!P2 LEA R6, P5, R226, R0.reuse, 0x1 ;  /* 0x00000000e206a211 */ /* 0x082fe400078a08ff */
[-C--:B------:R-:W-:Y:S02]  /*bf50*/  @!P1 LEA R4, P4, R225, R0.reuse, 0x1 ;  /* 0x00000000e1049211 */ /* 0x080fe400078808ff */
[----:B------:R-:W-:Y:S02]  /*bf60*/  @!P0 LEA R2, P3, R228, R0, 0x1 ;  /* 0x00000000e4028211 */ /* 0x000fe400078608ff */
[----:B------:R-:W-:-:S05]  /*bf70*/  @!P2 LEA.HI.X R7, R226, R8, R227, 0x1, P5 ;  /* 0x00000008e207a211 */ /* 0x000fca00028f0ce3 */
[----:B------:R1:W-:Y:S01]  /*bf80*/  @!P2 ST.E.128 [R6.64], RZ ;  /* 0x000000ff0600a985 */ /* 0x0003e2000c101d06 */
[-C--:B--2---:R-:W-:Y:S02]  /*bf90*/  @!P1 LEA.HI.X R5, R225, R8.reuse, R12, 0x1, P4 ;  /* 0x00000008e1059211 */ /* 0x084fe400020f0c0c */
[----:B---3--:R-:W-:-:S03]  /*bfa0*/  @!P0 LEA.HI.X R3, R228, R8, R9, 0x1, P3 ;  /* 0x00000008e4038211 */ /* 0x008fc600018f0c09 */
[----:B------:R1:W-:Y:S04]  /*bfb0*/  @!P1 ST.E.128 [R4.64], RZ ;  /* 0x000000ff04009985 */ /* 0x0003e8000c101d06 */
[----:B------:R1:W-:Y:S02]  /*bfc0*/  @!P0 ST.E.128 [R2.64], RZ ;  /* 0x000000ff02008985 */ /* 0x0003e4000c101d06 */
.L_x_75:
[----:B------:R-:W-:Y:S05]  /*bfd0*/  BSYNC B1 ;  /* 0x0000000000017941 */ /* 0x000fea0003800000 */
.L_x_59:
[----:B-1--4-:R-:W4:Y:S02]  /*bfe0*/  LDL R0, [R1+0x74] ;  /* 0x0000740001007983 */ /* 0x012f240000100800 */
[----:B----4-:R-:W-:-:S13]  /*bff0*/  ISETP.NE.AND P0, PT, R0, RZ, PT ;  /* 0x000000ff0000720c */ /* 0x010fda0003f05270 */
[----:B------:R-:W-:Y:S01]  /*c000*/  @P0 WARPSYNC 0xffffffff ;  /* 0xffffffff00000948 */ /* 0x000fe20003800000 */
[----:B------:R-:W-:Y:S06]  /*c010*/  @P0 BAR.SYNC.DEFER_BLOCKING 0x5, 0x80 ;  /* 0x0142000000000b1d */ /* 0x000fec0000010000 */
[----:B------:R-:W1:Y:S04]  /*c020*/  @P0 LDS.128 R232, [0xc080] ;  /* 0x00c08000ffe80984 */ /* 0x000e680000000c00 */
[----:B------:R-:W-:Y:S06]  /*c030*/  @P0 BAR.ARV 0x4, 0x80 ;  /* 0x0102000000000b1d */ /* 0x000fec0000002000 */
[----:B------:R-:W-:Y:S05]  /*c040*/  @P0 BRA `(.L_x_103) ;  /* 0x00000ad000000947 */ /* 0x000fea0003800000 */
[----:B------:R-:W4:Y:S01]  /*c050*/  S2R R0, SR_TID.X ;  /* 0x0000000000007919 */ /* 0x000f220000002100 */
[----:B------:R-:W-:Y:S01]  /*c060*/  IMAD.MOV.U32 R7, RZ, RZ, RZ ;  /* 0x000000ffff077224 */ /* 0x000fe200078e00ff */
[----:B----4-:R-:W-:-:S04]  /*c070*/  LOP3.LUT R14, R0, 0x1f, RZ, 0xc0, !PT ;  /* 0x0000001f000e7812 */ /* 0x010fc800078ec0ff */
[----:B------:R-:W-:Y:S01]  /*c080*/  ISETP.NE.AND P6, PT, R14, 0x1f, PT ;  /* 0x0000001f0e00780c */ /* 0x000fe20003fc5270 */
[----:B------:R-:W-:Y:S10]  /*c090*/  BRA.DIV ~URZ, `(.L_x_104) ;  /* 0x00001d727f007947 */ /* 0x000ff4000b800000 */
[----:B--2---:R2:W4:Y:S02]  /*c0a0*/  SHFL.IDX PT, R9, R74, RZ, 0x1f ;  /* 0x00001fff4a097589 */ /* 0x00452400000e0000 */
.L_x_151:
[----:B------:R-:W-:Y:S05]  /*c0b0*/  BRA.DIV ~URZ, `(.L_x_105) ;  /* 0x00001dc27f007947 */ /* 0x000fea000b800000 */
[----:B---3--:R3:W2:Y:S02]  /*c0c0*/  SHFL.IDX PT, R8, R74, 0x1, 0x1f ;  /* 0x00201f004a087f89 */ /* 0x0086a400000e0000 */
.L_x_152:
[----:B-1----:R-:W-:Y:S02]  /*c0d0*/  IMAD.IADD R0, R235, 0x1, R14 ;  /* 0x00000001eb007824 */ /* 0x002fe400078e020e */
[----:B------:R-:W-:-:S03]  /*c0e0*/  IMAD.MOV.U32 R6, RZ, RZ, RZ ;  /* 0x000000ffff067224 */ /* 0x000fc600078e00ff */
[----:B------:R-:W-:-:S13]  /*c0f0*/  ISETP.GE.OR P0, PT, R0, c[0x0][0x53c], !P6 ;  /* 0x00014f0000007a0c */ /* 0x000fda0007706670 */
[----:B------:R-:W-:Y:S01]  /*c100*/  @!P0 IMAD.MOV.U32 R2, RZ, RZ, 0x4 ;  /* 0x00000004ff028424 */ /* 0x000fe200078e00ff */
[----:B------:R-:W-:-:S03]  /*c110*/  @!P0 MOV R3, 0x4 ;  /* 0x0000000400038802 */ /* 0x000fc60000000f00 */
[----:B------:R-:W-:-:S04]  /*c120*/  @!P0 IMAD.WIDE R4, R0, R2, c[0x0][0x580] ;  /* 0x0001600000048625 */ /* 0x000fc800078e0202 */
[----:B------:R-:W-:Y:S01]  /*c130*/  @!P0 IMAD.WIDE R2, R0, R3, c[0x0][0x578] ;  /* 0x00015e0000028625 */ /* 0x000fe200078e0203 */
[----:B------:R-:W5:Y:S04]  /*c140*/  @!P0 LDG.E R6, [R4.64] ;  /* 0x0000000604068981 */ /* 0x000f68000c1e1900 */
[----:B------:R-:W5:Y:S01]  /*c150*/  @!P0 LDG.E R7, [R2.64] ;  /* 0x0000000602078981 */ /* 0x000f62000c1e1900 */
[C---:B------:R-:W-:Y:S02]  /*c160*/  ISETP.GE.U32.AND P4, PT, R14.reuse, 0x10, PT ;  /* 0x000000100e00780c */ /* 0x040fe40003f86070 */
[C---:B------:R-:W-:Y:S02]  /*c170*/  ISETP.GE.U32.AND P3, PT, R14.reuse, 0x8, PT ;  /* 0x000000080e00780c */ /* 0x040fe40003f66070 */
[----:B------:R-:W-:-:S02]  /*c180*/  ISETP.GE.U32.AND P2, PT, R14, 0x4, PT ;  /* 0x000000040e00780c */ /* 0x000fc40003f46070 */
[C---:B------:R-:W-:Y:S02]  /*c190*/  ISETP.GE.U32.AND P1, PT, R14.reuse, 0x2, PT ;  /* 0x000000020e00780c */ /* 0x040fe40003f26070 */
[----:B------:R-:W-:Y:S02]  /*c1a0*/  ISETP.NE.AND P5, PT, R14, RZ, PT ;  /* 0x000000ff0e00720c */ /* 0x000fe40003fa5270 */
[----:B------:R-:W-:Y:S01]  /*c1b0*/  MOV R13, RZ ;  /* 0x000000ff000d7202 */ /* 0x000fe20000000f00 */
[----:B-----5:R-:W-:Y:S01]  /*c1c0*/  IMAD R0, R7, R6, RZ ;  /* 0x0000000607007224 */ /* 0x020fe200078e02ff */
[----:B------:R-:W-:Y:S07]  /*c1d0*/  BRA.DIV ~URZ, `(.L_x_106) ;  /* 0x00001d127f007947 */ /* 0x000fee000b800000 */
[----:B------:R1:W3:Y:S02]  /*c1e0*/  SHFL.UP PT, R4, R0, 0x1, RZ ;  /* 0x0420000000047989 */ /* 0x0002e400000e00ff */
.L_x_153:
        /* <DEDUP_REMOVED lines=16> */
.L_x_154:
[----:B---3--:R-:W-:Y:S01]  /*c2f0*/  IMAD R0, R0, c[0x0][0x538], RZ ;  /* 0x00014e0000007a24 */ /* 0x008fe200078e02ff */
[----:B------:R-:W-:Y:S04]  /*c300*/  BSSY B1, `(.L_x_108) ;  /* 0x000007c000017945 */ /* 0x000fe80003800000 */
[----:B--2---:R-:W-:-:S04]  /*c310*/  IADD3 R8, R0, R8, RZ ;  /* 0x0000000800087210 */ /* 0x004fc80007ffe0ff */
[----:B----4-:R-:W-:-:S13]  /*c320*/  ISETP.GT.AND P0, PT, R8, R9, PT ;  /* 0x000000090800720c */ /* 0x010fda0003f04270 */
[----:B------:R-:W-:Y:S05]  /*c330*/  @P0 BRA `(.L_x_109) ;  /* 0x0000024000000947 */ /* 0x000fea0003800000 */
.L_x_113:
[----:B------:R-:W-:-:S04]  /*c340*/  IADD3 R0, R235, 0x1f, RZ ;  /* 0x0000001feb007810 */ /* 0x000fc80007ffe0ff */
[----:B------:R-:W-:-:S13]  /*c350*/  ISETP.GE.AND P0, PT, R0, c[0x0][0x53c], PT ;  /* 0x00014f0000007a0c */ /* 0x000fda0003f06270 */
[----:B------:R-:W-:Y:S05]  /*c360*/  @P0 BRA `(.L_x_110) ;  /* 0x0000071000000947 */ /* 0x000fea0003800000 */
[----:B------:R-:W-:Y:S01]  /*c370*/  MOV R235, R0 ;  /* 0x0000000000eb7202 */ /* 0x000fe20000000f00 */
[----:B------:R-:W-:-:S03]  /*c380*/  CS2R R6, SRZ ;  /* 0x0000000000067805 */ /* 0x000fc6000001ff00 */
[----:B------:R-:W-:-:S04]  /*c390*/  IADD3 R0, R235, R14, RZ ;  /* 0x0000000eeb007210 */ /* 0x000fc80007ffe0ff */
[----:B------:R-:W-:-:S13]  /*c3a0*/  ISETP.GE.OR P0, PT, R0, c[0x0][0x53c], !P6 ;  /* 0x00014f0000007a0c */ /* 0x000fda0007706670 */
[----:B------:R-:W-:Y:S02]  /*c3b0*/  @!P0 MOV R2, 0x4 ;  /* 0x0000000400028802 */ /* 0x000fe40000000f00 */
[----:B------:R-:W-:-:S03]  /*c3c0*/  @!P0 MOV R3, 0x4 ;  /* 0x0000000400038802 */ /* 0x000fc60000000f00 */
[----:B-1----:R-:W-:-:S04]  /*c3d0*/  @!P0 IMAD.WIDE R4, R0, R2, c[0x0][0x580] ;  /* 0x0001600000048625 */ /* 0x002fc800078e0202 */
[----:B------:R-:W-:Y:S01]  /*c3e0*/  @!P0 IMAD.WIDE R2, R0, R3, c[0x0][0x578] ;  /* 0x00015e0000028625 */ /* 0x000fe200078e0203 */
[----:B------:R-:W2:Y:S04]  /*c3f0*/  @!P0 LDG.E R6, [R4.64] ;  /* 0x0000000604068981 */ /* 0x000ea8000c1e1900 */
[----:B------:R-:W2:Y:S02]  /*c400*/  @!P0 LDG.E R7, [R2.64] ;  /* 0x0000000602078981 */ /* 0x000ea4000c1e1900 */
[----:B--2---:R-:W-:Y:S01]  /*c410*/  IMAD R0, R7, R6, RZ ;  /* 0x0000000607007224 */ /* 0x004fe200078e02ff */
[----:B------:R-:W-:Y:S05]  /*c420*/  BRA.DIV ~URZ, `(.L_x_111) ;  /* 0x00001ca27f007947 */ /* 0x000fea000b800000 */
[----:B------:R1:W2:Y:S02]  /*c430*/  SHFL.UP PT, R2, R0, 0x1, RZ ;  /* 0x0420000000027989 */ /* 0x0002a400000e00ff */
.L_x_155:
[----:B--2---:R-:W-:-:S04]  /*c440*/  SEL R2, R2, RZ, P5 ;  /* 0x000000ff02027207 */ /* 0x004fc80002800000 */
        /* <DEDUP_REMOVED lines=14> */
[----:B------:R1:W2:Y:S02]  /*c530*/  SHFL.IDX PT, R0, R4, 0x1f, 0x1f ;  /* 0x03e01f0004007f89 */ /* 0x0002a400000e0000 */
.L_x_156:
[----:B--2---:R-:W-:-:S05]  /*c540*/  IMAD R0, R0, c[0x0][0x538], RZ ;  /* 0x00014e0000007a24 */ /* 0x004fca00078e02ff */
[----:B------:R-:W-:-:S04]  /*c550*/  IADD3 R8, R0, R8, RZ ;  /* 0x0000000800087210 */ /* 0x000fc80007ffe0ff */
[----:B------:R-:W-:-:S13]  /*c560*/  ISETP.GT.AND P0, PT, R8, R9, PT ;  /* 0x000000090800720c */ /* 0x000fda0003f04270 */
[----:B-1----:R-:W-:Y:S05]  /*c570*/  @!P0 BRA `(.L_x_113) ;  /* 0xfffffdc000008947 */ /* 0x002fea000383ffff */
.L_x_109:
[----:B------:R-:W-:-:S05]  /*c580*/  IADD3 R11, -R0, R8, RZ ;  /* 0x00000008000b7210 */ /* 0x000fca0007ffe1ff */
[----:B------:R-:W-:-:S05]  /*c590*/  IMAD R0, R4, c[0x0][0x538], R11 ;  /* 0x00014e0004007a24 */ /* 0x000fca00078e020b */
[----:B------:R-:W-:Y:S01]  /*c5a0*/  ISETP.GT.AND P0, PT, R0, R9, PT ;  /* 0x000000090000720c */ /* 0x000fe20003f04270 */
[----:B------:R-:W-:-:S12]  /*c5b0*/  BRA.DIV ~URZ, `(.L_x_114) ;  /* 0x00001d027f007947 */ /* 0x000fd8000b800000 */
[----:B------:R-:W-:-:S04]  /*c5c0*/  VOTE.ANY R10, PT, !P0 ;  /* 0x00000000000a7806 */ /* 0x000fc800040e0100 */
.L_x_157:
[----:B------:R2:W3:Y:S01]  /*c5d0*/  POPC R12, R10 ;  /* 0x0000000a000c7309 */ /* 0x0004e20000000000 */
[----:B------:R-:W-:Y:S05]  /*c5e0*/  BRA.DIV ~URZ, `(.L_x_115) ;  /* 0x00001d227f007947 */ /* 0x000fea000b800000 */
[----:B---3--:R3:W4:Y:S04]  /*c5f0*/  SHFL.IDX PT, R8, R6, R12, 0x1f ;  /* 0x00001f0c06087589 */ /* 0x00872800000e0000 */
[----:B------:R3:W1:Y:S02]  /*c600*/  SHFL.IDX PT, R7, R7, R12, 0x1f ;  /* 0x00001f0c07077589 */ /* 0x00066400000e0000 */
.L_x_158:
[----:B------:R-:W-:Y:S01]  /*c610*/  ISETP.NE.AND P0, PT, R10, RZ, PT ;  /* 0x000000ff0a00720c */ /* 0x000fe20003f05270 */
[----:B------:R-:W-:-:S12]  /*c620*/  BSSY B0, `(.L_x_116) ;  /* 0x0000005000007945 */ /* 0x000fd80003800000 */
[----:B------:R-:W-:Y:S05]  /*c630*/  @!P0 BRA `(.L_x_117) ;  /* 0x0000003000008947 */ /* 0x000fea0003800000 */
[----:B------:R-:W-:Y:S01]  /*c640*/  IADD3 R3, R12, -0x1, RZ ;  /* 0xffffffff0c037810 */ /* 0x000fe20007ffe0ff */
[----:B------:R-:W-:Y:S05]  /*c650*/  BRA.DIV ~URZ, `(.L_x_118) ;  /* 0x00001d827f007947 */ /* 0x000fea000b800000 */
[----:B------:R2:W3:Y:S02]  /*c660*/  SHFL.IDX PT, R13, R4, R3, 0x1f ;  /* 0x00001f03040d7589 */ /* 0x0004e400000e0000 */
.L_x_117:
[----:B------:R-:W-:Y:S05]  /*c670*/  BSYNC B0 ;  /* 0x0000000000007941 */ /* 0x000fea0003800000 */
.L_x_116:
[-C--:B----4-:R-:W-:Y:S01]  /*c680*/  IABS R2, R8.reuse ;  /* 0x0000000800027213 */ /* 0x090fe20000000000 */
[----:B---3--:R-:W-:Y:S01]  /*c690*/  IMAD R232, R13, c[0x0][0x538], R11 ;  /* 0x00014e000de87a24 */ /* 0x008fe200078e020b */
[----:B-1----:R-:W-:Y:S01]  /*c6a0*/  IABS R0, R7 ;  /* 0x0000000700007213 */ /* 0x002fe20000000000 */
[----:B------:R-:W-:Y:S01]  /*c6b0*/  IMAD.IADD R235, R12, 0x1, R235 ;  /* 0x000000010ceb7824 */ /* 0x000fe200078e02eb */
[----:B--2---:R-:W1:Y:S01]  /*c6c0*/  I2F.RP R4, R2 ;  /* 0x0000000200047306 */ /* 0x004e620000209400 */
[----:B------:R-:W-:Y:S02]  /*c6d0*/  IMAD.IADD R10, R9, 0x1, -R232 ;  /* 0x00000001090a7824 */ /* 0x000fe400078e0ae8 */
[----:B------:R-:W-:Y:S01]  /*c6e0*/  IMAD.MOV.U32 R6, RZ, RZ, R0 ;  /* 0x000000ffff067224 */ /* 0x000fe200078e0000 */
[----:B------:R-:W-:Y:S02]  /*c6f0*/  IABS R0, R8 ;  /* 0x0000000800007213 */ /* 0x000fe40000000000 */
[----:B------:R-:W-:-:S02]  /*c700*/  IABS R9, R10 ;  /* 0x0000000a00097213 */ /* 0x000fc40000000000 */
[----:B------:R-:W-:Y:S01]  /*c710*/  I2F.RP R11, R6 ;  /* 0x00000006000b7306 */ /* 0x000fe20000209400 */
[----:B------:R-:W-:-:S07]  /*c720*/  IMAD.MOV R0, RZ, RZ, -R0 ;  /* 0x000000ffff007224 */ /* 0x000fce00078e0a00 */
[----:B-1----:R-:W1:Y:S02]  /*c730*/  MUFU.RCP R4, R4 ;  /* 0x0000000400047308 */ /* 0x002e640000001000 */
[----:B-1----:R-:W-:-:S06]  /*c740*/  IADD3 R4, R4, 0xffffffe, RZ ;  /* 0x0ffffffe04047810 */ /* 0x002fcc0007ffe0ff */
[----:B------:R-:W1:Y:S02]  /*c750*/  F2I.FTZ.U32.TRUNC.NTZ R5, R4 ;  /* 0x0000000400057305 */ /* 0x000e64000021f000 */
[----:B-1----:R-:W-:Y:S01]  /*c760*/  IMAD.MOV R3, RZ, RZ, -R5 ;  /* 0x000000ffff037224 */ /* 0x002fe200078e0a05 */
[----:B------:R-:W-:-:S03]  /*c770*/  MOV R4, RZ ;  /* 0x000000ff00047202 */ /* 0x000fc60000000f00 */
[----:B------:R-:W-:-:S04]  /*c780*/  IMAD R3, R3, R2, RZ ;  /* 0x0000000203037224 */ /* 0x000fc800078e02ff */
[----:B------:R-:W-:-:S04]  /*c790*/  IMAD.HI.U32 R5, R5, R3, R4 ;  /* 0x0000000305057227 */ /* 0x000fc800078e0004 */
[----:B------:R-:W-:Y:S02]  /*c7a0*/  IMAD.MOV.U32 R3, RZ, RZ, R9 ;  /* 0x000000ffff037224 */ /* 0x000fe400078e0009 */
[----:B------:R-:W-:Y:S02]  /*c7b0*/  IMAD.MOV.U32 R4, RZ, RZ, R0 ;  /* 0x000000ffff047224 */ /* 0x000fe400078e0000 */
[----:B------:R-:W-:-:S04]  /*c7c0*/  IMAD.HI.U32 R0, R5, R3, RZ ;  /* 0x0000000305007227 */ /* 0x000fc800078e00ff */
[----:B------:R-:W-:Y:S02]  /*c7d0*/  IMAD R3, R0, R4, R3 ;  /* 0x0000000400037224 */ /* 0x000fe400078e0203 */
[----:B------:R-:W1:Y:S03]  /*c7e0*/  MUFU.RCP R4, R11 ;  /* 0x0000000b00047308 */ /* 0x000e660000001000 */
[----:B------:R-:W-:-:S13]  /*c7f0*/  ISETP.GT.U32.AND P0, PT, R2, R3, PT ;  /* 0x000000030200720c */ /* 0x000fda0003f04070 */
[-C--:B------:R-:W-:Y:S02]  /*c800*/  @!P0 IADD3 R3, R3, -R2.reuse, RZ ;  /* 0x8000000203038210 */ /* 0x080fe40007ffe0ff */
[----:B-1----:R-:W-:Y:S02]  /*c810*/  IADD3 R4, R4, 0xffffffe, RZ ;  /* 0x0ffffffe04047810 */ /* 0x002fe40007ffe0ff */
[----:B------:R-:W-:Y:S02]  /*c820*/  ISETP.GE.U32.AND P2, PT, R3, R2, PT ;  /* 0x000000020300720c */ /* 0x000fe40003f46070 */
[----:B------:R-:W1:Y:S01]  /*c830*/  F2I.FTZ.U32.TRUNC.NTZ R3, R4 ;  /* 0x0000000400037305 */ /* 0x000e62000021f000 */
[----:B------:R-:W-:Y:S02]  /*c840*/  LOP3.LUT R2, R10, R8, RZ, 0x3c, !PT ;  /* 0x000000080a027212 */ /* 0x000fe400078e3cff */
[----:B------:R-:W-:Y:S02]  /*c850*/  @!P0 IADD3 R0, R0, 0x1, RZ ;  /* 0x0000000100008810 */ /* 0x000fe40007ffe0ff */
[----:B------:R-:W-:-:S02]  /*c860*/  ISETP.GE.AND P1, PT, R2, RZ, PT ;  /* 0x000000ff0200720c */ /* 0x000fc40003f26270 */
[----:B------:R-:W-:-:S04]  /*c870*/  ISETP.NE.AND P0, PT, R8, RZ, PT ;  /* 0x000000ff0800720c */ /* 0x000fc80003f05270 */
[----:B------:R-:W-:Y:S01]  /*c880*/  @P2 IADD3 R0, R0, 0x1, RZ ;  /* 0x0000000100002810 */ /* 0x000fe20007ffe0ff */
[----:B-1----:R-:W-:-:S06]  /*c890*/  IMAD.MOV R2, RZ, RZ, -R3 ;  /* 0x000000ffff027224 */ /* 0x002fcc00078e0a03 */
[----:B------:R-:W-:Y:S02]  /*c8a0*/  @!P1 IMAD.MOV R0, RZ, RZ, -R0 ;  /* 0x000000ffff009224 */ /* 0x000fe400078e0a00 */
[----:B------:R-:W-:Y:S01]  /*c8b0*/  IMAD.MOV.U32 R4, RZ, RZ, R2 ;  /* 0x000000ffff047224 */ /* 0x000fe200078e0002 */
[----:B------:R-:W-:Y:S02]  /*c8c0*/  IABS R2, R7 ;  /* 0x0000000700027213 */ /* 0x000fe40000000000 */
[----:B------:R-:W-:Y:S01]  /*c8d0*/  @!P0 LOP3.LUT R0, RZ, R8, RZ, 0x33, !PT ;  /* 0x00000008ff008212 */ /* 0x000fe200078e33ff */
[----:B------:R-:W-:Y:S01]  /*c8e0*/  IMAD R4, R4, R6, RZ ;  /* 0x0000000604047224 */ /* 0x000fe200078e02ff */
[----:B------:R-:W-:Y:S01]  /*c8f0*/  IADD3 R5, RZ, -R2, RZ ;  /* 0x80000002ff057210 */ /* 0x000fe20007ffe0ff */
[----:B------:R-:W-:Y:S01]  /*c900*/  IMAD.MOV.U32 R2, RZ, RZ, RZ ;  /* 0x000000ffff027224 */ /* 0x000fe200078e00ff */
[----:B------:R-:W-:-:S03]  /*c910*/  IABS R9, R0 ;  /* 0x0000000000097213 */ /* 0x000fc60000000000 */
[----:B------:R-:W-:Y:S01]  /*c920*/  IMAD.HI.U32 R2, R3, R4, R2 ;  /* 0x0000000403027227 */ /* 0x000fe200078e0002 */
[----:B------:R-:W-:-:S03]  /*c930*/  MOV R4, R5 ;  /* 0x0000000500047202 */ /* 0x000fc60000000f00 */
[----:B------:R-:W-:-:S04]  /*c940*/  IMAD.MOV.U32 R3, RZ, RZ, R9 ;  /* 0x000000ffff037224 */ /* 0x000fc800078e0009 */
        /* <DEDUP_REMOVED lines=13> */
[----:B------:R-:W-:-:S04]  /*ca20*/  @!P0 LOP3.LUT R2, RZ, R7, RZ, 0x33, !PT ;  /* 0x00000007ff028212 */ /* 0x000fc800078e33ff */
[----:B------:R-:W-:Y:S01]  /*ca30*/  IADD3 R3, -R2, RZ, RZ ;  /* 0x000000ff02037210 */ /* 0x000fe20007ffe1ff */
[----:B------:R-:W-:-:S04]  /*ca40*/  IMAD R2, R7, 0x1000000, R2 ;  /* 0x0100000007027824 */ /* 0x000fc800078e0202 */
[----:B------:R-:W-:-:S04]  /*ca50*/  IMAD R0, R7, R3, R0 ;  /* 0x0000000307007224 */ /* 0x000fc800078e0200 */
[----:B------:R-:W-:Y:S01]  /*ca60*/  IMAD R234, R0, 0x10000, R2 ;  /* 0x0001000000ea7824 */ /* 0x000fe200078e0202 */
[----:B------:R-:W-:Y:S05]  /*ca70*/  BRA `(.L_x_119) ;  /* 0x0000004000007947 */ /* 0x000fea0003800000 */
.L_x_110:
[----:B------:R-:W-:Y:S01]  /*ca80*/  IMAD.MOV.U32 R232, RZ, RZ, R9 ;  /* 0x000000ffffe87224 */ /* 0x000fe200078e0009 */
[----:B------:R-:W-:Y:S01]  /*ca90*/  MOV R234, RZ ;  /* 0x000000ff00ea7202 */ /* 0x000fe20000000f00 */
[----:B------:R-:W-:Y:S01]  /*caa0*/  IMAD.MOV.U32 R233, RZ, RZ, RZ ;  /* 0x000000ffffe97224 */ /* 0x000fe200078e00ff */
[----:B------:R-:W-:Y:S02]  /*cab0*/  MOV R235, c[0x0][0x53c] ;  /* 0x00014f0000eb7a02 */ /* 0x000fe40000000f00 */
.L_x_119:
[----:B------:R-:W-:Y:S05]  /*cac0*/  BSYNC B1 ;  /* 0x0000000000017941 */ /* 0x000fea0003800000 */
.L_x_108:
[----:B------:R-:W-:Y:S01]  /*cad0*/  WARPSYNC 0xffffffff ;  /* 0xffffffff00007948 */ /* 0x000fe20003800000 */
[----:B------:R-:W-:Y:S01]  /*cae0*/  BAR.SYNC.DEFER_BLOCKING 0x4, 0x80 ;  /* 0x0102000000007b1d */ /* 0x000fe20000010000 */
[----:B------:R-:W-:-:S13]  /*caf0*/  ISETP.NE.AND P0, PT, R14, RZ, PT ;  /* 0x000000ff0e00720c */ /* 0x000fda0003f05270 */
[----:B------:R2:W-:Y:S04]  /*cb00*/  @!P0 STS.128 [0xc080], R232 ;  /* 0x00c080e8ff008388 */ /* 0x0005e80000000c00 */
[----:B------:R-:W-:Y:S06]  /*cb10*/  BAR.ARV 0x5, 0x80 ;  /* 0x0142000000007b1d */ /* 0x000fec0000002000 */
.L_x_103:
[----:B-1----:R-:W-:-:S13]  /*cb20*/  ISETP.GE.AND P0, PT, R235, c[0x0][0x53c], PT ;  /* 0x00014f00eb007a0c */ /* 0x002fda0003f06270 */
[----:B--23--:R-:W-:Y:S01]  /*cb30*/  @P0 CALL.REL.NOINC `(.L_x_120) ;  /* 0x0000001000000944 */ /* 0x00cfe20003c00000 */
[----:B------:R-:W-:Y:S05]  /*cb40*/  BRA `(.L_x_121) ;  /* 0xffff4b9000007947 */ /* 0x000fea000383ffff */
.L_x_120:
[----:B------:R-:W-:Y:S05]  /*cb50*/  EXIT ;  /* 0x000000000000794d */ /* 0x000fea0003800000 */
.L_x_23:
[----:B------:R-:W-:Y:S01]  /*cb60*/  IMAD.MOV.U32 R0, RZ, RZ, R5 ;  /* 0x000000ffff007224 */ /* 0x000fe200078e0005 */
[----:B------:R-:W-:Y:S02]  /*cb70*/  MOV R2, 0x1 ;  /* 0x0000000100027802 */ /* 0x000fe40000000f00 */
[----:B------:R-:W-:Y:S02]  /*cb80*/  MOV R3, 0xcba0 ;  /* 0x0000cba000037802 */ /* 0x000fe40000000f00 */
[----:B--2---:R-:W-:Y:S05]  /*cb90*/  CALL.REL.NOINC `($__internal_2_$__cuda_sm70_shflsync_up_p) ;  /* 0x0000193000007944 */ /* 0x004fea0003c00000 */
[----:B------:R-:W-:Y:S01]  /*cba0*/  MOV R0, R4 ;  /* 0x0000000400007202 */ /* 0x000fe20000000f00 */
[----:B------:R-:W-:Y:S05]  /*cbb0*/  BRA `(.L_x_122) ;  /* 0xffff389000007947 */ /* 0x000fea000383ffff */
.L_x_24:
[----:B------:R-:W-:Y:S01]  /*cbc0*/  IMAD.MOV.U32 R0, RZ, RZ, R5 ;  /* 0x000000ffff007224 */ /* 0x000fe200078e0005 */
[----:B------:R-:W-:Y:S02]  /*cbd0*/  MOV R2, 0x2 ;  /* 0x0000000200027802 */ /* 0x000fe40000000f00 */
[----:B------:R-:W-:Y:S02]  /*cbe0*/  MOV R3, 0xcc00 ;  /* 0x0000cc0000037802 */ /* 0x000fe40000000f00 */
[----:B--2---:R-:W-:Y:S05]  /*cbf0*/  CALL.REL.NOINC `($__internal_2_$__cuda_sm70_shflsync_up_p) ;  /* 0x000018d000007944 */ /* 0x004fea0003c00000 */
[----:B------:R-:W-:Y:S01]  /*cc00*/  SEL R0, R4, RZ, P4 ;  /* 0x000000ff04007207 */ /* 0x000fe20002000000 */
[----:B------:R-:W-:Y:S01]  /*cc10*/  IMAD.MOV.U32 R2, RZ, RZ, 0x4 ;  /* 0x00000004ff027424 */ /* 0x000fe200078e00ff */
[----:B------:R-:W-:-:S03]  /*cc20*/  MOV R3, 0xcc50 ;  /* 0x0000cc5000037802 */ /* 0x000fc60000000f00 */
[----:B------:R-:W-:Y:S02]  /*cc30*/  IMAD.IADD R0, R5, 0x1, R0 ;  /* 0x0000000105007824 */ /* 0x000fe400078e0200 */
[----:B------:R-:W-:Y:S05]  /*cc40*/  CALL.REL.NOINC `($__internal_2_$__cuda_sm70_shflsync_up_p) ;  /* 0x0000188000007944 */ /* 0x000fea0003c00000 */
        /* <DEDUP_REMOVED lines=13> */
[----:B------:R-:W-:Y:S01]  /*cd20*/  IMAD.IADD R4, R0, 0x1, R4 ;  /* 0x0000000100047824 */ /* 0x000fe200078e0204 */
[----:B------:R-:W-:-:S03]  /*cd30*/  MOV R0, 0x1f ;  /* 0x0000001f00007802 */ /* 0x000fc60000000f00 */
[----:B------:R-:W-:Y:S02]  /*cd40*/  IMAD.MOV.U32 R5, RZ, RZ, R4 ;  /* 0x000000ffff057224 */ /* 0x000fe400078e0004 */
[----:B------:R-:W-:Y:S05]  /*cd50*/  CALL.REL.NOINC `($__internal_1_$__cuda_sm70_shflsync_idx_p) ;  /* 0x0000172000007944 */ /* 0x000fea0003c00000 */
[----:B------:R-:W-:Y:S05]  /*cd60*/  BRA `(.L_x_123) ;  /* 0xffff37e000007947 */ /* 0x000fea000383ffff */
.L_x_26:
[----:B------:R-:W-:Y:S02]  /*cd70*/  SEL R0, RZ, 0x1, P0 ;  /* 0x00000001ff007807 */ /* 0x000fe40000000000 */
[----:B------:R-:W-:Y:S02]  /*cd80*/  MOV R2, 0xcda0 ;  /* 0x0000cda000027802 */ /* 0x000fe40000000f00 */
[----:B--2---:R-:W-:Y:S05]  /*cd90*/  CALL.REL.NOINC `($__internal_3_$__cuda_sm70_votesync_ballot) ;  /* 0x000017a000007944 */ /* 0x004fea0003c00000 */
[----:B------:R-:W-:Y:S01]  /*cda0*/  MOV R6, R0 ;  /* 0x0000000000067202 */ /* 0x000fe20000000f00 */
[----:B------:R-:W-:Y:S05]  /*cdb0*/  BRA `(.L_x_124) ;  /* 0xffff382000007947 */ /* 0x000fea000383ffff */
.L_x_27:
[----:B------:R-:W-:Y:S01]  /*cdc0*/  IMAD.MOV.U32 R5, RZ, RZ, R8 ;  /* 0x000000ffff057224 */ /* 0x000fe200078e0008 */
[----:B--2---:R-:W-:Y:S01]  /*cdd0*/  MOV R3, R235 ;  /* 0x000000eb00037202 */ /* 0x004fe20000000f00 */
[----:B------:R-:W-:Y:S01]  /*cde0*/  IMAD.MOV.U32 R0, RZ, RZ, 0x1f ;  /* 0x0000001fff007424 */ /* 0x000fe200078e00ff */
[----:B------:R-:W-:Y:S02]  /*cdf0*/  MOV R2, 0xce10 ;  /* 0x0000ce1000027802 */ /* 0x000fe40000000f00 */
[----:B-1----:R-:W-:Y:S05]  /*ce00*/  CALL.REL.NOINC `($__internal_1_$__cuda_sm70_shflsync_idx_p) ;  /* 0x0000167000007944 */ /* 0x002fea0003c00000 */
[----:B------:R-:W-:Y:S01]  /*ce10*/  IMAD.MOV.U32 R11, RZ, RZ, R0 ;  /* 0x000000ffff0b7224 */ /* 0x000fe200078e0000 */
[----:B------:R-:W-:Y:S01]  /*ce20*/  MOV R5, R7 ;  /* 0x0000000700057202 */ /* 0x000fe20000000f00 */
[----:B------:R-:W-:Y:S01]  /*ce30*/  IMAD.MOV.U32 R232, RZ, RZ, RZ ;  /* 0x000000ffffe87224 */ /* 0x000fe200078e00ff */
[----:B------:R-:W-:Y:S01]  /*ce40*/  MOV R3, R235 ;  /* 0x000000eb00037202 */ /* 0x000fe20000000f00 */
[----:B------:R-:W-:Y:S01]  /*ce50*/  IMAD.MOV.U32 R0, RZ, RZ, 0x1f ;  /* 0x0000001fff007424 */ /* 0x000fe200078e00ff */
[----:B------:R-:W-:-:S02]  /*ce60*/  MOV R2, 0xce80 ;  /* 0x0000ce8000027802 */ /* 0x000fc40000000f00 */
[----:B------:R-:W-:Y:S05]  /*ce70*/  CALL.REL.NOINC `($__internal_1_$__cuda_sm70_shflsync_idx_p) ;  /* 0x0000160000007944 */ /* 0x000fea0003c00000 */
[----:B------:R-:W-:Y:S01]  /*ce80*/  MOV R10, R0 ;  /* 0x00000000000a7202 */ /* 0x000fe20000000f00 */
[----:B------:R-:W-:Y:S05]  /*ce90*/  BRA `(.L_x_125) ;  /* 0xffff379000007947 */ /* 0x000fea000383ffff */
.L_x_30:
[----:B------:R-:W-:Y:S01]  /*cea0*/  IMAD.MOV.U32 R5, RZ, RZ, R4 ;  /* 0x000000ffff057224 */ /* 0x000fe200078e0004 */
[----:B------:R-:W-:-:S02]  /*ceb0*/  MOV R0, 0x1f ;  /* 0x0000001f00007802 */ /* 0x000fc40000000f00 */
[----:B------:R-:W-:Y:S02]  /*cec0*/  MOV R2, 0xcee0 ;  /* 0x0000cee000027802 */ /* 0x000fe40000000f00 */
[----:B-1234-:R-:W-:Y:S05]  /*ced0*/  CALL.REL.NOINC `($__internal_1_$__cuda_sm70_shflsync_idx_p) ;  /* 0x000015a000007944 */ /* 0x01efea0003c00000 */
[----:B------:R-:W-:Y:S01]  /*cee0*/  MOV R232, R0 ;  /* 0x0000000000e87202 */ /* 0x000fe20000000f00 */
[----:B------:R-:W-:Y:S05]  /*cef0*/  BRA `(.L_x_29) ;  /* 0xffff379000007947 */ /* 0x000fea000383ffff */
.L_x_38:
[----:B------:R-:W-:Y:S01]  /*cf00*/  IMAD.MOV.U32 R5, RZ, RZ, R10 ;  /* 0x000000ffff057224 */ /* 0x000fe200078e000a */
[----:B------:R-:W-:Y:S01]  /*cf10*/  MOV R3, RZ ;  /* 0x000000ff00037202 */ /* 0x000fe20000000f00 */
[----:B------:R-:W-:Y:S01]  /*cf20*/  IMAD.MOV.U32 R0, RZ, RZ, 0x1c1f ;  /* 0x00001c1fff007424 */ /* 0x000fe200078e00ff */
[----:B------:R-:W-:Y:S02]  /*cf30*/  MOV R2, 0xcf50 ;  /* 0x0000cf5000027802 */ /* 0x000fe40000000f00 */
[----:B------:R-:W-:Y:S05]  /*cf40*/  CALL.REL.NOINC `($__internal_1_$__cuda_sm70_shflsync_idx_p) ;  /* 0x0000153000007944 */ /* 0x000fea0003c00000 */
[----:B------:R-:W-:Y:S01]  /*cf50*/  MOV R8, R0 ;  /* 0x0000000000087202 */ /* 0x000fe20000000f00 */
[----:B------:R-:W-:Y:S05]  /*cf60*/  BRA `(.L_x_126) ;  /* 0xffff56b000007947 */ /* 0x000fea000383ffff */
.L_x_39:
[----:B------:R-:W-:Y:S01]  /*cf70*/  IMAD.MOV.U32 R5, RZ, RZ, R12 ;  /* 0x000000ffff057224 */ /* 0x000fe200078e000c */
[----:B------:R-:W-:Y:S01]  /*cf80*/  MOV R3, RZ ;  /* 0x000000ff00037202 */ /* 0x000fe20000000f00 */
[----:B------:R-:W-:Y:S01]  /*cf90*/  IMAD.MOV.U32 R0, RZ, RZ, 0x1c1f ;  /* 0x00001c1fff007424 */ /* 0x000fe200078e00ff */
[----:B------:R-:W-:Y:S02]  /*cfa0*/  MOV R2, 0xcfc0 ;  /* 0x0000cfc000027802 */ /* 0x000fe40000000f00 */
[----:B-12---:R-:W-:Y:S05]  /*cfb0*/  CALL.REL.NOINC `($__internal_1_$__cuda_sm70_shflsync_idx_p) ;  /* 0x000014c000007944 */ /* 0x006fea0003c00000 */
[----:B------:R-:W-:Y:S05]  /*cfc0*/  BRA `(.L_x_127) ;  /* 0xffff567000007947 */ /* 0x000fea000383ffff */
.L_x_42:
[----:B--2---:R-:W-:Y:S01]  /*cfd0*/  IMAD.MOV.U32 R5, RZ, RZ, R10 ;  /* 0x000000ffff057224 */ /* 0x004fe200078e000a */
[----:B------:R-:W-:Y:S01]  /*cfe0*/  MOV R3, 0x1 ;  /* 0x0000000100037802 */ /* 0x000fe20000000f00 */
[----:B----4-:R-:W-:Y:S01]  /*cff0*/  IMAD.MOV.U32 R0, RZ, RZ, 0x1c1f ;  /* 0x00001c1fff007424 */ /* 0x010fe200078e00ff */
[----:B------:R-:W-:-:S02]  /*d000*/  MOV R2, 0xd020 ;  /* 0x0000d02000027802 */ /* 0x000fc40000000f00 */
[----:B-1-3--:R-:W-:Y:S05]  /*d010*/  CALL.REL.NOINC `($__internal_1_$__cuda_sm70_shflsync_idx_p) ;  /* 0x0000146000007944 */ /* 0x00afea0003c00000 */
[----:B------:R-:W-:Y:S01]  /*d020*/  IMAD.MOV.U32 R8, RZ, RZ, R0 ;  /* 0x000000ffff087224 */ /* 0x000fe200078e0000 */
[----:B------:R-:W-:Y:S01]  /*d030*/  MOV R3, 0x1 ;  /* 0x0000000100037802 */ /* 0x000fe20000000f00 */
[----:B------:R-:W-:Y:S01]  /*d040*/  IMAD.MOV.U32 R5, RZ, RZ, R12 ;  /* 0x000000ffff057224 */ /* 0x000fe200078e000c */
[----:B------:R-:W-:-:S02]  /*d050*/  MOV R0, 0x1c1f ;  /* 0x00001c1f00007802 */ /* 0x000fc40000000f00 */
[----:B------:R-:W-:Y:S02]  /*d060*/  MOV R2, 0xd080 ;  /* 0x0000d08000027802 */ /* 0x000fe40000000f00 */
[----:B------:R-:W-:Y:S05]  /*d070*/  CALL.REL.NOINC `($__internal_1_$__cuda_sm70_shflsync_idx_p) ;  /* 0x0000140000007944 */ /* 0x000fea0003c00000 */
[----:B------:R-:W-:Y:S05]  /*d080*/  BRA `(.L_x_128) ;  /* 0xffff573000007947 */ /* 0x000fea000383ffff */
.L_x_45:
[----:B-1----:R-:W-:Y:S01]  /*d090*/  IMAD.MOV.U32 R5, RZ, RZ, R10 ;  /* 0x000000ffff057224 */ /* 0x002fe200078e000a */
[----:B------:R-:W-:Y:S01]  /*d0a0*/  MOV R3, 0x2 ;  /* 0x0000000200037802 */ /* 0x000fe20000000f00 */
[----:B----4-:R-:W-:Y:S01]  /*d0b0*/  IMAD.MOV.U32 R0, RZ, RZ, 0x1c1f ;  /* 0x00001c1fff007424 */ /* 0x010fe200078e00ff */
[----:B------:R-:W-:Y:S02]  /*d0c0*/  MOV R2, 0xd0e0 ;  /* 0x0000d0e000027802 */ /* 0x000fe40000000f00 */
[----:B--23--:R-:W-:Y:S05]  /*d0d0*/  CALL.REL.NOINC `($__internal_1_$__cuda_sm70_shflsync_idx_p) ;  /* 0x000013a000007944 */ /* 0x00cfea0003c00000 */
[----:B------:R-:W-:Y:S01]  /*d0e0*/  MOV R8, R0 ;  /* 0x0000000000087202 */ /* 0x000fe20000000f00 */
[----:B------:R-:W-:Y:S05]  /*d0f0*/  BRA `(.L_x_129) ;  /* 0xffff583000007947 */ /* 0x000fea000383ffff */
.L_x_46:
[----:B------:R-:W-:Y:S01]  /*d100*/  IMAD.MOV.U32 R5, RZ, RZ, R12 ;  /* 0x000000ffff057224 */ /* 0x000fe200078e000c */
[----:B------:R-:W-:Y:S01]  /*d110*/  MOV R3, 0x2 ;  /* 0x0000000200037802 */ /* 0x000fe20000000f00 */
[----:B----4-:R-:W-:Y:S01]  /*d120*/  IMAD.MOV.U32 R0, RZ, RZ, 0x1c1f ;  /* 0x00001c1fff007424 */ /* 0x010fe200078e00ff */
[----:B------:R-:W-:Y:S02]  /*d130*/  MOV R2, 0xd150 ;  /* 0x0000d15000027802 */ /* 0x000fe40000000f00 */
[----:B-123--:R-:W-:Y:S05]  /*d140*/  CALL.REL.NOINC `($__internal_1_$__cuda_sm70_shflsync_idx_p) ;  /* 0x0000133000007944 */ /* 0x00efea0003c00000 */
[----:B------:R-:W-:Y:S05]  /*d150*/  BRA `(.L_x_130) ;  /* 0xffff57f000007947 */ /* 0x000fea000383ffff */
.L_x_49:
[----:B-1----:R-:W-:Y:S01]  /*d160*/  IMAD.MOV.U32 R5, RZ, RZ, R10 ;  /* 0x000000ffff057224 */ /* 0x002fe200078e000a */
[----:B------:R-:W-:Y:S01]  /*d170*/  MOV R3, 0x3 ;  /* 0x0000000300037802 */ /* 0x000fe20000000f00 */
[----:B------:R-:W-:Y:S01]  /*d180*/  IMAD.MOV.U32 R0, RZ, RZ, 0x1c1f ;  /* 0x00001c1fff007424 */ /* 0x000fe200078e00ff */
[----:B------:R-:W-:-:S02]  /*d190*/  MOV R2, 0xd1b0 ;  /* 0x0000d1b000027802 */ /* 0x000fc40000000f00 */
[----:B--234-:R-:W-:Y:S05]  /*d1a0*/  CALL.REL.NOINC `($__internal_1_$__cuda_sm70_shflsync_idx_p) ;  /* 0x000012d000007944 */ /* 0x01cfea0003c00000 */
[----:B------:R-:W-:Y:S01]  /*d1b0*/  IMAD.MOV.U32 R8, RZ, RZ, R0 ;  /* 0x000000ffff087224 */ /* 0x000fe200078e0000 */
[----:B------:R-:W-:Y:S01]  /*d1c0*/  MOV R3, 0x3 ;  /* 0x0000000300037802 */ /* 0x000fe20000000f00 */
[----:B------:R-:W-:Y:S01]  /*d1d0*/  IMAD.MOV.U32 R5, RZ, RZ, R12 ;  /* 0x000000ffff057224 */ /* 0x000fe200078e000c */
[----:B------:R-:W-:-:S02]  /*d1e0*/  MOV R0, 0x1c1f ;  /* 0x00001c1f00007802 */ /* 0x000fc40000000f00 */
[----:B------:R-:W-:Y:S02]  /*d1f0*/  MOV R2, 0xd210 ;  /* 0x0000d21000027802 */ /* 0x000fe40000000f00 */
[----:B------:R-:W-:Y:S05]  /*d200*/  CALL.REL.NOINC `($__internal_1_$__cuda_sm70_shflsync_idx_p) ;  /* 0x0000127000007944 */ /* 0x000fea0003c00000 */
[----:B------:R-:W-:Y:S05]  /*d210*/  BRA `(.L_x_131) ;  /* 0xffff58b000007947 */ /* 0x000fea000383ffff */
.L_x_56:
[----:B------:R-:W-:Y:S01]  /*d220*/  IMAD.MOV.U32 R0, RZ, RZ, R200 ;  /* 0x000000ffff007224 */ /* 0x000fe200078e00c8 */
[----:B------:R-:W-:Y:S01]  /*d230*/  MOV R10, 0x1f ;  /* 0x0000001f000a7802 */ /* 0x000fe20000000f00 */
[----:B------:R-:W-:Y:S01]  /*d240*/  IMAD.MOV.U32 R3, RZ, RZ, 0x2 ;  /* 0x00000002ff037424 */ /* 0x000fe200078e00ff */
[----:B------:R-:W-:Y:S02]  /*d250*/  MOV R9, 0xffffffff ;  /* 0xffffffff00097802 */ /* 0x000fe40000000f00 */
[----:B------:R-:W-:Y:S02]  /*d260*/  MOV R2, 0xd280 ;  /* 0x0000d28000027802 */ /* 0x000fe40000000f00 */
[----:B------:R-:W-:Y:S05]  /*d270*/  CALL.REL.NOINC `($__internal_0_$__cuda_sm70_shflsync_bfly_p) ;  /* 0x000011c000007944 */ /* 0x000fea0003c00000 */
[----:B------:R-:W-:Y:S01]  /*d280*/  FADD.FTZ R0, R200, R8 ;  /* 0x00000008c8007221 */ /* 0x000fe20000010000 */
[----:B------:R-:W-:Y:S02]  /*d290*/  MOV R3, 0x1 ;  /* 0x0000000100037802 */ /* 0x000fe40000000f00 */
[----:B------:R-:W-:Y:S02]  /*d2a0*/  MOV R2, 0xd2c0 ;  /* 0x0000d2c000027802 */ /* 0x000fe40000000f00 */
[----:B------:R-:W-:Y:S05]  /*d2b0*/  CALL.REL.NOINC `($__internal_0_$__cuda_sm70_shflsync_bfly_p) ;  /* 0x0000118000007944 */ /* 0x000fea0003c00000 */
[----:B------:R-:W-:Y:S01]  /*d2c0*/  FADD.FTZ R5, R0, R8 ;  /* 0x0000000800057221 */ /* 0x000fe20000010000 */
[----:B------:R-:W-:Y:S02]  /*d2d0*/  MOV R0, R213 ;  /* 0x000000d500007202 */ /* 0x000fe40000000f00 */
[----:B------:R-:W-:-:S02]  /*d2e0*/  MOV R3, 0x2 ;  /* 0x0000000200037802 */ /* 0x000fc40000000f00 */
[----:B------:R-:W-:Y:S02]  /*d2f0*/  MOV R2, 0xd310 ;  /* 0x0000d31000027802 */ /* 0x000fe40000000f00 */
[----:B------:R-:W-:Y:S05]  /*d300*/  CALL.REL.NOINC `($__internal_0_$__cuda_sm70_shflsync_bfly_p) ;  /* 0x0000113000007944 */ /* 0x000fea0003c00000 */
[----:B------:R-:W-:Y:S01]  /*d310*/  FADD.FTZ R4, R213, R8 ;  /* 0x00000008d5047221 */ /* 0x000fe20000010000 */
[----:B------:R-:W-:Y:S02]  /*d320*/  MOV R3, 0x1 ;  /* 0x0000000100037802 */ /* 0x000fe40000000f00 */
[----:B------:R-:W-:Y:S02]  /*d330*/  MOV R2, 0xd360 ;  /* 0x0000d36000027802 */ /* 0x000fe40000000f00 */
[----:B------:R-:W-:Y:S02]  /*d340*/  MOV R0, R4 ;  /* 0x0000000400007202 */ /* 0x000fe40000000f00 */
[----:B------:R-:W-:Y:S05]  /*d350*/  CALL.REL.NOINC `($__internal_0_$__cuda_sm70_shflsync_bfly_p) ;  /* 0x000010e000007944 */ /* 0x000fea0003c00000 */
[----:B------:R-:W-:Y:S01]  /*d360*/  FADD.FTZ R4, R4, R8 ;  /* 0x0000000804047221 */ /* 0x000fe20000010000 */
[----:B------:R-:W-:Y:S02]  /*d370*/  MOV R0, R214 ;  /* 0x000000d600007202 */ /* 0x000fe40000000f00 */
[----:B------:R-:W-:Y:S02]  /*d380*/  MOV R3, 0x2 ;  /* 0x0000000200037802 */ /* 0x000fe40000000f00 */
[----:B------:R-:W-:-:S02]  /*d390*/  MOV R2, 0xd3b0 ;  /* 0x0000d3b000027802 */ /* 0x000fc40000000f00 */
[----:B------:R-:W-:Y:S05]  /*d3a0*/  CALL.REL.NOINC `($__internal_0_$__cuda_sm70_shflsync_bfly_p) ;  /* 0x0000109000007944 */ /* 0x000fea0003c00000 */
[----:B------:R-:W-:Y:S01]  /*d3b0*/  FADD.FTZ R7, R214, R8 ;  /* 0x00000008d6077221 */ /* 0x000fe20000010000 */
[----:B------:R-:W-:-:S02]  /*d3c0*/  MOV R3, 0x1 ;  /* 0x0000000100037802 */ /* 0x000fc40000000f00 */
[----:B------:R-:W-:Y:S02]  /*d3d0*/  MOV R2, 0xd400 ;  /* 0x0000d40000027802 */ /* 0x000fe40000000f00 */
[----:B------:R-:W-:Y:S02]  /*d3e0*/  MOV R0, R7 ;  /* 0x0000000700007202 */ /* 0x000fe40000000f00 */
[----:B------:R-:W-:Y:S05]  /*d3f0*/  CALL.REL.NOINC `($__internal_0_$__cuda_sm70_shflsync_bfly_p) ;  /* 0x0000104000007944 */ /* 0x000fea0003c00000 */
[----:B------:R-:W-:Y:S01]  /*d400*/  FADD.FTZ R7, R7, R8 ;  /* 0x0000000807077221 */ /* 0x000fe20000010000 */
[----:B------:R-:W-:Y:S02]  /*d410*/  MOV R0, R215 ;  /* 0x000000d700007202 */ /* 0x000fe40000000f00 */
[----:B------:R-:W-:Y:S02]  /*d420*/  MOV R3, 0x2 ;  /* 0x0000000200037802 */ /* 0x000fe40000000f00 */
[----:B------:R-:W-:Y:S02]  /*d430*/  MOV R2, 0xd450 ;  /* 0x0000d45000027802 */ /* 0x000fe40000000f00 */
[----:B------:R-:W-:Y:S05]  /*d440*/  CALL.REL.NOINC `($__internal_0_$__cuda_sm70_shflsync_bfly_p) ;  /* 0x00000ff000007944 */ /* 0x000fea0003c00000 */
[----:B------:R-:W-:Y:S01]  /*d450*/  FADD.FTZ R6, R215, R8 ;  /* 0x00000008d7067221 */ /* 0x000fe20000010000 */
[----:B------:R-:W-:Y:S02]  /*d460*/  MOV R3, 0x1 ;  /* 0x0000000100037802 */ /* 0x000fe40000000f00 */
[----:B------:R-:W-:-:S02]  /*d470*/  MOV R2, 0xd4a0 ;  /* 0x0000d4a000027802 */ /* 0x000fc40000000f00 */
[----:B------:R-:W-:Y:S02]  /*d480*/  MOV R0, R6 ;  /* 0x0000000600007202 */ /* 0x000fe40000000f00 */
[----:B------:R-:W-:Y:S05]  /*d490*/  CALL.REL.NOINC `($__internal_0_$__cuda_sm70_shflsync_bfly_p) ;  /* 0x00000fa000007944 */ /* 0x000fea0003c00000 */
[----:B------:R-:W-:Y:S05]  /*d4a0*/  BRA `(.L_x_132) ;  /* 0xffffa91000007947 */ /* 0x000fea000383ffff */
.L_x_63:
[----:B-1234-:R-:W-:Y:S01]  /*d4b0*/  IMAD.MOV.U32 R5, RZ, RZ, R12 ;  /* 0x000000ffff057224 */ /* 0x01efe200078e000c */
[----:B------:R-:W-:Y:S01]  /*d4c0*/  MOV R3, RZ ;  /* 0x000000ff00037202 */ /* 0x000fe20000000f00 */
[----:B------:R-:W-:Y:S01]  /*d4d0*/  IMAD.MOV.U32 R0, RZ, RZ, 0x1c1f ;  /* 0x00001c1fff007424 */ /* 0x000fe200078e00ff */
[----:B------:R-:W-:Y:S02]  /*d4e0*/  MOV R2, 0xd500 ;  /* 0x0000d50000027802 */ /* 0x000fe40000000f00 */
[----:B------:R-:W-:Y:S05]  /*d4f0*/  CALL.REL.NOINC `($__internal_1_$__cuda_sm70_shflsync_idx_p) ;  /* 0x00000f8000007944 */ /* 0x000fea0003c00000 */
[----:B------:R-:W-:Y:S01]  /*d500*/  MOV R10, R0 ;  /* 0x00000000000a7202 */ /* 0x000fe20000000f00 */
[----:B------:R-:W-:Y:S05]  /*d510*/  BRA `(.L_x_133) ;  /* 0xffffc2a000007947 */ /* 0x000fea000383ffff */
.L_x_64:
[----:B------:R-:W-:Y:S01]  /*d520*/  IMAD.MOV.U32 R5, RZ, RZ, R13 ;  /* 0x000000ffff057224 */ /* 0x000fe200078e000d */
[----:B------:R-:W-:Y:S01]  /*d530*/  MOV R3, RZ ;  /* 0x000000ff00037202 */ /* 0x000fe20000000f00 */
[----:B------:R-:W-:Y:S01]  /*d540*/  IMAD.MOV.U32 R0, RZ, RZ, 0x1c1f ;  /* 0x00001c1fff007424 */ /* 0x000fe200078e00ff */
[----:B------:R-:W-:Y:S02]  /*d550*/  MOV R2, 0xd570 ;  /* 0x0000d57000027802 */ /* 0x000fe40000000f00 */
[----:B-12---:R-:W-:Y:S05]  /*d560*/  CALL.REL.NOINC `($__internal_1_$__cuda_sm70_shflsync_idx_p) ;  /* 0x00000f1000007944 */ /* 0x006fea0003c00000 */
[----:B------:R-:W-:Y:S05]  /*d570*/  BRA `(.L_x_134) ;  /* 0xffffc26000007947 */ /* 0x000fea000383ffff */
.L_x_67:
[----:B------:R-:W-:Y:S01]  /*d580*/  IMAD.MOV.U32 R5, RZ, RZ, R12 ;  /* 0x000000ffff057224 */ /* 0x000fe200078e000c */
[----:B--2---:R-:W-:Y:S01]  /*d590*/  MOV R3, 0x1 ;  /* 0x0000000100037802 */ /* 0x004fe20000000f00 */
        /* <DEDUP_REMOVED lines=10> */
.L_x_70:
[----:B------:R-:W-:Y:S01]  /*d640*/  IMAD.MOV.U32 R5, RZ, RZ, R12 ;  /* 0x000000ffff057224 */ /* 0x000fe200078e000c */
[----:B-1----:R-:W-:Y:S01]  /*d650*/  MOV R3, 0x2 ;  /* 0x0000000200037802 */ /* 0x002fe20000000f00 */
[----:B----4-:R-:W-:Y:S01]  /*d660*/  IMAD.MOV.U32 R0, RZ, RZ, 0x1c1f ;  /* 0x00001c1fff007424 */ /* 0x010fe200078e00ff */
[----:B------:R-:W-:Y:S02]  /*d670*/  MOV R2, 0xd690 ;  /* 0x0000d69000027802 */ /* 0x000fe40000000f00 */
[----:B--23--:R-:W-:Y:S05]  /*d680*/  CALL.REL.NOINC `($__internal_1_$__cuda_sm70_shflsync_idx_p) ;  /* 0x00000df000007944 */ /* 0x00cfea0003c00000 */
[----:B------:R-:W-:Y:S01]  /*d690*/  MOV R10, R0 ;  /* 0x00000000000a7202 */ /* 0x000fe20000000f00 */
[----:B------:R-:W-:Y:S05]  /*d6a0*/  BRA `(.L_x_136) ;  /* 0xffffc3d000007947 */ /* 0x000fea000383ffff */
.L_x_71:
[----:B------:R-:W-:Y:S01]  /*d6b0*/  IMAD.MOV.U32 R5, RZ, RZ, R13 ;  /* 0x000000ffff057224 */ /* 0x000fe200078e000d */
[----:B------:R-:W-:Y:S01]  /*d6c0*/  MOV R3, 0x2 ;  /* 0x0000000200037802 */ /* 0x000fe20000000f00 */
[----:B----4-:R-:W-:Y:S01]  /*d6d0*/  IMAD.MOV.U32 R0, RZ, RZ, 0x1c1f ;  /* 0x00001c1fff007424 */ /* 0x010fe200078e00ff */
[----:B------:R-:W-:Y:S02]  /*d6e0*/  MOV R2, 0xd700 ;  /* 0x0000d70000027802 */ /* 0x000fe40000000f00 */
[----:B-123--:R-:W-:Y:S05]  /*d6f0*/  CALL.REL.NOINC `($__internal_1_$__cuda_sm70_shflsync_idx_p) ;  /* 0x00000d8000007944 */ /* 0x00efea0003c00000 */
[----:B------:R-:W-:Y:S05]  /*d700*/  BRA `(.L_x_137) ;  /* 0xffffc39000007947 */ /* 0x000fea000383ffff */
.L_x_74:
[----:B------:R-:W-:Y:S01]  /*d710*/  IMAD.MOV.U32 R5, RZ, RZ, R12 ;  /* 0x000000ffff057224 */ /* 0x000fe200078e000c */
[----:B-1----:R-:W-:Y:S01]  /*d720*/  MOV R3, 0x3 ;  /* 0x0000000300037802 */ /* 0x002fe20000000f00 */
        /* <DEDUP_REMOVED lines=10> */
.L_x_76:
[----:B------:R-:W-:Y:S01]  /*d7d0*/  IMAD.MOV.U32 R5, RZ, RZ, R12 ;  /* 0x000000ffff057224 */ /* 0x000fe200078e000c */
[----:B------:R-:W-:Y:S01]  /*d7e0*/  MOV R3, RZ ;  /* 0x000000ff00037202 */ /* 0x000fe20000000f00 */
[----:B------:R-:W-:Y:S01]  /*d7f0*/  IMAD.MOV.U32 R0, RZ, RZ, 0x1c1f ;  /* 0x00001c1fff007424 */ /* 0x000fe200078e00ff */
[----:B------:R-:W-:Y:S02]  /*d800*/  MOV R2, 0xd820 ;  /* 0x0000d82000027802 */ /* 0x000fe40000000f00 */
[----:B------:R-:W-:Y:S05]  /*d810*/  CALL.REL.NOINC `($__internal_1_$__cuda_sm70_shflsync_idx_p) ;  /* 0x00000c6000007944 */ /* 0x000fea0003c00000 */
[----:B------:R-:W-:Y:S01]  /*d820*/  MOV R4, R0 ;  /* 0x0000000000047202 */ /* 0x000fe20000000f00 */
[----:B------:R-:W-:Y:S05]  /*d830*/  BRA `(.L_x_139) ;  /* 0xffffc71000007947 */ /* 0x000fea000383ffff */
.L_x_77:
[----:B------:R-:W-:Y:S01]  /*d840*/  IMAD.MOV.U32 R5, RZ, RZ, R13 ;  /* 0x000000ffff057224 */ /* 0x000fe200078e000d */
[----:B------:R-:W-:Y:S01]  /*d850*/  MOV R3, RZ ;  /* 0x000000ff00037202 */ /* 0x000fe20000000f00 */
[----:B------:R-:W-:Y:S01]  /*d860*/  IMAD.MOV.U32 R0, RZ, RZ, 0x1c1f ;  /* 0x00001c1fff007424 */ /* 0x000fe200078e00ff */
[----:B------:R-:W-:Y:S02]  /*d870*/  MOV R2, 0xd890 ;  /* 0x0000d89000027802 */ /* 0x000fe40000000f00 */
[----:B-12---:R-:W-:Y:S05]  /*d880*/  CALL.REL.NOINC `($__internal_1_$__cuda_sm70_shflsync_idx_p) ;  /* 0x00000bf000007944 */ /* 0x006fea0003c00000 */
[----:B------:R-:W-:Y:S05]  /*d890*/  BRA `(.L_x_140) ;  /* 0xffffc6d000007947 */ /* 0x000fea000383ffff */
.L_x_80:
        /* <DEDUP_REMOVED lines=12> */
.L_x_83:
[----:B------:R-:W-:Y:S01]  /*d960*/  IMAD.MOV.U32 R5, RZ, RZ, R12 ;  /* 0x000000ffff057224 */ /* 0x000fe200078e000c */
[----:B-1----:R-:W-:Y:S01]  /*d970*/  MOV R3, 0x2 ;  /* 0x0000000200037802 */ /* 0x002fe20000000f00 */
[----:B----4-:R-:W-:Y:S01]  /*d980*/  IMAD.MOV.U32 R0, RZ, RZ, 0x1c1f ;  /* 0x00001c1fff007424 */ /* 0x010fe200078e00ff */
[----:B------:R-:W-:Y:S02]  /*d990*/  MOV R2, 0xd9b0 ;  /* 0x0000d9b000027802 */ /* 0x000fe40000000f00 */
[----:B--23--:R-:W-:Y:S05]  /*d9a0*/  CALL.REL.NOINC `($__internal_1_$__cuda_sm70_shflsync_idx_p) ;  /* 0x00000ad000007944 */ /* 0x00cfea0003c00000 */
[----:B------:R-:W-:Y:S01]  /*d9b0*/  MOV R4, R0 ;  /* 0x0000000000047202 */ /* 0x000fe20000000f00 */
[----:B------:R-:W-:Y:S05]  /*d9c0*/  BRA `(.L_x_142) ;  /* 0xffffcf5000007947 */ /* 0x000fea000383ffff */
.L_x_84:
[----:B------:R-:W-:Y:S01]  /*d9d0*/  IMAD.MOV.U32 R5, RZ, RZ, R13 ;  /* 0x000000ffff057224 */ /* 0x000fe200078e000d */
[----:B------:R-:W-:Y:S01]  /*d9e0*/  MOV R3, 0x2 ;  /* 0x0000000200037802 */ /* 0x000fe20000000f00 */
[----:B----4-:R-:W-:Y:S01]  /*d9f0*/  IMAD.MOV.U32 R0, RZ, RZ, 0x1c1f ;  /* 0x00001c1fff007424 */ /* 0x010fe200078e00ff */
[----:B------:R-:W-:Y:S02]  /*da00*/  MOV R2, 0xda20 ;  /* 0x0000da2000027802 */ /* 0x000fe40000000f00 */
[----:B-123--:R-:W-:Y:S05]  /*da10*/  CALL.REL.NOINC `($__internal_1_$__cuda_sm70_shflsync_idx_p) ;  /* 0x00000a6000007944 */ /* 0x00efea0003c00000 */
[----:B------:R-:W-:Y:S05]  /*da20*/  BRA `(.L_x_143) ;  /* 0xffffcf1000007947 */ /* 0x000fea000383ffff */
.L_x_87:
[----:B------:R-:W-:Y:S01]  /*da30*/  IMAD.MOV.U32 R5, RZ, RZ, R12 ;  /* 0x000000ffff057224 */ /* 0x000fe200078e000c */
[----:B--2---:R-:W-:Y:S01]  /*da40*/  MOV R3, 0x3 ;  /* 0x0000000300037802 */ /* 0x004fe20000000f00 */
[----:B-1----:R-:W-:Y:S01]  /*da50*/  IMAD.MOV.U32 R0, RZ, RZ, 0x1c1f ;  /* 0x00001c1fff007424 */ /* 0x002fe200078e00ff */
[----:B------:R-:W-:-:S02]  /*da60*/  MOV R2, 0xda80 ;  /* 0x0000da8000027802 */ /* 0x000fc40000000f00 */
[----:B---34-:R-:W-:Y:S05]  /*da70*/  CALL.REL.NOINC `($__internal_1_$__cuda_sm70_shflsync_idx_p) ;  /* 0x00000a0000007944 */ /* 0x018fea0003c00000 */
[----:B------:R-:W-:Y:S01]  /*da80*/  IMAD.MOV.U32 R4, RZ, RZ, R0 ;  /* 0x000000ffff047224 */ /* 0x000fe200078e0000 */
[----:B------:R-:W-:Y:S01]  /*da90*/  MOV R3, 0x3 ;  /* 0x0000000300037802 */ /* 0x000fe20000000f00 */
[----:B------:R-:W-:Y:S01]  /*daa0*/  IMAD.MOV.U32 R5, RZ, RZ, R13 ;  /* 0x000000ffff057224 */ /* 0x000fe200078e000d */
[----:B------:R-:W-:-:S02]  /*dab0*/  MOV R0, 0x1c1f ;  /* 0x00001c1f00007802 */ /* 0x000fc40000000f00 */
[----:B------:R-:W-:Y:S02]  /*dac0*/  MOV R2, 0xdae0 ;  /* 0x0000dae000027802 */ /* 0x000fe40000000f00 */
[----:B------:R-:W-:Y:S05]  /*dad0*/  CALL.REL.NOINC `($__internal_1_$__cuda_sm70_shflsync_idx_p) ;  /* 0x000009a000007944 */ /* 0x000fea0003c00000 */
[----:B------:R-:W-:Y:S05]  /*dae0*/  BRA `(.L_x_144) ;  /* 0xffffd34000007947 */ /* 0x000fea000383ffff */
.L_x_91:
[----:B------:R-:W-:Y:S01]  /*daf0*/  IMAD.MOV.U32 R5, RZ, RZ, R9 ;  /* 0x000000ffff057224 */ /* 0x000fe200078e0009 */
[----:B------:R-:W-:Y:S01]  /*db00*/  MOV R3, RZ ;  /* 0x000000ff00037202 */ /* 0x000fe20000000f00 */
[----:B------:R-:W-:Y:S01]  /*db10*/  IMAD.MOV.U32 R0, RZ, RZ, 0x1c1f ;  /* 0x00001c1fff007424 */ /* 0x000fe200078e00ff */
[----:B------:R-:W-:Y:S02]  /*db20*/  MOV R2, 0xdb40 ;  /* 0x0000db4000027802 */ /* 0x000fe40000000f00 */
[----:B------:R-:W-:Y:S05]  /*db30*/  CALL.REL.NOINC `($__internal_1_$__cuda_sm70_shflsync_idx_p) ;  /* 0x0000094000007944 */ /* 0x000fea0003c00000 */
[----:B------:R-:W-:Y:S01]  /*db40*/  MOV R8, R0 ;  /* 0x0000000000087202 */ /* 0x000fe20000000f00 */
[----:B------:R-:W-:Y:S05]  /*db50*/  BRA `(.L_x_145) ;  /* 0xffffdf1000007947 */ /* 0x000fea000383ffff */
.L_x_92:
[----:B------:R-:W-:Y:S01]  /*db60*/  IMAD.MOV.U32 R5, RZ, RZ, R12 ;  /* 0x000000ffff057224 */ /* 0x000fe200078e000c */
[----:B------:R-:W-:Y:S01]  /*db70*/  MOV R3, RZ ;  /* 0x000000ff00037202 */ /* 0x000fe20000000f00 */
[----:B------:R-:W-:Y:S01]  /*db80*/  IMAD.MOV.U32 R0, RZ, RZ, 0x1c1f ;  /* 0x00001c1fff007424 */ /* 0x000fe200078e00ff */
[----:B------:R-:W-:Y:S02]  /*db90*/  MOV R2, 0xdbb0 ;  /* 0x0000dbb000027802 */ /* 0x000fe40000000f00 */
[----:B-12---:R-:W-:Y:S05]  /*dba0*/  CALL.REL.NOINC `($__internal_1_$__cuda_sm70_shflsync_idx_p) ;  /* 0x000008d000007944 */ /* 0x006fea0003c00000 */
[----:B------:R-:W-:Y:S05]  /*dbb0*/  BRA `(.L_x_146) ;  /* 0xffffded000007947 */ /* 0x000fea000383ffff */
.L_x_95:
        /* <DEDUP_REMOVED lines=12> */
.L_x_98:
[----:B-1----:R-:W-:Y:S01]  /*dc80*/  IMAD.MOV.U32 R5, RZ, RZ, R9 ;  /* 0x000000ffff057224 */ /* 0x002fe200078e0009 */
[----:B------:R-:W-:Y:S01]  /*dc90*/  MOV R3, 0x2 ;  /* 0x0000000200037802 */ /* 0x000fe20000000f00 */
[----:B----4-:R-:W-:Y:S01]  /*dca0*/  IMAD.MOV.U32 R0, RZ, RZ, 0x1c1f ;  /* 0x00001c1fff007424 */ /* 0x010fe200078e00ff */
[----:B------:R-:W-:Y:S02]  /*dcb0*/  MOV R2, 0xdcd0 ;  /* 0x0000dcd000027802 */ /* 0x000fe40000000f00 */
[----:B--23--:R-:W-:Y:S05]  /*dcc0*/  CALL.REL.NOINC `($__internal_1_$__cuda_sm70_shflsync_idx_p) ;  /* 0x000007b000007944 */ /* 0x00cfea0003c00000 */
[----:B------:R-:W-:Y:S01]  /*dcd0*/  MOV R8, R0 ;  /* 0x0000000000087202 */ /* 0x000fe20000000f00 */
[----:B------:R-:W-:Y:S05]  /*dce0*/  BRA `(.L_x_148) ;  /* 0xffffe05000007947 */ /* 0x000fea000383ffff */
.L_x_99:
[----:B------:R-:W-:Y:S01]  /*dcf0*/  IMAD.MOV.U32 R5, RZ, RZ, R12 ;  /* 0x000000ffff057224 */ /* 0x000fe200078e000c */
[----:B------:R-:W-:Y:S01]  /*dd00*/  MOV R3, 0x2 ;  /* 0x0000000200037802 */ /* 0x000fe20000000f00 */
[----:B----4-:R-:W-:Y:S01]  /*dd10*/  IMAD.MOV.U32 R0, RZ, RZ, 0x1c1f ;  /* 0x00001c1fff007424 */ /* 0x010fe200078e00ff */
[----:B------:R-:W-:Y:S02]  /*dd20*/  MOV R2, 0xdd40 ;  /* 0x0000dd4000027802 */ /* 0x000fe40000000f00 */
[----:B-123--:R-:W-:Y:S05]  /*dd30*/  CALL.REL.NOINC `($__internal_1_$__cuda_sm70_shflsync_idx_p) ;  /* 0x0000074000007944 */ /* 0x00efea0003c00000 */
[----:B------:R-:W-:Y:S05]  /*dd40*/  BRA `(.L_x_149) ;  /* 0xffffe01000007947 */ /* 0x000fea000383ffff */
.L_x_102:
        /* <DEDUP_REMOVED lines=12> */
.L_x_104:
[----:B---3--:R-:W-:Y:S01]  /*de10*/  IMAD.MOV.U32 R5, RZ, RZ, R74 ;  /* 0x000000ffff057224 */ /* 0x008fe200078e004a */
[----:B------:R-:W-:Y:S01]  /*de20*/  MOV R3, RZ ;  /* 0x000000ff00037202 */ /* 0x000fe20000000f00 */
[----:B------:R-:W-:Y:S01]  /*de30*/  IMAD.MOV.U32 R0, RZ, RZ, 0x1f ;  /* 0x0000001fff007424 */ /* 0x000fe200078e00ff */
[----:B------:R-:W-:Y:S02]  /*de40*/  MOV R2, 0xde60 ;  /* 0x0000de6000027802 */ /* 0x000fe40000000f00 */
[----:B-12---:R-:W-:Y:S05]  /*de50*/  CALL.REL.NOINC `($__internal_1_$__cuda_sm70_shflsync_idx_p) ;  /* 0x0000062000007944 */ /* 0x006fea0003c00000 */
[----:B------:R-:W-:Y:S01]  /*de60*/  MOV R9, R0 ;  /* 0x0000000000097202 */ /* 0x000fe20000000f00 */
[----:B------:R-:W-:Y:S05]  /*de70*/  BRA `(.L_x_151) ;  /* 0xffffe23000007947 */ /* 0x000fea000383ffff */
.L_x_105:
[----:B---3--:R-:W-:Y:S01]  /*de80*/  IMAD.MOV.U32 R5, RZ, RZ, R74 ;  /* 0x000000ffff057224 */ /* 0x008fe200078e004a */
[----:B------:R-:W-:Y:S01]  /*de90*/  MOV R3, 0x1 ;  /* 0x0000000100037802 */ /* 0x000fe20000000f00 */
[----:B------:R-:W-:Y:S01]  /*dea0*/  IMAD.MOV.U32 R0, RZ, RZ, 0x1f ;  /* 0x0000001fff007424 */ /* 0x000fe200078e00ff */
[----:B------:R-:W-:Y:S02]  /*deb0*/  MOV R2, 0xded0 ;  /* 0x0000ded000027802 */ /* 0x000fe40000000f00 */
[----:B-12-4-:R-:W-:Y:S05]  /*dec0*/  CALL.REL.NOINC `($__internal_1_$__cuda_sm70_shflsync_idx_p) ;  /* 0x000005b000007944 */ /* 0x016fea0003c00000 */
[----:B------:R-:W-:Y:S01]  /*ded0*/  MOV R8, R0 ;  /* 0x0000000000087202 */ /* 0x000fe20000000f00 */
[----:B------:R-:W-:Y:S05]  /*dee0*/  BRA `(.L_x_152) ;  /* 0xffffe1e000007947 */ /* 0x000fea000383ffff */
.L_x_106:
[----:B------:R-:W-:Y:S02]  /*def0*/  MOV R2, 0x1 ;  /* 0x0000000100027802 */ /* 0x000fe40000000f00 */
[----:B------:R-:W-:-:S02]  /*df00*/  MOV R3, 0xdf20 ;  /* 0x0000df2000037802 */ /* 0x000fc40000000f00 */
[----:B--234-:R-:W-:Y:S05]  /*df10*/  CALL.REL.NOINC `($__internal_2_$__cuda_sm70_shflsync_up_p) ;  /* 0x000005b000007944 */ /* 0x01cfea0003c00000 */
[----:B------:R-:W-:Y:S05]  /*df20*/  BRA `(.L_x_153) ;  /* 0xffffe2c000007947 */ /* 0x000fea000383ffff */
.L_x_107:
[----:B------:R-:W-:Y:S02]  /*df30*/  MOV R2, 0x2 ;  /* 0x0000000200027802 */ /* 0x000fe40000000f00 */
[----:B------:R-:W-:-:S02]  /*df40*/  MOV R3, 0xdf60 ;  /* 0x0000df6000037802 */ /* 0x000fc40000000f00 */
[----:B--2-4-:R-:W-:Y:S05]  /*df50*/  CALL.REL.NOINC `($__internal_2_$__cuda_sm70_shflsync_up_p) ;  /* 0x0000057000007944 */ /* 0x014fea0003c00000 */
        /* <DEDUP_REMOVED lines=23> */
.L_x_111:
[----:B------:R-:W-:Y:S02]  /*e0d0*/  MOV R2, 0x1 ;  /* 0x0000000100027802 */ /* 0x000fe40000000f00 */
[----:B------:R-:W-:Y:S02]  /*e0e0*/  MOV R3, 0xe100 ;  /* 0x0000e10000037802 */ /* 0x000fe40000000f00 */
[----:B------:R-:W-:Y:S05]  /*e0f0*/  CALL.REL.NOINC `($__internal_2_$__cuda_sm70_shflsync_up_p) ;  /* 0x000003d000007944 */ /* 0x000fea0003c00000 */
[----:B------:R-:W-:Y:S01]  /*e100*/  MOV R2, R4 ;  /* 0x0000000400027202 */ /* 0x000fe20000000f00 */
[----:B------:R-:W-:Y:S05]  /*e110*/  BRA `(.L_x_155) ;  /* 0xffffe32000007947 */ /* 0x000fea000383ffff */
.L_x_112:
[----:B------:R-:W-:Y:S02]  /*e120*/  MOV R2, 0x2 ;  /* 0x0000000200027802 */ /* 0x000fe40000000f00 */
[----:B------:R-:W-:Y:S02]  /*e130*/  MOV R3, 0xe150 ;  /* 0x0000e15000037802 */ /* 0x000fe40000000f00 */
        /* <DEDUP_REMOVED lines=24> */
.L_x_114:
[----:B------:R-:W-:Y:S02]  /*e2c0*/  SEL R0, RZ, 0x1, P0 ;  /* 0x00000001ff007807 */ /* 0x000fe40000000000 */
[----:B------:R-:W-:Y:S02]  /*e2d0*/  MOV R2, 0xe2f0 ;  /* 0x0000e2f000027802 */ /* 0x000fe40000000f00 */
[----:B-1----:R-:W-:Y:S05]  /*e2e0*/  CALL.REL.NOINC `($__internal_3_$__cuda_sm70_votesync_ballot) ;  /* 0x0000025000007944 */ /* 0x002fea0003c00000 */
[----:B------:R-:W-:Y:S01]  /*e2f0*/  MOV R10, R0 ;  /* 0x00000000000a7202 */ /* 0x000fe20000000f00 */
[----:B------:R-:W-:Y:S05]  /*e300*/  BRA `(.L_x_157) ;  /* 0xffffe2c000007947 */ /* 0x000fea000383ffff */
.L_x_115:
[----:B------:R-:W-:Y:S01]  /*e310*/  IMAD.MOV.U32 R5, RZ, RZ, R6 ;  /* 0x000000ffff057224 */ /* 0x000fe200078e0006 */
[----:B---3--:R-:W-:Y:S01]  /*e320*/  MOV R3, R12 ;  /* 0x0000000c00037202 */ /* 0x008fe20000000f00 */
[----:B------:R-:W-:Y:S01]  /*e330*/  IMAD.MOV.U32 R0, RZ, RZ, 0x1f ;  /* 0x0000001fff007424 */ /* 0x000fe200078e00ff */
[----:B------:R-:W-:Y:S02]  /*e340*/  MOV R2, 0xe360 ;  /* 0x0000e36000027802 */ /* 0x000fe40000000f00 */
[----:B-12---:R-:W-:Y:S05]  /*e350*/  CALL.REL.NOINC `($__internal_1_$__cuda_sm70_shflsync_idx_p) ;  /* 0x0000012000007944 */ /* 0x006fea0003c00000 */
[----:B------:R-:W-:Y:S01]  /*e360*/  IMAD.MOV.U32 R8, RZ, RZ, R0 ;  /* 0x000000ffff087224 */ /* 0x000fe200078e0000 */
[----:B------:R-:W-:Y:S01]  /*e370*/  MOV R3, R12 ;  /* 0x0000000c00037202 */ /* 0x000fe20000000f00 */
[----:B------:R-:W-:Y:S01]  /*e380*/  IMAD.MOV.U32 R5, RZ, RZ, R7 ;  /* 0x000000ffff057224 */ /* 0x000fe200078e0007 */
[----:B------:R-:W-:Y:S02]  /*e390*/  MOV R0, 0x1f ;  /* 0x0000001f00007802 */ /* 0x000fe40000000f00 */
[----:B------:R-:W-:-:S02]  /*e3a0*/  MOV R2, 0xe3c0 ;  /* 0x0000e3c000027802 */ /* 0x000fc40000000f00 */
[----:B------:R-:W-:Y:S05]  /*e3b0*/  CALL.REL.NOINC `($__internal_1_$__cuda_sm70_shflsync_idx_p) ;  /* 0x000000c000007944 */ /* 0x000fea0003c00000 */
[----:B------:R-:W-:Y:S01]  /*e3c0*/  MOV R7, R0 ;  /* 0x0000000000077202 */ /* 0x000fe20000000f00 */
[----:B------:R-:W-:Y:S05]  /*e3d0*/  BRA `(.L_x_158) ;  /* 0xffffe23000007947 */ /* 0x000fea000383ffff */
.L_x_118:
[----:B------:R-:W-:Y:S01]  /*e3e0*/  IMAD.MOV.U32 R5, RZ, RZ, R4 ;  /* 0x000000ffff057224 */ /* 0x000fe200078e0004 */
[----:B------:R-:W-:-:S02]  /*e3f0*/  MOV R0, 0x1f ;  /* 0x0000001f00007802 */ /* 0x000fc40000000f00 */
[----:B------:R-:W-:Y:S02]  /*e400*/  MOV R2, 0xe420 ;  /* 0x0000e42000027802 */ /* 0x000fe40000000f00 */
[----:B-1234-:R-:W-:Y:S05]  /*e410*/  CALL.REL.NOINC `($__internal_1_$__cuda_sm70_shflsync_idx_p) ;  /* 0x0000006000007944 */ /* 0x01efea0003c00000 */
[----:B------:R-:W-:Y:S01]  /*e420*/  MOV R13, R0 ;  /* 0x00000000000d7202 */ /* 0x000fe20000000f00 */
[----:B------:R-:W-:Y:S05]  /*e430*/  BRA `(.L_x_117) ;  /* 0xffffe23000007947 */ /* 0x000fea000383ffff */
        .weak           $__internal_0_$__cuda_sm70_shflsync_bfly_p
        .type           $__internal_0_$__cuda_sm70_shflsync_bfly_p,@function
        .size           $__internal_0_$__cuda_sm70_shflsync_bfly_p,($__internal_1_$__cuda_sm70_shflsync_idx_p - $__internal_0_$__cuda_sm70_shflsync_bfly_p)
$__internal_0_$__cuda_sm70_shflsync_bfly_p:
[----:B------:R-:W-:Y:S04]  /*e440*/  WARPSYNC R9 ;  /* 0x0000000900007348 */ /* 0x000fe80003800000 */
[----:B------:R1:W2:Y:S02]  /*e450*/  SHFL.BFLY PT, R8, R0, R3, R10 ;  /* 0x0c00000300087389 */ /* 0x0002a400000e000a */
[----:B-1----:R-:W-:-:S04]  /*e460*/  MOV R3, 0x0 ;  /* 0x0000000000037802 */ /* 0x002fc80000000f00 */
[----:B--2---:R-:W-:Y:S05]  /*e470*/  RET.REL.NODEC R2 `(_ZN7cutlass13device_kernelIN5flash19enable_sm80_to_sm89INS1_16FlashAttnFwdSm80INS1_25CollectiveMainloopFwdSm80ILi4ELi1ELb0EN4cute5tupleIJNS5_1CILi128EEENS7_ILi48EEENS7_ILi96EEEEEELi96ENS_6half_tEfNS_4arch4Sm80ELb0ELb0ELb0ELb1ELb0ELb0ELb1ELb1EEENS1_21CollectiveEpilogueFwdINS6_IJS8_SA_S9_EEENS6_IJNS7_ILi1EEESI_SI_EEESC_SE_Li128ELb1ELb1ELb1ELb0EEENS1_36VarlenDynamicPersistentTileSchedulerILi128ELi48ELi128ELi128ELb1ELb1ELb0ELb0ELb1ELb1EEEEEEEEEvNT_6ParamsE) ;  /* 0xffff1b8002007950 */ /* 0x004fea0003c3ffff */
        .weak           $__internal_1_$__cuda_sm70_shflsync_idx_p
        .type           $__internal_1_$__cuda_sm70_shflsync_idx_p,@function
        .size           $__internal_1_$__cuda_sm70_shflsync_idx_p,($__internal_2_$__cuda_sm70_shflsync_up_p - $__internal_1_$__cuda_sm70_shflsync_idx_p)
$__internal_1_$__cuda_sm70_shflsync_idx_p:
[----:B------:R-:W-:-:S04]  /*e480*/  MOV R15, 0xffffffff ;  /* 0xffffffff000f7802 */ /* 0x000fc80000000f00 */
[----:B------:R-:W-:Y:S04]  /*e490*/  WARPSYNC R15 ;  /* 0x0000000f00007348 */ /* 0x000fe80003800000 */
[----:B------:R1:W2:Y:S02]  /*e4a0*/  SHFL.IDX PT, R0, R5, R3, R0 ;  /* 0x0000000305007389 */ /* 0x0002a400000e0000 */
[----:B-1----:R-:W-:-:S04]  /*e4b0*/  MOV R3, 0x0 ;  /* 0x0000000000037802 */ /* 0x002fc80000000f00 */
[----:B--2---:R-:W-:Y:S05]  /*e4c0*/  RET.REL.NODEC R2 `(_ZN7cutlass13device_kernelIN5flash19enable_sm80_to_sm89INS1_16FlashAttnFwdSm80INS1_25CollectiveMainloopFwdSm80ILi4ELi1ELb0EN4cute5tupleIJNS5_1CILi128EEENS7_ILi48EEENS7_ILi96EEEEEELi96ENS_6half_tEfNS_4arch4Sm80ELb0ELb0ELb0ELb1ELb0ELb0ELb1ELb1EEENS1_21CollectiveEpilogueFwdINS6_IJS8_SA_S9_EEENS6_IJNS7_ILi1EEESI_SI_EEESC_SE_Li128ELb1ELb1ELb1ELb0EEENS1_36VarlenDynamicPersistentTileSchedulerILi128ELi48ELi128ELi128ELb1ELb1ELb0ELb0ELb1ELb1EEEEEEEEEvNT_6ParamsE) ;  /* 0xffff1b3002007950 */ /* 0x004fea0003c3ffff */
        .weak           $__internal_2_$__cuda_sm70_shflsync_up_p
        .type           $__internal_2_$__cuda_sm70_shflsync_up_p,@function
        .size           $__internal_2_$__cuda_sm70_shflsync_up_p,($__internal_3_$__cuda_sm70_votesync_ballot - $__internal_2_$__cuda_sm70_shflsync_up_p)
$__internal_2_$__cuda_sm70_shflsync_up_p:
[----:B------:R-:W-:Y:S02]  /*e4d0*/  IMAD.MOV.U32 R4, RZ, RZ, RZ ;  /* 0x000000ffff047224 */ /* 0x000fe400078e00ff */
[----:B------:R-:W-:-:S04]  /*e4e0*/  IMAD.MOV.U32 R10, RZ, RZ, -0x1 ;  /* 0xffffffffff0a7424 */ /* 0x000fc800078e00ff */
[----:B------:R-:W-:Y:S04]  /*e4f0*/  WARPSYNC R10 ;  /* 0x0000000a00007348 */ /* 0x000fe80003800000 */
[----:B------:R1:W2:Y:S02]  /*e500*/  SHFL.UP PT, R4, R0, R2, R4 ;  /* 0x0400000200047389 */ /* 0x0002a400000e0004 */
[----:B-1----:R-:W-:Y:S02]  /*e510*/  MOV R2, R3 ;  /* 0x0000000300027202 */ /* 0x002fe40000000f00 */
[----:B------:R-:W-:-:S04]  /*e520*/  MOV R3, 0x0 ;  /* 0x0000000000037802 */ /* 0x000fc80000000f00 */
[----:B--2---:R-:W-:Y:S05]  /*e530*/  RET.REL.NODEC R2 `(_ZN7cutlass13device_kernelIN5flash19enable_sm80_to_sm89INS1_16FlashAttnFwdSm80INS1_25CollectiveMainloopFwdSm80ILi4ELi1ELb0EN4cute5tupleIJNS5_1CILi128EEENS7_ILi48EEENS7_ILi96EEEEEELi96ENS_6half_tEfNS_4arch4Sm80ELb0ELb0ELb0ELb1ELb0ELb0ELb1ELb1EEENS1_21CollectiveEpilogueFwdINS6_IJS8_SA_S9_EEENS6_IJNS7_ILi1EEESI_SI_EEESC_SE_Li128ELb1ELb1ELb1ELb0EEENS1_36VarlenDynamicPersistentTileSchedulerILi128ELi48ELi128ELi128ELb1ELb1ELb0ELb0ELb1ELb1EEEEEEEEEvNT_6ParamsE) ;  /* 0xffff1ac002007950 */ /* 0x004fea0003c3ffff */
        .weak           $__internal_3_$__cuda_sm70_votesync_ballot
        .type           $__internal_3_$__cuda_sm70_votesync_ballot,@function
        .size           $__internal_3_$__cuda_sm70_votesync_ballot,(.L_x_1425 - $__internal_3_$__cuda_sm70_votesync_ballot)
$__internal_3_$__cuda_sm70_votesync_ballot:
[----:B------:R-:W-:Y:S01]  /*e540*/  ISETP.NE.U32.AND P0, PT, R0, 0x1, PT ;  /* 0x000000010000780c */ /* 0x000fe20003f05070 */
[----:B------:R-:W-:-:S04]  /*e550*/  IMAD.MOV.U32 R3, RZ, RZ, -0x1 ;  /* 0xffffffffff037424 */ /* 0x000fc800078e00ff */
[----:B------:R-:W-:Y:S08]  /*e560*/  WARPSYNC R3 ;  /* 0x0000000300007348 */ /* 0x000ff00003800000 */
[----:B------:R-:W-:-:S04]  /*e570*/  VOTE.ANY R0, PT, !P0 ;  /* 0x0000000000007806 */ /* 0x000fc800040e0100 */
[----:B------:R-:W-:Y:S01]  /*e580*/  LOP3.LUT R0, R0, R3, RZ, 0xc0, !PT ;  /* 0x0000000300007212 */ /* 0x000fe200078ec0ff */
[----:B------:R-:W-:-:S04]  /*e590*/  IMAD.MOV.U32 R3, RZ, RZ, 0x0 ;  /* 0x00000000ff037424 */ /* 0x000fc800078e00ff */
[----:B------:R-:W-:Y:S05]  /*e5a0*/  RET.REL.NODEC R2 `(_ZN7cutlass13device_kernelIN5flash19enable_sm80_to_sm89INS1_16FlashAttnFwdSm80INS1_25CollectiveMainloopFwdSm80ILi4ELi1ELb0EN4cute5tupleIJNS5_1CILi128EEENS7_ILi48EEENS7_ILi96EEEEEELi96ENS_6half_tEfNS_4arch4Sm80ELb0ELb0ELb0ELb1ELb0ELb0ELb1ELb1EEENS1_21CollectiveEpilogueFwdINS6_IJS8_SA_S9_EEENS6_IJNS7_ILi1EEESI_SI_EEESC_SE_Li128ELb1ELb1ELb1ELb0EEENS1_36VarlenDynamicPersistentTileSchedulerILi128ELi48ELi128ELi128ELb1ELb1ELb0ELb0ELb1ELb1EEEEEEEEEvNT_6ParamsE) ;  /* 0xffff1a5002007950 */ /* 0x000fea0003c3ffff */
.L_x_159:
        /* <DEDUP_REMOVED lines=13> */
.L_x_1425:


//--------------------- .text._ZN7cutlass13device_kernelIN5flash19enable_sm80_to_sm89INS1_16FlashAttnFwdSm80INS1_25CollectiveMainloopFwdSm80ILi4ELi1ELb0EN4cute5tupleIJNS5_1CILi128EEENS7_ILi48EEENS7_ILi96EEEEEELi96ENS_6half_tEfNS_4arch4Sm80ELb0ELb0ELb0ELb1ELb0ELb1ELb1ELb1EEENS1_21CollectiveEpilogueFwdINS6_IJS8_SA_S9_EEENS6_IJNS7_ILi1EEESI_SI_EEESC_SE_Li128ELb1ELb1ELb1ELb0EEENS1_36VarlenDynamicPersistentTileSchedulerILi128ELi48ELi128ELi128ELb1ELb1ELb0ELb0ELb1ELb1EEEEEEEEEvNT_6ParamsE --------------------------
	.section	.text._ZN7cutlass13device_kernelIN5flash19enable_sm80_to_sm89INS1_16FlashAttnFwdSm80INS1_25CollectiveMainloopFwdSm80ILi4ELi1ELb0EN4cute5tupleIJNS5_1CILi128EEENS7_ILi48EEENS7_ILi96EEEEEELi96ENS_6half_tEfNS_4arch4Sm80ELb0ELb0ELb0ELb1ELb0ELb1ELb1ELb1EEENS1_21CollectiveEpilogueFwdINS6_IJS8_SA_S9_EEENS6_IJNS7_ILi1EEESI_SI_EEESC_SE_Li128ELb1ELb1ELb1ELb0EEENS1_36VarlenDynamicPersistentTileSchedulerILi128ELi48ELi128ELi128ELb1ELb1ELb0ELb0ELb1ELb1EEEEEEEEEvNT_6ParamsE,"ax",@progbits
	.sectioninfo	@"SHI_REGISTERS=255"
	.align	128
.text._ZN7cutlass13device_kernelIN5flash19enable_sm80_to_sm89INS1_16FlashAttnFwdSm80INS1_25CollectiveMainloopFwdSm80ILi4ELi1ELb0EN4cute5tupleIJNS5_1CILi128EEENS7_ILi48EEENS7_ILi96EEEEEELi96ENS_6half_tEfNS_4arch4Sm80ELb0ELb0ELb0ELb1ELb0ELb1ELb1ELb1EEENS1_21CollectiveEpilogueFwdINS6_IJS8_SA_S9_EEENS6_IJNS7_ILi1EEESI_SI_EEESC_SE_Li128ELb1ELb1ELb1ELb0EEENS1_36VarlenDynamicPersistentTileSchedulerILi128ELi48ELi128ELi128ELb1ELb1ELb0ELb0ELb1ELb1EEEEEEEEEvNT_6ParamsE:
        .type           _ZN7cutlass13device_kernelIN5flash19enable_sm80_to_sm89INS1_16FlashAttnFwdSm80INS1_25CollectiveMainloopFwdSm80ILi4ELi1ELb0EN4cute5tupleIJNS5_1CILi128EEENS7_ILi48EEENS7_ILi96EEEEEELi96ENS_6half_tEfNS_4arch4Sm80ELb0ELb0ELb0ELb1ELb0ELb1ELb1ELb1EEENS1_21CollectiveEpilogueFwdINS6_IJS8_SA_S9_EEENS6_IJNS7_ILi1EEESI_SI_EEESC_SE_Li128ELb1ELb1ELb1ELb0EEENS1_36VarlenDynamicPersistentTileSchedulerILi128ELi48ELi128ELi128ELb1ELb1ELb0ELb0ELb1ELb1EEEEEEEEEvNT_6ParamsE,@function
        .size           _ZN7cutlass13device_kernelIN5flash19enable_sm80_to_sm89INS1_16FlashAttnFwdSm80INS1_25CollectiveMainloopFwdSm80ILi4ELi1ELb0EN4cute5tupleIJNS5_1CILi128EEENS7_ILi48EEENS7_ILi96EEEEEELi96ENS_6half_tEfNS_4arch4Sm80ELb0ELb0ELb0ELb1ELb0ELb1ELb1ELb1EEENS1_21CollectiveEpilogueFwdINS6_IJS8_SA_S9_EEENS6_IJNS7_ILi1EEESI_SI_EEESC_SE_Li128ELb1ELb1ELb1ELb0EEENS1_36VarlenDynamicPersistentTileSchedulerILi128ELi48ELi128ELi128ELb1ELb1ELb0ELb0ELb1ELb1EEEEEEEEEvNT_6ParamsE,(.L_x_1430 - _ZN7cutlass13device_kernelIN5flash19enable_sm80_to_sm89INS1_16FlashAttnFwdSm80INS1_25CollectiveMainloopFwdSm80ILi4ELi1ELb0EN4cute5tupleIJNS5_1CILi128EEENS7_ILi48EEENS7_ILi96EEEEEELi96ENS_6half_tEfNS_4arch4Sm80ELb0ELb0ELb0ELb1ELb0ELb1ELb1ELb1EEENS1_21CollectiveEpilogueFwdINS6_IJS8_SA_S9_EEENS6_IJNS7_ILi1EEESI_SI_EEESC_SE_Li128ELb1ELb1ELb1ELb0EEENS1_36VarlenDynamicPersistentTileSchedulerILi128ELi48ELi128ELi128ELb1ELb1ELb0ELb0ELb1ELb1EEEEEEEEEvNT_6ParamsE)
        .other          _ZN7cutlass13device_kernelIN5flash19enable_sm80_to_sm89INS1_16FlashAttnFwdSm80INS1_25CollectiveMainloopFwdSm80ILi4ELi1ELb0EN4cute5tupleIJNS5_1CILi128EEENS7_ILi48EEENS7_ILi96EEEEEELi96ENS_6half_tEfNS_4arch4Sm80ELb0ELb0ELb0ELb1ELb0ELb1ELb1ELb1EEENS1_21CollectiveEpilogueFwdINS6_IJS8_SA_S9_EEENS6_IJNS7_ILi1EEESI_SI_EEESC_SE_Li128ELb1ELb1ELb1ELb0EEENS1_36VarlenDynamicPersistentTileSchedulerILi128ELi48ELi128ELi128ELb1ELb1ELb0ELb0ELb1ELb1EEEEEEEEEvNT_6ParamsE,@"STO_CUDA_ENTRY STV_DEFAULT"
_ZN7cutlass13device_kernelIN5flash19enable_sm80_to_sm89INS1_16FlashAttnFwdSm80INS1_25CollectiveMainloopFwdSm80ILi4ELi1ELb0EN4cute5tupleIJNS5_1CILi128EEENS7_ILi48EEENS7_ILi96EEEEEELi96ENS_6half_tEfNS_4arch4Sm80ELb0ELb0ELb0ELb1ELb0ELb1ELb1ELb1EEENS1_21CollectiveEpilogueFwdINS6_IJS8_SA_S9_EEENS6_IJNS7_ILi1EEESI_SI_EEESC_SE_Li128ELb1ELb1ELb1ELb0EEENS1_36VarlenDynamicPersistentTileSchedulerILi128ELi48ELi128ELi128ELb1ELb1ELb0ELb0ELb1ELb1EEEEEEEEEvNT_6ParamsE:
[----:B------:R-:W-:-:S03]  /*0000*/  MOV R1, c[0x0][0x28] ;  /* 0x00000a0000017a02 */ /* 0x000fc60000000f00 */
[----:B------:R-:W1:Y:S01]  /*0010*/  S2R R2, SR_TID.X ;  /* 0x0000000000027919 */ /* 0x000e620000002100 */
[----:B------:R-:W-:Y:S01]  /*0020*/  IADD3 R1, R1, -0x88, RZ ;  /* 0xffffff7801017810 */ /* 0x000fe20007ffe0ff */
[----:B------:R-:W-:Y:S01]  /*0030*/  ULDC.64 UR6, c[0x0][0x118] ;  /* 0x0000460000067ab9 */ /* 0x000fe20000000a00 */
[----:B-1----:R-:W-:-:S05]  /*0040*/  SHF.R.U32.HI R0, RZ, 0x5, R2 ;  /* 0x00000005ff007819 */ /* 0x002fca0000011602 */
[----:B------:R-:W1:Y:S02]  /*0050*/  SHFL.IDX PT, R3, R0, RZ, 0x1f ;  /* 0x00001fff00037589 */ /* 0x000e6400000e0000 */
[----:B-1----:R-:W-:Y:S02]  /*0060*/  ISETP.NE.AND P0, PT, R3, RZ, PT ;  /* 0x000000ff0300720c */ /* 0x002fe40003f05270 */
[----:B------:R-:W-:Y:S11]  /*0070*/  STL [R1+0x7c], R3 ;  /* 0x00007c0301007387 */ /* 0x000ff60000100800 */
[----:B------:R-:W-:Y:S06]  /*0080*/  @P0 BAR.SYNC.DEFER_BLOCKING 0x5, 0x80 ;  /* 0x0142000000000b1d */ /* 0x000fec0000010000 */
[----:B------:R-:W1:Y:S04]  /*0090*/  @P0 LDS.128 R4, [0xc080] ;  /* 0x00c08000ff040984 */ /* 0x000e680000000c00 */
[----:B-1----:R1:W-:Y:S04]  /*00a0*/  @P0 STL.64 [R1], R4 ;  /* 0x0000000401000387 */ /* 0x0023e80000100a00 */
[----:B------:R1:W-:Y:S04]  /*00b0*/  @P0 STL.64 [R1+0x8], R6 ;  /* 0x0000080601000387 */ /* 0x0003e80000100a00 */
[----:B------:R-:W-:Y:S06]  /*00c0*/  @P0 BAR.ARV 0x4, 0x80 ;  /* 0x0102000000000b1d */ /* 0x000fec0000002000 */
[----:B------:R-:W-:Y:S05]  /*00d0*/  @P0 BRA `(.L_x_160) ;  /* 0x00000b1000000947 */ /* 0x000fea0003800000 */
[----:B------:R-:W-:Y:S01]  /*00e0*/  LOP3.LUT R14, R2, 0x1f, RZ, 0xc0, !PT ;  /* 0x0000001f020e7812 */ /* 0x000fe200078ec0ff */
[----:B------:R-:W-:Y:S01]  /*00f0*/  CS2R R8, SRZ ;  /* 0x0000000000087805 */ /* 0x000fe2000001ff00 */
[----:B-1----:R-:W-:-:S02]  /*0100*/  IMAD.MOV.U32 R7, RZ, RZ, RZ ;  /* 0x000000ffff077224 */ /* 0x002fc400078e00ff */
[----:B------:R-:W-:-:S04]  /*0110*/  ISETP.NE.AND P6, PT, R14, 0x1f, PT ;  /* 0x0000001f0e00780c */ /* 0x000fc80003fc5270 */
[----:B------:R-:W-:-:S13]  /*0120*/  ISETP.GE.OR P0, PT, R14, c[0x0][0x53c], !P6 ;  /* 0x00014f000e007a0c */ /* 0x000fda0007706670 */
[----:B------:R-:W-:Y:S02]  /*0130*/  @!P0 IMAD.MOV.U32 R4, RZ, RZ, 0x4 ;  /* 0x00000004ff048424 */ /* 0x000fe400078e00ff */
[----:B------:R-:W-:Y:S02]  /*0140*/  @!P0 IMAD.MOV.U32 R2, RZ, RZ, 0x4 ;  /* 0x00000004ff028424 */ /* 0x000fe400078e00ff */
[----:B------:R-:W-:-:S04]  /*0150*/  @!P0 IMAD.WIDE.U32 R4, R14, R4, c[0x0][0x580] ;  /* 0x000160000e048625 */ /* 0x000fc800078e0004 */
[C---:B------:R-:W-:Y:S01]  /*0160*/  @!P0 IMAD.WIDE.U32 R2, R14.reuse, R2, c[0x0][0x578] ;  /* 0x00015e000e028625 */ /* 0x040fe200078e0002 */
[----:B------:R-:W2:Y:S04]  /*0170*/  @!P0 LDG.E R8, [R4.64] ;  /* 0x0000000604088981 */ /* 0x000ea8000c1e1900 */
[----:B------:R-:W2:Y:S01]  /*0180*/  @!P0 LDG.E R7, [R2.64] ;  /* 0x0000000602078981 */ /* 0x000ea2000c1e1900 */
[C---:B------:R-:W-:Y:S01]  /*0190*/  ISETP.NE.AND P5, PT, R14.reuse, RZ, PT ;  /* 0x000000ff0e00720c */ /* 0x040fe20003fa5270 */
[----:B------:R-:W1:Y:S01]  /*01a0*/  S2UR UR4, SR_CTAID.X ;  /* 0x00000000000479c3 */ /* 0x000e620000002500 */
[C---:B------:R-:W-:Y:S02]  /*01b0*/  ISETP.GE.U32.AND P4, PT, R14.reuse, 0x2, PT ;  /* 0x000000020e00780c */ /* 0x040fe40003f86070 */
[----:B------:R-:W-:-:S02]  /*01c0*/  ISETP.GE.U32.AND P3, PT, R14, 0x4, PT ;  /* 0x000000040e00780c */ /* 0x000fc40003f66070 */
[C---:B------:R-:W-:Y:S02]  /*01d0*/  ISETP.GE.U32.AND P2, PT, R14.reuse, 0x8, PT ;  /* 0x000000080e00780c */ /* 0x040fe40003f46070 */
[----:B------:R-:W-:Y:S01]  /*01e0*/  ISETP.GE.U32.AND P1, PT, R14, 0x10, PT ;  /* 0x000000100e00780c */ /* 0x000fe20003f26070 */
[----:B--2---:R-:W-:-:S05]  /*01f0*/  IMAD R4, R8, R7, RZ ;  /* 0x0000000708047224 */ /* 0x004fca00078e02ff */
[----:B------:R-:W2:Y:S02]  /*0200*/  SHFL.UP PT, R0, R4, 0x1, RZ ;  /* 0x0420000004007989 */ /* 0x000ea400000e00ff */
[----:B--2---:R-:W-:-:S05]  /*0210*/  SEL R0, R0, RZ, P5 ;  /* 0x000000ff00007207 */ /* 0x004fca0002800000 */
[----:B------:R-:W-:-:S05]  /*0220*/  IMAD.IADD R4, R4, 0x1, R0 ;  /* 0x0000000104047824 */ /* 0x000fca00078e0200 */
        /* <DEDUP_REMOVED lines=12> */
[----:B------:R-:W2:Y:S02]  /*02f0*/  SHFL.IDX PT, R6, R4, 0x1f, 0x1f ;  /* 0x03e01f0004067f89 */ /* 0x000ea400000e0000 */
[----:B--2---:R-:W-:-:S04]  /*0300*/  IMAD R6, R6, c[0x0][0x538], RZ ;  /* 0x00014e0006067a24 */ /* 0x004fc800078e02ff */
[----:B------:R-:W-:Y:S01]  /*0310*/  IMAD.MOV.U32 R0, RZ, RZ, R6 ;  /* 0x000000ffff007224 */ /* 0x000fe200078e0006 */
[----:B-1----:R-:W-:-:S13]  /*0320*/  ISETP.GT.AND P0, PT, R6, UR4, PT ;  /* 0x0000000406007c0c */ /* 0x002fda000bf04270 */
[----:B------:R-:W-:Y:S05]  /*0330*/  @P0 BRA `(.L_x_161) ;  /* 0x0000027000000947 */ /* 0x000fea0003800000 */
[----:B------:R-:W-:Y:S02]  /*0340*/  MOV R6, R0 ;  /* 0x0000000000067202 */ /* 0x000fe40000000f00 */
[----:B------:R-:W-:-:S04]  /*0350*/  MOV R9, RZ ;  /* 0x000000ff00097202 */ /* 0x000fc80000000f00 */
.L_x_165:
        /* <DEDUP_REMOVED lines=12> */
[----:B------:R-:W2:Y:S04]  /*0420*/  @!P0 LDG.E R8, [R4.64] ;  /* 0x0000000604088981 */ /* 0x000ea8000c1e1900 */
[----:B------:R-:W2:Y:S02]  /*0430*/  @!P0 LDG.E R7, [R2.64] ;  /* 0x0000000602078981 */ /* 0x000ea4000c1e1900 */
[----:B--2---:R-:W-:Y:S01]  /*0440*/  IMAD R5, R8, R7, RZ ;  /* 0x0000000708057224 */ /* 0x004fe200078e02ff */
[----:B------:R-:W-:Y:S05]  /*0450*/  BRA.DIV ~URZ, `(.L_x_163) ;  /* 0x000174327f007947 */ /* 0x000fea000b800000 */
[----:B------:R1:W2:Y:S02]  /*0460*/  SHFL.UP PT, R0, R5, 0x1, RZ ;  /* 0x0420000005007989 */ /* 0x0002a400000e00ff */
.L_x_332:
        /* <DEDUP_REMOVED lines=16> */
.L_x_333:
[----:B--2---:R-:W-:-:S05]  /*0570*/  IMAD R0, R0, c[0x0][0x538], RZ ;  /* 0x00014e0000007a24 */ /* 0x004fca00078e02ff */
[----:B------:R-:W-:-:S04]  /*0580*/  IADD3 R6, R0, R6, RZ ;  /* 0x0000000600067210 */ /* 0x000fc80007ffe0ff */
[----:B------:R-:W-:-:S13]  /*0590*/  ISETP.GT.AND P0, PT, R6, UR4, PT ;  /* 0x0000000406007c0c */ /* 0x000fda000bf04270 */
[----:B-1----:R-:W-:Y:S05]  /*05a0*/  @!P0 BRA `(.L_x_165) ;  /* 0xfffffdb000008947 */ /* 0x002fea000383ffff */
.L_x_161:
[----:B------:R-:W-:-:S05]  /*05b0*/  IADD3 R12, -R0, R6, RZ ;  /* 0x00000006000c7210 */ /* 0x000fca0007ffe1ff */
[----:B------:R-:W-:-:S05]  /*05c0*/  IMAD R0, R4, c[0x0][0x538], R12 ;  /* 0x00014e0004007a24 */ /* 0x000fca00078e020c */
[----:B------:R-:W-:Y:S01]  /*05d0*/  ISETP.GT.AND P0, PT, R0, UR4, PT ;  /* 0x0000000400007c0c */ /* 0x000fe2000bf04270 */
[----:B------:R-:W-:-:S12]  /*05e0*/  BRA.DIV ~URZ, `(.L_x_166) ;  /* 0x000174b27f007947 */ /* 0x000fd8000b800000 */
[----:B------:R-:W-:-:S04]  /*05f0*/  VOTE.ANY R6, PT, !P0 ;  /* 0x0000000000067806 */ /* 0x000fc800040e0100 */
.L_x_334:
[----:B------:R1:W2:Y:S01]  /*0600*/  POPC R13, R6 ;  /* 0x00000006000d7309 */ /* 0x0002a20000000000 */
[----:B------:R-:W-:Y:S05]  /*0610*/  BRA.DIV ~URZ, `(.L_x_167) ;  /* 0x000174d27f007947 */ /* 0x000fea000b800000 */
[----:B--2---:R-:W2:Y:S04]  /*0620*/  SHFL.IDX PT, R11, R8, R13, 0x1f ;  /* 0x00001f0d080b7589 */ /* 0x004ea800000e0000 */
[----:B------:R3:W4:Y:S02]  /*0630*/  SHFL.IDX PT, R10, R7, R13, 0x1f ;  /* 0x00001f0d070a7589 */ /* 0x00072400000e0000 */
[----:B---3--:R-:W-:Y:S02]  /*0640*/  MOV R7, RZ ;  /* 0x000000ff00077202 */ /* 0x008fe40000000f00 */
.L_x_335:
[----:B--2-4-:R-:W-:Y:S01]  /*0650*/  ISETP.NE.AND P0, PT, R6, RZ, PT ;  /* 0x000000ff0600720c */ /* 0x014fe20003f05270 */
[----:B------:R-:W-:-:S12]  /*0660*/  BSSY B0, `(.L_x_168) ;  /* 0x0000005000007945 */ /* 0x000fd80003800000 */
[----:B------:R-:W-:Y:S05]  /*0670*/  @!P0 BRA `(.L_x_169) ;  /* 0x0000003000008947 */ /* 0x000fea0003800000 */
[----:B------:R-:W-:Y:S01]  /*0680*/  IADD3 R3, R13, -0x1, RZ ;  /* 0xffffffff0d037810 */ /* 0x000fe20007ffe0ff */
[----:B------:R-:W-:Y:S05]  /*0690*/  BRA.DIV ~URZ, `(.L_x_170) ;  /* 0x000175327f007947 */ /* 0x000fea000b800000 */
[----:B------:R2:W3:Y:S02]  /*06a0*/  SHFL.IDX PT, R7, R4, R3, 0x1f ;  /* 0x00001f0304077589 */ /* 0x0004e400000e0000 */
.L_x_169:
[----:B------:R-:W-:Y:S05]  /*06b0*/  BSYNC B0 ;  /* 0x0000000000007941 */ /* 0x000fea0003800000 */
.L_x_168:
[----:B------:R-:W-:Y:S01]  /*06c0*/  IABS R0, R11 ;  /* 0x0000000b00007213 */ /* 0x000fe20000000000 */
[----:B--23--:R-:W-:-:S04]  /*06d0*/  IMAD R4, R7, c[0x0][0x538], R12 ;  /* 0x00014e0007047a24 */ /* 0x00cfc800078e020c */
[----:B------:R-:W-:Y:S01]  /*06e0*/  IMAD.MOV.U32 R5, RZ, RZ, R0 ;  /* 0x000000ffff057224 */ /* 0x000fe200078e0000 */
[----:B------:R-:W-:Y:S01]  /*06f0*/  IABS R0, R10 ;  /* 0x0000000a00007213 */ /* 0x000fe20000000000 */
[----:B------:R2:W-:Y:S01]  /*0700*/  STL [R1], R4 ;  /* 0x0000000401007387 */ /* 0x0005e20000100800 */
[----:B------:R-:W-:Y:S01]  /*0710*/  IADD3 R12, -R4, UR4, RZ ;  /* 0x00000004040c7c10 */ /* 0x000fe2000fffe1ff */
[----:B------:R-:W3:Y:S02]  /*0720*/  I2F.RP R2, R5 ;  /* 0x0000000500027306 */ /* 0x000ee40000209400 */
[----:B------:R-:W-:Y:S01]  /*0730*/  IMAD.MOV.U32 R7, RZ, RZ, R0 ;  /* 0x000000ffff077224 */ /* 0x000fe200078e0000 */
[----:B-1----:R-:W-:Y:S02]  /*0740*/  IABS R6, R12 ;  /* 0x0000000c00067213 */ /* 0x002fe40000000000 */
[----:B------:R-:W-:-:S03]  /*0750*/  IABS R0, R11 ;  /* 0x0000000b00007213 */ /* 0x000fc60000000000 */
[----:B------:R-:W-:Y:S01]  /*0760*/  I2F.RP R8, R7 ;  /* 0x0000000700087306 */ /* 0x000fe20000209400 */
[----:B------:R-:W-:-:S07]  /*0770*/  IADD3 R0, RZ, -R0, RZ ;  /* 0x80000000ff007210 */ /* 0x000fce0007ffe0ff */
[----:B---3--:R-:W1:Y:S02]  /*0780*/  MUFU.RCP R2, R2 ;  /* 0x0000000200027308 */ /* 0x008e640000001000 */
[----:B-1----:R-:W-:-:S06]  /*0790*/  IADD3 R2, R2, 0xffffffe, RZ ;  /* 0x0ffffffe02027810 */ /* 0x002fcc0007ffe0ff */
[----:B------:R-:W1:Y:S02]  /*07a0*/  F2I.FTZ.U32.TRUNC.NTZ R3, R2 ;  /* 0x0000000200037305 */ /* 0x000e64000021f000 */
[----:B-1----:R-:W-:-:S04]  /*07b0*/  IMAD.MOV R2, RZ, RZ, -R3 ;  /* 0x000000ffff027224 */ /* 0x002fc800078e0a03 */
[----:B--2---:R-:W-:Y:S02]  /*07c0*/  IMAD R4, R2, R5, RZ ;  /* 0x0000000502047224 */ /* 0x004fe400078e02ff */
[----:B------:R-:W-:-:S04]  /*07d0*/  IMAD.MOV.U32 R2, RZ, RZ, RZ ;  /* 0x000000ffff027224 */ /* 0x000fc800078e00ff */
[----:B------:R-:W-:-:S04]  /*07e0*/  IMAD.HI.U32 R2, R3, R4, R2 ;  /* 0x0000000403027227 */ /* 0x000fc800078e0002 */
[----:B------:R-:W-:-:S04]  /*07f0*/  IMAD.MOV.U32 R3, RZ, RZ, R6 ;  /* 0x000000ffff037224 */ /* 0x000fc800078e0006 */
[----:B------:R-:W-:-:S04]  /*0800*/  IMAD.HI.U32 R2, R2, R3, RZ ;  /* 0x0000000302027227 */ /* 0x000fc800078e00ff */
[----:B------:R-:W-:Y:S02]  /*0810*/  IMAD R0, R2, R0, R3 ;  /* 0x0000000002007224 */ /* 0x000fe400078e0203 */
[----:B------:R-:W1:Y:S03]  /*0820*/  MUFU.RCP R3, R8 ;  /* 0x0000000800037308 */ /* 0x000e660000001000 */
[----:B------:R-:W-:Y:S02]  /*0830*/  ISETP.GT.U32.AND P0, PT, R5, R0, PT ;  /* 0x000000000500720c */ /* 0x000fe40003f04070 */
[----:B-1----:R-:W-:-:S11]  /*0840*/  IADD3 R3, R3, 0xffffffe, RZ ;  /* 0x0ffffffe03037810 */ /* 0x002fd60007ffe0ff */
[----:B------:R-:W-:Y:S01]  /*0850*/  @!P0 IMAD.IADD R0, R0, 0x1, -R5 ;  /* 0x0000000100008824 */ /* 0x000fe200078e0a05 */
[----:B------:R-:W-:Y:S02]  /*0860*/  @!P0 IADD3 R2, R2, 0x1, RZ ;  /* 0x0000000102028810 */ /* 0x000fe40007ffe0ff */
[----:B------:R-:W-:Y:S01]  /*0870*/  ISETP.NE.AND P0, PT, R11, RZ, PT ;  /* 0x000000ff0b00720c */ /* 0x000fe20003f05270 */
[----:B------:R-:W1:Y:S01]  /*0880*/  F2I.FTZ.U32.TRUNC.NTZ R3, R3 ;  /* 0x0000000300037305 */ /* 0x000e62000021f000 */
[----:B------:R-:W-:Y:S02]  /*0890*/  ISETP.GE.U32.AND P2, PT, R0, R5, PT ;  /* 0x000000050000720c */ /* 0x000fe40003f46070 */
[----:B------:R-:W-:-:S04]  /*08a0*/  LOP3.LUT R0, R12, R11, RZ, 0x3c, !PT ;  /* 0x0000000b0c007212 */ /* 0x000fc800078e3cff */
[----:B------:R-:W-:-:S07]  /*08b0*/  ISETP.GE.AND P1, PT, R0, RZ, PT ;  /* 0x000000ff0000720c */ /* 0x000fce0003f26270 */
[----:B------:R-:W-:Y:S02]  /*08c0*/  @P2 IADD3 R2, R2, 0x1, RZ ;  /* 0x0000000102022810 */ /* 0x000fe40007ffe0ff */
[----:B-1----:R-:W-:-:S03]  /*08d0*/  IADD3 R0, RZ, -R3, RZ ;  /* 0x80000003ff007210 */ /* 0x002fc60007ffe0ff */
[----:B------:R-:W-:Y:S02]  /*08e0*/  IMAD.MOV.U32 R4, RZ, RZ, R2 ;  /* 0x000000ffff047224 */ /* 0x000fe400078e0002 */
[----:B------:R-:W-:Y:S01]  /*08f0*/  IMAD.MOV.U32 R2, RZ, RZ, R0 ;  /* 0x000000ffff027224 */ /* 0x000fe200078e0000 */
[----:B------:R-:W-:Y:S01]  /*0900*/  IABS R0, R10 ;  /* 0x0000000a00007213 */ /* 0x000fe20000000000 */
[----:B------:R-:W-:Y:S01]  /*0910*/  @!P1 IMAD.MOV R4, RZ, RZ, -R4 ;  /* 0x000000ffff049224 */ /* 0x000fe200078e0a04 */
[----:B------:R-:W-:Y:S01]  /*0920*/  @!P0 LOP3.LUT R4, RZ, R11, RZ, 0x33, !PT ;  /* 0x0000000bff048212 */ /* 0x000fe200078e33ff */
[----:B------:R-:W-:Y:S01]  /*0930*/  IMAD R5, R2, R7, RZ ;  /* 0x0000000702057224 */ /* 0x000fe200078e02ff */
[----:B------:R-:W-:Y:S01]  /*0940*/  MOV R2, RZ ;  /* 0x000000ff00027202 */ /* 0x000fe20000000f00 */
[----:B------:R-:W-:Y:S01]  /*0950*/  IMAD.MOV R6, RZ, RZ, -R0 ;  /* 0x000000ffff067224 */ /* 0x000fe200078e0a00 */
[----:B------:R-:W-:-:S03]  /*0960*/  IABS R8, R4 ;  /* 0x0000000400087213 */ /* 0x000fc60000000000 */
        /* <DEDUP_REMOVED lines=19> */
[----:B------:R-:W-:Y:S02]  /*0aa0*/  IMAD R2, R10, R2, R4 ;  /* 0x000000020a027224 */ /* 0x000fe400078e0204 */
[----:B------:R-:W-:Y:S02]  /*0ab0*/  IMAD.IADD R4, R13, 0x1, R9 ;  /* 0x000000010d047824 */ /* 0x000fe400078e0209 */
[----:B------:R-:W-:-:S03]  /*0ac0*/  IMAD R0, R2, 0x10000, R0 ;  /* 0x0001000002007824 */ /* 0x000fc600078e0200 */
[----:B------:R1:W-:Y:S04]  /*0ad0*/  STL [R1+0xc], R4 ;  /* 0x00000c0401007387 */ /* 0x0003e80000100800 */
[----:B------:R1:W-:Y:S04]  /*0ae0*/  STL [R1+0x8], R0 ;  /* 0x0000080001007387 */ /* 0x0003e80000100800 */
[----:B------:R1:W-:Y:S01]  /*0af0*/  STL [R1+0x4], R3 ;  /* 0x0000040301007387 */ /* 0x0003e20000100800 */
[----:B------:R-:W-:Y:S05]  /*0b00*/  BRA `(.L_x_171) ;  /* 0x0000006000007947 */ /* 0x000fea0003800000 */
.L_x_162:
[----:B------:R-:W-:Y:S01]  /*0b10*/  MOV R0, UR4 ;  /* 0x0000000400007c02 */ /* 0x000fe20008000f00 */
[----:B------:R-:W-:Y:S04]  /*0b20*/  STL [R1+0x4], RZ ;  /* 0x000004ff01007387 */ /* 0x000fe80000100800 */
[----:B------:R1:W-:Y:S04]  /*0b30*/  STL [R1], R0 ;  /* 0x0000000001007387 */ /* 0x0003e80000100800 */
[----:B------:R2:W-:Y:S01]  /*0b40*/  STL [R1+0x8], RZ ;  /* 0x000008ff01007387 */ /* 0x0005e20000100800 */
[----:B-1----:R-:W-:-:S05]  /*0b50*/  MOV R0, c[0x0][0x53c] ;  /* 0x00014f0000007a02 */ /* 0x002fca0000000f00 */
[----:B------:R2:W-:Y:S02]  /*0b60*/  STL [R1+0xc], R0 ;  /* 0x00000c0001007387 */ /* 0x0005e40000100800 */
.L_x_171:
[----:B-1----:R-:W3:Y:S04]  /*0b70*/  LDL R4, [R1] ;  /* 0x0000000001047983 */ /* 0x002ee80000100800 */
[----:B------:R-:W3:Y:S04]  /*0b80*/  LDL R5, [R1+0x4] ;  /* 0x0000040001057983 */ /* 0x000ee80000100800 */
[----:B------:R-:W3:Y:S04]  /*0b90*/  LDL R6, [R1+0x8] ;  /* 0x0000080001067983 */ /* 0x000ee80000100800 */
[----:B------:R-:W3:Y:S01]  /*0ba0*/  LDL R7, [R1+0xc] ;  /* 0x00000c0001077983 */ /* 0x000ee20000100800 */
[----:B------:R-:W-:Y:S01]  /*0bb0*/  ISETP.NE.AND P0, PT, R14, RZ, PT ;  /* 0x000000ff0e00720c */ /* 0x000fe20003f05270 */
[----:B------:R-:W-:-:S12]  /*0bc0*/  WARPSYNC 0xffffffff ;  /* 0xffffffff00007948 */ /* 0x000fd80003800000 */
[----:B---3--:R1:W-:Y:S04]  /*0bd0*/  @!P0 STS.128 [0xc080], R4 ;  /* 0x00c08004ff008388 */ /* 0x0083e80000000c00 */
[----:B------:R-:W-:Y:S06]  /*0be0*/  BAR.ARV 0x5, 0x80 ;  /* 0x0142000000007b1d */ /* 0x000fec0000002000 */
.L_x_160:
[----:B--2---:R-:W2:Y:S02]  /*0bf0*/  LDL R0, [R1+0xc] ;  /* 0x00000c0001007983 */ /* 0x004ea40000100800 */
[----:B--2---:R-:W-:-:S13]  /*0c00*/  ISETP.GE.AND P0, PT, R0, c[0x0][0x53c], PT ;  /* 0x00014f0000007a0c */ /* 0x004fda0003f06270 */
[----:B------:R-:W-:Y:S05]  /*0c10*/  @P0 EXIT ;  /* 0x000000000000094d */ /* 0x000fea0003800000 */
[----:B------:R-:W2:Y:S02]  /*0c20*/  S2R R12, SR_TID.X ;  /* 0x00000000000c7919 */ /* 0x000ea40000002100 */
[----:B--2---:R-:W-:Y:S02]  /*0c30*/  SHF.R.S32.HI R14, RZ, 0x1f, R12 ;  /* 0x0000001fff0e7819 */ /* 0x004fe4000001140c */
[-C--:B------:R-:W-:Y:S02]  /*0c40*/  LEA.HI R10, R12, R12.reuse, RZ, 0x1 ;  /* 0x0000000c0c0a7211 */ /* 0x080fe400078f08ff */
[----:B------:R-:W-:Y:S02]  /*0c50*/  LEA.HI R23, R14, R12, RZ, 0x3 ;  /* 0x0000000c0e177211 */ /* 0x000fe400078f18ff */
[----:B------:R-:W-:Y:S02]  /*0c60*/  SHF.R.S32.HI R237, RZ, 0x1, R10 ;  /* 0x00000001ffed7819 */ /* 0x000fe4000001140a */
[----:B------:R-:W-:-:S02]  /*0c70*/  LOP3.LUT R0, R23, 0xfffffff8, RZ, 0xc0, !PT ;  /* 0xfffffff817007812 */ /* 0x000fc400078ec0ff */
[----:B-1----:R-:W-:Y:S02]  /*0c80*/  LEA.HI R5, R14, R12, RZ, 0x4 ;  /* 0x0000000c0e057211 */ /* 0x002fe400078f20ff */
[----:B------:R-:W-:Y:S01]  /*0c90*/  LEA.HI R3, R10, R237, RZ, 0x1 ;  /* 0x000000ed0a037211 */ /* 0x000fe200078f08ff */
[----:B------:R-:W-:Y:S01]  /*0ca0*/  IMAD.IADD R2, R12, 0x1, -R0 ;  /* 0x000000010c027824 */ /* 0x000fe200078e0a00 */
[----:B------:R-:W-:Y:S02]  /*0cb0*/  SHF.R.S32.HI R6, RZ, 0x4, R5 ;  /* 0x00000004ff067819 */ /* 0x000fe40000011405 */
[----:B------:R-:W-:Y:S02]  /*0cc0*/  LOP3.LUT R0, R3, 0x7fffffe, RZ, 0xc0, !PT ;  /* 0x07fffffe03007812 */ /* 0x000fe400078ec0ff */
[----:B------:R-:W-:Y:S02]  /*0cd0*/  LEA.HI R11, R2, R2, RZ, 0x1 ;  /* 0x00000002020b7211 */ /* 0x000fe400078f08ff */
[----:B------:R-:W-:Y:S01]  /*0ce0*/  LEA.HI R4, R5, R6, RZ, 0x1 ;  /* 0x0000000605047211 */ /* 0x000fe200078f08ff */
[----:B------:R-:W-:Y:S01]  /*0cf0*/  IMAD.IADD R0, R237, 0x1, -R0 ;  /* 0x00000001ed007824 */ /* 0x000fe200078e0a00 */
[----:B------:R-:W-:-:S02]  /*0d00*/  LOP3.LUT R3, R11, 0x3fffffe, RZ, 0xc0, !PT ;  /* 0x03fffffe0b037812 */ /* 0x000fc400078ec0ff */
[----:B------:R-:W-:Y:S01]  /*0d10*/  LOP3.LUT R4, R4, 0xfffffffe, RZ, 0xc0, !PT ;  /* 0xfffffffe04047812 */ /* 0x000fe200078ec0ff */
[----:B------:R-:W-:Y:S01]  /*0d20*/  IMAD R22, R6, 0x8, R0 ;  /* 0x0000000806167824 */ /* 0x000fe200078e0200 */
[-C--:B------:R-:W-:Y:S01]  /*0d30*/  LEA.HI R9, R14, R12.reuse, RZ, 0x5 ;  /* 0x0000000c0e097211 */ /* 0x080fe200078f28ff */
[----:B------:R-:W-:Y:S01]  /*0d40*/  IMAD.IADD R21, R2, 0x1, -R3 ;  /* 0x0000000102157824 */ /* 0x000fe200078e0a03 */
[----:B------:R-:W-:Y:S01]  /*0d50*/  LEA.HI R14, R14, R12, RZ, 0x2 ;  /* 0x0000000c0e0e7211 */ /* 0x000fe200078f10ff */
[----:B------:R-:W-:Y:S01]  /*0d60*/  IMAD.IADD R19, R6, 0x1, -R4 ;  /* 0x0000000106137824 */ /* 0x000fe200078e0a04 */
[----:B------:R-:W-:Y:S01]  /*0d70*/  LOP3.LUT R0, R5, 0xfffffff0, RZ, 0xc0, !PT ;  /* 0xfffffff005007812 */ /* 0x000fe200078ec0ff */
[----:B------:R-:W-:Y:S01]  /*0d80*/  IMAD.SHL.U32 R22, R22, 0x20, RZ ;  /* 0x0000002016167824 */ /* 0x000fe200078e00ff */
[----:B------:R-:W-:Y:S02]  /*0d90*/  SHF.R.S32.HI R2, RZ, 0x3, R23 ;  /* 0x00000003ff027819 */ /* 0x000fe40000011417 */
[----:B------:R-:W-:Y:S01]  /*0da0*/  LOP3.LUT R4, R14, 0xfffffffc, RZ, 0xc0, !PT ;  /* 0xfffffffc0e047812 */ /* 0x000fe200078ec0ff */
[----:B------:R-:W-:Y:S01]  /*0db0*/  IMAD.IADD R0, R12, 0x1, -R0 ;  /* 0x000000010c007824 */ /* 0x000fe200078e0a00 */
[----:B------:R-:W-:Y:S01]  /*0dc0*/  SHF.R.S32.HI R238, RZ, 0x2, R14 ;  /* 0x00000002ffee7819 */ /* 0x000fe2000001140e */
[----:B------:R-:W-:Y:S01]  /*0dd0*/  IMAD.SHL.U32 R2, R2, 0x40, RZ ;  /* 0x0000004002027824 */ /* 0x000fe200078e00ff */
[----:B------:R-:W-:Y:S01]  /*0de0*/  SHF.R.S32.HI R8, RZ, 0x5, R9 ;  /* 0x00000005ff087819 */ /* 0x000fe20000011409 */
[----:B------:R-:W-:Y:S01]  /*0df0*/  IMAD.IADD R25, R12, 0x1, -R4 ;  /* 0x000000010c197824 */ /* 0x000fe200078e0a04 */
[----:B------:R-:W-:-:S02]  /*0e00*/  LEA.HI R3, R14, R238, RZ, 0x1 ;  /* 0x000000ee0e037211 */ /* 0x000fc400078f08ff */
[----:B------:R-:W-:Y:S01]  /*0e10*/  LOP3.LUT R2, R2, 0xc0, RZ, 0xc0, !PT ;  /* 0x000000c002027812 */ /* 0x000fe200078ec0ff */
[----:B------:R-:W-:Y:S01]  /*0e20*/  IMAD.SHL.U32 R246, R25, 0x8, RZ ;  /* 0x0000000819f67824 */ /* 0x000fe200078e00ff */
[----:B------:R-:W-:Y:S02]  /*0e30*/  LEA.HI R7, R0, R0, RZ, 0x1 ;  /* 0x0000000000077211 */ /* 0x000fe400078f08ff */
[----:B------:R-:W-:Y:S02]  /*0e40*/  LOP3.LUT R4, R3, 0x7fffffe, RZ, 0xc0, !PT ;  /* 0x07fffffe03047812 */ /* 0x000fe400078ec0ff */
[----:B------:R-:W-:Y:S02]  /*0e50*/  SHF.R.S32.HI R6, RZ, 0x1f, R0 ;  /* 0x0000001fff067819 */ /* 0x000fe40000011400 */
[----:B------:R-:W-:Y:S02]  /*0e60*/  LOP3.LUT R3, R7, 0x7fffffe, RZ, 0xc0, !PT ;  /* 0x07fffffe07037812 */ /* 0x000fe400078ec0ff */
[----:B------:R-:W-:-:S02]  /*0e70*/  SHF.R.U32.HI R5, RZ, 0x3, R2 ;  /* 0x00000003ff057819 */ /* 0x000fc40000011602 */
[----:B------:R-:W-:Y:S01]  /*0e80*/  LOP3.LUT R2, R2, 0x18, R246, 0xf8, !PT ;  /* 0x0000001802027812 */ /* 0x000fe200078ef8f6 */
[----:B------:R-:W-:Y:S01]  /*0e90*/  IMAD.IADD R13, R0, 0x1, -R3 ;  /* 0x00000001000d7824 */ /* 0x000fe200078e0a03 */
[----:B------:R-:W-:Y:S01]  /*0ea0*/  LEA.HI R16, R6, R0, RZ, 0x3 ;  /* 0x0000000006107211 */ /* 0x000fe200078f18ff */
[----:B------:R-:W-:Y:S01]  /*0eb0*/  IMAD.IADD R6, R238, 0x1, -R4 ;  /* 0x00000001ee067824 */ /* 0x000fe200078e0a04 */
[----:B------:R-:W-:Y:S02]  /*0ec0*/  LOP3.LUT R5, R2, R5, RZ, 0x3c, !PT ;  /* 0x0000000502057212 */ /* 0x000fe400078e3cff */
[----:B------:R-:W-:Y:S01]  /*0ed0*/  SHF.R.S32.HI R3, RZ, 0x1f, R9 ;  /* 0x0000001fff037819 */ /* 0x000fe20000011409 */
[----:B------:R-:W-:Y:S01]  /*0ee0*/  IMAD R0, R8, 0x8, R6 ;  /* 0x0000000808007824 */ /* 0x000fe200078e0206 */
[----:B------:R-:W-:Y:S01]  /*0ef0*/  LOP3.LUT R4, R10, 0xfffffffe, RZ, 0xc0, !PT ;  /* 0xfffffffe0a047812 */ /* 0x000fe200078ec0ff */
[----:B------:R-:W-:Y:S01]  /*0f00*/  IMAD.SHL.U32 R10, R16, 0x20, RZ ;  /* 0x00000020100a7824 */ /* 0x000fe200078e00ff */
[----:B------:R-:W-:Y:S01]  /*0f10*/  LOP3.LUT R2, R9, 0xffffffe0, RZ, 0xc0, !PT ;  /* 0xffffffe009027812 */ /* 0x000fe200078ec0ff */
[----:B------:R-:W-:Y:S01]  /*0f20*/  IMAD.U32 R236, R0, 0x20, R5 ;  /* 0x0000002000ec7824 */ /* 0x000fe200078e0005 */
[----:B------:R-:W-:Y:S01]  /*0f30*/  LEA.HI R3, R3, R8, RZ, 0x2 ;  /* 0x0000000803037211 */ /* 0x000fe200078f10ff */
[C---:B------:R-:W-:Y:S01]  /*0f40*/  IMAD.IADD R33, R12.reuse, 0x1, -R4 ;  /* 0x000000010c217824 */ /* 0x040fe200078e0a04 */
[----:B------:R-:W-:Y:S01]  /*0f50*/  LEA.HI R0, R25, R25, RZ, 0x1 ;  /* 0x0000001919007211 */ /* 0x000fe200078f08ff */
[----:B------:R-:W-:Y:S01]  /*0f60*/  IMAD.IADD R32, R12, 0x1, -R2 ;  /* 0x000000010c207824 */ /* 0x000fe200078e0a02 */
[----:B------:R-:W-:Y:S01]  /*0f70*/  LOP3.LUT R3, R3, 0xffffffc, RZ, 0xc0, !PT ;  /* 0x0ffffffc03037812 */ /* 0x000fe200078ec0ff */
[----:B------:R-:W-:Y:S01]  /*0f80*/  IMAD.SHL.U32 R122, R33, 0x4, RZ ;  /* 0x00000004217a7824 */ /* 0x000fe200078e00ff */
[C---:B------:R-:W-:Y:S01]  /*0f90*/  LOP3.LUT R2, R0.reuse, 0x1ffffffe, RZ, 0xc0, !PT ;  /* 0x1ffffffe00027812 */ /* 0x040fe200078ec0ff */
[----:B------:R-:W-:Y:S01]  /*0fa0*/  IMAD.SHL.U32 R0, R0, 0x20, RZ ;  /* 0x0000002000007824 */ /* 0x000fe200078e00ff */
[----:B------:R-:W-:Y:S01]  /*0fb0*/  SHF.R.S32.HI R4, RZ, 0x1f, R32 ;  /* 0x0000001fff047819 */ /* 0x000fe20000011420 */
[----:B------:R-:W-:Y:S01]  /*0fc0*/  IMAD.IADD R5, R8, 0x1, -R3 ;  /* 0x0000000108057824 */ /* 0x000fe200078e0a03 */
[----:B------:R-:W-:Y:S01]  /*0fd0*/  IADD3 R157, R122, 0x10, RZ ;  /* 0x000000107a9d7810 */ /* 0x000fe20007ffe0ff */
[----:B------:R-:W-:Y:S01]  /*0fe0*/  IMAD.IADD R3, R25, 0x1, -R2 ;  /* 0x0000000119037824 */ /* 0x000fe200078e0a02 */
[----:B------:R-:W-:Y:S01]  /*0ff0*/  LOP3.LUT R2, R0, 0xffffffc0, RZ, 0xc0, !PT ;  /* 0xffffffc000027812 */ /* 0x000fe200078ec0ff */
[----:B------:R-:W-:Y:S01]  /*1000*/  IMAD.SHL.U32 R116, R33, 0x8, RZ ;  /* 0x0000000821747824 */ /* 0x000fe200078e00ff */
[----:B------:R-:W-:Y:S01]  /*1010*/  IADD3 R9, R237, 0x40, RZ ;  /* 0x00000040ed097810 */ /* 0x000fe20007ffe0ff */
[----:B------:R-:W-:Y:S01]  /*1020*/  IMAD.IADD R0, R122, 0x1, R157 ;  /* 0x000000017a007824 */ /* 0x000fe200078e029d */
[----:B------:R-:W-:Y:S01]  /*1030*/  LEA.HI R20, R4, R32, RZ, 0x2 ;  /* 0x0000002004147211 */ /* 0x000fe200078f10ff */
[----:B------:R-:W-:Y:S01]  /*1040*/  IMAD R24, R3, 0x8, R2 ;  /* 0x0000000803187824 */ /* 0x000fe200078e0202 */
[----:B------:R-:W-:-:S02]  /*1050*/  SHF.R.S32.HI R3, RZ, 0x1f, R9 ;  /* 0x0000001fff037819 */ /* 0x000fc40000011409 */
[----:B------:R-:W-:Y:S02]  /*1060*/  SHF.R.S32.HI R4, RZ, 0x2, R20 ;  /* 0x00000002ff047819 */ /* 0x000fe40000011414 */
[-C--:B------:R-:W-:Y:S02]  /*1070*/  LEA.HI R3, R3, R9.reuse, RZ, 0x3 ;  /* 0x0000000903037211 */ /* 0x080fe400078f18ff */
[----:B------:R-:W-:Y:S01]  /*1080*/  SHF.R.S32.HI R2, RZ, 0x1f, R0 ;  /* 0x0000001fff027819 */ /* 0x000fe20000011400 */
[----:B------:R-:W-:Y:S01]  /*1090*/  IMAD R30, R5, 0x10, R4 ;  /* 0x00000010051e7824 */ /* 0x000fe200078e0204 */
[----:B------:R-:W-:Y:S01]  /*10a0*/  IADD3 R156, R122, 0x20, RZ ;  /* 0x000000207a9c7810 */ /* 0x000fe20007ffe0ff */
[----:B------:R-:W-:Y:S01]  /*10b0*/  IMAD.SHL.U32 R3, R3, 0x20, RZ ;  /* 0x0000002003037824 */ /* 0x000fe200078e00ff */
[----:B------:R-:W-:Y:S02]  /*10c0*/  LEA.HI R12, R9, R9, RZ, 0x1 ;  /* 0x00000009090c7211 */ /* 0x000fe400078f08ff */
[CC--:B------:R-:W-:Y:S01]  /*10d0*/  LEA.HI R15, R2.reuse, R0.reuse, RZ, 0x3 ;  /* 0x00000000020f7211 */ /* 0x0c0fe200078f18ff */
[----:B------:R-:W-:Y:S01]  /*10e0*/  STL [R1+0x80], R30 ;  /* 0x0000801e01007387 */ /* 0x000fe20000100800 */
[----:B------:R-:W-:Y:S01]  /*10f0*/  LEA.HI R17, R2, R0, RZ, 0x5 ;  /* 0x0000000002117211 */ /* 0x000fe200078f28ff */
[----:B------:R-:W-:Y:S01]  /*1100*/  IMAD.IADD R0, R122, 0x1, R156 ;  /* 0x000000017a007824 */ /* 0x000fe200078e029c */
[----:B------:R-:W-:-:S02]  /*1110*/  LOP3.LUT R4, R12, 0x7fffffe, RZ, 0xc0, !PT ;  /* 0x07fffffe0c047812 */ /* 0x000fc400078ec0ff */
[----:B------:R-:W-:Y:S02]  /*1120*/  SHF.R.S32.HI R6, RZ, 0x1f, R14 ;  /* 0x0000001fff067819 */ /* 0x000fe4000001140e */
[----:B------:R-:W-:Y:S01]  /*1130*/  LOP3.LUT R3, R3, 0xffffff00, RZ, 0xc0, !PT ;  /* 0xffffff0003037812 */ /* 0x000fe200078ec0ff */
[----:B------:R-:W-:Y:S01]  /*1140*/  IMAD.IADD R4, R9, 0x1, -R4 ;  /* 0x0000000109047824 */ /* 0x000fe200078e0a04 */
[----:B------:R-:W-:Y:S02]  /*1150*/  SHF.R.S32.HI R2, RZ, 0x1f, R0 ;  /* 0x0000001fff027819 */ /* 0x000fe40000011400 */
[----:B------:R-:W-:Y:S01]  /*1160*/  LEA.HI R5, R6, R238, RZ, 0x3 ;  /* 0x000000ee06057211 */ /* 0x000fe200078f18ff */
[----:B------:R-:W-:Y:S01]  /*1170*/  IMAD R26, R4, 0x20, R3 ;  /* 0x00000020041a7824 */ /* 0x000fe200078e0203 */
[-C--:B------:R-:W-:Y:S01]  /*1180*/  LEA.HI R14, R2, R0.reuse, RZ, 0x3 ;  /* 0x00000000020e7211 */ /* 0x080fe200078f18ff */
[----:B------:R-:W-:Y:S01]  /*1190*/  IMAD.SHL.U32 R4, R8, 0x200, RZ ;  /* 0x0000020008047824 */ /* 0x000fe200078e00ff */
[----:B------:R-:W-:-:S02]  /*11a0*/  LEA.HI R18, R2, R0, RZ, 0x5 ;  /* 0x0000000002127211 */ /* 0x000fc400078f28ff */
[----:B------:R-:W-:Y:S01]  /*11b0*/  LOP3.LUT R3, R5, 0xfffffff8, RZ, 0xc0, !PT ;  /* 0xfffffff805037812 */ /* 0x000fe200078ec0ff */
[----:B------:R-:W-:Y:S01]  /*11c0*/  STL [R1+0x48], R26 ;  /* 0x0000481a01007387 */ /* 0x000fe20000100800 */
[----:B------:R-:W-:Y:S02]  /*11d0*/  SHF.R.S32.HI R0, RZ, 0x1, R11 ;  /* 0x00000001ff007819 */ /* 0x000fe4000001140b */
[----:B------:R-:W-:Y:S01]  /*11e0*/  SHF.R.S32.HI R5, RZ, 0x1, R7 ;  /* 0x00000001ff057819 */ /* 0x000fe20000011407 */
[----:B------:R-:W-:Y:S01]  /*11f0*/  IMAD.IADD R3, R238, 0x1, -R3 ;  /* 0x00000001ee037824 */ /* 0x000fe200078e0a03 */
[C---:B------:R-:W-:Y:S01]  /*1200*/  LOP3.LUT P3, RZ, R0.reuse, 0x2, RZ, 0xc0, !PT ;  /* 0x0000000200ff7812 */ /* 0x040fe2000786c0ff */
[----:B------:R-:W-:Y:S01]  /*1210*/  IMAD.SHL.U32 R0, R0, 0x40, RZ ;  /* 0x0000004000007824 */ /* 0x000fe200078e00ff */
[----:B------:R-:W-:Y:S02]  /*1220*/  SHF.R.S32.HI R2, RZ, 0x1f, R7 ;  /* 0x0000001fff027819 */ /* 0x000fe40000011407 */
[----:B------:R-:W-:-:S02]  /*1230*/  IADD3 R159, R122, 0x18, RZ ;  /* 0x000000187a9f7810 */ /* 0x000fc40007ffe0ff */
[----:B------:R-:W-:Y:S02]  /*1240*/  LEA.HI R7, R2, R5, RZ, 0x2 ;  /* 0x0000000502077211 */ /* 0x000fe400078f10ff */
[----:B------:R-:W-:Y:S02]  /*1250*/  LEA.HI R2, R3, R3, RZ, 0x1 ;  /* 0x0000000303027211 */ /* 0x000fe400078f08ff */
[----:B------:R-:W-:Y:S02]  /*1260*/  LOP3.LUT R0, R0, 0xc0, RZ, 0xc0, !PT ;  /* 0x000000c000007812 */ /* 0x000fe400078ec0ff */
[----:B------:R-:W-:Y:S02]  /*1270*/  LOP3.LUT R11, R7, 0xfffffffc, RZ, 0xc0, !PT ;  /* 0xfffffffc070b7812 */ /* 0x000fe400078ec0ff */
[----:B------:R-:W-:Y:S02]  /*1280*/  LOP3.LUT R8, R2, 0x3fffffe, RZ, 0xc0, !PT ;  /* 0x03fffffe02087812 */ /* 0x000fe400078ec0ff */
[----:B------:R-:W-:Y:S01]  /*1290*/  LOP3.LUT R9, R0, 0x8, R23, 0xf8, !PT ;  /* 0x0000000800097812 */ /* 0x000fe200078ef817 */
[----:B------:R-:W-:Y:S01]  /*12a0*/  IMAD.IADD R11, R5, 0x1, -R11 ;  /* 0x00000001050b7824 */ /* 0x000fe200078e0a0b */
[----:B------:R-:W-:Y:S01]  /*12b0*/  SHF.R.U32.HI R7, RZ, 0x3, R0 ;  /* 0x00000003ff077819 */ /* 0x000fe20000011600 */
[----:B------:R-:W-:Y:S01]  /*12c0*/  IMAD.IADD R8, R3, 0x1, -R8 ;  /* 0x0000000103087824 */ /* 0x000fe200078e0a08 */
[----:B------:R-:W-:-:S02]  /*12d0*/  LOP3.LUT R0, R10, 0xffffff00, RZ, 0xc0, !PT ;  /* 0xffffff000a007812 */ /* 0x000fc400078ec0ff */
[----:B------:R-:W-:Y:S02]  /*12e0*/  LEA.HI R5, R6, R238, RZ, 0x2 ;  /* 0x000000ee06057211 */ /* 0x000fe400078f10ff */
[----:B------:R-:W-:Y:S01]  /*12f0*/  SHF.R.S32.HI R2, RZ, 0x1, R2 ;  /* 0x00000001ff027819 */ /* 0x000fe20000011402 */
[----:B------:R-:W-:Y:S01]  /*1300*/  IMAD.IADD R3, R0, 0x1, R4 ;  /* 0x0000000100037824 */ /* 0x000fe200078e0204 */
[----:B------:R-:W-:Y:S01]  /*1310*/  LOP3.LUT R7, R9, R7, RZ, 0x3c, !PT ;  /* 0x0000000709077212 */ /* 0x000fe200078e3cff */
[----:B------:R-:W-:Y:S01]  /*1320*/  IMAD R16, R13, 0x20, R0 ;  /* 0x000000200d107824 */ /* 0x000fe200078e0200 */
[----:B------:R-:W-:Y:S01]  /*1330*/  LOP3.LUT R0, R5, 0xfffffffc, RZ, 0xc0, !PT ;  /* 0xfffffffc05007812 */ /* 0x000fe200078ec0ff */
[----:B------:R-:W-:Y:S01]  /*1340*/  IMAD R13, R13, 0x20, R3 ;  /* 0x000000200d0d7824 */ /* 0x000fe200078e0203 */
[----:B------:R-:W-:Y:S01]  /*1350*/  LOP3.LUT R5, R2, 0x1, RZ, 0xc0, !PT ;  /* 0x0000000102057812 */ /* 0x000fe200078ec0ff */
[----:B------:R-:W-:Y:S01]  /*1360*/  IMAD R3, R25, 0x2, R4 ;  /* 0x0000000219037824 */ /* 0x000fe200078e0204 */
[----:B------:R-:W-:Y:S01]  /*1370*/  SHF.R.S32.HI R4, RZ, 0x1, R12 ;  /* 0x00000001ff047819 */ /* 0x000fe2000001140c */
[----:B------:R-:W-:Y:S01]  /*1380*/  IMAD.IADD R0, R238, 0x1, -R0 ;  /* 0x00000001ee007824 */ /* 0x000fe200078e0a00 */
[----:B------:R-:W-:Y:S01]  /*1390*/  ISETP.NE.U32.AND P2, PT, R5, 0x1, PT ;  /* 0x000000010500780c */ /* 0x000fe20003f45070 */
[----:B------:R-:W-:Y:S01]  /*13a0*/  IMAD R8, R8, 0x20, R3 ;  /* 0x0000002008087824 */ /* 0x000fe200078e0203 */
[----:B------:R-:W-:Y:S01]  /*13b0*/  LOP3.LUT P1, RZ, R2, 0x2, RZ, 0xc0, !PT ;  /* 0x0000000202ff7812 */ /* 0x000fe2000782c0ff */
[----:B------:R-:W-:Y:S01]  /*13c0*/  IMAD.SHL.U32 R4, R4, 0x40, RZ ;  /* 0x0000004004047824 */ /* 0x000fe200078e00ff */
[C---:B------:R-:W-:Y:S01]  /*13d0*/  LOP3.LUT P0, RZ, R0.reuse, 0x2, RZ, 0xc0, !PT ;  /* 0x0000000200ff7812 */ /* 0x040fe2000780c0ff */
[----:B------:R-:W-:Y:S01]  /*13e0*/  IMAD R3, R19, 0x8, R21 ;  /* 0x0000000813037824 */ /* 0x000fe200078e0215 */
[----:B------:R-:W-:Y:S01]  /*13f0*/  LOP3.LUT P4, RZ, R11, 0x2, RZ, 0xc0, !PT ;  /* 0x000000020bff7812 */ /* 0x000fe2000788c0ff */
[----:B------:R-:W-:Y:S01]  /*1400*/  IMAD.SHL.U32 R5, R0, 0x40, RZ ;  /* 0x0000004000057824 */ /* 0x000fe200078e00ff */
[----:B------:R-:W-:Y:S01]  /*1410*/  LOP3.LUT R31, R4, 0xc0, RZ, 0xc0, !PT ;  /* 0x000000c0041f7812 */ /* 0x000fe200078ec0ff */
[----:B------:R-:W-:Y:S01]  /*1420*/  IMAD.U32 R0, R3, 0x20, R7 ;  /* 0x0000002003007824 */ /* 0x000fe200078e0007 */
[----:B------:R-:W-:Y:S01]  /*1430*/  IADD3 R158, R122, 0x28, RZ ;  /* 0x000000287a9e7810 */ /* 0x000fe20007ffe0ff */
[----:B------:R-:W-:Y:S01]  /*1440*/  IMAD.SHL.U32 R3, R2, 0x40, RZ ;  /* 0x0000004002037824 */ /* 0x000fe200078e00ff */
[----:B------:R-:W-:Y:S01]  /*1450*/  LOP3.LUT R29, R5, 0xc0, RZ, 0xc0, !PT ;  /* 0x000000c0051d7812 */ /* 0x000fe200078ec0ff */
[----:B------:R-:W-:Y:S01]  /*1460*/  IMAD.SHL.U32 R2, R17, 0x80, RZ ;  /* 0x0000008011027824 */ /* 0x000fe200078e00ff */
[----:B------:R-:W-:Y:S01]  /*1470*/  SHF.R.U32.HI R28, RZ, 0x3, R31 ;  /* 0x00000003ff1c7819 */ /* 0x000fe2000001161f */
[----:B------:R-:W-:Y:S01]  /*1480*/  STL [R1+0x40], R31 ;  /* 0x0000401f01007387 */ /* 0x000fe20000100800 */
[----:B------:R-:W-:-:S02]  /*1490*/  LOP3.LUT R5, R31, 0x18, R15, 0xf8, !PT ;  /* 0x000000181f057812 */ /* 0x000fc400078ef80f */
[----:B------:R-:W-:Y:S01]  /*14a0*/  LOP3.LUT R6, R3, 0xc0, RZ, 0xc0, !PT ;  /* 0x000000c003067812 */ /* 0x000fe200078ec0ff */
[----:B------:R-:W-:Y:S01]  /*14b0*/  STL [R1+0x38], R22 ;  /* 0x0000381601007387 */ /* 0x000fe20000100800 */
[----:B------:R-:W-:Y:S02]  /*14c0*/  SHF.R.U32.HI R27, RZ, 0x3, R29 ;  /* 0x00000003ff1b7819 */ /* 0x000fe4000001161d */
[----:B------:R-:W-:Y:S01]  /*14d0*/  LOP3.LUT R4, R29, 0x18, R15, 0xf8, !PT ;  /* 0x000000181d047812 */ /* 0x000fe200078ef80f */
[----:B------:R-:W-:Y:S01]  /*14e0*/  STL [R1+0x30], R29 ;  /* 0x0000301d01007387 */ /* 0x000fe20000100800 */
[----:B------:R-:W-:Y:S02]  /*14f0*/  LOP3.LUT R3, R5, R28, RZ, 0x3c, !PT ;  /* 0x0000001c05037212 */ /* 0x000fe400078e3cff */
[----:B------:R-:W-:Y:S01]  /*1500*/  LOP3.LUT R2, R2, 0xfffff000, RZ, 0xc0, !PT ;  /* 0xfffff00002027812 */ /* 0x000fe200078ec0ff */
[----:B------:R-:W-:Y:S01]  /*1510*/  STL [R1+0x44], R28 ;  /* 0x0000441c01007387 */ /* 0x000fe20000100800 */
[----:B------:R-:W-:Y:S01]  /*1520*/  LEA.HI R5, R6, R6, RZ, 0x1d ;  /* 0x0000000606057211 */ /* 0x000fe200078fe8ff */
[----:B------:R-:W-:Y:S01]  /*1530*/  IMAD.SHL.U32 R6, R11, 0x40, RZ ;  /* 0x000000400b067824 */ /* 0x000fe200078e00ff */
[----:B------:R-:W-:Y:S01]  /*1540*/  LOP3.LUT R4, R4, R27, RZ, 0x3c, !PT ;  /* 0x0000001b04047212 */ /* 0x000fe200078e3cff */
[----:B------:R-:W-:Y:S01]  /*1550*/  STL [R1+0x34], R27 ;  /* 0x0000341b01007387 */ /* 0x000fe20000100800 */
[----:B------:R-:W-:Y:S01]  /*1560*/  IADD3 R11, R3, R26, R2 ;  /* 0x0000001a030b7210 */ /* 0x000fe20007ffe002 */
[----:B------:R-:W-:Y:S01]  /*1570*/  IMAD.SHL.U32 R3, R19, 0x8, RZ ;  /* 0x0000000813037824 */ /* 0x000fe200078e00ff */
[----:B------:R-:W-:Y:S01]  /*1580*/  IADD3 R12, R4, R2, R22 ;  /* 0x00000002040c7210 */ /* 0x000fe20007ffe016 */
[----:B------:R-:W-:Y:S01]  /*1590*/  IMAD.IADD R8, R5, 0x1, R8 ;  /* 0x0000000105087824 */ /* 0x000fe200078e0208 */
[----:B------:R-:W-:Y:S01]  /*15a0*/  LOP3.LUT R2, R6, 0xc0, RZ, 0xc0, !PT ;  /* 0x000000c006027812 */ /* 0x000fe200078ec0ff */
[----:B------:R-:W-:Y:S01]  /*15b0*/  IMAD.SHL.U32 R4, R18, 0x80, RZ ;  /* 0x0000008012047824 */ /* 0x000fe200078e00ff */
[----:B------:R-:W-:Y:S01]  /*15c0*/  LOP3.LUT R5, R29, 0x18, R14, 0xf8, !PT ;  /* 0x000000181d057812 */ /* 0x000fe200078ef80e */
[----:B------:R-:W-:Y:S01]  /*15d0*/  IMAD.SHL.U32 R25, R8, 0x2, RZ ;  /* 0x0000000208197824 */ /* 0x000fe200078e00ff */
[----:B------:R-:W-:-:S02]  /*15e0*/  LOP3.LUT R6, R2, 0x8, R3, 0xf8, !PT ;  /* 0x0000000802067812 */ /* 0x000fc400078ef803 */
[----:B------:R-:W-:Y:S02]  /*15f0*/  SHF.R.U32.HI R3, RZ, 0x3, R2 ;  /* 0x00000003ff037819 */ /* 0x000fe40000011602 */
[----:B------:R-:W-:Y:S01]  /*1600*/  LOP3.LUT R2, R4, 0xfffff000, RZ, 0xc0, !PT ;  /* 0xfffff00004027812 */ /* 0x000fe200078ec0ff */
[----:B------:R-:W-:Y:S01]  /*1610*/  STL [R1+0x14], R25 ;  /* 0x0000141901007387 */ /* 0x000fe20000100800 */
[----:B------:R-:W-:Y:S02]  /*1620*/  LOP3.LUT R5, R5, R27, RZ, 0x3c, !PT ;  /* 0x0000001b05057212 */ /* 0x000fe400078e3cff */
[----:B------:R-:W-:Y:S02]  /*1630*/  LOP3.LUT R7, R31, 0x18, R14, 0xf8, !PT ;  /* 0x000000181f077812 */ /* 0x000fe400078ef80e */
[----:B------:R-:W-:Y:S02]  /*1640*/  IADD3 R10, R5, R2, R22 ;  /* 0x00000002050a7210 */ /* 0x000fe40007ffe016 */
[----:B------:R-:W-:-:S02]  /*1650*/  LOP3.LUT R3, R6, R3, RZ, 0x3c, !PT ;  /* 0x0000000306037212 */ /* 0x000fc400078e3cff */
[----:B------:R-:W-:Y:S02]  /*1660*/  LOP3.LUT R4, R7, R28, RZ, 0x3c, !PT ;  /* 0x0000001c07047212 */ /* 0x000fe400078e3cff */
[C---:B------:R-:W-:Y:S02]  /*1670*/  IADD3 R5, R25.reuse, 0x80, RZ ;  /* 0x0000008019057810 */ /* 0x040fe40007ffe0ff */
[----:B------:R-:W-:Y:S02]  /*1680*/  IADD3 R23, R25, 0x70, RZ ;  /* 0x0000007019177810 */ /* 0x000fe40007ffe0ff */
[----:B------:R-:W-:Y:S02]  /*1690*/  SHF.R.S32.HI R7, RZ, 0x1f, R157 ;  /* 0x0000001fff077819 */ /* 0x000fe4000001149d */
[----:B------:R-:W-:Y:S01]  /*16a0*/  IADD3 R9, R4, R26, R2 ;  /* 0x0000001a04097210 */ /* 0x000fe20007ffe002 */
[----:B------:R-:W-:Y:S01]  /*16b0*/  IMAD.IADD R2, R3, 0x1, R13 ;  /* 0x0000000103027824 */ /* 0x000fe200078e020d */
[----:B------:R-:W-:Y:S01]  /*16c0*/  @P2 IADD3 R23, R5, 0x10, RZ ;  /* 0x0000001005172810 */ /* 0x000fe20007ffe0ff */
[----:B------:R-:W-:Y:S01]  /*16d0*/  IMAD.IADD R3, R3, 0x1, R16 ;  /* 0x0000000103037824 */ /* 0x000fe200078e0210 */
[----:B------:R-:W-:Y:S01]  /*16e0*/  SHF.R.S32.HI R6, RZ, 0x1f, R159 ;  /* 0x0000001fff067819 */ /* 0x000fe2000001149f */
[----:B------:R-:W-:Y:S01]  /*16f0*/  IMAD.MOV.U32 R13, RZ, RZ, 0x20 ;  /* 0x00000020ff0d7424 */ /* 0x000fe200078e00ff */
[----:B------:R-:W-:Y:S01]  /*1700*/  SHF.R.S32.HI R5, RZ, 0x1f, R156 ;  /* 0x0000001fff057819 */ /* 0x000fe2000001149c */
[----:B------:R-:W-:Y:S01]  /*1710*/  STL [R1+0x18], R23 ;  /* 0x0000181701007387 */ /* 0x000fe20000100800 */
[----:B------:R-:W-:-:S02]  /*1720*/  LOP3.LUT R8, R20, 0x7ffffffc, RZ, 0xc0, !PT ;  /* 0x7ffffffc14087812 */ /* 0x000fc400078ec0ff */
[----:B------:R-:W-:Y:S02]  /*1730*/  SHF.L.U64.HI R16, R157, 0x1, R7 ;  /* 0x000000019d107819 */ /* 0x000fe40000010207 */
[----:B------:R-:W-:Y:S02]  /*1740*/  SHF.R.S32.HI R4, RZ, 0x1f, R158 ;  /* 0x0000001fff047819 */ /* 0x000fe4000001149e */
[----:B------:R-:W-:Y:S01]  /*1750*/  SHF.L.U64.HI R7, R159, 0x1, R6 ;  /* 0x000000019f077819 */ /* 0x000fe20000010206 */
[----:B------:R-:W-:Y:S01]  /*1760*/  STL [R1+0x78], R16 ;  /* 0x0000781001007387 */ /* 0x000fe20000100800 */
[----:B------:R-:W-:Y:S01]  /*1770*/  SHF.L.U64.HI R6, R156, 0x1, R5 ;  /* 0x000000019c067819 */ /* 0x000fe20000010205 */
[----:B------:R-:W-:Y:S01]  /*1780*/  IMAD.IADD R5, R32, 0x1, -R8 ;  /* 0x0000000120057824 */ /* 0x000fe200078e0a08 */
[C---:B------:R-:W-:Y:S01]  /*1790*/  IADD3 R245, R246.reuse, 0x20, RZ ;  /* 0x00000020f6f57810 */ /* 0x040fe20007ffe0ff */
[----:B------:R1:W-:Y:S01]  /*17a0*/  STL [R1+0x74], R7 ;  /* 0x0000740701007387 */ /* 0x0003e20000100800 */
[----:B------:R-:W-:Y:S01]  /*17b0*/  IADD3 R248, R246, 0x40, RZ ;  /* 0x00000040f6f87810 */ /* 0x000fe20007ffe0ff */
[----:B------:R-:W-:Y:S01]  /*17c0*/  IMAD.SHL.U32 R252, R5, 0x2, RZ ;  /* 0x0000000205fc7824 */ /* 0x000fe200078e00ff */
[----:B------:R-:W-:Y:S01]  /*17d0*/  SHF.L.U64.HI R4, R158, 0x1, R4 ;  /* 0x000000019e047819 */ /* 0x000fe20000010204 */
[----:B------:R2:W-:Y:S01]  /*17e0*/  STL [R1+0x70], R6 ;  /* 0x0000700601007387 */ /* 0x0005e20000100800 */
[----:B------:R-:W-:Y:S01]  /*17f0*/  IMAD.IADD R5, R30, 0x1, R24 ;  /* 0x000000011e057824 */ /* 0x000fe200078e0218 */
[----:B------:R-:W-:-:S02]  /*1800*/  LEA R188, R0, 0x3c80, 0x1 ;  /* 0x00003c8000bc7811 */ /* 0x000fc400078e08ff */
[----:B------:R3:W-:Y:S01]  /*1810*/  STL [R1+0x6c], R4 ;  /* 0x00006c0401007387 */ /* 0x0007e20000100800 */
[----:B------:R-:W-:Y:S02]  /*1820*/  LEA R0, R12, 0x6080, 0x1 ;  /* 0x000060800c007811 */ /* 0x000fe400078e08ff */
[----:B------:R-:W-:Y:S02]  /*1830*/  IADD3 R193, R188, 0x20, RZ ;  /* 0x00000020bcc17810 */ /* 0x000fe40007ffe0ff */
[----:B------:R-:W-:Y:S02]  /*1840*/  LEA R191, R2, 0x6080, 0x1 ;  /* 0x0000608002bf7811 */ /* 0x000fe400078e08ff */
[----:B------:R-:W-:Y:S02]  /*1850*/  LEA R189, R3, 0x1880, 0x1 ;  /* 0x0000188003bd7811 */ /* 0x000fe400078e08ff */
[----:B------:R-:W-:Y:S02]  /*1860*/  @P3 IADD3 R193, R188, -0x20, RZ ;  /* 0xffffffe0bcc13810 */ /* 0x000fe40007ffe0ff */
[----:B------:R-:W-:-:S02]  /*1870*/  IADD3 R121, R122, 0x8, RZ ;  /* 0x000000087a797810 */ /* 0x000fc40007ffe0ff */
[----:B------:R-:W-:Y:S02]  /*1880*/  SHF.R.S32.HI R247, RZ, 0x1f, R246 ;  /* 0x0000001ffff77819 */ /* 0x000fe400000114f6 */
[C---:B------:R-:W-:Y:S02]  /*1890*/  IADD3 R201, R193.reuse, 0x400, RZ ;  /* 0x00000400c1c97810 */ /* 0x040fe40007ffe0ff */
[----:B-1----:R-:W-:Y:S02]  /*18a0*/  SHF.R.S32.HI R7, RZ, 0x1f, R245 ;  /* 0x0000001fff077819 */ /* 0x002fe400000114f5 */
[C---:B------:R-:W-:Y:S02]  /*18b0*/  IADD3 R200, R193.reuse, 0x800, RZ ;  /* 0x00000800c1c87810 */ /* 0x040fe40007ffe0ff */
[----:B--2---:R-:W-:Y:S01]  /*18c0*/  SHF.R.S32.HI R6, RZ, 0x1f, R248 ;  /* 0x0000001fff067819 */ /* 0x004fe200000114f8 */
[----:B------:R1:W-:Y:S01]  /*18d0*/  STL [R1+0x28], R7 ;  /* 0x0000280701007387 */ /* 0x0003e20000100800 */
[----:B------:R-:W-:-:S02]  /*18e0*/  IADD3 R199, R193, 0xc00, RZ ;  /* 0x00000c00c1c77810 */ /* 0x000fc40007ffe0ff */
[----:B---3--:R-:W-:Y:S01]  /*18f0*/  LOP3.LUT R4, R31, 0x18, R116, 0xf8, !PT ;  /* 0x000000181f047812 */ /* 0x008fe200078ef874 */
[----:B------:R2:W-:Y:S01]  /*1900*/  STL [R1+0x24], R6 ;  /* 0x0000240601007387 */ /* 0x0005e20000100800 */
[C---:B------:R-:W-:Y:S02]  /*1910*/  IADD3 R198, R193.reuse, 0x1000, RZ ;  /* 0x00001000c1c67810 */ /* 0x040fe40007ffe0ff */
[----:B------:R-:W-:Y:S01]  /*1920*/  LOP3.LUT R4, R4, R28, RZ, 0x3c, !PT ;  /* 0x0000001c04047212 */ /* 0x000fe200078e3cff */
[----:B------:R3:W-:Y:S01]  /*1930*/  STL [R1+0x84], R5 ;  /* 0x0000840501007387 */ /* 0x0007e20000100800 */
[C---:B------:R-:W-:Y:S02]  /*1940*/  IADD3 R197, R193.reuse, 0x1400, RZ ;  /* 0x00001400c1c57810 */ /* 0x040fe40007ffe0ff */
[C---:B------:R-:W-:Y:S02]  /*1950*/  IADD3 R196, R193.reuse, 0x1800, RZ ;  /* 0x00001800c1c47810 */ /* 0x040fe40007ffe0ff */
[----:B------:R-:W-:-:S02]  /*1960*/  IADD3 R195, R193, 0x1c00, RZ ;  /* 0x00001c00c1c37810 */ /* 0x000fc40007ffe0ff */
[----:B------:R-:W-:Y:S02]  /*1970*/  IADD3 R194, R193, 0x2000, RZ ;  /* 0x00002000c1c27810 */ /* 0x000fe40007ffe0ff */
[----:B-1----:R-:W-:Y:S02]  /*1980*/  SHF.R.S32.HI R7, RZ, 0x3, R15 ;  /* 0x00000003ff077819 */ /* 0x002fe4000001140f */
[----:B--2---:R-:W-:-:S03]  /*1990*/  LOP3.LUT R6, R29, 0x8, R116, 0xf8, !PT ;  /* 0x000000081d067812 */ /* 0x004fc600078ef874 */
[----:B------:R1:W-:Y:S01]  /*19a0*/  STL [R1+0x50], R7 ;  /* 0x0000500701007387 */ /* 0x0003e20000100800 */
[----:B---3--:R-:W-:Y:S02]  /*19b0*/  LOP3.LUT R5, R29, 0x18, R116, 0xf8, !PT ;  /* 0x000000181d057812 */ /* 0x008fe400078ef874 */
[-C--:B------:R-:W-:Y:S02]  /*19c0*/  LOP3.LUT R6, R6, R27.reuse, RZ, 0x3c, !PT ;  /* 0x0000001b06067212 */ /* 0x080fe400078e3cff */
[----:B------:R-:W-:Y:S01]  /*19d0*/  LOP3.LUT R8, R5, R27, RZ, 0x3c, !PT ;  /* 0x0000001b05087212 */ /* 0x000fe200078e3cff */
[----:B------:R-:W-:Y:S01]  /*19e0*/  IMAD.IADD R5, R26, 0x1, R4 ;  /* 0x000000011a057824 */ /* 0x000fe200078e0204 */
[----:B------:R-:W-:Y:S01]  /*19f0*/  SEL R4, R13, 0xffffffe0, !P4 ;  /* 0xffffffe00d047807 */ /* 0x000fe20006000000 */
[C---:B------:R-:W-:Y:S02]  /*1a00*/  IMAD.IADD R6, R22.reuse, 0x1, R6 ;  /* 0x0000000116067824 */ /* 0x040fe400078e0206 */
[----:B------:R-:W-:Y:S01]  /*1a10*/  IMAD.IADD R8, R22, 0x1, R8 ;  /* 0x0000000116087824 */ /* 0x000fe200078e0208 */
[----:B------:R-:W-:Y:S01]  /*1a20*/  LEA R5, R5, 0x6080, 0x1 ;  /* 0x0000608005057811 */ /* 0x000fe200078e08ff */
[----:B------:R-:W-:Y:S01]  /*1a30*/  IMAD.IADD R192, R191, 0x1, R4 ;  /* 0x00000001bfc07824 */ /* 0x000fe200078e0204 */
[----:B------:R-:W-:Y:S01]  /*1a40*/  LEA R229, R6, 0x1880, 0x1 ;  /* 0x0000188006e57811 */ /* 0x000fe200078e08ff */
[----:B------:R-:W-:-:S03]  /*1a50*/  IMAD.IADD R190, R4, 0x1, R189 ;  /* 0x0000000104be7824 */ /* 0x000fc600078e02bd */
[C---:B------:R-:W-:Y:S02]  /*1a60*/  IADD3 R230, R229.reuse, 0x20, RZ ;  /* 0x00000020e5e67810 */ /* 0x040fe40007ffe0ff */
[----:B------:R-:W-:Y:S02]  /*1a70*/  @P0 IADD3 R230, R229, -0x20, RZ ;  /* 0xffffffe0e5e60810 */ /* 0x000fe40007ffe0ff */
[----:B-1----:R-:W-:-:S05]  /*1a80*/  SHF.R.S32.HI R7, RZ, 0x3, R14 ;  /* 0x00000003ff077819 */ /* 0x002fca000001140e */
[----:B------:R1:W-:Y:S04]  /*1a90*/  STL [R1+0x4c], R7 ;  /* 0x00004c0701007387 */ /* 0x0003e80000100800 */
[----:B------:R2:W-:Y:S04]  /*1aa0*/  STL [R1+0x68], R5 ;  /* 0x0000680501007387 */ /* 0x0005e80000100800 */
[----:B------:R3:W-:Y:S01]  /*1ab0*/  STL [R1+0x64], R0 ;  /* 0x0000640001007387 */ /* 0x0007e20000100800 */
[----:B-1----:R-:W-:Y:S02]  /*1ac0*/  SEL R7, R13, 0xffffffe0, !P1 ;  /* 0xffffffe00d077807 */ /* 0x002fe40004800000 */
[----:B--2---:R-:W-:-:S02]  /*1ad0*/  LEA R5, R11, 0x6080, 0x1 ;  /* 0x000060800b057811 */ /* 0x004fc400078e08ff */
[----:B---3--:R-:W-:-:S03]  /*1ae0*/  LEA R0, R10, 0x6080, 0x1 ;  /* 0x000060800a007811 */ /* 0x008fc600078e08ff */
[----:B------:R1:W-:Y:S04]  /*1af0*/  STL [R1+0x60], R5 ;  /* 0x0000600501007387 */ /* 0x0003e80000100800 */
[----:B------:R2:W-:Y:S01]  /*1b00*/  STL [R1+0x5c], R0 ;  /* 0x00005c0001007387 */ /* 0x0005e20000100800 */
[----:B-1----:R-:W-:Y:S02]  /*1b10*/  LEA R5, R9, 0x6080, 0x1 ;  /* 0x0000608009057811 */ /* 0x002fe400078e08ff */
[----:B--2---:R-:W-:-:S03]  /*1b20*/  LEA R0, R8, 0x6080, 0x1 ;  /* 0x0000608008007811 */ /* 0x004fc600078e08ff */
[----:B------:R-:W-:Y:S04]  /*1b30*/  STL [R1+0x58], R5 ;  /* 0x0000580501007387 */ /* 0x000fe80000100800 */
[----:B------:R1:W-:Y:S02]  /*1b40*/  STL [R1+0x54], R0 ;  /* 0x0000540001007387 */ /* 0x0003e40000100800 */
[----:B-1----:R-:W-:-:S05]  /*1b50*/  IMAD.IADD R0, R25, 0x1, R7 ;  /* 0x0000000119007824 */ /* 0x002fca00078e0207 */
[----:B------:R1:W-:Y:S02]  /*1b60*/  STL [R1+0x20], R0 ;  /* 0x0000200001007387 */ /* 0x0003e40000100800 */
[----:B-1----:R-:W-:-:S05]  /*1b70*/  IMAD.IADD R0, R7, 0x1, R23 ;  /* 0x0000000107007824 */ /* 0x002fca00078e0217 */
[----:B------:R1:W-:Y:S02]  /*1b80*/  STL [R1+0x1c], R0 ;  /* 0x00001c0001007387 */ /* 0x0003e40000100800 */
.L_x_331:
[----:B-1----:R-:W2:Y:S01]  /*1b90*/  LDL R0, [R1+0xc] ;  /* 0x00000c0001007983 */ /* 0x002ea20000100800 */
[----:B------:R-:W-:Y:S01]  /*1ba0*/  IMAD.MOV.U32 R13, RZ, RZ, 0x4 ;  /* 0x00000004ff0d7424 */ /* 0x000fe200078e00ff */
[----:B------:R-:W-:Y:S02]  /*1bb0*/  ISETP.NE.U32.AND P4, PT, RZ, c[0x0][0x360], PT ;  /* 0x0000d800ff007a0c */ /* 0x000fe40003f85070 */
[----:B------:R-:W-:Y:S01]  /*1bc0*/  ISETP.NE.U32.AND P0, PT, RZ, c[0x0][0x370], PT ;  /* 0x0000dc00ff007a0c */ /* 0x000fe20003f05070 */
[----:B------:R-:W3:Y:S01]  /*1bd0*/  LDL R9, [R1+0x8] ;  /* 0x0000080001097983 */ /* 0x000ee20000100800 */
[----:B------:R-:W-:Y:S01]  /*1be0*/  ISETP.NE.AND.EX P4, PT, RZ, c[0x0][0x364], PT, P4 ;  /* 0x0000d900ff007a0c */ /* 0x000fe20003f85340 */
[----:B--2---:R-:W-:-:S05]  /*1bf0*/  IMAD.WIDE R2, R0, R13, c[0x0][0x588] ;  /* 0x0001620000027625 */ /* 0x004fca00078e020d */
[----:B------:R-:W2:Y:S01]  /*1c00*/  LDG.E R249, [R2.64] ;  /* 0x0000000602f97981 */ /* 0x000ea2000c1e1900 */
[----:B------:R-:W-:Y:S01]  /*1c10*/  ISETP.NE.AND.EX P2, PT, RZ, c[0x0][0x374], PT, P0 ;  /* 0x0000dd00ff007a0c */ /* 0x000fe20003f45300 */
[----:B------:R-:W-:Y:S01]  /*1c20*/  CS2R R148, SRZ ;  /* 0x0000000000947805 */ /* 0x000fe2000001ff00 */
[----:B------:R-:W-:Y:S02]  /*1c30*/  ISETP.NE.U32.AND P3, PT, RZ, c[0x0][0x348], PT ;  /* 0x0000d200ff007a0c */ /* 0x000fe40003f65070 */
[----:B------:R-:W-:Y:S02]  /*1c40*/  ISETP.NE.U32.AND P5, PT, RZ, c[0x0][0x358], PT ;  /* 0x0000d600ff007a0c */ /* 0x000fe40003fa5070 */
[----:B------:R-:W-:Y:S02]  /*1c50*/  ISETP.NE.AND.EX P3, PT, RZ, c[0x0][0x34c], PT, P3 ;  /* 0x0000d300ff007a0c */ /* 0x000fe40003f65330 */
[----:B------:R-:W-:Y:S01]  /*1c60*/  ISETP.NE.AND.EX P5, PT, RZ, c[0x0][0x35c], PT, P5 ;  /* 0x0000d700ff007a0c */ /* 0x000fe20003fa5350 */
[----:B------:R-:W-:-:S02]  /*1c70*/  IMAD.MOV.U32 R147, RZ, RZ, RZ ;  /* 0x000000ffff937224 */ /* 0x000fc400078e00ff */
[----:B------:R-:W-:Y:S01]  /*1c80*/  IMAD.MOV.U32 R12, RZ, RZ, RZ ;  /* 0x000000ffff0c7224 */ /* 0x000fe200078e00ff */
[----:B--2---:R-:W-:Y:S02]  /*1c90*/  SHF.R.S32.HI R16, RZ, 0x1f, R249 ;  /* 0x0000001fff107819 */ /* 0x004fe400000114f9 */
[C---:B------:R-:W-:Y:S02]  /*1ca0*/  @P4 LEA R2, P0, R249.reuse, c[0x0][0x360], 0x2 ;  /* 0x0000d800f9024a11 */ /* 0x040fe400078010ff */
[C---:B------:R-:W-:Y:S02]  /*1cb0*/  @P2 LEA R4, P1, R249.reuse, c[0x0][0x370], 0x2 ;  /* 0x0000dc00f9042a11 */ /* 0x040fe400078210ff */
[C-C-:B------:R-:W-:Y:S02]  /*1cc0*/  @P4 LEA.HI.X R3, R249.reuse, c[0x0][0x364], R16.reuse, 0x2, P0 ;  /* 0x0000d900f9034a11 */ /* 0x140fe400000f1410 */
[----:B------:R-:W-:Y:S02]  /*1cd0*/  ISETP.NE.U32.AND P0, PT, RZ, c[0x0][0x350], PT ;  /* 0x0000d400ff007a0c */ /* 0x000fe40003f05070 */
[----:B------:R-:W-:Y:S01]  /*1ce0*/  @P2 LEA.HI.X R5, R249, c[0x0][0x374], R16, 0x2, P1 ;  /* 0x0000dd00f9052a11 */ /* 0x000fe200008f1410 */
[----:B------:R1:W5:Y:S01]  /*1cf0*/  @P4 LDG.E R150, [R2.64] ;  /* 0x0000000602964981 */ /* 0x000362000c1e1900 */
[----:B------:R-:W-:-:S03]  /*1d00*/  ISETP.NE.AND.EX P6, PT, RZ, c[0x0][0x354], PT, P0 ;  /* 0x0000d500ff007a0c */ /* 0x000fc60003fc5300 */
[----:B------:R2:W5:Y:S01]  /*1d10*/  @P2 LDG.E R149, [R4.64] ;  /* 0x0000000604952981 */ /* 0x000562000c1e1900 */
[----:B------:R-:W-:-:S04]  /*1d20*/  LEA R6, P2, R249, c[0x0][0x348], 0x2 ;  /* 0x0000d200f9067a11 */ /* 0x000fc800078410ff */
[----:B------:R-:W-:-:S05]  /*1d30*/  LEA.HI.X R7, R249, c[0x0][0x34c], R16, 0x2, P2 ;  /* 0x0000d300f9077a11 */ /* 0x000fca00010f1410 */
[----:B------:R4:W5:Y:S01]  /*1d40*/  @P3 LDG.E R147, [R6.64] ;  /* 0x0000000606933981 */ /* 0x000962000c1e1900 */
[C---:B-1----:R-:W-:Y:S02]  /*1d50*/  LEA R2, P0, R249.reuse, c[0x0][0x358], 0x2 ;  /* 0x0000d600f9027a11 */ /* 0x042fe400078010ff */
[C---:B--2---:R-:W-:Y:S02]  /*1d60*/  LEA R4, P1, R249.reuse, c[0x0][0x350], 0x2 ;  /* 0x0000d400f9047a11 */ /* 0x044fe400078210ff */
[C-C-:B------:R-:W-:Y:S02]  /*1d70*/  LEA.HI.X R3, R249.reuse, c[0x0][0x35c], R16.reuse, 0x2, P0 ;  /* 0x0000d700f9037a11 */ /* 0x140fe400000f1410 */
[----:B------:R-:W-:-:S03]  /*1d80*/  LEA.HI.X R5, R249, c[0x0][0x354], R16, 0x2, P1 ;  /* 0x0000d500f9057a11 */ /* 0x000fc600008f1410 */
[----:B------:R4:W5:Y:S04]  /*1d90*/  @P5 LDG.E R12, [R2.64] ;  /* 0x00000006020c5981 */ /* 0x000968000c1e1900 */
[----:B------:R4:W5:Y:S04]  /*1da0*/  @P6 LDG.E R148, [R4.64] ;  /* 0x0000000604946981 */ /* 0x000968000c1e1900 */
[----:B------:R4:W-:Y:S01]  /*1db0*/  STL [R1+0x10], R16 ;  /* 0x0000101001007387 */ /* 0x0009e20000100800 */
[----:B------:R-:W-:Y:S01]  /*1dc0*/  YIELD ;  /* 0x0000000000007946 */ /* 0x000fe20003800000 */
[----:B------:R-:W-:-:S02]  /*1dd0*/  P2R R15, PR, RZ, 0x40 ;  /* 0x00000040ff0f7803 */ /* 0x000fc40000000000 */
[----:B---3--:R-:W-:Y:S01]  /*1de0*/  LOP3.LUT R251, R9, 0xffff, RZ, 0xc0, !PT ;  /* 0x0000ffff09fb7812 */ /* 0x008fe200078ec0ff */
[----:B------:R-:W-:Y:S05]  /*1df0*/  @P4 BRA `(.L_x_172) ;  /* 0x0000005000004947 */ /* 0x000fea0003800000 */
[----:B-----5:R-:W-:Y:S01]  /*1e00*/  MOV R150, c[0x0][0x168] ;  /* 0x00005a0000967a02 */ /* 0x020fe20000000f00 */
[----:B------:R-:W-:Y:S05]  /*1e10*/  @!P3 BRA `(.L_x_172) ;  /* 0x000000300000b947 */ /* 0x000fea0003800000 */
[----:B------:R-:W2:Y:S04]  /*1e20*/  LDG.E R8, [R6.64] ;  /* 0x0000000606087981 */ /* 0x000ea8000c1e1900 */
[----:B------:R-:W2:Y:S02]  /*1e30*/  LDG.E R0, [R6.64+0x4] ;  /* 0x0000040606007981 */ /* 0x000ea4000c1e1900 */
[----:B--2---:R-:W-:Y:S02]  /*1e40*/  IADD3 R150, -R8, R0, RZ ;  /* 0x0000000008967210 */ /* 0x004fe40007ffe1ff */
.L_x_172:
[----:B------:R-:W-:-:S04]  /*1e50*/  ISETP.NE.U32.AND P0, PT, RZ, c[0x0][0x368], PT ;  /* 0x0000da00ff007a0c */ /* 0x000fc80003f05070 */
[----:B------:R-:W-:-:S13]  /*1e60*/  ISETP.NE.AND.EX P0, PT, RZ, c[0x0][0x36c], PT, P0 ;  /* 0x0000db00ff007a0c */ /* 0x000fda0003f05300 */
[----:B------:R-:W-:Y:S05]  /*1e70*/  @!P0 BRA `(.L_x_173) ;  /* 0x0000004000008947 */ /* 0x000fea0003800000 */
[----:B----4-:R-:W-:-:S04]  /*1e80*/  LEA R4, P0, R249, c[0x0][0x368], 0x2 ;  /* 0x0000da00f9047a11 */ /* 0x010fc800078010ff */
[----:B------:R-:W-:-:S05]  /*1e90*/  LEA.HI.X R5, R249, c[0x0][0x36c], R16, 0x2, P0 ;  /* 0x0000db00f9057a11 */ /* 0x000fca00000f1410 */
[----:B------:R1:W5:Y:S01]  /*1ea0*/  LDG.E R7, [R4.64] ;  /* 0x0000000604077981 */ /* 0x000362000c1e1900 */
[----:B------:R-:W-:Y:S05]  /*1eb0*/  BRA `(.L_x_174) ;  /* 0x0000005000007947 */ /* 0x000fea0003800000 */
.L_x_173:
[----:B----4-:R-:W-:Y:S01]  /*1ec0*/  MOV R7, c[0x0][0x1d0] ;  /* 0x0000740000077a02 */ /* 0x010fe20000000f00 */
[----:B------:R-:W-:Y:S05]  /*1ed0*/  @!P6 BRA `(.L_x_174) ;  /* 0x000000300000e947 */ /* 0x000fea0003800000 */
[----:B------:R-:W2:Y:S04]  /*1ee0*/  LDG.E R7, [R4.64] ;  /* 0x0000000604077981 */ /* 0x000ea8000c1e1900 */
[----:B------:R-:W2:Y:S02]  /*1ef0*/  LDG.E R0, [R4.64+0x4] ;  /* 0x0000040604007981 */ /* 0x000ea4000c1e1900 */
[----:B--2---:R-:W-:Y:S02]  /*1f00*/  IADD3 R7, -R7, R0, RZ ;  /* 0x0000000007077210 */ /* 0x004fe40007ffe1ff */
.L_x_174:
[----:B-1----:R1:W2:Y:S04]  /*1f10*/  @P5 LDG.E R5, [R2.64] ;  /* 0x0000000602055981 */ /* 0x0022a8000c1e1900 */
[----:B------:R1:W2:Y:S01]  /*1f20*/  @P5 LDG.E R4, [R2.64+0x4] ;  /* 0x0000040602045981 */ /* 0x0002a2000c1e1900 */
[----:B------:R-:W-:Y:S01]  /*1f30*/  ISETP.NE.U32.AND P0, PT, RZ, c[0x0][0x378], PT ;  /* 0x0000de00ff007a0c */ /* 0x000fe20003f05070 */
[----:B-----5:R-:W-:-:S03]  /*1f40*/  IMAD.MOV.U32 R137, RZ, RZ, R7 ;  /* 0x000000ffff897224 */ /* 0x020fc600078e0007 */
[----:B------:R-:W-:Y:S01]  /*1f50*/  ISETP.NE.AND.EX P1, PT, RZ, c[0x0][0x37c], PT, P0 ;  /* 0x0000df00ff007a0c */ /* 0x000fe20003f25300 */
[----:B------:R-:W-:-:S12]  /*1f60*/  IMAD.MOV.U32 R0, RZ, RZ, c[0x0][0x228] ;  /* 0x00008a00ff007624 */ /* 0x000fd800078e00ff */
[----:B-1----:R-:W-:-:S04]  /*1f70*/  @P1 LEA R2, P0, R249, c[0x0][0x378], 0x2 ;  /* 0x0000de00f9021a11 */ /* 0x002fc800078010ff */
[----:B------:R-:W-:-:S05]  /*1f80*/  @P1 LEA.HI.X R3, R249, c[0x0][0x37c], R16, 0x2, P0 ;  /* 0x0000df00f9031a11 */ /* 0x000fca00000f1410 */
[----:B------:R1:W5:Y:S01]  /*1f90*/  @P1 LDG.E R137, [R2.64] ;  /* 0x0000000602891981 */ /* 0x000362000c1e1900 */
[----:B------:R-:W-:Y:S01]  /*1fa0*/  IMAD.IADD R6, R7, 0x1, -R149 ;  /* 0x0000000107067824 */ /* 0x000fe200078e0a95 */
[----:B------:R-:W-:Y:S01]  /*1fb0*/  BSSY B0, `(.L_x_175) ;  /* 0x0000030000007945 */ /* 0x000fe20003800000 */
[C---:B-1----:R-:W-:Y:S02]  /*1fc0*/  LOP3.LUT R2, R9.reuse, 0xff000000, RZ, 0xc0, !PT ;  /* 0xff00000009027812 */ /* 0x042fe400078ec0ff */
[----:B------:R-:W-:Y:S01]  /*1fd0*/  LOP3.LUT R3, R9, 0xff0000, RZ, 0xc0, !PT ;  /* 0x00ff000009037812 */ /* 0x000fe200078ec0ff */
[----:B--2---:R-:W-:Y:S01]  /*1fe0*/  @P5 IMAD.IADD R0, R4, 0x1, -R5 ;  /* 0x0000000104005824 */ /* 0x004fe200078e0a05 */
[----:B------:R-:W-:-:S03]  /*1ff0*/  SHF.R.U32.HI R4, RZ, 0x8, R2 ;  /* 0x00000008ff047819 */ /* 0x000fc60000011602 */
[----:B------:R-:W-:Y:S01]  /*2000*/  IMAD.IADD R160, R6, 0x1, R0 ;  /* 0x0000000106a07824 */ /* 0x000fe200078e0200 */
[----:B------:R-:W-:-:S04]  /*2010*/  LEA.HI R4, R3, R4, RZ, 0x10 ;  /* 0x0000000403047211 */ /* 0x000fc800078f80ff */
[----:B------:R-:W-:Y:S02]  /*2020*/  SHF.R.U32.HI R5, RZ, 0x10, R4 ;  /* 0x00000010ff057819 */ /* 0x000fe40000011604 */
[----:B------:R-:W-:Y:S02]  /*2030*/  LOP3.LUT R14, R4, 0xff, RZ, 0xc0, !PT ;  /* 0x000000ff040e7812 */ /* 0x000fe400078ec0ff */
[C---:B------:R-:W-:Y:S01]  /*2040*/  IADD3 R2, R160.reuse, 0x2f, RZ ;  /* 0x0000002fa0027810 */ /* 0x040fe20007ffe0ff */
[----:B------:R1:W-:Y:S01]  /*2050*/  STL [R1+0x8], R5 ;  /* 0x0000080501007387 */ /* 0x0003e20000100800 */
[----:B------:R-:W-:Y:S02]  /*2060*/  ISETP.GE.AND P0, PT, R160, 0x1, PT ;  /* 0x00000001a000780c */ /* 0x000fe40003f06270 */
[----:B------:R-:W-:Y:S01]  /*2070*/  ISETP.NE.AND P1, PT, R5, RZ, PT ;  /* 0x000000ff0500720c */ /* 0x000fe20003f25270 */
[----:B------:R1:W-:Y:S01]  /*2080*/  STL [R1+0x3c], R14 ;  /* 0x00003c0e01007387 */ /* 0x0003e20000100800 */
[----:B------:R-:W-:-:S02]  /*2090*/  IMAD.HI R2, R2, 0x2aaaaaab, RZ ;  /* 0x2aaaaaab02027827 */ /* 0x000fc400078e02ff */
[----:B------:R-:W-:-:S03]  /*20a0*/  SEL R136, R5, c[0x0][0x338], P1 ;  /* 0x0000ce0005887a07 */ /* 0x000fc60000800000 */
[----:B------:R-:W-:-:S04]  /*20b0*/  SHF.R.U32.HI R3, RZ, 0x1f, R2 ;  /* 0x0000001fff037819 */ /* 0x000fc80000011602 */
[----:B------:R-:W-:Y:S01]  /*20c0*/  LEA.HI.SX32 R146, R2, R3, 0x1d ;  /* 0x0000000302927211 */ /* 0x000fe200078feaff */
[----:B------:R-:W-:Y:S01]  /*20d0*/  IMAD.MOV.U32 R2, RZ, RZ, RZ ;  /* 0x000000ffff027224 */ /* 0x000fe200078e00ff */
[----:B------:R-:W-:Y:S05]  /*20e0*/  @!P0 BRA `(.L_x_176) ;  /* 0x000001c000008947 */ /* 0x000fea0003800000 */
[----:B------:R-:W-:Y:S02]  /*20f0*/  IABS R3, R136 ;  /* 0x0000008800037213 */ /* 0x000fe40000000000 */
[----:B------:R-:W-:Y:S02]  /*2100*/  IADD3 R8, R146, -0x1, R136 ;  /* 0xffffffff92087810 */ /* 0x000fe40007ffe088 */
[----:B------:R-:W2:Y:S02]  /*2110*/  I2F.RP R2, R3 ;  /* 0x0000000300027306 */ /* 0x000ea40000209400 */
[----:B------:R-:W-:-:S06]  /*2120*/  IABS R11, R8 ;  /* 0x00000008000b7213 */ /* 0x000fcc0000000000 */
[----:B--2---:R-:W2:Y:S02]  /*2130*/  MUFU.RCP R2, R2 ;  /* 0x0000000200027308 */ /* 0x004ea40000001000 */
[----:B--2---:R-:W-:-:S06]  /*2140*/  IADD3 R2, R2, 0xffffffe, RZ ;  /* 0x0ffffffe02027810 */ /* 0x004fcc0007ffe0ff */
[----:B-1----:R-:W1:Y:S02]  /*2150*/  F2I.FTZ.U32.TRUNC.NTZ R5, R2 ;  /* 0x0000000200057305 */ /* 0x002e64000021f000 */
[----:B-1----:R-:W-:-:S04]  /*2160*/  IMAD.MOV R2, RZ, RZ, -R5 ;  /* 0x000000ffff027224 */ /* 0x002fc800078e0a05 */
[----:B------:R-:W-:Y:S01]  /*2170*/  IMAD.MOV.U32 R4, RZ, RZ, R2 ;  /* 0x000000ffff047224 */ /* 0x000fe200078e0002 */
[----:B------:R-:W-:-:S03]  /*2180*/  IABS R2, R136 ;  /* 0x0000008800027213 */ /* 0x000fc60000000000 */
[----:B------:R-:W-:Y:S02]  /*2190*/  IMAD R9, R4, R3, RZ ;  /* 0x0000000304097224 */ /* 0x000fe400078e02ff */
[----:B------:R-:W-:Y:S02]  /*21a0*/  IMAD.MOV.U32 R4, RZ, RZ, RZ ;  /* 0x000000ffff047224 */ /* 0x000fe400078e00ff */
        /* <DEDUP_REMOVED lines=16> */
.L_x_176:
[----:B------:R-:W-:Y:S05]  /*22b0*/  BSYNC B0 ;  /* 0x0000000000007941 */ /* 0x000fea0003800000 */
.L_x_175:
[----:B------:R-:W-:Y:S01]  /*22c0*/  IMAD R3, R14, R2, RZ ;  /* 0x000000020e037224 */ /* 0x000fe200078e02ff */
[----:B------:R-:W-:-:S03]  /*22d0*/  SHF.R.S32.HI R117, RZ, 0x1f, R116 ;  /* 0x0000001fff757819 */ /* 0x000fc60000011474 */
[C---:B------:R-:W-:Y:S02]  /*22e0*/  IMAD.IADD R2, R3.reuse, 0x1, R2 ;  /* 0x0000000103027824 */ /* 0x040fe400078e0202 */
[----:B------:R-:W-:-:S03]  /*22f0*/  IMAD R3, R3, 0x30, -R6 ;  /* 0x0000003003037824 */ /* 0x000fc600078e0a06 */
[----:B------:R-:W-:Y:S02]  /*2300*/  IMNMX R2, R146, R2, PT ;  /* 0x0000000292027217 */ /* 0x000fe40003800200 */
[----:B------:R-:W-:-:S03]  /*2310*/  IMNMX R3, RZ, R3, !PT ;  /* 0x00000003ff037217 */ /* 0x000fc60007800200 */
[----:B------:R-:W-:Y:S02]  /*2320*/  IMAD R2, R2, 0x30, -R6 ;  /* 0x0000003002027824 */ /* 0x000fe400078e0a06 */
[----:B-1----:R-:W-:-:S03]  /*2330*/  IMAD.WIDE.U32 R4, R3, -0x55555555, RZ ;  /* 0xaaaaaaab03047825 */ /* 0x002fc600078e00ff */
[----:B------:R-:W-:Y:S02]  /*2340*/  IMNMX R2, R2, R0, PT ;  /* 0x0000000002027217 */ /* 0x000fe40003800200 */
[----:B------:R-:W-:Y:S02]  /*2350*/  SHF.R.U32.HI R131, RZ, 0x5, R5 ;  /* 0x00000005ff837819 */ /* 0x000fe40000011605 */
[----:B------:R-:W-:-:S13]  /*2360*/  ISETP.GT.AND P0, PT, R2, R3, PT ;  /* 0x000000030200720c */ /* 0x000fda0003f04270 */
[----:B------:R-:W-:Y:S01]  /*2370*/  @P0 IADD3 R3, R2, 0x2f, RZ ;  /* 0x0000002f02030810 */ /* 0x000fe20007ffe0ff */
[----:B------:R-:W-:-:S04]  /*2380*/  IMAD.MOV.U32 R2, RZ, RZ, R131 ;  /* 0x000000ffff027224 */ /* 0x000fc800078e0083 */
[----:B------:R-:W-:-:S05]  /*2390*/  @P0 IMAD.HI R3, R3, 0x2aaaaaab, RZ ;  /* 0x2aaaaaab03030827 */ /* 0x000fca00078e02ff */
[----:B------:R-:W-:-:S04]  /*23a0*/  @P0 SHF.R.U32.HI R4, RZ, 0x1f, R3 ;  /* 0x0000001fff040819 */ /* 0x000fc80000011603 */
[----:B------:R-:W-:-:S04]  /*23b0*/  @P0 LEA.HI.SX32 R2, R3, R4, 0x1d ;  /* 0x0000000403020211 */ /* 0x000fc800078feaff */
[----:B------:R-:W-:-:S13]  /*23c0*/  ISETP.GT.AND P0, PT, R2, R131, PT ;  /* 0x000000830200720c */ /* 0x000fda0003f04270 */
[----:B------:R-:W-:Y:S05]  /*23d0*/  @!P0 BRA `(.L_x_177) ;  /* 0x0000500000008947 */ /* 0x000fea0003800000 */
[----:B------:R-:W-:-:S04]  /*23e0*/  ISETP.NE.U32.AND P0, PT, RZ, c[0x0][0x340], PT ;  /* 0x0000d000ff007a0c */ /* 0x000fc80003f05070 */
[----:B------:R-:W-:-:S13]  /*23f0*/  ISETP.NE.AND.EX P3, PT, RZ, c[0x0][0x344], PT, P0 ;  /* 0x0000d100ff007a0c */ /* 0x000fda0003f65300 */
[----:B------:R-:W-:-:S05]  /*2400*/  @P3 IMAD.WIDE R4, R249, R13, c[0x0][0x340] ;  /* 0x0000d000f9043625 */ /* 0x000fca00078e020d */
[----:B------:R1:W2:Y:S01]  /*2410*/  @P3 LDG.E R11, [R4.64] ;  /* 0x00000006040b3981 */ /* 0x0002a2000c1e1900 */
[----:B------:R-:W-:Y:S01]  /*2420*/  SHF.R.S32.HI R3, RZ, 0x1f, R12 ;  /* 0x0000001fff037819 */ /* 0x000fe2000001140c */
[----:B------:R-:W-:Y:S01]  /*2430*/  IMAD.MOV.U32 R138, RZ, RZ, 0x30 ;  /* 0x00000030ff8a7424 */ /* 0x000fe200078e00ff */
[----:B------:R-:W-:Y:S01]  /*2440*/  IADD3 R130, P0, R238, R12, RZ ;  /* 0x0000000cee827210 */ /* 0x000fe20007f1e0ff */
[----:B------:R-:W-:Y:S01]  /*2450*/  IMAD.IADD R10, R7, 0x1, R148 ;  /* 0x00000001070a7824 */ /* 0x000fe200078e0294 */
[----:B------:R-:W-:Y:S01]  /*2460*/  IADD3 R32, R2, -0x1, RZ ;  /* 0xffffffff02207810 */ /* 0x000fe20007ffe0ff */
[----:B------:R-:W-:Y:S01]  /*2470*/  IMAD R155, R138, c[0x0][0x23c], RZ ;  /* 0x00008f008a9b7a24 */ /* 0x000fe200078e02ff */
[----:B------:R-:W-:Y:S01]  /*2480*/  LEA.HI.X.SX32 R133, R238, R3, 0x1, P0 ;  /* 0x00000003ee857211 */ /* 0x000fe200000f0eff */
[----:B------:R-:W-:Y:S01]  /*2490*/  IMAD.WIDE.U32 R144, R138, c[0x0][0x238], RZ ;  /* 0x00008e008a907a25 */ /* 0x000fe200078e00ff */
[----:B------:R-:W-:Y:S02]  /*24a0*/  SEL R13, R16, RZ, !P5 ;  /* 0x000000ff100d7207 */ /* 0x000fe40006800000 */
[----:B------:R-:W-:Y:S01]  /*24b0*/  SEL R14, R249, RZ, !P5 ;  /* 0x000000fff90e7207 */ /* 0x000fe20006800000 */
[----:B------:R-:W-:Y:S01]  /*24c0*/  IMAD R3, R133, c[0x0][0x238], RZ ;  /* 0x00008e0085037a24 */ /* 0x000fe200078e02ff */
[----:B------:R-:W-:Y:S01]  /*24d0*/  ISETP.GE.AND P6, PT, R246, c[0x0][0x1d4], PT ;  /* 0x00007500f6007a0c */ /* 0x000fe20003fc6270 */
[----:B------:R-:W-:Y:S01]  /*24e0*/  IMAD.IADD R155, R145, 0x1, R155 ;  /* 0x00000001919b7824 */ /* 0x000fe200078e029b */
[----:B------:R-:W-:Y:S01]  /*24f0*/  ISETP.GE.AND P5, PT, R245, c[0x0][0x1d4], PT ;  /* 0x00007500f5007a0c */ /* 0x000fe20003fa6270 */
[----:B------:R-:W-:Y:S01]  /*2500*/  IMAD R3, R130, c[0x0][0x23c], R3 ;  /* 0x00008f0082037a24 */ /* 0x000fe200078e0203 */
[----:B------:R-:W-:Y:S01]  /*2510*/  ISETP.GE.AND P4, PT, R248, c[0x0][0x1d4], PT ;  /* 0x00007500f8007a0c */ /* 0x000fe20003f86270 */
[----:B------:R-:W-:Y:S01]  /*2520*/  IMAD.MOV.U32 R161, RZ, RZ, c[0x0][0x238] ;  /* 0x00008e00ffa17624 */ /* 0x000fe200078e00ff */
[----:B------:R-:W-:Y:S01]  /*2530*/  SHF.R.S32.HI R12, RZ, 0x1f, R10 ;  /* 0x0000001fff0c7819 */ /* 0x000fe2000001140a */
[----:B------:R-:W-:Y:S01]  /*2540*/  IMAD.MOV.U32 R154, RZ, RZ, 0x5 ;  /* 0x00000005ff9a7424 */ /* 0x000fe200078e00ff */
[----:B------:R-:W-:Y:S01]  /*2550*/  IADD3 R27, R116, 0x20, RZ ;  /* 0x00000020741b7810 */ /* 0x000fe20007ffe0ff */
[----:B------:R-:W-:Y:S01]  /*2560*/  IMAD.WIDE.U32 R8, R10, c[0x0][0x1e0], RZ ;  /* 0x000078000a087a25 */ /* 0x000fe200078e00ff */
[----:B------:R-:W-:-:S02]  /*2570*/  IADD3 R26, R116, 0x10, RZ ;  /* 0x00000010741a7810 */ /* 0x000fc40007ffe0ff */
[----:B------:R-:W-:Y:S01]  /*2580*/  SHF.L.U64.HI R154, R161, R154, c[0x0][0x23c] ;  /* 0x00008f00a19a7619 */ /* 0x000fe2000001029a */
[----:B-1----:R-:W-:Y:S01]  /*2590*/  IMAD.WIDE.U32 R4, R130, c[0x0][0x238], R246 ;  /* 0x00008e0082047a25 */ /* 0x002fe200078e00f6 */
[----:B------:R-:W-:Y:S02]  /*25a0*/  SHF.R.S32.HI R123, RZ, 0x1f, R122 ;  /* 0x0000001fff7b7819 */ /* 0x000fe4000001147a */
[----:B-----5:R-:W-:Y:S01]  /*25b0*/  SHF.R.S32.HI R31, RZ, 0x1f, R137 ;  /* 0x0000001fff1f7819 */ /* 0x020fe20000011489 */
[----:B------:R-:W-:Y:S01]  /*25c0*/  IMAD.IADD R3, R5, 0x1, R3 ;  /* 0x0000000105037824 */ /* 0x000fe200078e0203 */
[----:B------:R-:W-:Y:S01]  /*25d0*/  MOV R2, R4 ;  /* 0x0000000400027202 */ /* 0x000fe20000000f00 */
[----:B------:R-:W-:Y:S02]  /*25e0*/  IMAD R5, R32, -0x30, R0 ;  /* 0xffffffd020057824 */ /* 0x000fe400078e0200 */
[----:B------:R-:W-:Y:S02]  /*25f0*/  IMAD R4, R13, c[0x0][0x248], RZ ;  /* 0x000092000d047a24 */ /* 0x000fe400078e02ff */
[----:B------:R-:W-:Y:S01]  /*2600*/  IMAD.WIDE.U32 R2, R251, c[0x0][0x240], R2 ;  /* 0x00009000fb027a25 */ /* 0x000fe200078e0002 */
[----:B------:R-:W-:-:S03]  /*2610*/  IMNMX R5, R5, 0x30, PT ;  /* 0x0000003005057817 */ /* 0x000fc60003800200 */
[----:B------:R-:W-:Y:S02]  /*2620*/  IMAD R3, R251, c[0x0][0x244], R3 ;  /* 0x00009100fb037a24 */ /* 0x000fe400078e0203 */
[----:B------:R-:W-:Y:S02]  /*2630*/  IMAD.IADD R6, R5, 0x1, -R238 ;  /* 0x0000000105067824 */ /* 0x000fe400078e0aee */
[C---:B------:R-:W-:Y:S02]  /*2640*/  IMAD R4, R14.reuse, c[0x0][0x24c], R4 ;  /* 0x000093000e047a24 */ /* 0x040fe400078e0204 */
[----:B------:R-:W-:Y:S01]  /*2650*/  IMAD.WIDE.U32 R98, R14, c[0x0][0x248], R2 ;  /* 0x000092000e627a25 */ /* 0x000fe200078e0002 */
[C---:B------:R-:W-:Y:S02]  /*2660*/  ISETP.GE.AND P1, PT, R6.reuse, 0x1, PT ;  /* 0x000000010600780c */ /* 0x040fe40003f26270 */
[----:B------:R-:W-:Y:S01]  /*2670*/  SHF.R.S32.HI R3, RZ, 0x1f, R32 ;  /* 0x0000001fff037819 */ /* 0x000fe20000011420 */
[----:B------:R-:W-:Y:S01]  /*2680*/  IMAD R2, R155, R32, RZ ;  /* 0x000000209b027224 */ /* 0x000fe200078e02ff */
[----:B------:R-:W-:Y:S01]  /*2690*/  IADD3 R89, R99, R4, RZ ;  /* 0x0000000463597210 */ /* 0x000fe20007ffe0ff */
[----:B------:R-:W-:Y:S01]  /*26a0*/  IMAD.MOV.U32 R88, RZ, RZ, R98 ;  /* 0x000000ffff587224 */ /* 0x000fe200078e0062 */
[----:B------:R-:W-:Y:S01]  /*26b0*/  ISETP.GT.AND P0, PT, R6, 0x20, PT ;  /* 0x000000200600780c */ /* 0x000fe20003f04270 */
[----:B------:R-:W-:-:S02]  /*26c0*/  IMAD R2, R3, R144, R2 ;  /* 0x0000009003027224 */ /* 0x000fc400078e0202 */
[----:B------:R-:W-:-:S04]  /*26d0*/  IMAD.WIDE.U32 R4, R32, R144, R88 ;  /* 0x0000009020047225 */ /* 0x000fc800078e0058 */
[----:B------:R-:W-:Y:S01]  /*26e0*/  @P1 SHF.L.U32 R6, R236, 0x1, RZ ;  /* 0x00000001ec061819 */ /* 0x000fe200000006ff */
[----:B------:R-:W-:Y:S01]  /*26f0*/  IMAD.SHL.U32 R161, R161, 0x20, RZ ;  /* 0x00000020a1a17824 */ /* 0x000fe200078e00ff */
[----:B------:R-:W-:Y:S01]  /*2700*/  IADD3 R7, R5, R2, RZ ;  /* 0x0000000205077210 */ /* 0x000fe20007ffe0ff */
[----:B------:R-:W-:Y:S01]  /*2710*/  IMAD R5, R12, c[0x0][0x1e0], RZ ;  /* 0x000078000c057a24 */ /* 0x000fe200078e02ff */
[----:B------:R-:W-:Y:S01]  /*2720*/  @P1 LEA R2, P2, R4, c[0x0][0x220], 0x1 ;  /* 0x0000880004021a11 */ /* 0x000fe200078408ff */
[----:B------:R-:W-:Y:S02]  /*2730*/  IMAD.MOV.U32 R164, RZ, RZ, c[0x0][0x27c] ;  /* 0x00009f00ffa47624 */ /* 0x000fe400078e00ff */
[----:B------:R-:W-:Y:S01]  /*2740*/  IMAD R5, R10, c[0x0][0x1e4], R5 ;  /* 0x000079000a057a24 */ /* 0x000fe200078e0205 */
[----:B------:R-:W-:Y:S01]  /*2750*/  @P1 LEA.HI.X R3, R4, c[0x0][0x224], R7, 0x1, P2 ;  /* 0x0000890004031a11 */ /* 0x000fe200010f0c07 */
[----:B------:R-:W-:Y:S01]  /*2760*/  IMAD.WIDE.U32 R162, R237, c[0x0][0x1e0], RZ ;  /* 0x00007800eda27a25 */ /* 0x000fe200078e00ff */
[----:B------:R-:W-:-:S03]  /*2770*/  ISETP.NE.AND P2, PT, R15, RZ, PT ;  /* 0x000000ff0f00720c */ /* 0x000fc60003f45270 */
[----:B------:R-:W-:Y:S01]  /*2780*/  @!PT LDS RZ, [RZ] ;  /* 0x00000000fffff984 */ /* 0x000fe20000000800 */
[----:B------:R-:W-:Y:S01]  /*2790*/  @!PT LDS RZ, [RZ] ;  /* 0x00000000fffff984 */ /* 0x000fe20000000800 */
[----:B------:R-:W-:Y:S01]  /*27a0*/  @!PT LDS RZ, [RZ] ;  /* 0x00000000fffff984 */ /* 0x000fe20000000800 */
[----:B------:R1:W-:Y:S01]  /*27b0*/  @P1 LDGSTS.E.BYPASS.LTC128B.128 [R6+0x3c80], [R2.64], !P6 ;  /* 0x03c8000002061fae */ /* 0x0003e2000f101d46 */
[----:B------:R-:W-:-:S03]  /*27c0*/  IMAD.IADD R5, R9, 0x1, R5 ;  /* 0x0000000109057824 */ /* 0x000fc600078e0205 */
[----:B------:R1:W-:Y:S04]  /*27d0*/  @P1 LDGSTS.E.BYPASS.LTC128B.128 [R6+0x4880], [R2.64+0x40], !P5 ;  /* 0x0488004002061fae */ /* 0x0003e8000e901d46 */
[----:B------:R1:W-:Y:S02]  /*27e0*/  @P1 LDGSTS.E.BYPASS.LTC128B.128 [R6+0x5480], [R2.64+0x80], !P4 ;  /* 0x0548008002061fae */ /* 0x0003e4000e101d46 */
[----:B-1----:R-:W-:Y:S02]  /*27f0*/  @P0 IADD3 R3, P1, R161, R4, RZ ;  /* 0x00000004a1030210 */ /* 0x002fe40007f3e0ff */
[----:B------:R-:W-:Y:S02]  /*2800*/  @P0 SHF.L.U32 R6, R236, 0x1, RZ ;  /* 0x00000001ec060819 */ /* 0x000fe400000006ff */
[----:B------:R-:W-:Y:S01]  /*2810*/  MOV R4, R8 ;  /* 0x0000000800047202 */ /* 0x000fe20000000f00 */
[----:B------:R-:W-:Y:S01]  /*2820*/  @P0 IMAD.X R7, R7, 0x1, R154, P1 ;  /* 0x0000000107070824 */ /* 0x000fe200008e069a */
[----:B------:R-:W-:-:S03]  /*2830*/  @P0 LEA R2, P1, R3, c[0x0][0x220], 0x1 ;  /* 0x0000880003020a11 */ /* 0x000fc600078208ff */
[----:B------:R-:W-:Y:S01]  /*2840*/  IMAD.WIDE.U32 R4, R251, c[0x0][0x1e8], R4 ;  /* 0x00007a00fb047a25 */ /* 0x000fe200078e0004 */
[----:B------:R-:W-:Y:S02]  /*2850*/  @P0 LEA.HI.X R3, R3, c[0x0][0x224], R7, 0x1, P1 ;  /* 0x0000890003030a11 */ /* 0x000fe400008f0c07 */
[----:B------:R-:W-:Y:S01]  /*2860*/  ISETP.GE.AND P1, PT, R26, c[0x0][0x27c], PT ;  /* 0x00009f001a007a0c */ /* 0x000fe20003f26270 */
[----:B------:R-:W-:Y:S02]  /*2870*/  IMAD R5, R251, c[0x0][0x1ec], R5 ;  /* 0x00007b00fb057a24 */ /* 0x000fe400078e0205 */
[----:B------:R1:W-:Y:S04]  /*2880*/  @P0 LDGSTS.E.BYPASS.LTC128B.128 [R6+0x4480], [R2.64], !P6 ;  /* 0x0448000002060fae */ /* 0x0003e8000f101d46 */
[----:B------:R1:W-:Y:S04]  /*2890*/  @P0 LDGSTS.E.BYPASS.LTC128B.128 [R6+0x5080], [R2.64+0x40], !P5 ;  /* 0x0508004002060fae */ /* 0x0003e8000e901d46 */
[----:B------:R1:W-:Y:S01]  /*28a0*/  @P0 LDGSTS.E.BYPASS.LTC128B.128 [R6+0x5c80], [R2.64+0x80], !P4 ;  /* 0x05c8008002060fae */ /* 0x0003e2000e101d46 */
[----:B------:R-:W-:-:S03]  /*28b0*/  ISETP.GE.AND P0, PT, R116, c[0x0][0x27c], PT ;  /* 0x00009f0074007a0c */ /* 0x000fc60003f06270 */
[----:B------:R-:W0:Y:S01]  /*28c0*/  LDGDEPBAR ;  /* 0x00000000000079af */ /* 0x000e220000000000 */
[----:B------:R-:W-:Y:S01]  /*28d0*/  WARPSYNC 0xffffffff ;  /* 0xffffffff00007948 */ /* 0x000fe20003800000 */
[----:B-1----:R-:W-:-:S05]  /*28e0*/  SHF.R.S32.HI R6, RZ, 0x1f, R237 ;  /* 0x0000001fff067819 */ /* 0x002fca00000114ed */
[----:B------:R-:W-:-:S04]  /*28f0*/  IMAD R2, R6, c[0x0][0x1e0], RZ ;  /* 0x0000780006027a24 */ /* 0x000fc800078e02ff */
[----:B------:R-:W-:-:S04]  /*2900*/  IMAD R2, R237, c[0x0][0x1e4], R2 ;  /* 0x00007900ed027a24 */ /* 0x000fc800078e0202 */
[----:B------:R-:W-:Y:S01]  /*2910*/  IMAD.IADD R132, R163, 0x1, R2 ;  /* 0x00000001a3847824 */ /* 0x000fe200078e0202 */
[----:B--2---:R-:W-:Y:S01]  /*2920*/  @P3 SHF.R.S32.HI R7, RZ, 0x1f, R11 ;  /* 0x0000001fff073819 */ /* 0x004fe2000001140b */
[----:B------:R-:W-:Y:S01]  /*2930*/  @!P3 IMAD.MOV.U32 R11, RZ, RZ, R249 ;  /* 0x000000ffff0bb224 */ /* 0x000fe200078e00f9 */
[----:B------:R-:W-:-:S04]  /*2940*/  @!P3 MOV R7, R16 ;  /* 0x000000100007b202 */ /* 0x000fc80000000f00 */
[----:B------:R-:W-:Y:S02]  /*2950*/  SEL R25, R7, RZ, !P2 ;  /* 0x000000ff07197207 */ /* 0x000fe40005000000 */
[----:B------:R-:W-:Y:S02]  /*2960*/  SEL R18, R11, RZ, !P2 ;  /* 0x000000ff0b127207 */ /* 0x000fe40005000000 */
[----:B------:R-:W-:Y:S01]  /*2970*/  ISETP.GE.AND P2, PT, R27, c[0x0][0x27c], PT ;  /* 0x00009f001b007a0c */ /* 0x000fe20003f46270 */
[----:B------:R-:W-:Y:S01]  /*2980*/  IMAD R3, R25, c[0x0][0x1f0], RZ ;  /* 0x00007c0019037a24 */ /* 0x000fe200078e02ff */
[----:B------:R-:W-:Y:S01]  /*2990*/  SHF.L.U32 R7, R164, 0x1, RZ ;  /* 0x00000001a4077819 */ /* 0x000fe200000006ff */
[----:B------:R-:W-:-:S04]  /*29a0*/  IMAD.WIDE.U32 R78, R18, c[0x0][0x1f0], R4 ;  /* 0x00007c00124e7a25 */ /* 0x000fc800078e0004 */
[----:B------:R-:W-:-:S05]  /*29b0*/  IMAD R3, R18, c[0x0][0x1f4], R3 ;  /* 0x00007d0012037a24 */ /* 0x000fca00078e0203 */
[----:B------:R-:W-:Y:S02]  /*29c0*/  IADD3 R80, R79, R3, RZ ;  /* 0x000000034f507210 */ /* 0x000fe40007ffe0ff */
[----:B------:R-:W2:Y:S04]  /*29d0*/  LDL R37, [R1+0x30] ;  /* 0x0000300001257983 */ /* 0x000ea80000100800 */
[----:B------:R-:W3:Y:S04]  /*29e0*/  LDL R36, [R1+0x38] ;  /* 0x0000380001247983 */ /* 0x000ee80000100800 */
[----:B------:R-:W4:Y:S01]  /*29f0*/  LDL R35, [R1+0x34] ;  /* 0x0000340001237983 */ /* 0x000f220000100800 */
[----:B------:R-:W-:Y:S01]  /*2a00*/  IMAD.WIDE.U32 R2, R251, c[0x0][0x260], R246 ;  /* 0x00009800fb027a25 */ /* 0x000fe200078e00f6 */
[----:B------:R-:W-:Y:S01]  /*2a10*/  IADD3 R135, P3, R237, R10, RZ ;  /* 0x0000000aed877210 */ /* 0x000fe20007f7e0ff */
[----:B------:R-:W-:Y:S01]  /*2a20*/  ULDC.U8 UR4, c[0x0][0x298] ;  /* 0x0000a60000047ab9 */ /* 0x000fe20000000000 */
[----:B------:R-:W-:Y:S01]  /*2a30*/  IADD3 R21, -R7, c[0x0][0x1d4], RZ ;  /* 0x0000750007157a10 */ /* 0x000fe20007ffe1ff */
[----:B------:R-:W-:-:S02]  /*2a40*/  IMAD R3, R251, c[0x0][0x264], R3 ;  /* 0x00009900fb037a24 */ /* 0x000fc400078e0203 */
[----:B------:R-:W-:Y:S01]  /*2a50*/  IMAD R9, R6, c[0x0][0x290], RZ ;  /* 0x0000a40006097a24 */ /* 0x000fe200078e02ff */
[CC--:B------:R-:W-:Y:S01]  /*2a60*/  SEL R19, R7.reuse, R21.reuse, !P0 ;  /* 0x0000001507137207 */ /* 0x0c0fe20004000000 */
[----:B------:R-:W-:Y:S01]  /*2a70*/  IMAD.WIDE.U32 R82, R14, c[0x0][0x268], R2 ;  /* 0x00009a000e527a25 */ /* 0x000fe200078e0002 */
[CC--:B------:R-:W-:Y:S02]  /*2a80*/  SEL R20, R7.reuse, R21.reuse, !P1 ;  /* 0x0000001507147207 */ /* 0x0c0fe40004800000 */
[----:B------:R-:W-:Y:S01]  /*2a90*/  SEL R21, R7, R21, !P2 ;  /* 0x0000001507157207 */ /* 0x000fe20005000000 */
[----:B------:R-:W-:Y:S02]  /*2aa0*/  IMAD R2, R6, c[0x0][0x280], RZ ;  /* 0x0000a00006027a24 */ /* 0x000fe400078e02ff */
[----:B------:R-:W-:Y:S01]  /*2ab0*/  IMAD R4, R13, c[0x0][0x268], RZ ;  /* 0x00009a000d047a24 */ /* 0x000fe200078e02ff */
[----:B------:R-:W-:Y:S01]  /*2ac0*/  SEL R13, RZ, c[0x0][0x27c], !P0 ;  /* 0x00009f00ff0d7a07 */ /* 0x000fe20004000000 */
[----:B------:R-:W-:-:S02]  /*2ad0*/  IMAD R8, R237, c[0x0][0x284], R2 ;  /* 0x0000a100ed087a24 */ /* 0x000fc400078e0202 */
[----:B------:R-:W-:Y:S01]  /*2ae0*/  IMAD.X R134, R12, 0x1, R6, P3 ;  /* 0x000000010c867824 */ /* 0x000fe200018e0606 */
[----:B------:R-:W-:Y:S01]  /*2af0*/  ISETP.GE.AND P3, PT, R164, 0x1, PT ;  /* 0x00000001a400780c */ /* 0x000fe20003f66270 */
[----:B------:R-:W-:-:S04]  /*2b00*/  IMAD.WIDE.U32 R2, R251, c[0x0][0x210], R116 ;  /* 0x00008400fb027a25 */ /* 0x000fc800078e0074 */
[----:B------:R-:W-:-:S04]  /*2b10*/  IMAD.WIDE.U32 R6, R237, c[0x0][0x290], R122 ;  /* 0x0000a400ed067a25 */ /* 0x000fc800078e007a */
[C---:B------:R-:W-:Y:S02]  /*2b20*/  IMAD R12, R237.reuse, c[0x0][0x294], R9 ;  /* 0x0000a500ed0c7a24 */ /* 0x040fe400078e0209 */
[----:B------:R-:W-:-:S04]  /*2b30*/  IMAD.WIDE.U32 R16, R237, c[0x0][0x290], R116 ;  /* 0x0000a400ed107a25 */ /* 0x000fc800078e0074 */
[----:B------:R-:W-:Y:S02]  /*2b40*/  IMAD R34, R14, c[0x0][0x26c], R4 ;  /* 0x00009b000e227a24 */ /* 0x000fe400078e0204 */
[----:B------:R-:W-:-:S04]  /*2b50*/  IMAD.WIDE.U32 R4, R237, c[0x0][0x280], R122 ;  /* 0x0000a000ed047a25 */ /* 0x000fc800078e007a */
[----:B------:R-:W-:Y:S02]  /*2b60*/  IMAD R11, R251, c[0x0][0x214], R3 ;  /* 0x00008500fb0b7a24 */ /* 0x000fe400078e0203 */
[----:B------:R-:W-:-:S04]  /*2b70*/  IMAD.WIDE.U32 R14, R237, c[0x0][0x280], R116 ;  /* 0x0000a000ed0e7a25 */ /* 0x000fc800078e0074 */
[----:B------:R-:W-:Y:S02]  /*2b80*/  IMAD.IADD R7, R7, 0x1, R12 ;  /* 0x0000000107077824 */ /* 0x000fe400078e020c */
[----:B------:R-:W-:Y:S01]  /*2b90*/  IMAD.IADD R3, R12, 0x1, R17 ;  /* 0x000000010c037824 */ /* 0x000fe200078e0211 */
[----:B------:R-:W-:Y:S01]  /*2ba0*/  IADD3 R12, R116, R13, RZ ;  /* 0x0000000d740c7210 */ /* 0x000fe20007ffe0ff */
[----:B------:R-:W-:Y:S01]  /*2bb0*/  IMAD.IADD R9, R5, 0x1, R8 ;  /* 0x0000000105097824 */ /* 0x000fe200078e0208 */
[----:B------:R-:W-:Y:S01]  /*2bc0*/  SEL R13, RZ, c[0x0][0x27c], !P1 ;  /* 0x00009f00ff0d7a07 */ /* 0x000fe20004800000 */
[----:B------:R-:W-:Y:S01]  /*2bd0*/  IMAD.IADD R5, R8, 0x1, R15 ;  /* 0x0000000108057824 */ /* 0x000fe200078e020f */
[----:B------:R-:W-:Y:S01]  /*2be0*/  SHF.R.S32.HI R17, RZ, 0x1f, R19 ;  /* 0x0000001fff117819 */ /* 0x000fe20000011413 */
[----:B------:R-:W-:Y:S01]  /*2bf0*/  IMAD.MOV.U32 R10, RZ, RZ, R2 ;  /* 0x000000ffff0a7224 */ /* 0x000fe200078e0002 */
[----:B------:R-:W-:Y:S01]  /*2c00*/  IADD3 R129, P1, P0, R78, R162, R116 ;  /* 0x000000a24e817210 */ /* 0x000fe2000783e074 */
[----:B------:R-:W-:Y:S01]  /*2c10*/  IMAD.MOV.U32 R8, RZ, RZ, R4 ;  /* 0x000000ffff087224 */ /* 0x000fe200078e0004 */
[----:B------:R-:W-:Y:S01]  /*2c20*/  LEA.HI R30, R17, R19, RZ, 0x4 ;  /* 0x00000013111e7211 */ /* 0x000fe200078f20ff */
[----:B------:R-:W-:Y:S01]  /*2c30*/  IMAD.MOV.U32 R4, RZ, RZ, R14 ;  /* 0x000000ffff047224 */ /* 0x000fe200078e000e */
[----:B------:R-:W-:Y:S01]  /*2c40*/  SHF.R.S32.HI R14, RZ, 0x1f, R12 ;  /* 0x0000001fff0e7819 */ /* 0x000fe2000001140c */
[----:B------:R-:W-:Y:S01]  /*2c50*/  IMAD.MOV.U32 R2, RZ, RZ, R16 ;  /* 0x000000ffff027224 */ /* 0x000fe200078e0010 */
[----:B------:R-:W-:Y:S01]  /*2c60*/  SEL R16, RZ, c[0x0][0x27c], !P2 ;  /* 0x00009f00ff107a07 */ /* 0x000fe20005000000 */
[----:B------:R-:W-:Y:S01]  /*2c70*/  IMAD.IADD R13, R26, 0x1, R13 ;  /* 0x000000011a0d7824 */ /* 0x000fe200078e020d */
[-C--:B------:R-:W-:Y:S01]  /*2c80*/  LEA.HI R15, R14, R12.reuse, RZ, 0x3 ;  /* 0x0000000c0e0f7211 */ /* 0x080fe200078f18ff */
[----:B------:R-:W-:Y:S01]  /*2c90*/  IMAD.WIDE.U32 R100, R18, c[0x0][0x218], R10 ;  /* 0x0000860012647a25 */ /* 0x000fe200078e000a */
[----:B------:R-:W-:-:S02]  /*2ca0*/  LEA.HI R23, R14, R12, RZ, 0x5 ;  /* 0x0000000c0e177211 */ /* 0x000fc400078f28ff */
[----:B------:R-:W-:Y:S01]  /*2cb0*/  SHF.R.S32.HI R19, RZ, 0x1f, R20 ;  /* 0x0000001fff137819 */ /* 0x000fe20000011414 */
[----:B------:R-:W-:Y:S01]  /*2cc0*/  IMAD.IADD R12, R27, 0x1, R16 ;  /* 0x000000011b0c7824 */ /* 0x000fe200078e0210 */
[----:B------:R-:W-:Y:S01]  /*2cd0*/  SHF.R.S32.HI R16, RZ, 0x1f, R13 ;  /* 0x0000001fff107819 */ /* 0x000fe2000001140d */
[C---:B------:R-:W-:Y:S01]  /*2ce0*/  IMAD R151, R138.reuse, c[0x0][0x1e4], RZ ;  /* 0x000079008a977a24 */ /* 0x040fe200078e02ff */
[----:B------:R-:W-:Y:S01]  /*2cf0*/  LEA.HI R29, R19, R20, RZ, 0x4 ;  /* 0x00000014131d7211 */ /* 0x000fe200078f20ff */
[----:B------:R-:W-:Y:S01]  /*2d00*/  IMAD R152, R138, c[0x0][0x284], RZ ;  /* 0x0000a1008a987a24 */ /* 0x000fe200078e02ff */
[-C--:B------:R-:W-:Y:S01]  /*2d10*/  LEA.HI R14, R16, R13.reuse, RZ, 0x3 ;  /* 0x0000000d100e7211 */ /* 0x080fe200078f18ff */
[----:B------:R-:W-:Y:S01]  /*2d20*/  IMAD R153, R138, c[0x0][0x294], RZ ;  /* 0x0000a5008a997a24 */ /* 0x000fe200078e02ff */
[----:B------:R-:W-:Y:S01]  /*2d30*/  LEA.HI R22, R16, R13, RZ, 0x5 ;  /* 0x0000000d10167211 */ /* 0x000fe200078f28ff */
[----:B------:R-:W-:Y:S01]  /*2d40*/  IMAD.WIDE.U32 R142, R138, c[0x0][0x1e0], RZ ;  /* 0x000078008a8e7a25 */ /* 0x000fe200078e00ff */
[----:B------:R-:W-:-:S02]  /*2d50*/  SHF.R.S32.HI R16, RZ, 0x1f, R21 ;  /* 0x0000001fff107819 */ /* 0x000fc40000011415 */
[----:B------:R-:W-:Y:S01]  /*2d60*/  SHF.R.S32.HI R17, RZ, 0x1f, R12 ;  /* 0x0000001fff117819 */ /* 0x000fe2000001140c */
[----:B------:R-:W-:Y:S01]  /*2d70*/  IMAD.WIDE.U32 R140, R138, c[0x0][0x280], RZ ;  /* 0x0000a0008a8c7a25 */ /* 0x000fe200078e00ff */
[----:B------:R-:W-:Y:S02]  /*2d80*/  LEA.HI R24, R16, R21, RZ, 0x4 ;  /* 0x0000001510187211 */ /* 0x000fe400078f20ff */
[-C--:B------:R-:W-:Y:S01]  /*2d90*/  LEA.HI R13, R17, R12.reuse, RZ, 0x3 ;  /* 0x0000000c110d7211 */ /* 0x080fe200078f18ff */
[----:B------:R-:W-:Y:S01]  /*2da0*/  IMAD R21, R25, c[0x0][0x218], RZ ;  /* 0x0000860019157a24 */ /* 0x000fe200078e02ff */
[----:B------:R-:W-:Y:S01]  /*2db0*/  LEA.HI R28, R17, R12, RZ, 0x5 ;  /* 0x0000000c111c7211 */ /* 0x000fe200078f28ff */
[----:B------:R-:W-:Y:S01]  /*2dc0*/  IMAD.WIDE.U32 R138, R138, c[0x0][0x290], RZ ;  /* 0x0000a4008a8a7a25 */ /* 0x000fe200078e00ff */
[----:B------:R-:W-:Y:S02]  /*2dd0*/  SHF.R.S32.HI R16, RZ, 0x5, R23 ;  /* 0x00000005ff107819 */ /* 0x000fe40000011417 */
[----:B------:R-:W-:Y:S01]  /*2de0*/  SHF.R.S32.HI R12, RZ, 0x5, R22 ;  /* 0x00000005ff0c7819 */ /* 0x000fe20000011416 */
[----:B------:R-:W-:Y:S01]  /*2df0*/  IMAD R23, R18, c[0x0][0x21c], R21 ;  /* 0x0000870012177a24 */ /* 0x000fe200078e0215 */
[----:B------:R-:W-:Y:S01]  /*2e00*/  SHF.R.S32.HI R10, RZ, 0x4, R30 ;  /* 0x00000004ff0a7819 */ /* 0x000fe2000001141e */
[----:B------:R-:W-:Y:S01]  /*2e10*/  IMAD.WIDE.U32 R96, R137, c[0x0][0x280], R8 ;  /* 0x0000a00089607a25 */ /* 0x000fe200078e0008 */
[----:B------:R-:W-:-:S02]  /*2e20*/  SHF.R.S32.HI R11, RZ, 0x4, R29 ;  /* 0x00000004ff0b7819 */ /* 0x000fc4000001141d */
[----:B------:R-:W-:Y:S01]  /*2e30*/  SHF.R.S32.HI R18, RZ, 0x5, R28 ;  /* 0x00000005ff127819 */ /* 0x000fe2000001141c */
[C---:B------:R-:W-:Y:S01]  /*2e40*/  IMAD.WIDE.U32 R94, R137.reuse, c[0x0][0x290], R6 ;  /* 0x0000a400895e7a25 */ /* 0x040fe200078e0006 */
[C---:B------:R-:W-:Y:S02]  /*2e50*/  LEA.HI.SX32 R11, R14.reuse, R11, 0x1d ;  /* 0x0000000b0e0b7211 */ /* 0x040fe400078feaff */
[----:B------:R-:W-:Y:S01]  /*2e60*/  ISETP.NE.AND P2, PT, RZ, UR4, PT ;  /* 0x00000004ff007c0c */ /* 0x000fe2000bf45270 */
[----:B------:R-:W-:Y:S01]  /*2e70*/  IMAD.WIDE.U32 R92, R137, c[0x0][0x280], R4 ;  /* 0x0000a000895c7a25 */ /* 0x000fe200078e0004 */
[----:B------:R-:W-:Y:S02]  /*2e80*/  LOP3.LUT R104, R15, 0xfffffff8, RZ, 0xc0, !PT ;  /* 0xfffffff80f687812 */ /* 0x000fe400078ec0ff */
[----:B------:R-:W-:Y:S01]  /*2e90*/  LOP3.LUT R103, R14, 0xfffffff8, RZ, 0xc0, !PT ;  /* 0xfffffff80e677812 */ /* 0x000fe200078ec0ff */
[----:B------:R-:W-:Y:S01]  /*2ea0*/  IMAD.SHL.U32 R84, R11, 0x8, RZ ;  /* 0x000000080b547824 */ /* 0x000fe200078e00ff */
[----:B------:R-:W-:Y:S01]  /*2eb0*/  LOP3.LUT R102, R13, 0xfffffff8, RZ, 0xc0, !PT ;  /* 0xfffffff80d667812 */ /* 0x000fe200078ec0ff */
[----:B------:R-:W-:Y:S01]  /*2ec0*/  IMAD.WIDE.U32 R90, R137, c[0x0][0x290], R2 ;  /* 0x0000a400895a7a25 */ /* 0x000fe200078e0002 */
[----:B------:R-:W-:-:S02]  /*2ed0*/  P2R R128, PR, RZ, 0x4 ;  /* 0x00000004ff807803 */ /* 0x000fc40000000000 */
[----:B------:R-:W-:Y:S01]  /*2ee0*/  IADD3.X R127, R80, R132, R117, P1, P0 ;  /* 0x00000084507f7210 */ /* 0x000fe20000fe0475 */
[----:B------:R-:W-:Y:S01]  /*2ef0*/  IMAD.IADD R151, R143, 0x1, R151 ;  /* 0x000000018f977824 */ /* 0x000fe200078e0297 */
[----:B------:R-:W-:Y:S01]  /*2f00*/  IADD3 R126, R101, R23, RZ ;  /* 0x00000017657e7210 */ /* 0x000fe20007ffe0ff */
[----:B------:R-:W-:Y:S01]  /*2f10*/  IMAD.IADD R152, R141, 0x1, R152 ;  /* 0x000000018d987824 */ /* 0x000fe200078e0298 */
[----:B------:R-:W-:Y:S01]  /*2f20*/  SHF.R.S32.HI R115, RZ, 0x1f, R104 ;  /* 0x0000001fff737819 */ /* 0x000fe20000011468 */
[----:B------:R-:W-:Y:S01]  /*2f30*/  IMAD.IADD R153, R139, 0x1, R153 ;  /* 0x000000018b997824 */ /* 0x000fe200078e0299 */
[----:B------:R-:W-:Y:S01]  /*2f40*/  SHF.R.S32.HI R114, RZ, 0x1f, R103 ;  /* 0x0000001fff727819 */ /* 0x000fe20000011467 */
[----:B------:R-:W-:Y:S01]  /*2f50*/  IMAD.IADD R87, R83, 0x1, R34 ;  /* 0x0000000153577824 */ /* 0x000fe200078e0222 */
[----:B------:R-:W-:Y:S02]  /*2f60*/  SHF.R.S32.HI R113, RZ, 0x1f, R102 ;  /* 0x0000001fff717819 */ /* 0x000fe40000011466 */
[----:B------:R-:W-:-:S02]  /*2f70*/  SHF.R.S32.HI R109, RZ, 0x1f, R84 ;  /* 0x0000001fff6d7819 */ /* 0x000fc40000011454 */
[C---:B--2---:R-:W-:Y:S02]  /*2f80*/  LOP3.LUT R19, R37.reuse, 0x18, R14, 0xf8, !PT ;  /* 0x0000001825137812 */ /* 0x044fe400078ef80e */
[----:B------:R-:W-:Y:S01]  /*2f90*/  LOP3.LUT R17, R37, 0x18, R15, 0xf8, !PT ;  /* 0x0000001825117812 */ /* 0x000fe200078ef80f */
[--C-:B---3--:R-:W-:Y:S02]  /*2fa0*/  IMAD R20, R16, 0x600, R36.reuse ;  /* 0x0000060010147824 */ /* 0x108fe400078e0224 */
[--C-:B------:R-:W-:Y:S01]  /*2fb0*/  IMAD R16, R12, 0x600, R36.reuse ;  /* 0x000006000c107824 */ /* 0x100fe200078e0224 */
[-C--:B----4-:R-:W-:Y:S01]  /*2fc0*/  LOP3.LUT R12, R19, R35.reuse, RZ, 0x3c, !PT ;  /* 0x00000023130c7212 */ /* 0x090fe200078e3cff */
[----:B------:R-:W-:Y:S01]  /*2fd0*/  IMAD R22, R18, 0x600, R36 ;  /* 0x0000060012167824 */ /* 0x000fe200078e0224 */
[----:B------:R-:W-:Y:S02]  /*2fe0*/  LOP3.LUT R17, R17, R35, RZ, 0x3c, !PT ;  /* 0x0000002311117212 */ /* 0x000fe400078e3cff */
[----:B------:R-:W-:-:S02]  /*2ff0*/  IADD3 R25, R16, R12, RZ ;  /* 0x0000000c10197210 */ /* 0x000fc40007ffe0ff */
[----:B------:R-:W-:Y:S01]  /*3000*/  SHF.R.S32.HI R16, RZ, 0x4, R24 ;  /* 0x00000004ff107819 */ /* 0x000fe20000011418 */
[----:B------:R-:W-:Y:S01]  /*3010*/  IMAD.IADD R33, R20, 0x1, R17 ;  /* 0x0000000114217824 */ /* 0x000fe200078e0211 */
[----:B------:R-:W-:Y:S02]  /*3020*/  LEA.HI.SX32 R12, R15, R10, 0x1d ;  /* 0x0000000a0f0c7211 */ /* 0x000fe400078feaff */
[----:B------:R-:W-:Y:S01]  /*3030*/  LEA.HI.SX32 R10, R13, R16, 0x1d ;  /* 0x000000100d0a7211 */ /* 0x000fe200078feaff */
[----:B------:R-:W-:Y:S01]  /*3040*/  IMAD.SHL.U32 R119, R33, 0x2, RZ ;  /* 0x0000000221777824 */ /* 0x000fe200078e00ff */
[----:B------:R-:W-:Y:S01]  /*3050*/  SHF.R.S32.HI R17, RZ, 0x1f, R12 ;  /* 0x0000001fff117819 */ /* 0x000fe2000001140c */
[----:B------:R-:W-:Y:S01]  /*3060*/  IMAD.SHL.U32 R85, R12, 0x8, RZ ;  /* 0x000000080c557824 */ /* 0x000fe200078e00ff */
[----:B------:R-:W-:Y:S01]  /*3070*/  SHF.R.S32.HI R16, RZ, 0x1f, R11 ;  /* 0x0000001fff107819 */ /* 0x000fe2000001140b */
[----:B------:R-:W-:Y:S01]  /*3080*/  IMAD.SHL.U32 R86, R10, 0x8, RZ ;  /* 0x000000080a567824 */ /* 0x000fe200078e00ff */
[----:B------:R-:W-:-:S02]  /*3090*/  SHF.R.S32.HI R18, RZ, 0x1f, R10 ;  /* 0x0000001fff127819 */ /* 0x000fc4000001140a */
[----:B------:R-:W-:Y:S02]  /*30a0*/  LEA.HI R19, R17, R12, RZ, 0x2 ;  /* 0x0000000c11137211 */ /* 0x000fe400078f10ff */
[----:B------:R-:W-:Y:S02]  /*30b0*/  LEA.HI R17, R16, R11, RZ, 0x2 ;  /* 0x0000000b10117211 */ /* 0x000fe400078f10ff */
[----:B------:R-:W-:Y:S02]  /*30c0*/  LEA.HI R11, R18, R10, RZ, 0x2 ;  /* 0x0000000a120b7211 */ /* 0x000fe400078f10ff */
[C---:B------:R-:W-:Y:S02]  /*30d0*/  LOP3.LUT R20, R37.reuse, 0x18, R13, 0xf8, !PT ;  /* 0x0000001825147812 */ /* 0x040fe400078ef80d */
[----:B------:R-:W-:Y:S02]  /*30e0*/  LOP3.LUT R16, R37, 0x18, R85, 0xf8, !PT ;  /* 0x0000001825107812 */ /* 0x000fe400078ef855 */
[----:B------:R-:W-:-:S02]  /*30f0*/  SHF.R.S32.HI R17, RZ, 0x2, R17 ;  /* 0x00000002ff117819 */ /* 0x000fc40000011411 */
[----:B------:R-:W-:Y:S02]  /*3100*/  SHF.R.S32.HI R10, RZ, 0x2, R11 ;  /* 0x00000002ff0a7819 */ /* 0x000fe4000001140b */
[-C--:B------:R-:W-:Y:S02]  /*3110*/  LOP3.LUT R21, R20, R35.reuse, RZ, 0x3c, !PT ;  /* 0x0000002314157212 */ /* 0x080fe400078e3cff */
[C---:B------:R-:W-:Y:S01]  /*3120*/  LOP3.LUT R12, R37.reuse, 0x18, R84, 0xf8, !PT ;  /* 0x00000018250c7812 */ /* 0x040fe200078ef854 */
[----:B------:R-:W-:Y:S01]  /*3130*/  IMAD R11, R10, 0x600, R36 ;  /* 0x000006000a0b7824 */ /* 0x000fe200078e0224 */
[----:B------:R-:W-:Y:S02]  /*3140*/  LOP3.LUT R20, R37, 0x18, R86, 0xf8, !PT ;  /* 0x0000001825147812 */ /* 0x000fe400078ef856 */
[----:B------:R-:W-:Y:S02]  /*3150*/  SHF.R.S32.HI R18, RZ, 0x2, R19 ;  /* 0x00000002ff127819 */ /* 0x000fe40000011413 */
[-C--:B------:R-:W-:Y:S01]  /*3160*/  LOP3.LUT R19, R16, R35.reuse, RZ, 0x3c, !PT ;  /* 0x0000002310137212 */ /* 0x080fe200078e3cff */
[--C-:B------:R-:W-:Y:S01]  /*3170*/  IMAD R16, R17, 0x600, R36.reuse ;  /* 0x0000060011107824 */ /* 0x100fe200078e0224 */
[-C--:B------:R-:W-:Y:S01]  /*3180*/  LOP3.LUT R12, R12, R35.reuse, RZ, 0x3c, !PT ;  /* 0x000000230c0c7212 */ /* 0x080fe200078e3cff */
[----:B------:R-:W-:Y:S01]  /*3190*/  IMAD R18, R18, 0x600, R36 ;  /* 0x0000060012127824 */ /* 0x000fe200078e0224 */
[----:B------:R-:W-:Y:S01]  /*31a0*/  LOP3.LUT R10, R20, R35, RZ, 0x3c, !PT ;  /* 0x00000023140a7212 */ /* 0x000fe200078e3cff */
[----:B------:R-:W-:Y:S01]  /*31b0*/  IMAD.IADD R17, R22, 0x1, R21 ;  /* 0x0000000116117824 */ /* 0x000fe200078e0215 */
[----:B------:R-:W-:Y:S01]  /*31c0*/  IADD3 R16, R16, R12, RZ ;  /* 0x0000000c10107210 */ /* 0x000fe20007ffe0ff */
[----:B------:R-:W-:Y:S01]  /*31d0*/  IMAD.IADD R18, R18, 0x1, R19 ;  /* 0x0000000112127824 */ /* 0x000fe200078e0213 */
[----:B------:R-:W-:Y:S01]  /*31e0*/  SHF.L.U32 R118, R25, 0x1, RZ ;  /* 0x0000000119767819 */ /* 0x000fe200000006ff */
[----:B------:R-:W-:Y:S01]  /*31f0*/  IMAD.IADD R12, R11, 0x1, R10 ;  /* 0x000000010b0c7824 */ /* 0x000fe200078e020a */
[----:B------:R-:W-:Y:S01]  /*3200*/  SHF.R.S32.HI R110, RZ, 0x1f, R85 ;  /* 0x0000001fff6e7819 */ /* 0x000fe20000011455 */
[C---:B------:R-:W-:Y:S01]  /*3210*/  IMAD R11, R31.reuse, c[0x0][0x280], RZ ;  /* 0x0000a0001f0b7a24 */ /* 0x040fe200078e02ff */
[----:B------:R-:W-:Y:S01]  /*3220*/  SHF.R.S32.HI R108, RZ, 0x1f, R86 ;  /* 0x0000001fff6c7819 */ /* 0x000fe20000011456 */
[----:B------:R-:W-:-:S02]  /*3230*/  IMAD R10, R31, c[0x0][0x290], RZ ;  /* 0x0000a4001f0a7a24 */ /* 0x000fc400078e02ff */
[C---:B------:R-:W-:Y:S02]  /*3240*/  IMAD R11, R137.reuse, c[0x0][0x284], R11 ;  /* 0x0000a100890b7a24 */ /* 0x040fe400078e020b */
[----:B------:R-:W-:Y:S02]  /*3250*/  IMAD R10, R137, c[0x0][0x294], R10 ;  /* 0x0000a500890a7a24 */ /* 0x000fe400078e020a */
[----:B------:R-:W-:Y:S02]  /*3260*/  IMAD.IADD R125, R97, 0x1, R11 ;  /* 0x00000001617d7824 */ /* 0x000fe400078e020b */
[----:B------:R-:W-:Y:S02]  /*3270*/  IMAD.IADD R120, R11, 0x1, R93 ;  /* 0x000000010b787824 */ /* 0x000fe400078e025d */
[----:B------:R-:W-:Y:S02]  /*3280*/  IMAD.IADD R124, R95, 0x1, R10 ;  /* 0x000000015f7c7824 */ /* 0x000fe400078e020a */
[----:B------:R-:W-:-:S02]  /*3290*/  IMAD.IADD R112, R10, 0x1, R91 ;  /* 0x000000010a707824 */ /* 0x000fc400078e025b */
[----:B------:R-:W-:Y:S02]  /*32a0*/  IMAD.SHL.U32 R111, R17, 0x2, RZ ;  /* 0x00000002116f7824 */ /* 0x000fe400078e00ff */
[----:B------:R-:W-:Y:S02]  /*32b0*/  IMAD.SHL.U32 R107, R18, 0x2, RZ ;  /* 0x00000002126b7824 */ /* 0x000fe400078e00ff */
[----:B------:R-:W-:Y:S02]  /*32c0*/  IMAD.SHL.U32 R106, R16, 0x2, RZ ;  /* 0x00000002106a7824 */ /* 0x000fe400078e00ff */
[----:B------:R-:W-:Y:S01]  /*32d0*/  IMAD.SHL.U32 R105, R12, 0x2, RZ ;  /* 0x000000020c697824 */ /* 0x000fe200078e00ff */
[----:B------:R-:W-:Y:S06]  /*32e0*/  BAR.SYNC.DEFER_BLOCKING 0x0 ;  /* 0x0000000000007b1d */ /* 0x000fec0000010000 */
.L_x_204:
[-C--:B-1----:R-:W-:Y:S01]  /*32f0*/  IMAD R2, R151, R32.reuse, RZ ;  /* 0x0000002097027224 */ /* 0x082fe200078e02ff */
[----:B------:R-:W-:Y:S01]  /*3300*/  SHF.R.S32.HI R81, RZ, 0x1f, R32 ;  /* 0x0000001fff517819 */ /* 0x000fe20000011420 */
[----:B------:R-:W-:Y:S01]  /*3310*/  IMAD.WIDE.U32 R10, R142, R32, RZ ;  /* 0x000000208e0a7225 */ /* 0x000fe200078e00ff */
[----:B------:R-:W-:Y:S04]  /*3320*/  DEPBAR.LE SB0, 0x0 ;  /* 0x000080000000791a */ /* 0x000fe80000000000 */
[----:B------:R-:W-:Y:S01]  /*3330*/  WARPSYNC 0xffffffff ;  /* 0xffffffff00007948 */ /* 0x000fe20003800000 */
[----:B------:R-:W-:Y:S01]  /*3340*/  BAR.SYNC.DEFER_BLOCKING 0x0 ;  /* 0x0000000000007b1d */ /* 0x000fe20000010000 */
[----:B------:R-:W-:Y:S01]  /*3350*/  ISETP.GE.AND P2, PT, R164, 0x1, PT ;  /* 0x00000001a400780c */ /* 0x000fe20003f46270 */
[----:B------:R-:W-:Y:S01]  /*3360*/  IMAD R3, R81, R142, R2 ;  /* 0x0000008e51037224 */ /* 0x000fe200078e0202 */
[----:B------:R-:W-:Y:S03]  /*3370*/  IADD3 R2, P1, R129, R10, RZ ;  /* 0x0000000a81027210 */ /* 0x000fe60007f3e0ff */
[----:B------:R-:W-:Y:S01]  /*3380*/  IMAD.IADD R16, R11, 0x1, R3 ;  /* 0x000000010b107824 */ /* 0x000fe200078e0203 */
[----:B------:R-:W-:Y:S03]  /*3390*/  LEA R54, P0, R2, c[0x0][0x1c8], 0x1 ;  /* 0x0000720002367a11 */ /* 0x000fe600078008ff */
[----:B------:R-:W-:Y:S05]  /*33a0*/  IMAD.X R3, R16, 0x1, R127, P1 ;  /* 0x0000000110037824 */ /* 0x000fea00008e067f */
[----:B------:R-:W-:Y:S01]  /*33b0*/  LEA.HI.X R55, R2, c[0x0][0x1cc], R3, 0x1, P0 ;  /* 0x0000730002377a11 */ /* 0x000fe200000f0c03 */
[----:B------:R-:W-:Y:S01]  /*33c0*/  BSSY B1, `(.L_x_178) ;  /* 0x000038a000017945 */ /* 0x000fe20003800000 */
[----:B------:R-:W-:-:S05]  /*33d0*/  @!P2 BRA `(.L_x_179) ;  /* 0x000036e00000a947 */ /* 0x000fca0003800000 */
[-C--:B------:R-:W-:Y:S01]  /*33e0*/  IMAD R4, R152, R32.reuse, RZ ;  /* 0x0000002098047224 */ /* 0x080fe200078e02ff */
[----:B------:R-:W-:Y:S01]  /*33f0*/  ISETP.NE.AND P2, PT, R128, RZ, PT ;  /* 0x000000ff8000720c */ /* 0x000fe20003f45270 */
[-C--:B------:R-:W-:Y:S02]  /*3400*/  IMAD R3, R153, R32.reuse, RZ ;  /* 0x0000002099037224 */ /* 0x080fe400078e02ff */
[----:B------:R-:W-:Y:S02]  /*3410*/  IMAD R2, R32, -0x30, R0 ;  /* 0xffffffd020027824 */ /* 0x000fe400078e0200 */
[-C--:B------:R-:W-:Y:S03]  /*3420*/  IMAD.WIDE.U32 R8, R140, R32.reuse, RZ ;  /* 0x000000208c087225 */ /* 0x080fe600078e00ff */
[----:B------:R-:W-:Y:S01]  /*3430*/  IMNMX R77, R2, 0x30, PT ;  /* 0x00000030024d7817 */ /* 0x000fe20003800200 */
[----:B------:R-:W-:Y:S04]  /*3440*/  IMAD.WIDE.U32 R18, R138, R32, RZ ;  /* 0x000000208a127225 */ /* 0x000fe800078e00ff */
[C---:B------:R-:W-:Y:S02]  /*3450*/  IMAD R4, R81.reuse, R140, R4 ;  /* 0x0000008c51047224 */ /* 0x040fe400078e0204 */
[----:B------:R-:W-:Y:S03]  /*3460*/  IMAD R3, R81, R138, R3 ;  /* 0x0000008a51037224 */ /* 0x000fe600078e0203 */
[----:B------:R-:W-:Y:S02]  /*3470*/  IADD3 R24, R9, R4, RZ ;  /* 0x0000000409187210 */ /* 0x000fe40007ffe0ff */
[----:B------:R-:W-:Y:S01]  /*3480*/  IADD3 R25, R19, R3, RZ ;  /* 0x0000000313197210 */ /* 0x000fe20007ffe0ff */
[----:B------:R-:W-:-:S05]  /*3490*/  @!P2 BRA `(.L_x_180) ;  /* 0x00001b500000a947 */ /* 0x000fca0003800000 */
[----:B------:R-:W-:Y:S01]  /*34a0*/  ISETP.GE.AND P1, PT, R237, R77, PT ;  /* 0x0000004ded00720c */ /* 0x000fe20003f26270 */
[----:B------:R-:W-:Y:S01]  /*34b0*/  BSSY B0, `(.L_x_181) ;  /* 0x000003a000007945 */ /* 0x000fe20003800000 */
        /* <DEDUP_REMOVED lines=12> */
[----:B------:R-:W-:-:S05]  /*3580*/  @P1 BRA `(.L_x_182) ;  /* 0x000002c000001947 */ /* 0x000fca0003800000 */
[----:B------:R-:W-:Y:S01]  /*3590*/  IADD3 R2, P0, R96, R8, RZ ;  /* 0x0000000860027210 */ /* 0x000fe20007f1e0ff */
[----:B------:R-:W-:Y:S01]  /*35a0*/  CS2R R34, SRZ ;  /* 0x0000000000227805 */ /* 0x000fe2000001ff00 */
[----:B------:R-:W-:Y:S01]  /*35b0*/  CS2R R38, SRZ ;  /* 0x0000000000267805 */ /* 0x000fe2000001ff00 */
[----:B------:R-:W-:Y:S01]  /*35c0*/  CS2R R6, SRZ ;  /* 0x0000000000067805 */ /* 0x000fe2000001ff00 */
[----:B------:R-:W-:Y:S01]  /*35d0*/  CS2R R40, SRZ ;  /* 0x0000000000287805 */ /* 0x000fe2000001ff00 */
[----:B------:R-:W-:Y:S01]  /*35e0*/  IMAD.X R4, R24, 0x1, R125, P0 ;  /* 0x0000000118047824 */ /* 0x000fe200000e067d */
[----:B------:R-:W-:Y:S01]  /*35f0*/  IADD3 R3, P0, R94, R18, RZ ;  /* 0x000000125e037210 */ /* 0x000fe20007f1e0ff */
[----:B------:R-:W-:Y:S01]  /*3600*/  CS2R R14, SRZ ;  /* 0x00000000000e7805 */ /* 0x000fe2000001ff00 */
[----:B------:R-:W-:Y:S01]  /*3610*/  CS2R R42, SRZ ;  /* 0x00000000002a7805 */ /* 0x000fe2000001ff00 */
[----:B------:R-:W-:Y:S01]  /*3620*/  CS2R R16, SRZ ;  /* 0x0000000000107805 */ /* 0x000fe2000001ff00 */
[----:B------:R-:W-:Y:S01]  /*3630*/  CS2R R44, SRZ ;  /* 0x00000000002c7805 */ /* 0x000fe2000001ff00 */
[----:B------:R-:W-:Y:S01]  /*3640*/  IMAD.X R5, R25, 0x1, R124, P0 ;  /* 0x0000000119057824 */ /* 0x000fe200000e067c */
[C---:B------:R-:W-:Y:S01]  /*3650*/  LEA R8, P0, R2.reuse, c[0x0][0x270], 0x1 ;  /* 0x00009c0002087a11 */ /* 0x040fe200078008ff */
[----:B------:R-:W-:Y:S01]  /*3660*/  CS2R R20, SRZ ;  /* 0x0000000000147805 */ /* 0x000fe2000001ff00 */
[----:B------:R-:W-:Y:S01]  /*3670*/  CS2R R46, SRZ ;  /* 0x00000000002e7805 */ /* 0x000fe2000001ff00 */
[----:B------:R-:W-:Y:S01]  /*3680*/  CS2R R22, SRZ ;  /* 0x0000000000167805 */ /* 0x000fe2000001ff00 */
[----:B------:R-:W-:Y:S02]  /*3690*/  LEA.HI.X R9, R2, c[0x0][0x274], R4, 0x1, P0 ;  /* 0x00009d0002097a11 */ /* 0x000fe400000f0c04 */
[C---:B------:R-:W-:Y:S04]  /*36a0*/  LEA R4, P0, R3.reuse, c[0x0][0x288], 0x1 ;  /* 0x0000a20003047a11 */ /* 0x040fe800078008ff */
[----:B------:R-:W-:Y:S02]  /*36b0*/  LEA.HI.X R5, R3, c[0x0][0x28c], R5, 0x1, P0 ;  /* 0x0000a30003057a11 */ /* 0x000fe400000f0c05 */
[----:B------:R-:W-:Y:S01]  /*36c0*/  ISETP.GE.AND P0, PT, R122, c[0x0][0x27c], PT ;  /* 0x00009f007a007a0c */ /* 0x000fe20003f06270 */
[----:B------:R-:W-:Y:S11]  /*36d0*/  CS2R R2, SRZ ;  /* 0x0000000000027805 */ /* 0x000ff6000001ff00 */
[----:B------:R-:W-:Y:S01]  /*36e0*/  @!UPT UIADD3 URZ, URZ, URZ, URZ ;  /* 0x0000003f3f3ff290 */ /* 0x000fe2000fffe03f */
[----:B------:R1:W5:Y:S04]  /*36f0*/  @!P0 LDG.E.64 R34, [R8.64] ;  /* 0x0000000608228981 */ /* 0x000368000c1e1b00 */
[----:B------:R1:W5:Y:S01]  /*3700*/  @!P0 LDG.E.64 R2, [R4.64] ;  /* 0x0000000604028981 */ /* 0x000362000c1e1b00 */
[----:B------:R-:W-:Y:S11]  /*3710*/  ISETP.GE.AND P0, PT, R121, c[0x0][0x27c], PT ;  /* 0x00009f0079007a0c */ /* 0x000ff60003f06270 */
[----:B------:R-:W-:Y:S02]  /*3720*/  @!UPT UIADD3 URZ, URZ, URZ, URZ ;  /* 0x0000003f3f3ff290 */ /* 0x000fe4000fffe03f */
[----:B------:R1:W5:Y:S04]  /*3730*/  @!P0 LDG.E.64 R38, [R8.64+0x10] ;  /* 0x0000100608268981 */ /* 0x000368000c1e1b00 */
[----:B------:R1:W5:Y:S01]  /*3740*/  @!P0 LDG.E.64 R6, [R4.64+0x10] ;  /* 0x0000100604068981 */ /* 0x000362000c1e1b00 */
        /* <DEDUP_REMOVED lines=15> */
[----:B------:R1:W5:Y:S02]  /*3840*/  @!P0 LDG.E.64 R22, [R4.64+0x50] ;  /* 0x0000500604168981 */ /* 0x000364000c1e1b00 */
.L_x_182:
[----:B------:R-:W-:Y:S05]  /*3850*/  BSYNC B0 ;  /* 0x0000000000007941 */ /* 0x000fea0003800000 */
.L_x_181:
[----:B------:R-:W-:-:S05]  /*3860*/  @P1 BRA `(.L_x_183) ;  /* 0x000033f000001947 */ /* 0x000fca0003800000 */
[----:B-1---5:R-:W-:Y:S01]  /*3870*/  MOV R4, R45 ;  /* 0x0000002d00047202 */ /* 0x022fe20000000f00 */
[----:B------:R-:W-:Y:S01]  /*3880*/  IMAD.MOV.U32 R9, RZ, RZ, R46 ;  /* 0x000000ffff097224 */ /* 0x000fe200078e002e */
[----:B------:R-:W-:Y:S01]  /*3890*/  ISETP.GE.AND P0, PT, R116, c[0x0][0x1d4], PT ;  /* 0x0000750074007a0c */ /* 0x000fe20003f06270 */
[----:B------:R-:W-:Y:S01]  /*38a0*/  IMAD.MOV.U32 R8, RZ, RZ, R47 ;  /* 0x000000ffff087224 */ /* 0x000fe200078e002f */
[----:B------:R-:W-:Y:S01]  /*38b0*/  BSSY B0, `(.L_x_184) ;  /* 0x0000054000007945 */ /* 0x000fe20003800000 */
[----:B------:R-:W-:Y:S03]  /*38c0*/  IMAD.MOV.U32 R5, RZ, RZ, R44 ;  /* 0x000000ffff057224 */ /* 0x000fe600078e002c */
[----:B------:R-:W-:Y:S01]  /*38d0*/  PRMT R53, R9, 0x5410, R8 ;  /* 0x0000541009357816 */ /* 0x000fe20000000008 */
[----:B------:R-:W-:Y:S01]  /*38e0*/  IMAD.MOV.U32 R9, RZ, RZ, R42 ;  /* 0x000000ffff097224 */ /* 0x000fe200078e002a */
[----:B------:R-:W-:Y:S01]  /*38f0*/  PRMT R52, R5, 0x5410, R4 ;  /* 0x0000541005347816 */ /* 0x000fe20000000004 */
[----:B------:R-:W-:Y:S01]  /*3900*/  IMAD.MOV.U32 R8, RZ, RZ, R43 ;  /* 0x000000ffff087224 */ /* 0x000fe200078e002b */
[----:B------:R-:W-:Y:S01]  /*3910*/  MOV R5, R40 ;  /* 0x0000002800057202 */ /* 0x000fe20000000f00 */
        /* <DEDUP_REMOVED lines=11> */
[----:B------:R-:W-:Y:S02]  /*39d0*/  MOV R9, R20 ;  /* 0x0000001400097202 */ /* 0x000fe40000000f00 */
[----:B------:R-:W-:Y:S02]  /*39e0*/  MOV R4, R17 ;  /* 0x0000001100047202 */ /* 0x000fe40000000f00 */
[----:B------:R-:W-:Y:S01]  /*39f0*/  PRMT R29, R9, 0x5410, R8 ;  /* 0x00005410091d7816 */ /* 0x000fe20000000008 */
[----:B------:R-:W-:Y:S01]  /*3a00*/  IMAD.MOV.U32 R9, RZ, RZ, R14 ;  /* 0x000000ffff097224 */ /* 0x000fe200078e000e */
[----:B------:R-:W-:Y:S01]  /*3a10*/  PRMT R28, R5, 0x5410, R4 ;  /* 0x00005410051c7816 */ /* 0x000fe20000000004 */
[----:B------:R-:W-:Y:S01]  /*3a20*/  IMAD.MOV.U32 R8, RZ, RZ, R15 ;  /* 0x000000ffff087224 */ /* 0x000fe200078e000f */
[----:B------:R-:W-:Y:S01]  /*3a30*/  MOV R5, R6 ;  /* 0x0000000600057202 */ /* 0x000fe20000000f00 */
[----:B------:R-:W-:Y:S03]  /*3a40*/  IMAD.MOV.U32 R4, RZ, RZ, R7 ;  /* 0x000000ffff047224 */ /* 0x000fe600078e0007 */
[----:B------:R-:W-:Y:S02]  /*3a50*/  PRMT R25, R9, 0x5410, R8 ;  /* 0x0000541009197816 */ /* 0x000fe40000000008 */
[----:B------:R-:W-:Y:S01]  /*3a60*/  PRMT R24, R5, 0x5410, R4 ;  /* 0x0000541005187816 */ /* 0x000fe20000000004 */
[----:B------:R-:W-:-:S05]  /*3a70*/  @P0 BRA `(.L_x_185) ;  /* 0x0000037000000947 */ /* 0x000fca0003800000 */
[----:B------:R-:W-:Y:S01]  /*3a80*/  ISETP.GE.AND P0, PT, R122, c[0x0][0x27c], PT ;  /* 0x00009f007a007a0c */ /* 0x000fe20003f06270 */
[----:B------:R-:W1:Y:S01]  /*3a90*/  LDS.128 R8, [R229+0x2400] ;  /* 0x00240000e5087984 */ /* 0x000e620000000c00 */
[----:B------:R-:W-:Y:S02]  /*3aa0*/  MOV R4, R2 ;  /* 0x0000000200047202 */ /* 0x000fe40000000f00 */
[----:B------:R-:W-:Y:S02]  /*3ab0*/  MOV R13, R34 ;  /* 0x00000022000d7202 */ /* 0x000fe40000000f00 */
[----:B------:R-:W-:Y:S02]  /*3ac0*/  MOV R19, R3 ;  /* 0x0000000300137202 */ /* 0x000fe40000000f00 */
[----:B------:R-:W-:Y:S05]  /*3ad0*/  MOV R37, R35 ;  /* 0x0000002300257202 */ /* 0x000fea0000000f00 */
[--C-:B------:R-:W-:Y:S01]  /*3ae0*/  @!P0 SHF.R.U64 R5, R2, 0x10, R3.reuse ;  /* 0x0000001002058819 */ /* 0x100fe20000001203 */
[----:B------:R-:W-:Y:S01]  /*3af0*/  @!P0 HADD2.F32 R12, -RZ, R4.H0_H0 ;  /* 0x20000004ff0c8230 */ /* 0x000fe20000004100 */
[----:B------:R-:W-:Y:S01]  /*3b00*/  @!P0 SHF.R.U32.HI R18, RZ, 0x10, R3 ;  /* 0x00000010ff128819 */ /* 0x000fe20000011603 */
[----:B------:R-:W-:Y:S01]  /*3b10*/  @!P0 HADD2.F32 R33, -RZ, R13.H0_H0 ;  /* 0x2000000dff218230 */ /* 0x000fe20000004100 */
[--C-:B------:R-:W-:Y:S01]  /*3b20*/  @!P0 SHF.R.U64 R36, R34, 0x10, R35.reuse ;  /* 0x0000001022248819 */ /* 0x100fe20000001223 */
[----:B------:R-:W-:Y:S01]  /*3b30*/  @!P0 HADD2.F32 R13, -RZ, R5.H0_H0 ;  /* 0x20000005ff0d8230 */ /* 0x000fe20000004100 */
[----:B------:R-:W-:Y:S01]  /*3b40*/  @!P0 SHF.R.U32.HI R48, RZ, 0x10, R35 ;  /* 0x00000010ff308819 */ /* 0x000fe20000011623 */
[----:B------:R-:W-:Y:S01]  /*3b50*/  @!P0 HADD2.F32 R18, -RZ, R18.H0_H0 ;  /* 0x20000012ff128230 */ /* 0x000fe20000004100 */
[----:B-1----:R-:W-:Y:S01]  /*3b60*/  @!P0 IMAD.MOV.U32 R4, RZ, RZ, R9 ;  /* 0x000000ffff048224 */ /* 0x002fe200078e0009 */
[----:B------:R-:W-:Y:S02]  /*3b70*/  @!P0 MOV R2, R8 ;  /* 0x0000000800028202 */ /* 0x000fe40000000f00 */
[----:B------:R-:W-:Y:S02]  /*3b80*/  @!P0 MOV R5, R10 ;  /* 0x0000000a00058202 */ /* 0x000fe40000000f00 */
[----:B------:R-:W-:Y:S02]  /*3b90*/  @!P0 HADD2.F32 R34, -RZ, R4.H1_H1 ;  /* 0x30000004ff228230 */ /* 0x000fe40000004100 */
[--C-:B------:R-:W-:Y:S02]  /*3ba0*/  @!P0 HADD2.F32 R31, -RZ, R2.reuse.H1_H1 ;  /* 0x30000002ff1f8230 */ /* 0x100fe40000004100 */
[----:B------:R-:W-:Y:S02]  /*3bb0*/  @!P0 HADD2.F32 R3, -RZ, R2.H0_H0 ;  /* 0x20000002ff038230 */ /* 0x000fe40000004100 */
[----:B------:R-:W-:Y:S01]  /*3bc0*/  @!P0 HADD2.F32 R4, -RZ, R4.H0_H0 ;  /* 0x20000004ff048230 */ /* 0x000fe20000004100 */
[-C--:B------:R-:W-:Y:S02]  /*3bd0*/  @!P0 FMUL.FTZ R35, R31, R12.reuse ;  /* 0x0000000c1f238220 */ /* 0x080fe40000410000 */
[C---:B------:R-:W-:Y:S02]  /*3be0*/  @!P0 FMUL.FTZ R2, R3.reuse, R12 ;  /* 0x0000000c03028220 */ /* 0x040fe40000410000 */
[----:B------:R-:W-:Y:S01]  /*3bf0*/  @!P0 FFMA.FTZ R58, R3, R33, -R35 ;  /* 0x00000021033a8223 */ /* 0x000fe20000010823 */
[----:B------:R-:W-:Y:S01]  /*3c00*/  @!P0 HADD2.F32 R35, -RZ, R36.H0_H0 ;  /* 0x20000024ff238230 */ /* 0x000fe20000004100 */
[-C--:B------:R-:W-:Y:S01]  /*3c10*/  @!P0 FMUL.FTZ R12, R34, R13.reuse ;  /* 0x0000000d220c8220 */ /* 0x080fe20000410000 */
[----:B------:R-:W-:Y:S01]  /*3c20*/  @!P0 HADD2.F32 R36, -RZ, R48.H0_H0 ;  /* 0x20000030ff248230 */ /* 0x000fe20000004100 */
[C---:B------:R-:W-:Y:S01]  /*3c30*/  @!P0 FMUL.FTZ R3, R4.reuse, R13 ;  /* 0x0000000d04038220 */ /* 0x040fe20000410000 */
[----:B------:R-:W-:Y:S01]  /*3c40*/  @!P0 HADD2.F32 R13, -RZ, R19.H0_H0 ;  /* 0x20000013ff0d8230 */ /* 0x000fe20000004100 */
[----:B------:R-:W-:Y:S01]  /*3c50*/  @!P0 FFMA.FTZ R57, R4, R35, -R12 ;  /* 0x0000002304398223 */ /* 0x000fe2000001080c */
[----:B------:R-:W-:Y:S01]  /*3c60*/  @!P0 MOV R4, R11 ;  /* 0x0000000b00048202 */ /* 0x000fe20000000f00 */
[----:B------:R-:W-:Y:S01]  /*3c70*/  @!P0 FFMA.FTZ R2, R31, R33, R2 ;  /* 0x000000211f028223 */ /* 0x000fe20000010002 */
[--C-:B------:R-:W-:Y:S01]  /*3c80*/  @!P0 HADD2.F32 R19, -RZ, R5.reuse.H1_H1 ;  /* 0x30000005ff138230 */ /* 0x100fe20000004100 */
[----:B------:R-:W-:Y:S01]  /*3c90*/  @!P0 FFMA.FTZ R3, R34, R35, R3 ;  /* 0x0000002322038223 */ /* 0x000fe20000010003 */
[----:B------:R-:W-:Y:S02]  /*3ca0*/  @!P0 HADD2.F32 R5, -RZ, R5.H0_H0 ;  /* 0x20000005ff058230 */ /* 0x000fe40000004100 */
[--C-:B------:R-:W-:Y:S01]  /*3cb0*/  @!P0 HADD2.F32 R12, -RZ, R4.reuse.H0_H0 ;  /* 0x20000004ff0c8230 */ /* 0x100fe20000004100 */
[-C--:B------:R-:W-:Y:S01]  /*3cc0*/  @!P0 FMUL.FTZ R56, R19, R13.reuse ;  /* 0x0000000d13388220 */ /* 0x080fe20000410000 */
[----:B------:R-:W-:Y:S02]  /*3cd0*/  @!P0 HADD2.F32 R31, -RZ, R37.H0_H0 ;  /* 0x20000025ff1f8230 */ /* 0x000fe40000004100 */
[----:B------:R-:W-:Y:S01]  /*3ce0*/  @!P0 HADD2.F32 R33, -RZ, R4.H1_H1 ;  /* 0x30000004ff218230 */ /* 0x000fe20000004100 */
[C---:B------:R-:W-:Y:S01]  /*3cf0*/  @!P0 FMUL.FTZ R4, R5.reuse, R13 ;  /* 0x0000000d05048220 */ /* 0x040fe20000410000 */
[----:B------:R-:W-:Y:S01]  /*3d00*/  @!P0 F2FP.PACK_AB R13, R2, R58 ;  /* 0x0000003a020d823e */ /* 0x000fe200000000ff */
[-C--:B------:R-:W-:Y:S02]  /*3d10*/  @!P0 FFMA.FTZ R56, R5, R31.reuse, -R56 ;  /* 0x0000001f05388223 */ /* 0x080fe40000010838 */
[CC--:B------:R-:W-:Y:S02]  /*3d20*/  @!P0 FMUL.FTZ R5, R12.reuse, R18.reuse ;  /* 0x000000120c058220 */ /* 0x0c0fe40000410000 */
[----:B------:R-:W-:Y:S02]  /*3d30*/  @!P0 FMUL.FTZ R37, R33, R18 ;  /* 0x0000001221258220 */ /* 0x000fe40000410000 */
[----:B------:R-:W-:Y:S02]  /*3d40*/  @!P0 FFMA.FTZ R4, R19, R31, R4 ;  /* 0x0000001f13048223 */ /* 0x000fe40000010004 */
[-C--:B------:R-:W-:Y:S01]  /*3d50*/  @!P0 FFMA.FTZ R37, R12, R36.reuse, -R37 ;  /* 0x000000240c258223 */ /* 0x080fe20000010825 */
[----:B------:R-:W-:Y:S01]  /*3d60*/  @!P0 F2FP.PACK_AB R12, R3, R57 ;  /* 0x00000039030c823e */ /* 0x000fe200000000ff */
[----:B------:R-:W-:Y:S01]  /*3d70*/  @!P0 FFMA.FTZ R5, R33, R36, R5 ;  /* 0x0000002421058223 */ /* 0x000fe20000010005 */
[----:B------:R-:W-:Y:S01]  /*3d80*/  @!P0 F2FP.PACK_AB R3, R4, R56 ;  /* 0x000000380403823e */ /* 0x000fe200000000ff */
[----:B------:R-:W-:Y:S01]  /*3d90*/  @!P0 IMAD.MOV.U32 R8, RZ, RZ, R13 ;  /* 0x000000ffff088224 */ /* 0x000fe200078e000d */
[----:B------:R-:W-:Y:S02]  /*3da0*/  @!P0 MOV R9, R12 ;  /* 0x0000000c00098202 */ /* 0x000fe40000000f00 */
[----:B------:R-:W-:Y:S02]  /*3db0*/  @!P0 F2FP.PACK_AB R2, R5, R37 ;  /* 0x000000250502823e */ /* 0x000fe400000000ff */
[----:B------:R-:W-:Y:S02]  /*3dc0*/  @!P0 MOV R10, R3 ;  /* 0x00000003000a8202 */ /* 0x000fe40000000f00 */
[----:B------:R-:W-:Y:S05]  /*3dd0*/  @!P0 MOV R11, R2 ;  /* 0x00000002000b8202 */ /* 0x000fea0000000f00 */
[----:B------:R1:W-:Y:S02]  /*3de0*/  STG.E.128 [R54.64], R8 ;  /* 0x0000000836007986 */ /* 0x0003e4000c101d06 */
.L_x_185:
[----:B------:R-:W-:Y:S05]  /*3df0*/  BSYNC B0 ;  /* 0x0000000000007941 */ /* 0x000fea0003800000 */
.L_x_184:
[----:B------:R-:W-:Y:S01]  /*3e00*/  ISETP.GE.AND P0, PT, R26, c[0x0][0x1d4], PT ;  /* 0x000075001a007a0c */ /* 0x000fe20003f06270 */
[----:B------:R-:W-:Y:S01]  /*3e10*/  @!UPT UIADD3 URZ, URZ, URZ, URZ ;  /* 0x0000003f3f3ff290 */ /* 0x000fe2000fffe03f */
[----:B------:R-:W-:Y:S11]  /*3e20*/  BSSY B0, `(.L_x_186) ;  /* 0x0000036000007945 */ /* 0x000ff60003800000 */
[----:B------:R-:W-:-:S05]  /*3e30*/  @P0 BRA `(.L_x_187) ;  /* 0x0000034000000947 */ /* 0x000fca0003800000 */
[----:B------:R-:W-:Y:S01]  /*3e40*/  ISETP.GE.AND P0, PT, R121, c[0x0][0x27c], PT ;  /* 0x00009f0079007a0c */ /* 0x000fe20003f06270 */
[----:B-1----:R-:W1:Y:S11]  /*3e50*/  LDS.128 R8, [R230+0x2400] ;  /* 0x00240000e6087984 */ /* 0x002e760000000c00 */
[----:B------:R-:W-:Y:S01]  /*3e60*/  @!UPT UIADD3 URZ, URZ, URZ, URZ ;  /* 0x0000003f3f3ff290 */ /* 0x000fe2000fffe03f */
[----:B------:R-:W-:Y:S01]  /*3e70*/  @!P0 HADD2.F32 R2, -RZ, R24.H0_H0 ;  /* 0x20000018ff028230 */ /* 0x000fe20000004100 */
[----:B------:R-:W-:Y:S01]  /*3e80*/  @!P0 SHF.R.U64 R5, R6, 0x10, R7 ;  /* 0x0000001006058819 */ /* 0x000fe20000001207 */
[----:B------:R-:W-:Y:S01]  /*3e90*/  @!P0 HADD2.F32 R12, -RZ, R49.H0_H0 ;  /* 0x20000031ff0c8230 */ /* 0x000fe20000004100 */
[----:B------:R-:W-:Y:S02]  /*3ea0*/  @!P0 SHF.R.U64 R18, R38, 0x10, R39 ;  /* 0x0000001026128819 */ /* 0x000fe40000001227 */
[----:B------:R-:W-:Y:S01]  /*3eb0*/  @!P0 SHF.R.U32.HI R7, RZ, 0x10, R7 ;  /* 0x00000010ff078819 */ /* 0x000fe20000011607 */
[----:B------:R-:W-:Y:S01]  /*3ec0*/  @!P0 HADD2.F32 R5, -RZ, R5.H0_H0 ;  /* 0x20000005ff058230 */ /* 0x000fe20000004100 */
[----:B------:R-:W-:Y:S01]  /*3ed0*/  @!P0 SHF.R.U32.HI R33, RZ, 0x10, R39 ;  /* 0x00000010ff218819 */ /* 0x000fe20000011627 */
[----:B------:R-:W-:Y:S04]  /*3ee0*/  @!P0 HADD2.F32 R18, -RZ, R18.H0_H0 ;  /* 0x20000012ff128230 */ /* 0x000fe80000004100 */
[----:B------:R-:W-:Y:S01]  /*3ef0*/  @!P0 HADD2.F32 R33, -RZ, R33.H0_H0 ;  /* 0x20000021ff218230 */ /* 0x000fe20000004100 */
[----:B-1----:R-:W-:Y:S02]  /*3f00*/  @!P0 MOV R3, R8 ;  /* 0x0000000800038202 */ /* 0x002fe40000000f00 */
[----:B------:R-:W-:Y:S03]  /*3f10*/  @!P0 MOV R4, R9 ;  /* 0x0000000900048202 */ /* 0x000fe60000000f00 */
[--C-:B------:R-:W-:Y:S02]  /*3f20*/  @!P0 HADD2.F32 R6, -RZ, R3.reuse.H1_H1 ;  /* 0x30000003ff068230 */ /* 0x100fe40000004100 */
[----:B------:R-:W-:Y:S02]  /*3f30*/  @!P0 HADD2.F32 R3, -RZ, R3.H0_H0 ;  /* 0x20000003ff038230 */ /* 0x000fe40000004100 */
[--C-:B------:R-:W-:Y:S01]  /*3f40*/  @!P0 HADD2.F32 R13, -RZ, R4.reuse.H1_H1 ;  /* 0x30000004ff0d8230 */ /* 0x100fe20000004100 */
[CC--:B------:R-:W-:Y:S01]  /*3f50*/  @!P0 FMUL.FTZ R19, R6.reuse, R2.reuse ;  /* 0x0000000206138220 */ /* 0x0c0fe20000410000 */
[----:B------:R-:W-:Y:S01]  /*3f60*/  @!P0 HADD2.F32 R4, -RZ, R4.H0_H0 ;  /* 0x20000004ff048230 */ /* 0x000fe20000004100 */
[C---:B------:R-:W-:Y:S02]  /*3f70*/  @!P0 FMUL.FTZ R2, R3.reuse, R2 ;  /* 0x0000000203028220 */ /* 0x040fe40000410000 */
[-C--:B------:R-:W-:Y:S02]  /*3f80*/  @!P0 FFMA.FTZ R37, R3, R12.reuse, -R19 ;  /* 0x0000000c03258223 */ /* 0x080fe40000010813 */
[----:B------:R-:W-:Y:S01]  /*3f90*/  @!P0 FFMA.FTZ R2, R6, R12, R2 ;  /* 0x0000000c06028223 */ /* 0x000fe20000010002 */
[----:B------:R-:W-:Y:S01]  /*3fa0*/  @!P0 MOV R6, R10 ;  /* 0x0000000a00068202 */ /* 0x000fe20000000f00 */
[CC--:B------:R-:W-:Y:S01]  /*3fb0*/  @!P0 FMUL.FTZ R19, R13.reuse, R5.reuse ;  /* 0x000000050d138220 */ /* 0x0c0fe20000410000 */
[----:B------:R-:W-:Y:S01]  /*3fc0*/  @!P0 HADD2.F32 R12, -RZ, R7.H0_H0 ;  /* 0x20000007ff0c8230 */ /* 0x000fe20000004100 */
[C---:B------:R-:W-:Y:S01]  /*3fd0*/  @!P0 FMUL.FTZ R3, R4.reuse, R5 ;  /* 0x0000000504038220 */ /* 0x040fe20000410000 */
[----:B------:R-:W-:Y:S01]  /*3fe0*/  @!P0 MOV R5, R11 ;  /* 0x0000000b00058202 */ /* 0x000fe20000000f00 */
[-C--:B------:R-:W-:Y:S01]  /*3ff0*/  @!P0 FFMA.FTZ R36, R4, R18.reuse, -R19 ;  /* 0x0000001204248223 */ /* 0x080fe20000010813 */
[----:B------:R-:W-:Y:S01]  /*4000*/  @!P0 HADD2.F32 R4, -RZ, R24.H1_H1 ;  /* 0x30000018ff048230 */ /* 0x000fe20000004100 */
[----:B------:R-:W-:Y:S01]  /*4010*/  @!P0 FFMA.FTZ R3, R13, R18, R3 ;  /* 0x000000120d038223 */ /* 0x000fe20000010003 */
[--C-:B------:R-:W-:Y:S02]  /*4020*/  @!P0 HADD2.F32 R19, -RZ, R6.reuse.H1_H1 ;  /* 0x30000006ff138230 */ /* 0x100fe40000004100 */
[----:B------:R-:W-:Y:S02]  /*4030*/  @!P0 HADD2.F32 R7, -RZ, R6.H0_H0 ;  /* 0x20000006ff078230 */ /* 0x000fe40000004100 */
[----:B------:R-:W-:Y:S02]  /*4040*/  @!P0 HADD2.F32 R6, -RZ, R5.H0_H0 ;  /* 0x20000005ff068230 */ /* 0x000fe40000004100 */
[----:B------:R-:W-:Y:S02]  /*4050*/  @!P0 HADD2.F32 R24, -RZ, R49.H1_H1 ;  /* 0x30000031ff188230 */ /* 0x000fe40000004100 */
[----:B------:R-:W-:Y:S01]  /*4060*/  @!P0 HADD2.F32 R31, -RZ, R5.H1_H1 ;  /* 0x30000005ff1f8230 */ /* 0x000fe20000004100 */
[-C--:B------:R-:W-:Y:S02]  /*4070*/  @!P0 FMUL.FTZ R5, R19, R4.reuse ;  /* 0x0000000413058220 */ /* 0x080fe40000410000 */
[C---:B------:R-:W-:Y:S02]  /*4080*/  @!P0 FMUL.FTZ R4, R7.reuse, R4 ;  /* 0x0000000407048220 */ /* 0x040fe40000410000 */
[----:B------:R-:W-:Y:S01]  /*4090*/  @!P0 FFMA.FTZ R35, R7, R24, -R5 ;  /* 0x0000001807238223 */ /* 0x000fe20000010805 */
[----:B------:R-:W-:Y:S01]  /*40a0*/  @!P0 F2FP.PACK_AB R7, R2, R37 ;  /* 0x000000250207823e */ /* 0x000fe200000000ff */
[CC--:B------:R-:W-:Y:S02]  /*40b0*/  @!P0 FMUL.FTZ R5, R6.reuse, R12.reuse ;  /* 0x0000000c06058220 */ /* 0x0c0fe40000410000 */
[----:B------:R-:W-:Y:S01]  /*40c0*/  @!P0 FMUL.FTZ R34, R31, R12 ;  /* 0x0000000c1f228220 */ /* 0x000fe20000410000 */
[----:B------:R-:W-:Y:S01]  /*40d0*/  @!P0 MOV R8, R7 ;  /* 0x0000000700088202 */ /* 0x000fe20000000f00 */
[----:B------:R-:W-:Y:S02]  /*40e0*/  @!P0 FFMA.FTZ R4, R19, R24, R4 ;  /* 0x0000001813048223 */ /* 0x000fe40000010004 */
[-C--:B------:R-:W-:Y:S01]  /*40f0*/  @!P0 FFMA.FTZ R34, R6, R33.reuse, -R34 ;  /* 0x0000002106228223 */ /* 0x080fe20000010822 */
[----:B------:R-:W-:Y:S01]  /*4100*/  @!P0 F2FP.PACK_AB R6, R3, R36 ;  /* 0x000000240306823e */ /* 0x000fe200000000ff */
[----:B------:R-:W-:Y:S01]  /*4110*/  @!P0 FFMA.FTZ R5, R31, R33, R5 ;  /* 0x000000211f058223 */ /* 0x000fe20000010005 */
[----:B------:R-:W-:Y:S02]  /*4120*/  @!P0 F2FP.PACK_AB R3, R4, R35 ;  /* 0x000000230403823e */ /* 0x000fe400000000ff */
[----:B------:R-:W-:Y:S02]  /*4130*/  @!P0 MOV R9, R6 ;  /* 0x0000000600098202 */ /* 0x000fe40000000f00 */
[----:B------:R-:W-:Y:S02]  /*4140*/  @!P0 F2FP.PACK_AB R2, R5, R34 ;  /* 0x000000220502823e */ /* 0x000fe400000000ff */
[----:B------:R-:W-:Y:S02]  /*4150*/  @!P0 MOV R10, R3 ;  /* 0x00000003000a8202 */ /* 0x000fe40000000f00 */
[----:B------:R-:W-:Y:S05]  /*4160*/  @!P0 MOV R11, R2 ;  /* 0x00000002000b8202 */ /* 0x000fea0000000f00 */
[----:B------:R1:W-:Y:S02]  /*4170*/  STG.E.128 [R54.64+0x20], R8 ;  /* 0x0000200836007986 */ /* 0x0003e4000c101d06 */
.L_x_187:
[----:B------:R-:W-:Y:S05]  /*4180*/  BSYNC B0 ;  /* 0x0000000000007941 */ /* 0x000fea0003800000 */
.L_x_186:
        /* <DEDUP_REMOVED lines=9> */
[--C-:B------:R-:W-:Y:S01]  /*4220*/  @!P0 HADD2.F32 R12, -RZ, R50.reuse.H0_H0 ;  /* 0x20000032ff0c8230 */ /* 0x100fe20000004100 */
[----:B------:R-:W-:Y:S01]  /*4230*/  @!P0 SHF.R.U64 R14, R40, 0x10, R41 ;  /* 0x00000010280e8819 */ /* 0x000fe20000001229 */
[----:B------:R-:W-:Y:S01]  /*4240*/  @!P0 HADD2.F32 R18, -RZ, R50.H1_H1 ;  /* 0x30000032ff128230 */ /* 0x000fe20000004100 */
        /* <DEDUP_REMOVED lines=25> */
[--C-:B------:R-:W-:Y:S02]  /*43e0*/  @!P0 HADD2.F32 R6, -RZ, R5.reuse.H0_H0 ;  /* 0x20000005ff068230 */ /* 0x100fe40000004100 */
        /* <DEDUP_REMOVED lines=18> */
.L_x_189:
[----:B------:R-:W-:Y:S05]  /*4510*/  BSYNC B0 ;  /* 0x0000000000007941 */ /* 0x000fea0003800000 */
.L_x_188:
[----:B------:R-:W-:Y:S01]  /*4520*/  IADD3 R2, R116, 0x30, RZ ;  /* 0x0000003074027810 */ /* 0x000fe20007ffe0ff */
[----:B------:R-:W-:Y:S03]  /*4530*/  BSSY B0, `(.L_x_190) ;  /* 0x0000038000007945 */ /* 0x000fe60003800000 */
[----:B------:R-:W-:Y:S11]  /*4540*/  ISETP.GE.AND P0, PT, R2, c[0x0][0x1d4], PT ;  /* 0x0000750002007a0c */ /* 0x000ff60003f06270 */
[----:B------:R-:W-:Y:S02]  /*4550*/  @!UPT UIADD3 URZ, URZ, URZ, URZ ;  /* 0x0000003f3f3ff290 */ /* 0x000fe4000fffe03f */
        /* <DEDUP_REMOVED lines=53> */
.L_x_191:
[----:B------:R-:W-:Y:S05]  /*48b0*/  BSYNC B0 ;  /* 0x0000000000007941 */ /* 0x000fea0003800000 */
.L_x_190:
        /* <DEDUP_REMOVED lines=57> */
.L_x_193:
[----:B------:R-:W-:Y:S05]  /*4c50*/  BSYNC B0 ;  /* 0x0000000000007941 */ /* 0x000fea0003800000 */
.L_x_192:
[----:B------:R-:W-:Y:S04]  /*4c60*/  IADD3 R2, R116, 0x50, RZ ;  /* 0x0000005074027810 */ /* 0x000fe80007ffe0ff */
        /* <DEDUP_REMOVED lines=54> */
[----:B------:R1:W-:Y:S01]  /*4fd0*/  STG.E.128 [R54.64+0xa0], R8 ;  /* 0x0000a00836007986 */ /* 0x0003e2000c101d06 */
[----:B------:R-:W-:-:S05]  /*4fe0*/  BRA `(.L_x_183) ;  /* 0x00001c7000007947 */ /* 0x000fca0003800000 */
.L_x_180:
        /* <DEDUP_REMOVED lines=37> */
[----:B------:R1:W5:Y:S04]  /*5240*/  @!P0 LDG.E.128 R36, [R8.64] ;  /* 0x0000000608248981 */ /* 0x000368000c1e1d00 */
[----:B------:R1:W5:Y:S01]  /*5250*/  @!P0 LDG.E.128 R4, [R2.64] ;  /* 0x0000000602048981 */ /* 0x000362000c1e1d00 */
[----:B------:R-:W-:Y:S11]  /*5260*/  ISETP.GE.AND P0, PT, R26, c[0x0][0x27c], PT ;  /* 0x00009f001a007a0c */ /* 0x000ff60003f06270 */
[----:B------:R-:W-:Y:S02]  /*5270*/  @!UPT UIADD3 URZ, URZ, URZ, URZ ;  /* 0x0000003f3f3ff290 */ /* 0x000fe4000fffe03f */
[----:B------:R1:W5:Y:S04]  /*5280*/  @!P0 LDG.E.128 R48, [R8.64+0x20] ;  /* 0x0000200608308981 */ /* 0x000368000c1e1d00 */
[----:B------:R1:W5:Y:S01]  /*5290*/  @!P0 LDG.E.128 R12, [R2.64+0x20] ;  /* 0x00002006020c8981 */ /* 0x000362000c1e1d00 */
[----:B------:R-:W-:Y:S11]  /*52a0*/  ISETP.GE.AND P0, PT, R27, c[0x0][0x27c], PT ;  /* 0x00009f001b007a0c */ /* 0x000ff60003f06270 */
[----:B------:R-:W-:Y:S02]  /*52b0*/  @!UPT UIADD3 URZ, URZ, URZ, URZ ;  /* 0x0000003f3f3ff290 */ /* 0x000fe4000fffe03f */
[----:B------:R1:W5:Y:S04]  /*52c0*/  @!P0 LDG.E.128 R56, [R8.64+0x40] ;  /* 0x0000400608388981 */ /* 0x000368000c1e1d00 */
[----:B------:R1:W5:Y:S02]  /*52d0*/  @!P0 LDG.E.128 R20, [R2.64+0x40] ;  /* 0x0000400602148981 */ /* 0x000364000c1e1d00 */
.L_x_195:
[----:B------:R-:W-:Y:S05]  /*52e0*/  BSYNC B0 ;  /* 0x0000000000007941 */ /* 0x000fea0003800000 */
.L_x_194:
[----:B------:R-:W-:Y:S04]  /*52f0*/  IADD3 R70, P0, R162, R10, RZ ;  /* 0x0000000aa2467210 */ /* 0x000fe80007f1e0ff */
[----:B------:R-:W-:Y:S01]  /*5300*/  IADD3.X R65, R16, R132, RZ, P0, !PT ;  /* 0x0000008410417210 */ /* 0x000fe200007fe4ff */
        /* <DEDUP_REMOVED lines=25> */
[----:B------:R-:W-:Y:S02]  /*54a0*/  PRMT R29, R8, 0x5410, R9 ;  /* 0x00005410081d7816 */ /* 0x000fe40000000009 */
[----:B------:R-:W-:Y:S01]  /*54b0*/  PRMT R28, R3, 0x5410, R2 ;  /* 0x00005410031c7816 */ /* 0x000fe20000000002 */
[----:B------:R-:W-:-:S05]  /*54c0*/  @P0 BRA `(.L_x_197) ;  /* 0x0000077000000947 */ /* 0x000fca0003800000 */
[----:B------:R-:W-:Y:S01]  /*54d0*/  IMAD.MOV.U32 R40, RZ, RZ, R37 ;  /* 0x000000ffff287224 */ /* 0x000fe200078e0025 */
[----:B------:R-:W-:Y:S01]  /*54e0*/  ISETP.GE.AND P2, PT, R85, c[0x0][0x1d4], PT ;  /* 0x0000750055007a0c */ /* 0x000fe20003f46270 */
[----:B------:R-:W1:Y:S01]  /*54f0*/  LDS.128 R52, [R107+0x3c80] ;  /* 0x003c80006b347984 */ /* 0x000e620000000c00 */
[----:B------:R-:W-:Y:S01]  /*5500*/  IADD3 R2, P1, P0, R78, R70, R104 ;  /* 0x000000464e027210 */ /* 0x000fe2000783e068 */
[----:B------:R-:W-:Y:S01]  /*5510*/  IMAD.MOV.U32 R24, RZ, RZ, R7 ;  /* 0x000000ffff187224 */ /* 0x000fe200078e0007 */
[----:B------:R-:W-:Y:S01]  /*5520*/  MOV R10, R6 ;  /* 0x00000006000a7202 */ /* 0x000fe20000000f00 */
[----:B------:R-:W-:Y:S01]  /*5530*/  IMAD.MOV.U32 R46, RZ, RZ, R39 ;  /* 0x000000ffff2e7224 */ /* 0x000fe200078e0027 */
[-C--:B------:R-:W-:Y:S02]  /*5540*/  IADD3.X R8, R80, R65.reuse, R115, P1, P0 ;  /* 0x0000004150087210 */ /* 0x080fe40000fe0473 */
[----:B------:R-:W-:Y:S01]  /*5550*/  MOV R43, R38 ;  /* 0x00000026002b7202 */ /* 0x000fe20000000f00 */
[----:B------:R-:W2:Y:S04]  /*5560*/  LDS.128 R16, [R119+0x3c80] ;  /* 0x003c800077107984 */ /* 0x000ea80000000c00 */
[----:B------:R-:W-:Y:S04]  /*5570*/  @!P2 IADD3 R3, P1, P0, R78, R70, R85 ;  /* 0x000000464e03a210 */ /* 0x000fe8000783e055 */
[----:B------:R-:W-:Y:S02]  /*5580*/  @!P2 IADD3.X R9, R80, R65, R110, P1, P0 ;  /* 0x000000415009a210 */ /* 0x000fe40000fe046e */
[C---:B------:R-:W-:Y:S04]  /*5590*/  LEA R68, P0, R2.reuse, c[0x0][0x1c8], 0x1 ;  /* 0x0000720002447a11 */ /* 0x040fe800078008ff */
[----:B------:R-:W-:Y:S02]  /*55a0*/  LEA.HI.X R69, R2, c[0x0][0x1cc], R8, 0x1, P0 ;  /* 0x0000730002457a11 */ /* 0x000fe400000f0c08 */
[C---:B------:R-:W-:Y:S02]  /*55b0*/  @!P2 LEA R66, P0, R3.reuse, c[0x0][0x1c8], 0x1 ;  /* 0x000072000342aa11 */ /* 0x040fe400078008ff */
[----:B------:R-:W-:Y:S02]  /*55c0*/  MOV R2, R4 ;  /* 0x0000000400027202 */ /* 0x000fe40000000f00 */
[----:B------:R-:W-:Y:S01]  /*55d0*/  @!P2 LEA.HI.X R67, R3, c[0x0][0x1cc], R9, 0x1, P0 ;  /* 0x000073000343aa11 */ /* 0x000fe200000f0c09 */
[----:B------:R-:W-:Y:S01]  /*55e0*/  IMAD.MOV.U32 R3, RZ, RZ, R5 ;  /* 0x000000ffff037224 */ /* 0x000fe200078e0005 */
[----:B------:R-:W-:Y:S11]  /*55f0*/  ISETP.GE.AND P0, PT, R116, c[0x0][0x27c], PT ;  /* 0x00009f0074007a0c */ /* 0x000ff60003f06270 */
[----:B------:R-:W-:Y:S02]  /*5600*/  @!UPT UIADD3 URZ, URZ, URZ, URZ ;  /* 0x0000003f3f3ff290 */ /* 0x000fe4000fffe03f */
[--C-:B------:R-:W-:Y:S01]  /*5610*/  @!P0 SHF.R.U32.HI R41, RZ, 0x10, R37.reuse ;  /* 0x00000010ff298819 */ /* 0x100fe20000011625 */
[----:B------:R-:W-:Y:S01]  /*5620*/  @!P0 HADD2.F32 R2, -RZ, R2.H0_H0 ;  /* 0x20000002ff028230 */ /* 0x000fe20000004100 */
[----:B------:R-:W-:Y:S01]  /*5630*/  @!P0 SHF.R.U64 R42, R36, 0x10, R37 ;  /* 0x00000010242a8819 */ /* 0x000fe20000001225 */
[----:B------:R-:W-:Y:S01]  /*5640*/  @!P0 HADD2.F32 R10, -RZ, R10.H0_H0 ;  /* 0x2000000aff0a8230 */ /* 0x000fe20000004100 */
[--C-:B------:R-:W-:Y:S02]  /*5650*/  @!P0 SHF.R.U64 R11, R6, 0x10, R7.reuse ;  /* 0x00000010060b8819 */ /* 0x100fe40000001207 */
[----:B-1----:R-:W-:Y:S02]  /*5660*/  @!P0 MOV R37, R53 ;  /* 0x0000003500258202 */ /* 0x002fe40000000f00 */
[----:B--2---:R-:W-:Y:S02]  /*5670*/  @!P0 MOV R6, R17 ;  /* 0x0000001100068202 */ /* 0x004fe40000000f00 */
[----:B------:R-:W-:Y:S01]  /*5680*/  @!P0 SHF.R.U32.HI R25, RZ, 0x10, R7 ;  /* 0x00000010ff198819 */ /* 0x000fe20000011607 */
[----:B------:R-:W-:Y:S01]  /*5690*/  @!P0 IMAD.MOV.U32 R7, RZ, RZ, R16 ;  /* 0x000000ffff078224 */ /* 0x000fe200078e0010 */
[--C-:B------:R-:W-:Y:S01]  /*56a0*/  @!P0 SHF.R.U64 R44, R38, 0x10, R39.reuse ;  /* 0x00000010262c8819 */ /* 0x100fe20000001227 */
[--C-:B------:R-:W-:Y:S01]  /*56b0*/  @!P0 HADD2.F32 R35, -RZ, R37.reuse.H0_H0 ;  /* 0x20000025ff238230 */ /* 0x100fe20000004100 */
[----:B------:R-:W-:Y:S01]  /*56c0*/  @!P0 SHF.R.U32.HI R47, RZ, 0x10, R39 ;  /* 0x00000010ff2f8819 */ /* 0x000fe20000011627 */
[----:B------:R-:W-:Y:S01]  /*56d0*/  @!P0 HADD2.F32 R37, -RZ, R37.H1_H1 ;  /* 0x30000025ff258230 */ /* 0x000fe20000004100 */
[----:B------:R-:W-:Y:S02]  /*56e0*/  @!P0 MOV R39, R52 ;  /* 0x0000003400278202 */ /* 0x000fe40000000f00 */
[--C-:B------:R-:W-:Y:S02]  /*56f0*/  @!P0 SHF.R.U32.HI R9, RZ, 0x10, R5.reuse ;  /* 0x00000010ff098819 */ /* 0x100fe40000011605 */
[----:B------:R-:W-:Y:S01]  /*5700*/  @!P0 SHF.R.U64 R8, R4, 0x10, R5 ;  /* 0x0000001004088819 */ /* 0x000fe20000001205 */
[----:B------:R-:W-:Y:S01]  /*5710*/  @!P0 HADD2.F32 R4, -RZ, R3.H0_H0 ;  /* 0x20000003ff048230 */ /* 0x000fe20000004100 */
[----:B------:R-:W-:Y:S01]  /*5720*/  MOV R5, R36 ;  /* 0x0000002400057202 */ /* 0x000fe20000000f00 */
[----:B------:R-:W-:Y:S02]  /*5730*/  @!P0 HADD2.F32 R33, -RZ, R39.H0_H0 ;  /* 0x20000027ff218230 */ /* 0x000fe40000004100 */
[----:B------:R-:W-:Y:S01]  /*5740*/  @!P0 HADD2.F32 R3, -RZ, R7.H0_H0 ;  /* 0x20000007ff038230 */ /* 0x000fe20000004100 */
[----:B------:R-:W-:Y:S01]  /*5750*/  @!P0 FMUL.FTZ R38, R35, R4 ;  /* 0x0000000423268220 */ /* 0x000fe20000410000 */
[----:B------:R-:W-:Y:S01]  /*5760*/  @!P0 HADD2.F32 R34, -RZ, R5.H0_H0 ;  /* 0x20000005ff228230 */ /* 0x000fe20000004100 */
[-C--:B------:R-:W-:Y:S01]  /*5770*/  @!P0 FMUL.FTZ R45, R33, R2.reuse ;  /* 0x00000002212d8220 */ /* 0x080fe20000410000 */
[----:B------:R-:W-:Y:S01]  /*5780*/  @!P0 HADD2.F32 R5, -RZ, R6.H0_H0 ;  /* 0x20000006ff058230 */ /* 0x000fe20000004100 */
[C---:B------:R-:W-:Y:S01]  /*5790*/  @!P0 FMUL.FTZ R2, R3.reuse, R2 ;  /* 0x0000000203028220 */ /* 0x040fe20000410000 */
[----:B------:R-:W-:Y:S01]  /*57a0*/  @!P0 HADD2.F32 R36, -RZ, R40.H0_H0 ;  /* 0x20000028ff248230 */ /* 0x000fe20000004100 */
[----:B------:R-:W-:Y:S01]  /*57b0*/  @!P0 FFMA.FTZ R76, R3, R34, -R45 ;  /* 0x00000022034c8223 */ /* 0x000fe2000001082d */
[----:B------:R-:W-:Y:S01]  /*57c0*/  @!P0 MOV R45, R55 ;  /* 0x00000037002d8202 */ /* 0x000fe20000000f00 */
[C---:B------:R-:W-:Y:S01]  /*57d0*/  @!P0 FMUL.FTZ R4, R5.reuse, R4 ;  /* 0x0000000405048220 */ /* 0x040fe20000410000 */
[----:B------:R-:W-:Y:S01]  /*57e0*/  @!P0 HADD2.F32 R8, -RZ, R8.H0_H0 ;  /* 0x20000008ff088230 */ /* 0x000fe20000004100 */
[----:B------:R-:W-:Y:S01]  /*57f0*/  @!P0 FFMA.FTZ R75, R5, R36, -R38 ;  /* 0x00000024054b8223 */ /* 0x000fe20000010826 */
[----:B------:R-:W-:Y:S01]  /*5800*/  @!P0 HADD2.F32 R5, -RZ, R9.H0_H0 ;  /* 0x20000009ff058230 */ /* 0x000fe20000004100 */
[----:B------:R-:W-:Y:S01]  /*5810*/  @!P0 FFMA.FTZ R2, R33, R34, R2 ;  /* 0x0000002221028223 */ /* 0x000fe20000010002 */
[----:B------:R-:W-:Y:S02]  /*5820*/  @!P0 HADD2.F32 R33, -RZ, R39.H1_H1 ;  /* 0x30000027ff218230 */ /* 0x000fe40000004100 */
[----:B------:R-:W-:Y:S01]  /*5830*/  @!P0 HADD2.F32 R38, -RZ, R41.H0_H0 ;  /* 0x20000029ff268230 */ /* 0x000fe20000004100 */
[-C--:B------:R-:W-:Y:S01]  /*5840*/  @!P0 FMUL.FTZ R9, R37, R5.reuse ;  /* 0x0000000525098220 */ /* 0x080fe20000410000 */
[----:B------:R-:W-:Y:S02]  /*5850*/  @!P0 HADD2.F32 R3, -RZ, R6.H1_H1 ;  /* 0x30000006ff038230 */ /* 0x000fe40000004100 */
[----:B------:R-:W-:Y:S01]  /*5860*/  @!P0 HADD2.F32 R6, -RZ, R7.H1_H1 ;  /* 0x30000007ff068230 */ /* 0x000fe20000004100 */
[----:B------:R-:W-:Y:S01]  /*5870*/  @!P0 FMUL.FTZ R7, R33, R8 ;  /* 0x0000000821078220 */ /* 0x000fe20000410000 */
[----:B------:R-:W-:Y:S01]  /*5880*/  @!P0 HADD2.F32 R34, -RZ, R42.H0_H0 ;  /* 0x2000002aff228230 */ /* 0x000fe20000004100 */
[C---:B------:R-:W-:Y:S01]  /*5890*/  @!P0 FFMA.FTZ R74, R3.reuse, R38, -R9 ;  /* 0x00000026034a8223 */ /* 0x040fe20000010809 */
[----:B------:R-:W-:Y:S01]  /*58a0*/  @!P0 HADD2.F32 R42, -RZ, R44.H0_H0 ;  /* 0x2000002cff2a8230 */ /* 0x000fe20000004100 */
[----:B------:R-:W-:Y:S01]  /*58b0*/  @!P0 IMAD.MOV.U32 R9, RZ, RZ, R54 ;  /* 0x000000ffff098224 */ /* 0x000fe200078e0036 */
[----:B------:R-:W-:Y:S01]  /*58c0*/  @!P0 HADD2.F32 R40, -RZ, R43.H0_H0 ;  /* 0x2000002bff288230 */ /* 0x000fe20000004100 */
[----:B------:R-:W-:Y:S01]  /*58d0*/  @!P0 FMUL.FTZ R5, R3, R5 ;  /* 0x0000000503058220 */ /* 0x000fe20000410000 */
[----:B------:R-:W-:Y:S01]  /*58e0*/  @!P0 HADD2.F32 R44, -RZ, R46.H0_H0 ;  /* 0x2000002eff2c8230 */ /* 0x000fe20000004100 */
[C---:B------:R-:W-:Y:S01]  /*58f0*/  @!P0 FMUL.FTZ R3, R6.reuse, R8 ;  /* 0x0000000806038220 */ /* 0x040fe20000410000 */
[----:B------:R-:W-:Y:S01]  /*5900*/  @!P0 HADD2.F32 R41, -RZ, R9.H1_H1 ;  /* 0x30000009ff298230 */ /* 0x000fe20000004100 */
[----:B------:R-:W-:Y:S01]  /*5910*/  @!P0 FFMA.FTZ R73, R6, R34, -R7 ;  /* 0x0000002206498223 */ /* 0x000fe20000010807 */
[----:B------:R-:W-:Y:S01]  /*5920*/  @!P0 MOV R6, R18 ;  /* 0x0000001200068202 */ /* 0x000fe20000000f00 */
[----:B------:R-:W-:Y:S01]  /*5930*/  @!P0 FFMA.FTZ R3, R33, R34, R3 ;  /* 0x0000002221038223 */ /* 0x000fe20000010003 */
[----:B------:R-:W-:Y:S01]  /*5940*/  @!P0 HADD2.F32 R7, -RZ, R11.H0_H0 ;  /* 0x2000000bff078230 */ /* 0x000fe20000004100 */
[----:B------:R-:W-:Y:S01]  /*5950*/  @!P0 FFMA.FTZ R4, R35, R36, R4 ;  /* 0x0000002423048223 */ /* 0x000fe20000010004 */
[----:B------:R-:W-:Y:S01]  /*5960*/  @!P0 HADD2.F32 R39, -RZ, R9.H0_H0 ;  /* 0x20000009ff278230 */ /* 0x000fe20000004100 */
[----:B------:R-:W-:Y:S01]  /*5970*/  @!P0 FFMA.FTZ R5, R37, R38, R5 ;  /* 0x0000002625058223 */ /* 0x000fe20000010005 */
[--C-:B------:R-:W-:Y:S01]  /*5980*/  @!P0 HADD2.F32 R8, -RZ, R6.reuse.H1_H1 ;  /* 0x30000006ff088230 */ /* 0x100fe20000004100 */
[-C--:B------:R-:W-:Y:S01]  /*5990*/  @!P0 FMUL.FTZ R11, R41, R7.reuse ;  /* 0x00000007290b8220 */ /* 0x080fe20000410000 */
[----:B------:R-:W-:Y:S01]  /*59a0*/  @!P0 HADD2.F32 R9, -RZ, R6.H0_H0 ;  /* 0x20000006ff098230 */ /* 0x000fe20000004100 */
[----:B------:R-:W-:Y:S01]  /*59b0*/  @!P0 FMUL.FTZ R43, R39, R10 ;  /* 0x0000000a272b8220 */ /* 0x000fe20000410000 */
[----:B------:R-:W-:Y:S01]  /*59c0*/  @!P0 F2FP.PACK_AB R4, R5, R4 ;  /* 0x000000040504823e */ /* 0x000fe200000000ff */
[C---:B------:R-:W-:Y:S02]  /*59d0*/  @!P0 FMUL.FTZ R7, R8.reuse, R7 ;  /* 0x0000000708078220 */ /* 0x040fe40000410000 */
[----:B------:R-:W-:Y:S01]  /*59e0*/  @!P0 FFMA.FTZ R72, R8, R42, -R11 ;  /* 0x0000002a08488223 */ /* 0x000fe2000001080b */
[----:B------:R-:W-:Y:S01]  /*59f0*/  @!P0 HADD2.F32 R11, -RZ, R24.H0_H0 ;  /* 0x20000018ff0b8230 */ /* 0x000fe20000004100 */
[----:B------:R-:W-:Y:S01]  /*5a00*/  @!P0 IMAD.MOV.U32 R8, RZ, RZ, R19 ;  /* 0x000000ffff088224 */ /* 0x000fe200078e0013 */
[----:B------:R-:W-:Y:S01]  /*5a10*/  @!P0 HADD2.F32 R24, -RZ, R25.H0_H0 ;  /* 0x20000019ff188230 */ /* 0x000fe20000004100 */
[C---:B------:R-:W-:Y:S01]  /*5a20*/  @!P0 FFMA.FTZ R71, R9.reuse, R40, -R43 ;  /* 0x0000002809478223 */ /* 0x040fe2000001082b */
[--C-:B------:R-:W-:Y:S01]  /*5a30*/  @!P0 HADD2.F32 R43, -RZ, R45.reuse.H0_H0 ;  /* 0x2000002dff2b8230 */ /* 0x100fe20000004100 */
[----:B------:R-:W-:Y:S01]  /*5a40*/  @!P0 FMUL.FTZ R6, R9, R10 ;  /* 0x0000000a09068220 */ /* 0x000fe20000410000 */
[----:B------:R-:W-:Y:S01]  /*5a50*/  @!P0 HADD2.F32 R25, -RZ, R45.H1_H1 ;  /* 0x3000002dff198230 */ /* 0x000fe20000004100 */
[----:B------:R-:W-:Y:S01]  /*5a60*/  @!P0 IMAD.MOV.U32 R53, RZ, RZ, R4 ;  /* 0x000000ffff358224 */ /* 0x000fe200078e0004 */
[--C-:B------:R-:W-:Y:S01]  /*5a70*/  @!P0 HADD2.F32 R10, -RZ, R8.reuse.H1_H1 ;  /* 0x30000008ff0a8230 */ /* 0x100fe20000004100 */
[----:B------:R-:W-:Y:S01]  /*5a80*/  @!P0 FMUL.FTZ R64, R43, R11 ;  /* 0x0000000b2b408220 */ /* 0x000fe20000410000 */
[----:B------:R-:W-:Y:S01]  /*5a90*/  @!P0 HADD2.F32 R9, -RZ, R8.H0_H0 ;  /* 0x20000008ff098230 */ /* 0x000fe20000004100 */
[----:B------:R-:W-:Y:S01]  /*5aa0*/  @!P0 FMUL.FTZ R46, R25, R24 ;  /* 0x00000018192e8220 */ /* 0x000fe20000410000 */
[----:B------:R-:W-:Y:S01]  /*5ab0*/  @!P0 HADD2.F32 R45, -RZ, R47.H0_H0 ;  /* 0x2000002fff2d8230 */ /* 0x000fe20000004100 */
[----:B------:R-:W-:Y:S02]  /*5ac0*/  @!P0 FFMA.FTZ R6, R39, R40, R6 ;  /* 0x0000002827068223 */ /* 0x000fe40000010006 */
[C---:B------:R-:W-:Y:S02]  /*5ad0*/  @!P0 FFMA.FTZ R64, R9.reuse, R44, -R64 ;  /* 0x0000002c09408223 */ /* 0x040fe40000010840 */
[----:B------:R-:W-:Y:S02]  /*5ae0*/  @!P0 FFMA.FTZ R46, R10, R45, -R46 ;  /* 0x0000002d0a2e8223 */ /* 0x000fe4000001082e */
[----:B------:R-:W-:Y:S01]  /*5af0*/  @!P0 FMUL.FTZ R8, R9, R11 ;  /* 0x0000000b09088220 */ /* 0x000fe20000410000 */
[----:B------:R-:W-:Y:S01]  /*5b00*/  @!P0 F2FP.PACK_AB R11, R74, R75 ;  /* 0x0000004b4a0b823e */ /* 0x000fe200000000ff */
[----:B------:R-:W-:Y:S01]  /*5b10*/  @!P0 FMUL.FTZ R9, R10, R24 ;  /* 0x000000180a098220 */ /* 0x000fe20000410000 */
[----:B------:R-:W-:Y:S01]  /*5b20*/  @!P0 F2FP.PACK_AB R24, R72, R71 ;  /* 0x000000474818823e */ /* 0x000fe200000000ff */
[----:B------:R-:W-:Y:S01]  /*5b30*/  @!P0 FFMA.FTZ R7, R41, R42, R7 ;  /* 0x0000002a29078223 */ /* 0x000fe20000010007 */
[----:B------:R-:W-:Y:S01]  /*5b40*/  @!P0 F2FP.PACK_AB R10, R73, R76 ;  /* 0x0000004c490a823e */ /* 0x000fe200000000ff */
[----:B------:R-:W-:Y:S01]  /*5b50*/  @!P0 FFMA.FTZ R8, R43, R44, R8 ;  /* 0x0000002c2b088223 */ /* 0x000fe20000010008 */
[----:B------:R-:W-:Y:S01]  /*5b60*/  @!P0 F2FP.PACK_AB R33, R46, R64 ;  /* 0x000000402e21823e */ /* 0x000fe200000000ff */
[----:B------:R-:W-:Y:S01]  /*5b70*/  @!P0 FFMA.FTZ R9, R25, R45, R9 ;  /* 0x0000002d19098223 */ /* 0x000fe20000010009 */
[----:B------:R-:W-:Y:S01]  /*5b80*/  @!P0 MOV R16, R10 ;  /* 0x0000000a00108202 */ /* 0x000fe20000000f00 */
[----:B------:R-:W-:Y:S01]  /*5b90*/  @!P0 IMAD.MOV.U32 R18, RZ, RZ, R24 ;  /* 0x000000ffff128224 */ /* 0x000fe200078e0018 */
[----:B------:R-:W-:Y:S02]  /*5ba0*/  @!P0 MOV R17, R11 ;  /* 0x0000000b00118202 */ /* 0x000fe40000000f00 */
[----:B------:R-:W-:Y:S02]  /*5bb0*/  @!P0 MOV R19, R33 ;  /* 0x0000002100138202 */ /* 0x000fe40000000f00 */
[----:B------:R-:W-:Y:S02]  /*5bc0*/  @!P0 F2FP.PACK_AB R10, R3, R2 ;  /* 0x00000002030a823e */ /* 0x000fe400000000ff */
[----:B------:R-:W-:Y:S01]  /*5bd0*/  @!P0 F2FP.PACK_AB R3, R7, R6 ;  /* 0x000000060703823e */ /* 0x000fe200000000ff */
[----:B------:R1:W-:Y:S01]  /*5be0*/  STG.E.128 [R68.64], R16 ;  /* 0x0000001044007986 */ /* 0x0003e2000c101d06 */
[----:B------:R-:W-:Y:S02]  /*5bf0*/  @!P0 F2FP.PACK_AB R2, R9, R8 ;  /* 0x000000080902823e */ /* 0x000fe400000000ff */
[----:B------:R-:W-:Y:S02]  /*5c00*/  @!P0 MOV R52, R10 ;  /* 0x0000000a00348202 */ /* 0x000fe40000000f00 */
[----:B------:R-:W-:Y:S02]  /*5c10*/  @!P0 MOV R54, R3 ;  /* 0x0000000300368202 */ /* 0x000fe40000000f00 */
[----:B------:R-:W-:Y:S05]  /*5c20*/  @!P0 MOV R55, R2 ;  /* 0x0000000200378202 */ /* 0x000fea0000000f00 */
[----:B------:R1:W-:Y:S02]  /*5c30*/  @!P2 STG.E.128 [R66.64], R52 ;  /* 0x000000344200a986 */ /* 0x0003e4000c101d06 */
.L_x_197:
[----:B------:R-:W-:Y:S05]  /*5c40*/  BSYNC B0 ;  /* 0x0000000000007941 */ /* 0x000fea0003800000 */
.L_x_196:
[----:B------:R-:W-:Y:S01]  /*5c50*/  ISETP.GE.AND P0, PT, R26, c[0x0][0x1d4], PT ;  /* 0x000075001a007a0c */ /* 0x000fe20003f06270 */
[----:B------:R-:W-:Y:S01]  /*5c60*/  @!UPT UIADD3 URZ, URZ, URZ, URZ ;  /* 0x0000003f3f3ff290 */ /* 0x000fe2000fffe03f */
[----:B------:R-:W-:Y:S11]  /*5c70*/  BSSY B0, `(.L_x_198) ;  /* 0x0000071000007945 */ /* 0x000ff60003800000 */
[----:B------:R-:W-:-:S05]  /*5c80*/  @P0 BRA `(.L_x_199) ;  /* 0x000006f000000947 */ /* 0x000fca0003800000 */
[----:B------:R-:W2:Y:S01]  /*5c90*/  LDS.128 R40, [R106+0x3c80] ;  /* 0x003c80006a287984 */ /* 0x000ea20000000c00 */
[----:B------:R-:W-:Y:S02]  /*5ca0*/  ISETP.GE.AND P2, PT, R84, c[0x0][0x1d4], PT ;  /* 0x0000750054007a0c */ /* 0x000fe40003f46270 */
[-C--:B------:R-:W-:Y:S04]  /*5cb0*/  IADD3 R2, P1, P0, R78, R70.reuse, R103 ;  /* 0x000000464e027210 */ /* 0x080fe8000783e067 */
[-C--:B------:R-:W-:Y:S01]  /*5cc0*/  IADD3.X R4, R80, R65.reuse, R114, P1, P0 ;  /* 0x0000004150047210 */ /* 0x080fe20000fe0472 */
[----:B-1----:R-:W1:Y:S06]  /*5cd0*/  LDS.128 R16, [R118+0x3c80] ;  /* 0x003c800076107984 */ /* 0x002e6c0000000c00 */
[----:B------:R-:W-:Y:S04]  /*5ce0*/  @!P2 IADD3 R3, P1, P0, R78, R70, R84 ;  /* 0x000000464e03a210 */ /* 0x000fe8000783e054 */
[----:B------:R-:W-:Y:S02]  /*5cf0*/  @!P2 IADD3.X R5, R80, R65, R109, P1, P0 ;  /* 0x000000415005a210 */ /* 0x000fe40000fe046d */
[C---:B------:R-:W-:Y:S04]  /*5d00*/  LEA R52, P0, R2.reuse, c[0x0][0x1c8], 0x1 ;  /* 0x0000720002347a11 */ /* 0x040fe800078008ff */
[----:B------:R-:W-:Y:S02]  /*5d10*/  LEA.HI.X R53, R2, c[0x0][0x1cc], R4, 0x1, P0 ;  /* 0x0000730002357a11 */ /* 0x000fe400000f0c04 */
[C---:B------:R-:W-:Y:S04]  /*5d20*/  @!P2 LEA R46, P0, R3.reuse, c[0x0][0x1c8], 0x1 ;  /* 0x00007200032eaa11 */ /* 0x040fe800078008ff */
[----:B------:R-:W-:Y:S02]  /*5d30*/  @!P2 LEA.HI.X R47, R3, c[0x0][0x1cc], R5, 0x1, P0 ;  /* 0x00007300032faa11 */ /* 0x000fe400000f0c05 */
[----:B------:R-:W-:Y:S11]  /*5d40*/  ISETP.GE.AND P0, PT, R26, c[0x0][0x27c], PT ;  /* 0x00009f001a007a0c */ /* 0x000ff60003f06270 */
[----:B------:R-:W-:Y:S02]  /*5d50*/  @!UPT UIADD3 URZ, URZ, URZ, URZ ;  /* 0x0000003f3f3ff290 */ /* 0x000fe4000fffe03f */
[----:B------:R-:W-:Y:S01]  /*5d60*/  @!P0 SHF.R.U64 R5, R12, 0x10, R13 ;  /* 0x000000100c058819 */ /* 0x000fe2000000120d */
[----:B------:R-:W-:Y:S01]  /*5d70*/  @!P0 HADD2.F32 R2, -RZ, R28.H0_H0 ;  /* 0x2000001cff028230 */ /* 0x000fe20000004100 */
[----:B------:R-:W-:Y:S01]  /*5d80*/  @!P0 SHF.R.U64 R12, R48, 0x10, R49 ;  /* 0x00000010300c8819 */ /* 0x000fe20000001231 */
[--C-:B------:R-:W-:Y:S01]  /*5d90*/  @!P0 HADD2.F32 R8, -RZ, R60.reuse.H0_H0 ;  /* 0x2000003cff088230 */ /* 0x100fe20000004100 */
[----:B--2---:R-:W-:Y:S01]  /*5da0*/  @!P0 MOV R9, R40 ;  /* 0x0000002800098202 */ /* 0x004fe20000000f00 */
[----:B------:R-:W-:Y:S01]  /*5db0*/  @!P0 HADD2.F32 R5, -RZ, R5.H0_H0 ;  /* 0x20000005ff058230 */ /* 0x000fe20000004100 */
[----:B-1----:R-:W-:Y:S01]  /*5dc0*/  @!P0 MOV R4, R16 ;  /* 0x0000001000048202 */ /* 0x002fe20000000f00 */
[----:B------:R-:W-:Y:S01]  /*5dd0*/  @!P0 HADD2.F32 R24, -RZ, R60.H1_H1 ;  /* 0x3000003cff188230 */ /* 0x000fe20000004100 */
[----:B------:R-:W-:Y:S01]  /*5de0*/  @!P0 SHF.R.U32.HI R6, RZ, 0x10, R13 ;  /* 0x00000010ff068819 */ /* 0x000fe2000001160d */
[--C-:B------:R-:W-:Y:S01]  /*5df0*/  @!P0 HADD2.F32 R7, -RZ, R9.reuse.H0_H0 ;  /* 0x20000009ff078230 */ /* 0x100fe20000004100 */
[----:B------:R-:W-:Y:S01]  /*5e00*/  @!P0 SHF.R.U64 R11, R14, 0x10, R15 ;  /* 0x000000100e0b8819 */ /* 0x000fe2000000120f */
[--C-:B------:R-:W-:Y:S01]  /*5e10*/  @!P0 HADD2.F32 R3, -RZ, R4.reuse.H0_H0 ;  /* 0x20000004ff038230 */ /* 0x100fe20000004100 */
[----:B------:R-:W-:Y:S01]  /*5e20*/  @!P0 SHF.R.U32.HI R34, RZ, 0x10, R51 ;  /* 0x00000010ff228819 */ /* 0x000fe20000011633 */
[----:B------:R-:W-:Y:S01]  /*5e30*/  @!P0 HADD2.F32 R13, -RZ, R9.H1_H1 ;  /* 0x30000009ff0d8230 */ /* 0x000fe20000004100 */
[----:B------:R-:W-:Y:S01]  /*5e40*/  @!P0 FMUL.FTZ R14, R7, R2 ;  /* 0x00000002070e8220 */ /* 0x000fe20000410000 */
[----:B------:R-:W-:Y:S01]  /*5e50*/  @!P0 HADD2.F32 R4, -RZ, R4.H1_H1 ;  /* 0x30000004ff048230 */ /* 0x000fe20000004100 */
[----:B------:R-:W-:Y:S01]  /*5e60*/  @!P0 IMAD.MOV.U32 R9, RZ, RZ, R41 ;  /* 0x000000ffff098224 */ /* 0x000fe200078e0029 */
[----:B------:R-:W-:Y:S01]  /*5e70*/  @!P0 HADD2.F32 R39, -RZ, R34.H0_H0 ;  /* 0x20000022ff278230 */ /* 0x000fe20000004100 */
[----:B------:R-:W-:Y:S01]  /*5e80*/  @!P0 FFMA.FTZ R55, R3, R8, -R14 ;  /* 0x0000000803378223 */ /* 0x000fe2000001080e */
[----:B------:R-:W-:Y:S01]  /*5e90*/  @!P0 HADD2.F32 R14, -RZ, R12.H0_H0 ;  /* 0x2000000cff0e8230 */ /* 0x000fe20000004100 */
[-C--:B------:R-:W-:Y:S01]  /*5ea0*/  @!P0 FMUL.FTZ R12, R13, R5.reuse ;  /* 0x000000050d0c8220 */ /* 0x080fe20000410000 */
[----:B------:R-:W-:Y:S01]  /*5eb0*/  @!P0 MOV R34, R42 ;  /* 0x0000002a00228202 */ /* 0x000fe20000000f00 */
[----:B------:R-:W-:Y:S01]  /*5ec0*/  @!P0 FMUL.FTZ R2, R3, R2 ;  /* 0x0000000203028220 */ /* 0x000fe20000410000 */
[----:B------:R-:W-:Y:S01]  /*5ed0*/  @!P0 SHF.R.U32.HI R33, RZ, 0x10, R49 ;  /* 0x00000010ff218819 */ /* 0x000fe20000011631 */
[C---:B------:R-:W-:Y:S01]  /*5ee0*/  @!P0 FMUL.FTZ R3, R4.reuse, R5 ;  /* 0x0000000504038220 */ /* 0x040fe20000410000 */
[----:B------:R-:W-:Y:S01]  /*5ef0*/  @!P0 MOV R5, R17 ;  /* 0x0000001100058202 */ /* 0x000fe20000000f00 */
[----:B------:R-:W-:Y:S01]  /*5f00*/  @!P0 FFMA.FTZ R54, R4, R14, -R12 ;  /* 0x0000000e04368223 */ /* 0x000fe2000001080c */
[----:B------:R-:W-:Y:S01]  /*5f10*/  @!P0 HADD2.F32 R4, -RZ, R28.H1_H1 ;  /* 0x3000001cff048230 */ /* 0x000fe20000004100 */
[----:B------:R-:W-:Y:S01]  /*5f20*/  @!P0 FFMA.FTZ R2, R7, R8, R2 ;  /* 0x0000000807028223 */ /* 0x000fe20000010002 */
[----:B------:R-:W-:Y:S01]  /*5f30*/  @!P0 SHF.R.U32.HI R10, RZ, 0x10, R15 ;  /* 0x00000010ff0a8819 */ /* 0x000fe2000001160f */
[----:B------:R-:W-:Y:S01]  /*5f40*/  @!P0 FFMA.FTZ R3, R13, R14, R3 ;  /* 0x0000000e0d038223 */ /* 0x000fe20000010003 */
[----:B------:R-:W-:Y:S01]  /*5f50*/  @!P0 HADD2.F32 R15, -RZ, R9.H0_H0 ;  /* 0x20000009ff0f8230 */ /* 0x000fe20000004100 */
[----:B------:R-:W-:Y:S01]  /*5f60*/  @!P0 SHF.R.U64 R35, R50, 0x10, R51 ;  /* 0x0000001032238819 */ /* 0x000fe20000001233 */
[----:B------:R-:W-:Y:S02]  /*5f70*/  @!P0 HADD2.F32 R7, -RZ, R5.H0_H0 ;  /* 0x20000005ff078230 */ /* 0x000fe40000004100 */
[----:B------:R-:W-:Y:S01]  /*5f80*/  @!P0 HADD2.F32 R25, -RZ, R9.H1_H1 ;  /* 0x30000009ff198230 */ /* 0x000fe20000004100 */
[-C--:B------:R-:W-:Y:S01]  /*5f90*/  @!P0 FMUL.FTZ R12, R15, R4.reuse ;  /* 0x000000040f0c8220 */ /* 0x080fe20000410000 */
[----:B------:R-:W-:Y:S01]  /*5fa0*/  @!P0 HADD2.F32 R8, -RZ, R6.H0_H0 ;  /* 0x20000006ff088230 */ /* 0x000fe20000004100 */
[C---:B------:R-:W-:Y:S01]  /*5fb0*/  @!P0 FMUL.FTZ R4, R7.reuse, R4 ;  /* 0x0000000407048220 */ /* 0x040fe20000410000 */
[----:B------:R-:W-:Y:S01]  /*5fc0*/  @!P0 HADD2.F32 R28, -RZ, R33.H0_H0 ;  /* 0x20000021ff1c8230 */ /* 0x000fe20000004100 */
[----:B------:R-:W-:Y:S01]  /*5fd0*/  @!P0 FFMA.FTZ R51, R7, R24, -R12 ;  /* 0x0000001807338223 */ /* 0x000fe2000001080c */
[----:B------:R-:W-:Y:S01]  /*5fe0*/  @!P0 MOV R7, R19 ;  /* 0x0000001300078202 */ /* 0x000fe20000000f00 */
[----:B------:R-:W-:Y:S01]  /*5ff0*/  @!P0 IMAD.MOV.U32 R12, RZ, RZ, R43 ;  /* 0x000000ffff0c8224 */ /* 0x000fe200078e002b */
[----:B------:R-:W-:Y:S01]  /*6000*/  @!P0 HADD2.F32 R6, -RZ, R5.H1_H1 ;  /* 0x30000005ff068230 */ /* 0x000fe20000004100 */
[----:B------:R-:W-:Y:S01]  /*6010*/  @!P0 FMUL.FTZ R9, R25, R8 ;  /* 0x0000000819098220 */ /* 0x000fe20000410000 */
[----:B------:R-:W-:Y:S01]  /*6020*/  @!P0 HADD2.F32 R10, -RZ, R10.H0_H0 ;  /* 0x2000000aff0a8230 */ /* 0x000fe20000004100 */
[----:B------:R-:W-:Y:S01]  /*6030*/  @!P0 FFMA.FTZ R4, R15, R24, R4 ;  /* 0x000000180f048223 */ /* 0x000fe20000010004 */
[--C-:B------:R-:W-:Y:S01]  /*6040*/  @!P0 HADD2.F32 R36, -RZ, R12.reuse.H0_H0 ;  /* 0x2000000cff248230 */ /* 0x100fe20000004100 */
[C---:B------:R-:W-:Y:S01]  /*6050*/  @!P0 FMUL.FTZ R5, R6.reuse, R8 ;  /* 0x0000000806058220 */ /* 0x040fe20000410000 */
[----:B------:R-:W-:Y:S01]  /*6060*/  @!P0 HADD2.F32 R38, -RZ, R12.H1_H1 ;  /* 0x3000000cff268230 */ /* 0x000fe20000004100 */
[-C--:B------:R-:W-:Y:S01]  /*6070*/  @!P0 FFMA.FTZ R50, R6, R28.reuse, -R9 ;  /* 0x0000001c06328223 */ /* 0x080fe20000010809 */
[----:B------:R-:W-:Y:S01]  /*6080*/  @!P0 HADD2.F32 R9, -RZ, R7.H0_H0 ;  /* 0x20000007ff098230 */ /* 0x000fe20000004100 */
[----:B------:R-:W-:Y:S01]  /*6090*/  @!P0 FFMA.FTZ R5, R25, R28, R5 ;  /* 0x0000001c19058223 */ /* 0x000fe20000010005 */
[----:B------:R-:W-:Y:S02]  /*60a0*/  @!P0 HADD2.F32 R6, -RZ, R29.H0_H0 ;  /* 0x2000001dff068230 */ /* 0x000fe40000004100 */
[----:B------:R-:W-:Y:S02]  /*60b0*/  @!P0 HADD2.F32 R7, -RZ, R7.H1_H1 ;  /* 0x30000007ff078230 */ /* 0x000fe40000004100 */
[--C-:B------:R-:W-:Y:S01]  /*60c0*/  @!P0 HADD2.F32 R37, -RZ, R61.reuse.H0_H0 ;  /* 0x2000003dff258230 */ /* 0x100fe20000004100 */
[----:B------:R-:W-:Y:S01]  /*60d0*/  @!P0 FMUL.FTZ R12, R36, R6 ;  /* 0x00000006240c8220 */ /* 0x000fe20000410000 */
[----:B------:R-:W-:Y:S01]  /*60e0*/  @!P0 F2FP.PACK_AB R4, R5, R4 ;  /* 0x000000040504823e */ /* 0x000fe200000000ff */
[C---:B------:R-:W-:Y:S01]  /*60f0*/  @!P0 FMUL.FTZ R8, R9.reuse, R6 ;  /* 0x0000000609088220 */ /* 0x040fe20000410000 */
[----:B------:R-:W-:Y:S01]  /*6100*/  @!P0 HADD2.F32 R33, -RZ, R61.H1_H1 ;  /* 0x3000003dff218230 */ /* 0x000fe20000004100 */
[-C--:B------:R-:W-:Y:S01]  /*6110*/  @!P0 FMUL.FTZ R6, R38, R10.reuse ;  /* 0x0000000a26068220 */ /* 0x080fe20000410000 */
[----:B------:R-:W-:Y:S01]  /*6120*/  @!P0 HADD2.F32 R35, -RZ, R35.H0_H0 ;  /* 0x20000023ff238230 */ /* 0x000fe20000004100 */
[----:B------:R-:W-:Y:S01]  /*6130*/  @!P0 FFMA.FTZ R49, R9, R37, -R12 ;  /* 0x0000002509318223 */ /* 0x000fe2000001080c */
[----:B------:R-:W-:Y:S01]  /*6140*/  @!P0 HADD2.F32 R12, -RZ, R11.H0_H0 ;  /* 0x2000000bff0c8230 */ /* 0x000fe20000004100 */
[C---:B------:R-:W-:Y:S02]  /*6150*/  @!P0 FMUL.FTZ R9, R7.reuse, R10 ;  /* 0x0000000a07098220 */ /* 0x040fe40000410000 */
[----:B------:R-:W-:Y:S01]  /*6160*/  @!P0 FFMA.FTZ R48, R7, R39, -R6 ;  /* 0x0000002707308223 */ /* 0x000fe20000010806 */
[----:B------:R-:W-:Y:S01]  /*6170*/  @!P0 HADD2.F32 R6, -RZ, R29.H1_H1 ;  /* 0x3000001dff068230 */ /* 0x000fe20000004100 */
[----:B------:R-:W-:Y:S01]  /*6180*/  @!P0 IMAD.MOV.U32 R7, RZ, RZ, R18 ;  /* 0x000000ffff078224 */ /* 0x000fe200078e0012 */
[--C-:B------:R-:W-:Y:S01]  /*6190*/  @!P0 HADD2.F32 R29, -RZ, R34.reuse.H0_H0 ;  /* 0x20000022ff1d8230 */ /* 0x100fe20000004100 */
[----:B------:R-:W-:Y:S01]  /*61a0*/  @!P0 IMAD.MOV.U32 R41, RZ, RZ, R4 ;  /* 0x000000ffff298224 */ /* 0x000fe200078e0004 */
[----:B------:R-:W-:Y:S01]  /*61b0*/  @!P0 F2FP.PACK_AB R13, R48, R49 ;  /* 0x00000031300d823e */ /* 0x000fe200000000ff */
[----:B------:R-:W-:Y:S02]  /*61c0*/  @!P0 HADD2.F32 R34, -RZ, R34.H1_H1 ;  /* 0x30000022ff228230 */ /* 0x000fe40000004100 */
[--C-:B------:R-:W-:Y:S01]  /*61d0*/  @!P0 HADD2.F32 R11, -RZ, R7.reuse.H0_H0 ;  /* 0x20000007ff0b8230 */ /* 0x100fe20000004100 */
[----:B------:R-:W-:Y:S01]  /*61e0*/  @!P0 MOV R19, R13 ;  /* 0x0000000d00138202 */ /* 0x000fe20000000f00 */
[----:B------:R-:W-:Y:S01]  /*61f0*/  @!P0 HADD2.F32 R10, -RZ, R7.H1_H1 ;  /* 0x30000007ff0a8230 */ /* 0x000fe20000004100 */
[----:B------:R-:W-:Y:S02]  /*6200*/  @!P0 FMUL.FTZ R7, R29, R6 ;  /* 0x000000061d078220 */ /* 0x000fe40000410000 */
[----:B------:R-:W-:Y:S02]  /*6210*/  @!P0 FMUL.FTZ R44, R34, R12 ;  /* 0x0000000c222c8220 */ /* 0x000fe40000410000 */
[C---:B------:R-:W-:Y:S02]  /*6220*/  @!P0 FMUL.FTZ R6, R11.reuse, R6 ;  /* 0x000000060b068220 */ /* 0x040fe40000410000 */
[----:B------:R-:W-:Y:S01]  /*6230*/  @!P0 FFMA.FTZ R45, R11, R33, -R7 ;  /* 0x000000210b2d8223 */ /* 0x000fe20000010807 */
[----:B------:R-:W-:Y:S01]  /*6240*/  @!P0 F2FP.PACK_AB R11, R50, R51 ;  /* 0x00000033320b823e */ /* 0x000fe200000000ff */
[C---:B------:R-:W-:Y:S02]  /*6250*/  @!P0 FMUL.FTZ R7, R10.reuse, R12 ;  /* 0x0000000c0a078220 */ /* 0x040fe40000410000 */
[----:B------:R-:W-:Y:S01]  /*6260*/  @!P0 FFMA.FTZ R12, R10, R35, -R44 ;  /* 0x000000230a0c8223 */ /* 0x000fe2000001082c */
[----:B------:R-:W-:Y:S01]  /*6270*/  @!P0 F2FP.PACK_AB R10, R54, R55 ;  /* 0x00000037360a823e */ /* 0x000fe200000000ff */
[----:B------:R-:W-:Y:S01]  /*6280*/  @!P0 FFMA.FTZ R6, R29, R33, R6 ;  /* 0x000000211d068223 */ /* 0x000fe20000010006 */
[----:B------:R-:W-:Y:S01]  /*6290*/  @!P0 MOV R17, R11 ;  /* 0x0000000b00118202 */ /* 0x000fe20000000f00 */
[----:B------:R-:W-:Y:S01]  /*62a0*/  @!P0 FFMA.FTZ R7, R34, R35, R7 ;  /* 0x0000002322078223 */ /* 0x000fe20000010007 */
[----:B------:R-:W-:Y:S01]  /*62b0*/  @!P0 F2FP.PACK_AB R12, R12, R45 ;  /* 0x0000002d0c0c823e */ /* 0x000fe200000000ff */
[----:B------:R-:W-:Y:S01]  /*62c0*/  @!P0 FFMA.FTZ R8, R36, R37, R8 ;  /* 0x0000002524088223 */ /* 0x000fe20000010008 */
[----:B------:R-:W-:Y:S01]  /*62d0*/  @!P0 MOV R16, R10 ;  /* 0x0000000a00108202 */ /* 0x000fe20000000f00 */
[----:B------:R-:W-:Y:S01]  /*62e0*/  @!P0 FFMA.FTZ R9, R38, R39, R9 ;  /* 0x0000002726098223 */ /* 0x000fe20000010009 */
[----:B------:R-:W-:Y:S01]  /*62f0*/  @!P0 F2FP.PACK_AB R10, R3, R2 ;  /* 0x00000002030a823e */ /* 0x000fe200000000ff */
[----:B------:R-:W-:Y:S01]  /*6300*/  @!P0 IMAD.MOV.U32 R18, RZ, RZ, R12 ;  /* 0x000000ffff128224 */ /* 0x000fe200078e000c */
[----:B------:R-:W-:Y:S02]  /*6310*/  @!P0 F2FP.PACK_AB R3, R7, R6 ;  /* 0x000000060703823e */ /* 0x000fe400000000ff */
[----:B------:R-:W-:Y:S02]  /*6320*/  @!P0 F2FP.PACK_AB R2, R9, R8 ;  /* 0x000000080902823e */ /* 0x000fe400000000ff */
[----:B------:R1:W-:Y:S01]  /*6330*/  STG.E.128 [R52.64], R16 ;  /* 0x0000001034007986 */ /* 0x0003e2000c101d06 */
[----:B------:R-:W-:Y:S02]  /*6340*/  @!P0 MOV R40, R10 ;  /* 0x0000000a00288202 */ /* 0x000fe40000000f00 */
[----:B------:R-:W-:Y:S02]  /*6350*/  @!P0 MOV R42, R3 ;  /* 0x00000003002a8202 */ /* 0x000fe40000000f00 */
[----:B------:R-:W-:Y:S05]  /*6360*/  @!P0 MOV R43, R2 ;  /* 0x00000002002b8202 */ /* 0x000fea0000000f00 */
[----:B------:R1:W-:Y:S02]  /*6370*/  @!P2 STG.E.128 [R46.64], R40 ;  /* 0x000000282e00a986 */ /* 0x0003e4000c101d06 */
.L_x_199:
[----:B------:R-:W-:Y:S05]  /*6380*/  BSYNC B0 ;  /* 0x0000000000007941 */ /* 0x000fea0003800000 */
.L_x_198:
[----:B------:R-:W-:Y:S11]  /*6390*/  ISETP.GE.AND P0, PT, R27, c[0x0][0x1d4], PT ;  /* 0x000075001b007a0c */ /* 0x000ff60003f06270 */
[----:B------:R-:W-:Y:S02]  /*63a0*/  @!UPT UIADD3 URZ, URZ, URZ, URZ ;  /* 0x0000003f3f3ff290 */ /* 0x000fe4000fffe03f */
[----:B------:R-:W-:-:S05]  /*63b0*/  @P0 BRA `(.L_x_183) ;  /* 0x000008a000000947 */ /* 0x000fca0003800000 */
[----:B-1----:R-:W-:Y:S01]  /*63c0*/  LDS.128 R40, [R105+0x3c80] ;  /* 0x003c800069287984 */ /* 0x002fe20000000c00 */
[----:B------:R-:W-:Y:S04]  /*63d0*/  IADD3 R4, P1, P0, R78, R70, R102 ;  /* 0x000000464e047210 */ /* 0x000fe8000783e066 */
[----:B------:R-:W-:Y:S02]  /*63e0*/  IADD3.X R6, R80, R65, R113, P1, P0 ;  /* 0x0000004150067210 */ /* 0x000fe40000fe0471 */
[----:B------:R-:W-:Y:S01]  /*63f0*/  ISETP.GE.AND P0, PT, R27, c[0x0][0x27c], PT ;  /* 0x00009f001b007a0c */ /* 0x000fe20003f06270 */
[----:B------:R-:W1:Y:S01]  /*6400*/  LDS.128 R12, [R111+0x3c80] ;  /* 0x003c80006f0c7984 */ /* 0x000e620000000c00 */
[C---:B------:R-:W-:Y:S04]  /*6410*/  LEA R48, P1, R4.reuse, c[0x0][0x1c8], 0x1 ;  /* 0x0000720004307a11 */ /* 0x040fe800078208ff */
[----:B------:R-:W-:Y:S02]  /*6420*/  LEA.HI.X R49, R4, c[0x0][0x1cc], R6, 0x1, P1 ;  /* 0x0000730004317a11 */ /* 0x000fe400008f0c06 */
[----:B------:R-:W-:Y:S05]  /*6430*/  ISETP.GE.AND P1, PT, R86, c[0x0][0x1d4], PT ;  /* 0x0000750056007a0c */ /* 0x000fea0003f26270 */
[----:B------:R-:W-:Y:S01]  /*6440*/  @!P0 HADD2.F32 R2, -RZ, R30.H0_H0 ;  /* 0x2000001eff028230 */ /* 0x000fe20000004100 */
[----:B------:R-:W-:Y:S01]  /*6450*/  @!P0 SHF.R.U64 R5, R20, 0x10, R21 ;  /* 0x0000001014058819 */ /* 0x000fe20000001215 */
[--C-:B------:R-:W-:Y:S01]  /*6460*/  @!P0 HADD2.F32 R28, -RZ, R62.reuse.H0_H0 ;  /* 0x2000003eff1c8230 */ /* 0x100fe20000004100 */
[----:B------:R-:W-:Y:S01]  /*6470*/  @!P0 SHF.R.U64 R9, R22, 0x10, R23 ;  /* 0x0000001016098819 */ /* 0x000fe20000001217 */
[----:B------:R-:W-:Y:S01]  /*6480*/  @!P0 HADD2.F32 R22, -RZ, R62.H1_H1 ;  /* 0x3000003eff168230 */ /* 0x000fe20000004100 */
[----:B------:R-:W-:Y:S01]  /*6490*/  @!P0 SHF.R.U32.HI R11, RZ, 0x10, R21 ;  /* 0x00000010ff0b8819 */ /* 0x000fe20000011615 */
[----:B------:R-:W-:Y:S01]  /*64a0*/  @!P0 HADD2.F32 R37, -RZ, R63.H0_H0 ;  /* 0x2000003fff258230 */ /* 0x000fe20000004100 */
[----:B------:R-:W-:Y:S01]  /*64b0*/  @!P0 SHF.R.U64 R10, R56, 0x10, R57 ;  /* 0x00000010380a8819 */ /* 0x000fe20000001239 */
[----:B------:R-:W-:Y:S01]  /*64c0*/  @!P0 HADD2.F32 R18, -RZ, R9.H0_H0 ;  /* 0x20000009ff128230 */ /* 0x000fe20000004100 */
[----:B------:R-:W-:Y:S01]  /*64d0*/  @!P0 SHF.R.U32.HI R16, RZ, 0x10, R23 ;  /* 0x00000010ff108819 */ /* 0x000fe20000011617 */
[----:B------:R-:W-:Y:S01]  /*64e0*/  @!P0 HADD2.F32 R19, -RZ, R11.H0_H0 ;  /* 0x2000000bff138230 */ /* 0x000fe20000004100 */
[----:B------:R-:W-:Y:S01]  /*64f0*/  @!P0 SHF.R.U32.HI R36, RZ, 0x10, R57 ;  /* 0x00000010ff248819 */ /* 0x000fe20000011639 */
[----:B------:R-:W-:Y:S01]  /*6500*/  @!P0 HADD2.F32 R24, -RZ, R10.H0_H0 ;  /* 0x2000000aff188230 */ /* 0x000fe20000004100 */
[--C-:B------:R-:W-:Y:S01]  /*6510*/  @!P0 SHF.R.U32.HI R39, RZ, 0x10, R59.reuse ;  /* 0x00000010ff278819 */ /* 0x100fe2000001163b */
[----:B------:R-:W-:Y:S01]  /*6520*/  @!P0 HADD2.F32 R33, -RZ, R63.H1_H1 ;  /* 0x3000003fff218230 */ /* 0x000fe20000004100 */
[----:B------:R-:W-:Y:S01]  /*6530*/  @!P0 SHF.R.U64 R35, R58, 0x10, R59 ;  /* 0x000000103a238819 */ /* 0x000fe2000000123b */
[----:B------:R-:W-:Y:S02]  /*6540*/  @!P0 HADD2.F32 R17, -RZ, R31.H0_H0 ;  /* 0x2000001fff118230 */ /* 0x000fe40000004100 */
[----:B------:R-:W-:Y:S02]  /*6550*/  @!P0 HADD2.F32 R39, -RZ, R39.H0_H0 ;  /* 0x20000027ff278230 */ /* 0x000fe40000004100 */
[----:B------:R-:W-:Y:S02]  /*6560*/  @!P0 HADD2.F32 R35, -RZ, R35.H0_H0 ;  /* 0x20000023ff238230 */ /* 0x000fe40000004100 */
[----:B------:R-:W-:Y:S01]  /*6570*/  @!P0 HADD2.F32 R20, -RZ, R16.H0_H0 ;  /* 0x20000010ff148230 */ /* 0x000fe20000004100 */
[----:B-1----:R-:W-:Y:S02]  /*6580*/  @!P0 MOV R7, R13 ;  /* 0x0000000d00078202 */ /* 0x002fe40000000f00 */
[----:B------:R-:W-:Y:S02]  /*6590*/  @!P0 MOV R29, R41 ;  /* 0x00000029001d8202 */ /* 0x000fe40000000f00 */
[----:B------:R-:W-:Y:S01]  /*65a0*/  @!P0 MOV R6, R40 ;  /* 0x0000002800068202 */ /* 0x000fe20000000f00 */
[----:B------:R-:W-:Y:S01]  /*65b0*/  @!P0 HADD2.F32 R3, -RZ, R7.H0_H0 ;  /* 0x20000007ff038230 */ /* 0x000fe20000004100 */
[----:B------:R-:W-:Y:S01]  /*65c0*/  @!P0 MOV R34, R42 ;  /* 0x0000002a00228202 */ /* 0x000fe20000000f00 */
[----:B------:R-:W-:Y:S02]  /*65d0*/  @!P0 HADD2.F32 R25, -RZ, R29.H0_H0 ;  /* 0x2000001dff198230 */ /* 0x000fe40000004100 */
[----:B------:R-:W-:Y:S01]  /*65e0*/  @!P0 HADD2.F32 R9, -RZ, R7.H1_H1 ;  /* 0x30000007ff098230 */ /* 0x000fe20000004100 */
[-C--:B------:R-:W-:Y:S01]  /*65f0*/  @!P0 FMUL.FTZ R4, R3, R2.reuse ;  /* 0x0000000203048220 */ /* 0x080fe20000410000 */
[----:B------:R-:W-:Y:S01]  /*6600*/  @!P0 HADD2.F32 R23, -RZ, R6.H1_H1 ;  /* 0x30000006ff178230 */ /* 0x000fe20000004100 */
[----:B------:R-:W-:Y:S01]  /*6610*/  @!P0 FMUL.FTZ R8, R25, R2 ;  /* 0x0000000219088220 */ /* 0x000fe20000410000 */
[----:B------:R-:W-:Y:S02]  /*6620*/  @!P0 HADD2.F32 R2, -RZ, R30.H1_H1 ;  /* 0x3000001eff028230 */ /* 0x000fe40000004100 */
[----:B------:R-:W-:Y:S01]  /*6630*/  @!P0 HADD2.F32 R21, -RZ, R6.H0_H0 ;  /* 0x20000006ff158230 */ /* 0x000fe20000004100 */
[----:B------:R-:W-:Y:S01]  /*6640*/  @!P0 FFMA.FTZ R54, R3, R28, -R8 ;  /* 0x0000001c03368223 */ /* 0x000fe20000010808 */
[----:B------:R-:W-:Y:S01]  /*6650*/  @!P0 MOV R3, R12 ;  /* 0x0000000c00038202 */ /* 0x000fe20000000f00 */
[----:B------:R-:W-:Y:S02]  /*6660*/  @!P0 HADD2.F32 R8, -RZ, R5.H0_H0 ;  /* 0x20000005ff088230 */ /* 0x000fe40000004100 */
[----:B------:R-:W-:Y:S02]  /*6670*/  @!P0 HADD2.F32 R30, -RZ, R36.H0_H0 ;  /* 0x20000024ff1e8230 */ /* 0x000fe40000004100 */
[--C-:B------:R-:W-:Y:S01]  /*6680*/  @!P0 HADD2.F32 R5, -RZ, R3.reuse.H1_H1 ;  /* 0x30000003ff058230 */ /* 0x100fe20000004100 */
[----:B------:R-:W-:Y:S01]  /*6690*/  @!P0 FMUL.FTZ R10, R23, R8 ;  /* 0x00000008170a8220 */ /* 0x000fe20000410000 */
[----:B------:R-:W-:Y:S01]  /*66a0*/  @!P0 HADD2.F32 R6, -RZ, R3.H0_H0 ;  /* 0x20000003ff068230 */ /* 0x000fe20000004100 */
[----:B------:R-:W-:Y:S01]  /*66b0*/  @!P0 FMUL.FTZ R3, R21, R2 ;  /* 0x0000000215038220 */ /* 0x000fe20000410000 */
[----:B------:R-:W-:Y:S01]  /*66c0*/  @!P0 HADD2.F32 R29, -RZ, R29.H1_H1 ;  /* 0x3000001dff1d8230 */ /* 0x000fe20000004100 */
[C---:B------:R-:W-:Y:S01]  /*66d0*/  @!P0 FFMA.FTZ R52, R5.reuse, R24, -R10 ;  /* 0x0000001805348223 */ /* 0x040fe2000001080a */
[----:B------:R-:W-:Y:S01]  /*66e0*/  @!P0 HADD2.F32 R10, -RZ, R31.H1_H1 ;  /* 0x3000001fff0a8230 */ /* 0x000fe20000004100 */
[C---:B------:R-:W-:Y:S01]  /*66f0*/  @!P0 FMUL.FTZ R2, R6.reuse, R2 ;  /* 0x0000000206028220 */ /* 0x040fe20000410000 */
[----:B------:R-:W-:Y:S01]  /*6700*/  @!P0 MOV R31, R43 ;  /* 0x0000002b001f8202 */ /* 0x000fe20000000f00 */
[----:B------:R-:W-:Y:S01]  /*6710*/  @!P0 FFMA.FTZ R53, R6, R22, -R3 ;  /* 0x0000001606358223 */ /* 0x000fe20000010803 */
[----:B------:R-:W-:Y:S01]  /*6720*/  @!P0 MOV R6, R14 ;  /* 0x0000000e00068202 */ /* 0x000fe20000000f00 */
[----:B------:R-:W-:Y:S02]  /*6730*/  @!P0 FMUL.FTZ R3, R5, R8 ;  /* 0x0000000805038220 */ /* 0x000fe40000410000 */
[----:B------:R-:W-:Y:S01]  /*6740*/  @!P0 IMAD.MOV.U32 R5, RZ, RZ, R15 ;  /* 0x000000ffff058224 */ /* 0x000fe200078e000f */
[--C-:B------:R-:W-:Y:S01]  /*6750*/  @!P0 HADD2.F32 R36, -RZ, R31.reuse.H0_H0 ;  /* 0x2000001fff248230 */ /* 0x100fe20000004100 */
[----:B------:R-:W-:Y:S01]  /*6760*/  @!P0 FMUL.FTZ R46, R29, R19 ;  /* 0x000000131d2e8220 */ /* 0x000fe20000410000 */
[----:B------:R-:W-:Y:S01]  /*6770*/  @!P0 HADD2.F32 R8, -RZ, R6.H0_H0 ;  /* 0x20000006ff088230 */ /* 0x000fe20000004100 */
[----:B------:R-:W-:Y:S01]  /*6780*/  @!P0 FFMA.FTZ R2, R21, R22, R2 ;  /* 0x0000001615028223 */ /* 0x000fe20000010002 */
[----:B------:R-:W-:Y:S01]  /*6790*/  @!P0 HADD2.F32 R38, -RZ, R31.H1_H1 ;  /* 0x3000001fff268230 */ /* 0x000fe20000004100 */
[----:B------:R-:W-:Y:S01]  /*67a0*/  @!P0 FFMA.FTZ R51, R9, R30, -R46 ;  /* 0x0000001e09338223 */ /* 0x000fe2000001082e */
[--C-:B------:R-:W-:Y:S01]  /*67b0*/  @!P0 HADD2.F32 R31, -RZ, R34.reuse.H0_H0 ;  /* 0x20000022ff1f8230 */ /* 0x100fe20000004100 */
[----:B------:R-:W-:Y:S01]  /*67c0*/  @!P0 FFMA.FTZ R3, R23, R24, R3 ;  /* 0x0000001817038223 */ /* 0x000fe20000010003 */
[----:B------:R-:W-:Y:S01]  /*67d0*/  @!P0 HADD2.F32 R34, -RZ, R34.H1_H1 ;  /* 0x30000022ff228230 */ /* 0x000fe20000004100 */
[----:B------:R-:W-:Y:S01]  /*67e0*/  @!P0 FFMA.FTZ R4, R25, R28, R4 ;  /* 0x0000001c19048223 */ /* 0x000fe20000010004 */
[--C-:B------:R-:W-:Y:S01]  /*67f0*/  @!P0 HADD2.F32 R16, -RZ, R5.reuse.H0_H0 ;  /* 0x20000005ff108230 */ /* 0x100fe20000004100 */
[----:B------:R-:W-:Y:S01]  /*6800*/  @!P0 FMUL.FTZ R45, R31, R10 ;  /* 0x0000000a1f2d8220 */ /* 0x000fe20000410000 */
[----:B------:R-:W-:Y:S01]  /*6810*/  @!P0 HADD2.F32 R11, -RZ, R5.H1_H1 ;  /* 0x30000005ff0b8230 */ /* 0x000fe20000004100 */
[----:B------:R-:W-:Y:S01]  /*6820*/  @!P0 FMUL.FTZ R5, R38, R20 ;  /* 0x0000001426058220 */ /* 0x000fe20000410000 */
[----:B------:R-:W-:Y:S01]  /*6830*/  @!P0 HADD2.F32 R7, -RZ, R6.H1_H1 ;  /* 0x30000006ff078230 */ /* 0x000fe20000004100 */
[----:B------:R-:W-:Y:S02]  /*6840*/  @!P0 FMUL.FTZ R6, R36, R17 ;  /* 0x0000001124068220 */ /* 0x000fe40000410000 */
[----:B------:R-:W-:Y:S02]  /*6850*/  @!P0 FMUL.FTZ R44, R34, R18 ;  /* 0x00000012222c8220 */ /* 0x000fe40000410000 */
[----:B------:R-:W-:Y:S02]  /*6860*/  @!P0 FFMA.FTZ R6, R16, R37, -R6 ;  /* 0x0000002510068223 */ /* 0x000fe40000010806 */
[----:B------:R-:W-:Y:S02]  /*6870*/  @!P0 FFMA.FTZ R47, R11, R39, -R5 ;  /* 0x000000270b2f8223 */ /* 0x000fe40000010805 */
[----:B------:R-:W-:Y:S01]  /*6880*/  @!P0 FFMA.FTZ R50, R8, R33, -R45 ;  /* 0x0000002108328223 */ /* 0x000fe2000001082d */
[----:B------:R-:W-:Y:S01]  /*6890*/  @!P0 F2FP.PACK_AB R45, R51, R54 ;  /* 0x00000036332d823e */ /* 0x000fe200000000ff */
[----:B------:R-:W-:Y:S01]  /*68a0*/  @!P0 FFMA.FTZ R46, R7, R35, -R44 ;  /* 0x00000023072e8223 */ /* 0x000fe2000001082c */
[----:B------:R-:W-:Y:S01]  /*68b0*/  @!P0 F2FP.PACK_AB R44, R52, R53 ;  /* 0x00000035342c823e */ /* 0x000fe200000000ff */
[----:B------:R-:W-:Y:S01]  /*68c0*/  @!P0 FMUL.FTZ R5, R9, R19 ;  /* 0x0000001309058220 */ /* 0x000fe20000410000 */
[----:B------:R-:W-:Y:S01]  /*68d0*/  @!P0 F2FP.PACK_AB R19, R47, R6 ;  /* 0x000000062f13823e */ /* 0x000fe200000000ff */
[----:B------:R-:W-:Y:S01]  /*68e0*/  @!P0 FMUL.FTZ R6, R8, R10 ;  /* 0x0000000a08068220 */ /* 0x000fe20000410000 */
[----:B------:R-:W-:Y:S01]  /*68f0*/  @!P0 F2FP.PACK_AB R9, R46, R50 ;  /* 0x000000322e09823e */ /* 0x000fe200000000ff */
[----:B------:R-:W-:Y:S01]  /*6900*/  @!P0 IMAD.MOV.U32 R12, RZ, RZ, R44 ;  /* 0x000000ffff0c8224 */ /* 0x000fe200078e002c */
[----:B------:R-:W-:Y:S01]  /*6910*/  @!P0 MOV R13, R45 ;  /* 0x0000002d000d8202 */ /* 0x000fe20000000f00 */
[----:B------:R-:W-:Y:S01]  /*6920*/  @!P0 FMUL.FTZ R7, R7, R18 ;  /* 0x0000001207078220 */ /* 0x000fe20000410000 */
[----:B------:R-:W-:Y:S01]  /*6930*/  @!P0 MOV R14, R9 ;  /* 0x00000009000e8202 */ /* 0x000fe20000000f00 */
[----:B------:R-:W-:Y:S01]  /*6940*/  @!P0 FFMA.FTZ R5, R29, R30, R5 ;  /* 0x0000001e1d058223 */ /* 0x000fe20000010005 */
[----:B------:R-:W-:Y:S01]  /*6950*/  @!P0 MOV R15, R19 ;  /* 0x00000013000f8202 */ /* 0x000fe20000000f00 */
[----:B------:R-:W-:Y:S01]  /*6960*/  @!P0 FMUL.FTZ R8, R16, R17 ;  /* 0x0000001110088220 */ /* 0x000fe20000410000 */
[----:B------:R-:W-:Y:S01]  /*6970*/  @!P0 F2FP.PACK_AB R10, R3, R2 ;  /* 0x00000002030a823e */ /* 0x000fe200000000ff */
[----:B------:R-:W-:Y:S01]  /*6980*/  @!P0 FFMA.FTZ R6, R31, R33, R6 ;  /* 0x000000211f068223 */ /* 0x000fe20000010006 */
[----:B------:R-:W-:Y:S01]  /*6990*/  @!P0 F2FP.PACK_AB R4, R5, R4 ;  /* 0x000000040504823e */ /* 0x000fe200000000ff */
[----:B------:R1:W-:Y:S01]  /*69a0*/  STG.E.128 [R48.64], R12 ;  /* 0x0000000c30007986 */ /* 0x0003e2000c101d06 */
[----:B------:R-:W-:Y:S02]  /*69b0*/  @!P0 FMUL.FTZ R9, R11, R20 ;  /* 0x000000140b098220 */ /* 0x000fe40000410000 */
[----:B------:R-:W-:Y:S01]  /*69c0*/  @!P0 MOV R41, R4 ;  /* 0x0000000400298202 */ /* 0x000fe20000000f00 */
[----:B------:R-:W-:Y:S02]  /*69d0*/  @!P0 FFMA.FTZ R7, R34, R35, R7 ;  /* 0x0000002322078223 */ /* 0x000fe40000010007 */
[----:B------:R-:W-:Y:S02]  /*69e0*/  @!P0 FFMA.FTZ R8, R36, R37, R8 ;  /* 0x0000002524088223 */ /* 0x000fe40000010008 */
[----:B------:R-:W-:Y:S01]  /*69f0*/  @!P0 FFMA.FTZ R9, R38, R39, R9 ;  /* 0x0000002726098223 */ /* 0x000fe20000010009 */
[----:B------:R-:W-:Y:S01]  /*6a00*/  @!P0 F2FP.PACK_AB R3, R7, R6 ;  /* 0x000000060703823e */ /* 0x000fe200000000ff */
[----:B------:R-:W-:Y:S03]  /*6a10*/  @!P0 IMAD.MOV.U32 R40, RZ, RZ, R10 ;  /* 0x000000ffff288224 */ /* 0x000fe600078e000a */
[----:B------:R-:W-:Y:S02]  /*6a20*/  @!P0 F2FP.PACK_AB R2, R9, R8 ;  /* 0x000000080902823e */ /* 0x000fe400000000ff */
[----:B------:R-:W-:Y:S02]  /*6a30*/  @!P0 MOV R42, R3 ;  /* 0x00000003002a8202 */ /* 0x000fe40000000f00 */
[----:B------:R-:W-:Y:S01]  /*6a40*/  @!P0 MOV R43, R2 ;  /* 0x00000002002b8202 */ /* 0x000fe20000000f00 */
[----:B------:R-:W-:-:S05]  /*6a50*/  @P1 BRA `(.L_x_183) ;  /* 0x0000020000001947 */ /* 0x000fca0003800000 */
[----:B------:R-:W-:Y:S04]  /*6a60*/  IADD3 R3, P1, P0, R78, R70, R86 ;  /* 0x000000464e037210 */ /* 0x000fe8000783e056 */
[----:B------:R-:W-:Y:S02]  /*6a70*/  IADD3.X R4, R80, R65, R108, P1, P0 ;  /* 0x0000004150047210 */ /* 0x000fe40000fe046c */
[C---:B------:R-:W-:Y:S04]  /*6a80*/  LEA R2, P0, R3.reuse, c[0x0][0x1c8], 0x1 ;  /* 0x0000720003027a11 */ /* 0x040fe800078008ff */
[----:B------:R-:W-:Y:S05]  /*6a90*/  LEA.HI.X R3, R3, c[0x0][0x1cc], R4, 0x1, P0 ;  /* 0x0000730003037a11 */ /* 0x000fea00000f0c04 */
[----:B------:R2:W-:Y:S01]  /*6aa0*/  STG.E.128 [R2.64], R40 ;  /* 0x0000002802007986 */ /* 0x0005e2000c101d06 */
[----:B------:R-:W-:-:S05]  /*6ab0*/  BRA `(.L_x_183) ;  /* 0x000001a000007947 */ /* 0x000fca0003800000 */
.L_x_179:
[----:B------:R-:W-:Y:S05]  /*6ac0*/  IMAD R2, R32, -0x30, R0 ;  /* 0xffffffd020027824 */ /* 0x000fea00078e0200 */
[----:B------:R-:W-:Y:S04]  /*6ad0*/  IMNMX R77, R2, 0x30, PT ;  /* 0x00000030024d7817 */ /* 0x000fe80003800200 */
[----:B------:R-:W-:Y:S11]  /*6ae0*/  ISETP.GE.AND P0, PT, R237, R77, PT ;  /* 0x0000004ded00720c */ /* 0x000ff60003f06270 */
[----:B------:R-:W-:Y:S02]  /*6af0*/  @!UPT UIADD3 URZ, URZ, URZ, URZ ;  /* 0x0000003f3f3ff290 */ /* 0x000fe4000fffe03f */
[----:B------:R-:W-:-:S05]  /*6b00*/  @P0 BRA `(.L_x_183) ;  /* 0x0000015000000947 */ /* 0x000fca0003800000 */
[----:B------:R-:W-:Y:S02]  /*6b10*/  ISETP.GE.AND P0, PT, R116, c[0x0][0x1d4], PT ;  /* 0x0000750074007a0c */ /* 0x000fe40003f06270 */
[----:B------:R-:W-:Y:S02]  /*6b20*/  ISETP.GE.AND P1, PT, R26, c[0x0][0x1d4], PT ;  /* 0x000075001a007a0c */ /* 0x000fe40003f26270 */
[C---:B------:R-:W-:Y:S02]  /*6b30*/  IADD3 R2, R116.reuse, 0x30, RZ ;  /* 0x0000003074027810 */ /* 0x040fe40007ffe0ff */
[----:B------:R-:W-:Y:S02]  /*6b40*/  IADD3 R3, R116, 0x40, RZ ;  /* 0x0000004074037810 */ /* 0x000fe40007ffe0ff */
[----:B------:R-:W-:Y:S02]  /*6b50*/  ISETP.GE.AND P2, PT, R2, c[0x0][0x1d4], PT ;  /* 0x0000750002007a0c */ /* 0x000fe40003f46270 */
[----:B------:R-:W-:Y:S03]  /*6b60*/  IADD3 R2, R116, 0x50, RZ ;  /* 0x0000005074027810 */ /* 0x000fe60007ffe0ff */
[----:B------:R-:W1:Y:S04]  /*6b70*/  @!P0 LDS.128 R8, [R229+0x2400] ;  /* 0x00240000e5088984 */ /* 0x000e680000000c00 */
[----:B------:R-:W2:Y:S04]  /*6b80*/  @!P1 LDS.128 R4, [R230+0x2400] ;  /* 0x00240000e6049984 */ /* 0x000ea80000000c00 */
[----:B-1----:R-:W-:Y:S01]  /*6b90*/  @!P0 STG.E.128 [R54.64], R8 ;  /* 0x0000000836008986 */ /* 0x002fe2000c101d06 */
[----:B------:R-:W-:Y:S03]  /*6ba0*/  ISETP.GE.AND P0, PT, R27, c[0x0][0x1d4], PT ;  /* 0x000075001b007a0c */ /* 0x000fe60003f06270 */
[----:B--2---:R-:W-:Y:S01]  /*6bb0*/  @!P1 STG.E.128 [R54.64+0x20], R4 ;  /* 0x0000200436009986 */ /* 0x004fe2000c101d06 */
[----:B------:R-:W-:Y:S03]  /*6bc0*/  ISETP.GE.AND P1, PT, R3, c[0x0][0x1d4], PT ;  /* 0x0000750003007a0c */ /* 0x000fe60003f26270 */
[----:B------:R-:W1:Y:S06]  /*6bd0*/  @!P2 LDS.128 R4, [R230+0x3000] ;  /* 0x00300000e604a984 */ /* 0x000e6c0000000c00 */
[----:B------:R-:W2:Y:S04]  /*6be0*/  @!P0 LDS.128 R8, [R229+0x3000] ;  /* 0x00300000e5088984 */ /* 0x000ea80000000c00 */
[----:B-1----:R-:W-:Y:S04]  /*6bf0*/  @!P2 STG.E.128 [R54.64+0x60], R4 ;  /* 0x000060043600a986 */ /* 0x002fe8000c101d06 */
[----:B--2---:R-:W-:Y:S01]  /*6c00*/  @!P0 STG.E.128 [R54.64+0x40], R8 ;  /* 0x0000400836008986 */ /* 0x004fe2000c101d06 */
[----:B------:R-:W-:Y:S03]  /*6c10*/  ISETP.GE.AND P0, PT, R2, c[0x0][0x1d4], PT ;  /* 0x0000750002007a0c */ /* 0x000fe60003f06270 */
[----:B------:R-:W1:Y:S10]  /*6c20*/  @!P1 LDS.128 R8, [R229+0x3c00] ;  /* 0x003c0000e5089984 */ /* 0x000e740000000c00 */
[----:B------:R-:W2:Y:S04]  /*6c30*/  @!P0 LDS.128 R4, [R230+0x3c00] ;  /* 0x003c0000e6048984 */ /* 0x000ea80000000c00 */
[----:B-1----:R1:W-:Y:S04]  /*6c40*/  @!P1 STG.E.128 [R54.64+0x80], R8 ;  /* 0x0000800836009986 */ /* 0x0023e8000c101d06 */
[----:B--2---:R1:W-:Y:S02]  /*6c50*/  @!P0 STG.E.128 [R54.64+0xa0], R4 ;  /* 0x0000a00436008986 */ /* 0x0043e4000c101d06 */
.L_x_183:
[----:B------:R-:W-:Y:S05]  /*6c60*/  BSYNC B1 ;  /* 0x0000000000017941 */ /* 0x000fea0003800000 */
.L_x_178:
[----:B-12--5:R-:W-:Y:S01]  /*6c70*/  IMAD.IADD R3, R77, 0x1, -R238 ;  /* 0x000000014d037824 */ /* 0x026fe200078e0aee */
[----:B------:R-:W-:Y:S01]  /*6c80*/  BSSY B0, `(.L_x_200) ;  /* 0x000004e000007945 */ /* 0x000fe20003800000 */
[----:B------:R-:W-:Y:S02]  /*6c90*/  IMAD R2, R81, 0x30, RZ ;  /* 0x0000003051027824 */ /* 0x000fe400078e02ff */
[----:B------:R-:W-:Y:S01]  /*6ca0*/  IMAD.WIDE.U32 R8, R32, 0x30, RZ ;  /* 0x0000003020087825 */ /* 0x000fe200078e00ff */
[----:B------:R-:W-:Y:S03]  /*6cb0*/  ISETP.GE.AND P0, PT, R3, 0x21, PT ;  /* 0x000000210300780c */ /* 0x000fe60003f06270 */
[----:B------:R-:W-:Y:S01]  /*6cc0*/  IMAD.IADD R11, R9, 0x1, R2 ;  /* 0x00000001090b7824 */ /* 0x000fe200078e0202 */
[----:B------:R-:W-:Y:S04]  /*6cd0*/  IADD3 R4, P1, R130, R8, RZ ;  /* 0x0000000882047210 */ /* 0x000fe80007f3e0ff */
[----:B------:R-:W-:Y:S05]  /*6ce0*/  IADD3.X R2, R11, R133, RZ, P1, !PT ;  /* 0x000000850b027210 */ /* 0x000fea0000ffe4ff */
[----:B------:R-:W-:Y:S05]  /*6cf0*/  @P0 IADD3 R5, P1, R4, 0x20, RZ ;  /* 0x0000002004050810 */ /* 0x000fea0007f3e0ff */
[----:B------:R-:W-:Y:S01]  /*6d00*/  @P0 IMAD.X R10, RZ, RZ, R2, P1 ;  /* 0x000000ffff0a0224 */ /* 0x000fe200008e0602 */
[----:B------:R-:W-:Y:S11]  /*6d10*/  ISETP.GE.AND P1, PT, R3, 0x1, PT ;  /* 0x000000010300780c */ /* 0x000ff60003f26270 */
[----:B------:R-:W-:Y:S02]  /*6d20*/  @!UPT UIADD3 URZ, URZ, URZ, URZ ;  /* 0x0000003f3f3ff290 */ /* 0x000fe4000fffe03f */
[----:B------:R-:W-:Y:S01]  /*6d30*/  @P1 IMAD R6, R2, c[0x0][0x258], RZ ;  /* 0x0000960002061a24 */ /* 0x000fe200078e02ff */
[----:B------:R-:W-:Y:S01]  /*6d40*/  @P1 MOV R2, R82 ;  /* 0x0000005200021202 */ /* 0x000fe20000000f00 */
[----:B------:R-:W-:Y:S04]  /*6d50*/  @P1 IMAD.MOV.U32 R3, RZ, RZ, R87 ;  /* 0x000000ffff031224 */ /* 0x000fe800078e0057 */
[C---:B------:R-:W-:Y:S04]  /*6d60*/  @P1 IMAD.WIDE.U32 R2, R4.reuse, c[0x0][0x258], R2 ;  /* 0x0000960004021a25 */ /* 0x040fe800078e0002 */
[----:B------:R-:W-:Y:S01]  /*6d70*/  @P1 IMAD R4, R4, c[0x0][0x25c], R6 ;  /* 0x0000970004041a24 */ /* 0x000fe200078e0206 */
[----:B------:R-:W-:Y:S04]  /*6d80*/  @P1 LEA R6, P2, R2, c[0x0][0x250], 0x1 ;  /* 0x0000940002061a11 */ /* 0x000fe800078408ff */
[----:B------:R-:W-:Y:S01]  /*6d90*/  @P1 IADD3 R3, R3, R4, RZ ;  /* 0x0000000403031210 */ /* 0x000fe20007ffe0ff */
[----:B------:R-:W-:Y:S03]  /*6da0*/  @P0 IMAD R4, R10, c[0x0][0x258], RZ ;  /* 0x000096000a040a24 */ /* 0x000fe600078e02ff */
[----:B------:R-:W-:Y:S01]  /*6db0*/  @P1 LEA.HI.X R7, R2, c[0x0][0x254], R3, 0x1, P2 ;  /* 0x0000950002071a11 */ /* 0x000fe200010f0c03 */
[----:B------:R-:W-:Y:S01]  /*6dc0*/  @P0 IMAD.MOV.U32 R2, RZ, RZ, R82 ;  /* 0x000000ffff020224 */ /* 0x000fe200078e0052 */
[----:B------:R-:W-:Y:S05]  /*6dd0*/  @P0 MOV R3, R87 ;  /* 0x0000005700030202 */ /* 0x000fea0000000f00 */
[C---:B------:R-:W-:Y:S04]  /*6de0*/  @P0 IMAD.WIDE.U32 R2, R5.reuse, c[0x0][0x258], R2 ;  /* 0x0000960005020a25 */ /* 0x040fe800078e0002 */
[----:B------:R-:W-:Y:S01]  /*6df0*/  @P0 IMAD R5, R5, c[0x0][0x25c], R4 ;  /* 0x0000970005050a24 */ /* 0x000fe200078e0204 */
[C---:B------:R-:W-:Y:S03]  /*6e00*/  @P0 LEA R4, P2, R2.reuse, c[0x0][0x250], 0x1 ;  /* 0x0000940002040a11 */ /* 0x040fe600078408ff */
[----:B------:R-:W-:Y:S05]  /*6e10*/  @P0 IMAD.IADD R3, R3, 0x1, R5 ;  /* 0x0000000103030824 */ /* 0x000fea00078e0205 */
[----:B------:R-:W-:Y:S02]  /*6e20*/  @P0 LEA.HI.X R5, R2, c[0x0][0x254], R3, 0x1, P2 ;  /* 0x0000950002050a11 */ /* 0x000fe400010f0c03 */
[C---:B------:R-:W-:Y:S02]  /*6e30*/  @P1 SHF.L.U32 R3, R236.reuse, 0x1, RZ ;  /* 0x00000001ec031819 */ /* 0x040fe400000006ff */
[----:B------:R-:W-:Y:S03]  /*6e40*/  @P0 SHF.L.U32 R2, R236, 0x1, RZ ;  /* 0x00000001ec020819 */ /* 0x000fe600000006ff */
        /* <DEDUP_REMOVED lines=8> */
[----:B------:R1:W-:Y:S01]  /*6ed0*/  @P0 LDGSTS.E.BYPASS.LTC128B.128 [R2+0x3880], [R4.64+0x80], !P4 ;  /* 0x0388008004020fae */ /* 0x0003e2000e101d46 */
[----:B------:R-:W-:Y:S03]  /*6ee0*/  ISETP.GE.AND P0, PT, R237, R77, PT ;  /* 0x0000004ded00720c */ /* 0x000fe60003f06270 */
[----:B------:R-:W0:Y:S01]  /*6ef0*/  LDGDEPBAR ;  /* 0x00000000000079af */ /* 0x000e220000000000 */
[----:B------:R-:W-:Y:S04]  /*6f00*/  DEPBAR.LE SB0, 0x0 ;  /* 0x000080000000791a */ /* 0x000fe80000000000 */
[----:B------:R-:W-:Y:S06]  /*6f10*/  BAR.SYNC.DEFER_BLOCKING 0x0 ;  /* 0x0000000000007b1d */ /* 0x000fec0000010000 */
[----:B------:R-:W-:-:S05]  /*6f20*/  @P0 BRA `(.L_x_201) ;  /* 0x0000023000000947 */ /* 0x000fca0003800000 */
[----:B-1----:R-:W-:Y:S01]  /*6f30*/  IADD3 R2, P0, R135, R8, RZ ;  /* 0x0000000887027210 */ /* 0x002fe20007f1e0ff */
[----:B------:R-:W-:Y:S01]  /*6f40*/  IMAD.MOV.U32 R4, RZ, RZ, R100 ;  /* 0x000000ffff047224 */ /* 0x000fe200078e0064 */
[C---:B------:R-:W-:Y:S01]  /*6f50*/  ISETP.GE.AND P1, PT, R116.reuse, c[0x0][0x1d4], PT ;  /* 0x0000750074007a0c */ /* 0x040fe20003f26270 */
[----:B------:R-:W-:Y:S01]  /*6f60*/  IMAD.MOV.U32 R5, RZ, RZ, R126 ;  /* 0x000000ffff057224 */ /* 0x000fe200078e007e */
[C---:B------:R-:W-:Y:S01]  /*6f70*/  IADD3 R12, R116.reuse, 0x30, RZ ;  /* 0x00000030740c7810 */ /* 0x040fe20007ffe0ff */
[----:B------:R-:W-:Y:S01]  /*6f80*/  IMAD.X R3, R11, 0x1, R134, P0 ;  /* 0x000000010b037824 */ /* 0x000fe200000e0686 */
[----:B------:R-:W-:Y:S01]  /*6f90*/  IADD3 R13, R116, 0x40, RZ ;  /* 0x00000040740d7810 */ /* 0x000fe20007ffe0ff */
[C---:B------:R-:W-:Y:S04]  /*6fa0*/  IMAD.WIDE.U32 R4, R2.reuse, c[0x0][0x208], R4 ;  /* 0x0000820002047a25 */ /* 0x040fe800078e0004 */
[----:B------:R-:W-:Y:S04]  /*6fb0*/  IMAD R3, R3, c[0x0][0x208], RZ ;  /* 0x0000820003037a24 */ /* 0x000fe800078e02ff */
[----:B------:R-:W1:Y:S01]  /*6fc0*/  @!P1 LDS.128 R8, [R229] ;  /* 0x00000000e5089984 */ /* 0x000e620000000c00 */
[----:B------:R-:W-:Y:S01]  /*6fd0*/  IMAD R3, R2, c[0x0][0x20c], R3 ;  /* 0x0000830002037a24 */ /* 0x000fe200078e0203 */
[C---:B------:R-:W-:Y:S03]  /*6fe0*/  LEA R2, P0, R4.reuse, c[0x0][0x1f8], 0x1 ;  /* 0x00007e0004027a11 */ /* 0x040fe600078008ff */
[----:B------:R-:W-:Y:S05]  /*6ff0*/  IMAD.IADD R3, R5, 0x1, R3 ;  /* 0x0000000105037824 */ /* 0x000fea00078e0203 */
[----:B------:R-:W-:Y:S02]  /*7000*/  LEA.HI.X R3, R4, c[0x0][0x1fc], R3, 0x1, P0 ;  /* 0x00007f0004037a11 */ /* 0x000fe400000f0c03 */
[----:B------:R-:W-:Y:S11]  /*7010*/  ISETP.GE.AND P0, PT, R26, c[0x0][0x1d4], PT ;  /* 0x000075001a007a0c */ /* 0x000ff60003f06270 */
[----:B------:R-:W-:Y:S02]  /*7020*/  @!UPT UIADD3 URZ, URZ, URZ, URZ ;  /* 0x0000003f3f3ff290 */ /* 0x000fe4000fffe03f */
[----:B------:R-:W2:Y:S04]  /*7030*/  @!P0 LDS.128 R4, [R230] ;  /* 0x00000000e6048984 */ /* 0x000ea80000000c00 */
[----:B-1----:R-:W-:Y:S01]  /*7040*/  @!P1 STG.E.128 [R2.64], R8 ;  /* 0x0000000802009986 */ /* 0x002fe2000c101d06 */
[----:B------:R-:W-:Y:S11]  /*7050*/  ISETP.GE.AND P1, PT, R27, c[0x0][0x1d4], PT ;  /* 0x000075001b007a0c */ /* 0x000ff60003f26270 */
[----:B------:R-:W-:Y:S02]  /*7060*/  @!UPT UIADD3 URZ, URZ, URZ, URZ ;  /* 0x0000003f3f3ff290 */ /* 0x000fe4000fffe03f */
[----:B------:R-:W1:Y:S04]  /*7070*/  @!P1 LDS.128 R8, [R229+0xc00] ;  /* 0x000c0000e5089984 */ /* 0x000e680000000c00 */
[----:B--2---:R-:W-:Y:S01]  /*7080*/  @!P0 STG.E.128 [R2.64+0x20], R4 ;  /* 0x0000200402008986 */ /* 0x004fe2000c101d06 */
[----:B------:R-:W-:Y:S02]  /*7090*/  ISETP.GE.AND P0, PT, R12, c[0x0][0x1d4], PT ;  /* 0x000075000c007a0c */ /* 0x000fe40003f06270 */
[----:B------:R-:W-:Y:S11]  /*70a0*/  IADD3 R12, R116, 0x50, RZ ;  /* 0x00000050740c7810 */ /* 0x000ff60007ffe0ff */
[----:B------:R-:W2:Y:S04]  /*70b0*/  @!P0 LDS.128 R4, [R230+0xc00] ;  /* 0x000c0000e6048984 */ /* 0x000ea80000000c00 */
[----:B-1----:R-:W-:Y:S01]  /*70c0*/  @!P1 STG.E.128 [R2.64+0x40], R8 ;  /* 0x0000400802009986 */ /* 0x002fe2000c101d06 */
[----:B------:R-:W-:Y:S11]  /*70d0*/  ISETP.GE.AND P1, PT, R13, c[0x0][0x1d4], PT ;  /* 0x000075000d007a0c */ /* 0x000ff60003f26270 */
[----:B------:R-:W-:Y:S02]  /*70e0*/  @!UPT UIADD3 URZ, URZ, URZ, URZ ;  /* 0x0000003f3f3ff290 */ /* 0x000fe4000fffe03f */
[----:B------:R-:W1:Y:S04]  /*70f0*/  @!P1 LDS.128 R8, [R229+0x1800] ;  /* 0x00180000e5089984 */ /* 0x000e680000000c00 */
[----:B--2---:R-:W-:Y:S01]  /*7100*/  @!P0 STG.E.128 [R2.64+0x60], R4 ;  /* 0x0000600402008986 */ /* 0x004fe2000c101d06 */
[----:B------:R-:W-:Y:S11]  /*7110*/  ISETP.GE.AND P0, PT, R12, c[0x0][0x1d4], PT ;  /* 0x000075000c007a0c */ /* 0x000ff60003f06270 */
[----:B------:R-:W-:Y:S02]  /*7120*/  @!UPT UIADD3 URZ, URZ, URZ, URZ ;  /* 0x0000003f3f3ff290 */ /* 0x000fe4000fffe03f */
[----:B------:R-:W2:Y:S04]  /*7130*/  @!P0 LDS.128 R4, [R230+0x1800] ;  /* 0x00180000e6048984 */ /* 0x000ea80000000c00 */
[----:B-1----:R1:W-:Y:S04]  /*7140*/  @!P1 STG.E.128 [R2.64+0x80], R8 ;  /* 0x0000800802009986 */ /* 0x0023e8000c101d06 */
[----:B--2---:R1:W-:Y:S02]  /*7150*/  @!P0 STG.E.128 [R2.64+0xa0], R4 ;  /* 0x0000a00402008986 */ /* 0x0043e4000c101d06 */
.L_x_201:
[----:B-1----:R-:W-:Y:S05]  /*7160*/  BSYNC B0 ;  /* 0x0000000000007941 */ /* 0x002fea0003800000 */
.L_x_200:
[----:B------:R-:W-:Y:S01]  /*7170*/  ISETP.GT.AND P3, PT, R32, R131, PT ;  /* 0x000000832000720c */ /* 0x000fe20003f64270 */
[----:B------:R-:W-:Y:S01]  /*7180*/  @!UPT UIADD3 URZ, URZ, URZ, URZ ;  /* 0x0000003f3f3ff290 */ /* 0x000fe2000fffe03f */
[----:B------:R-:W-:Y:S11]  /*7190*/  BSSY B0, `(.L_x_202) ;  /* 0x000001f000007945 */ /* 0x000ff60003800000 */
[----:B------:R-:W-:-:S05]  /*71a0*/  @!P3 BRA `(.L_x_203) ;  /* 0x000001d00000b947 */ /* 0x000fca0003800000 */
[----:B------:R-:W-:Y:S01]  /*71b0*/  IADD3 R8, -R238, 0x30, RZ ;  /* 0x00000030ee087810 */ /* 0x000fe20007ffe1ff */
[----:B------:R-:W-:Y:S01]  /*71c0*/  IMAD.MOV.U32 R2, RZ, RZ, R98 ;  /* 0x000000ffff027224 */ /* 0x000fe200078e0062 */
[----:B------:R-:W-:Y:S01]  /*71d0*/  IADD3 R4, R32, -0x1, RZ ;  /* 0xffffffff20047810 */ /* 0x000fe20007ffe0ff */
[----:B------:R-:W-:Y:S01]  /*71e0*/  IMAD.MOV.U32 R3, RZ, RZ, R89 ;  /* 0x000000ffff037224 */ /* 0x000fe200078e0059 */
[----:B------:R-:W-:Y:S02]  /*71f0*/  ISETP.GE.AND P1, PT, R8, 0x1, PT ;  /* 0x000000010800780c */ /* 0x000fe40003f26270 */
[----:B------:R-:W-:Y:S01]  /*7200*/  SHF.R.S32.HI R6, RZ, 0x1f, R4 ;  /* 0x0000001fff067819 */ /* 0x000fe20000011404 */
[----:B------:R-:W-:Y:S02]  /*7210*/  IMAD R5, R155, R4, RZ ;  /* 0x000000049b057224 */ /* 0x000fe400078e02ff */
[-C--:B------:R-:W-:Y:S04]  /*7220*/  IMAD.WIDE.U32 R2, R4, R144.reuse, R2 ;  /* 0x0000009004027225 */ /* 0x080fe800078e0002 */
[----:B------:R-:W-:Y:S04]  /*7230*/  IMAD R4, R6, R144, R5 ;  /* 0x0000009006047224 */ /* 0x000fe800078e0205 */
[----:B------:R-:W-:Y:S01]  /*7240*/  IMAD.IADD R3, R3, 0x1, R4 ;  /* 0x0000000103037824 */ /* 0x000fe200078e0204 */
[C---:B------:R-:W-:Y:S04]  /*7250*/  @P1 LEA R6, P0, R2.reuse, c[0x0][0x220], 0x1 ;  /* 0x0000880002061a11 */ /* 0x040fe800078008ff */
[----:B------:R-:W-:Y:S02]  /*7260*/  @P1 LEA.HI.X R7, R2, c[0x0][0x224], R3, 0x1, P0 ;  /* 0x0000890002071a11 */ /* 0x000fe400000f0c03 */
[----:B------:R-:W-:Y:S11]  /*7270*/  ISETP.GE.AND P0, PT, R8, 0x21, PT ;  /* 0x000000210800780c */ /* 0x000ff60003f06270 */
[----:B------:R-:W-:Y:S02]  /*7280*/  @!UPT UIADD3 URZ, URZ, URZ, URZ ;  /* 0x0000003f3f3ff290 */ /* 0x000fe4000fffe03f */
[----:B------:R-:W-:Y:S05]  /*7290*/  @P0 IADD3 R2, P2, R161, R2, RZ ;  /* 0x00000002a1020210 */ /* 0x000fea0007f5e0ff */
[----:B------:R-:W-:Y:S01]  /*72a0*/  @P0 IMAD.X R3, R3, 0x1, R154, P2 ;  /* 0x0000000103030824 */ /* 0x000fe200010e069a */
[C---:B------:R-:W-:Y:S04]  /*72b0*/  @P0 LEA R4, P2, R2.reuse, c[0x0][0x220], 0x1 ;  /* 0x0000880002040a11 */ /* 0x040fe800078408ff */
[----:B------:R-:W-:Y:S01]  /*72c0*/  @P0 LEA.HI.X R5, R2, c[0x0][0x224], R3, 0x1, P2 ;  /* 0x0000890002050a11 */ /* 0x000fe200010f0c03 */
[C---:B------:R-:W-:Y:S05]  /*72d0*/  @P1 IMAD.SHL.U32 R2, R236.reuse, 0x2, RZ ;  /* 0x00000002ec021824 */ /* 0x040fea00078e00ff */
[----:B------:R-:W-:Y:S01]  /*72e0*/  @!PT LDS RZ, [RZ] ;  /* 0x00000000fffff984 */ /* 0x000fe20000000800 */
[----:B------:R-:W-:Y:S01]  /*72f0*/  @!PT LDS RZ, [RZ] ;  /* 0x00000000fffff984 */ /* 0x000fe20000000800 */
[----:B------:R-:W-:Y:S01]  /*7300*/  @!PT LDS RZ, [RZ] ;  /* 0x00000000fffff984 */ /* 0x000fe20000000800 */
[----:B------:R1:W-:Y:S04]  /*7310*/  @P1 LDGSTS.E.BYPASS.LTC128B.128 [R2+0x3c80], [R6.64], !P6 ;  /* 0x03c8000006021fae */ /* 0x0003e8000f101d46 */
[----:B------:R1:W-:Y:S04]  /*7320*/  @P1 LDGSTS.E.BYPASS.LTC128B.128 [R2+0x4880], [R6.64+0x40], !P5 ;  /* 0x0488004006021fae */ /* 0x0003e8000e901d46 */
[----:B------:R1:W-:Y:S02]  /*7330*/  @P1 LDGSTS.E.BYPASS.LTC128B.128 [R2+0x5480], [R6.64+0x80], !P4 ;  /* 0x0548008006021fae */ /* 0x0003e4000e101d46 */
[----:B-1----:R-:W-:Y:S05]  /*7340*/  @P0 IMAD.SHL.U32 R2, R236, 0x2, RZ ;  /* 0x00000002ec020824 */ /* 0x002fea00078e00ff */
[----:B------:R1:W-:Y:S04]  /*7350*/  @P0 LDGSTS.E.BYPASS.LTC128B.128 [R2+0x4480], [R4.64], !P6 ;  /* 0x0448000004020fae */ /* 0x0003e8000f101d46 */
[----:B------:R1:W-:Y:S04]  /*7360*/  @P0 LDGSTS.E.BYPASS.LTC128B.128 [R2+0x5080], [R4.64+0x40], !P5 ;  /* 0x0508004004020fae */ /* 0x0003e8000e901d46 */
[----:B------:R1:W-:Y:S02]  /*7370*/  @P0 LDGSTS.E.BYPASS.LTC128B.128 [R2+0x5c80], [R4.64+0x80], !P4 ;  /* 0x05c8008004020fae */ /* 0x0003e4000e101d46 */
.L_x_203:
[----:B------:R-:W-:Y:S05]  /*7380*/  BSYNC B0 ;  /* 0x0000000000007941 */ /* 0x000fea0003800000 */
.L_x_202:
[----:B------:R-:W0:Y:S01]  /*7390*/  LDGDEPBAR ;  /* 0x00000000000079af */ /* 0x000e220000000000 */
[----:B------:R-:W-:Y:S01]  /*73a0*/  IADD3 R32, R32, -0x1, RZ ;  /* 0xffffffff20207810 */ /* 0x000fe20007ffe0ff */
[----:B------:R-:W-:-:S05]  /*73b0*/  @P3 BRA `(.L_x_204) ;  /* 0xffffbf3000003947 */ /* 0x000fca000383ffff */
[----:B------:R-:W-:Y:S01]  /*73c0*/  WARPSYNC 0xffffffff ;  /* 0xffffffff00007948 */ /* 0x000fe20003800000 */
[----:B------:R-:W-:Y:S06]  /*73d0*/  BAR.SYNC.DEFER_BLOCKING 0x0 ;  /* 0x0000000000007b1d */ /* 0x000fec0000010000 */
.L_x_177:
[----:B------:R-:W-:Y:S01]  /*73e0*/  ISETP.GE.AND P0, PT, R160, 0x1, PT ;  /* 0x00000001a000780c */ /* 0x000fe20003f06270 */
[----:B------:R-:W-:Y:S01]  /*73f0*/  BSSY B0, `(.L_x_205) ;  /* 0x0000020000007945 */ /* 0x000fe20003800000 */
[----:B------:R-:W-:Y:S01]  /*7400*/  IMAD.IADD R9, R148, 0x1, R149 ;  /* 0x0000000194097824 */ /* 0x000fe200078e0295 */
[----:B------:R-:W-:-:S10]  /*7410*/  MOV R0, RZ ;  /* 0x000000ff00007202 */ /* 0x000fd40000000f00 */
[----:B------:R-:W-:Y:S05]  /*7420*/  @!P0 BRA `(.L_x_206) ;  /* 0x000001c000008947 */ /* 0x000fea0003800000 */
[----:B-1----:R-:W-:Y:S01]  /*7430*/  IABS R2, R136 ;  /* 0x0000008800027213 */ /* 0x002fe20000000000 */
[----:B------:R-:W-:Y:S01]  /*7440*/  IMAD.MOV.U32 R4, RZ, RZ, RZ ;  /* 0x000000ffff047224 */ /* 0x000fe200078e00ff */
[----:B------:R-:W-:Y:S02]  /*7450*/  IADD3 R6, R146, -0x1, R136 ;  /* 0xffffffff92067810 */ /* 0x000fe40007ffe088 */
[----:B------:R-:W1:Y:S02]  /*7460*/  I2F.RP R0, R2 ;  /* 0x0000000200007306 */ /* 0x000e640000209400 */
[----:B------:R-:W-:-:S06]  /*7470*/  IABS R8, R6 ;  /* 0x0000000600087213 */ /* 0x000fcc0000000000 */
[----:B-1----:R-:W1:Y:S02]  /*7480*/  MUFU.RCP R0, R0 ;  /* 0x0000000000007308 */ /* 0x002e640000001000 */
[----:B-1----:R-:W-:-:S06]  /*7490*/  IADD3 R0, R0, 0xffffffe, RZ ;  /* 0x0ffffffe00007810 */ /* 0x002fcc0007ffe0ff */
[----:B------:R-:W1:Y:S02]  /*74a0*/  F2I.FTZ.U32.TRUNC.NTZ R5, R0 ;  /* 0x0000000000057305 */ /* 0x000e64000021f000 */
[----:B-1----:R-:W-:-:S04]  /*74b0*/  IMAD.MOV R0, RZ, RZ, -R5 ;  /* 0x000000ffff007224 */ /* 0x002fc800078e0a05 */
        /* <DEDUP_REMOVED lines=19> */
.L_x_206:
[----:B------:R-:W-:Y:S05]  /*75f0*/  BSYNC B0 ;  /* 0x0000000000007941 */ /* 0x000fea0003800000 */
.L_x_205:
[----:B-1----:R-:W2:Y:S01]  /*7600*/  LDL R2, [R1+0x3c] ;  /* 0x00003c0001027983 */ /* 0x002ea20000100800 */
        /* <DEDUP_REMOVED lines=50> */
[----:B--2---:R-:W-:-:S04]  /*7930*/  IMAD R250, R2, R0, RZ ;  /* 0x0000000002fa7224 */ /* 0x004fc800078e02ff */
[--C-:B------:R-:W-:Y:S01]  /*7940*/  IMAD.IADD R2, R250, 0x1, R0.reuse ;  /* 0x00000001fa027824 */ /* 0x100fe200078e0200 */
[----:B------:R-:W-:-:S04]  /*7950*/  PRMT R0, RZ, 0x7610, R0 ;  /* 0x00007610ff007816 */ /* 0x000fc80000000000 */
[----:B------:R-:W-:-:S04]  /*7960*/  IMNMX R225, R146, R2, PT ;  /* 0x0000000292e17217 */ /* 0x000fc80003800200 */
[----:B------:R-:W-:-:S13]  /*7970*/  ISETP.GT.AND P0, PT, R225, R250, PT ;  /* 0x000000fae100720c */ /* 0x000fda0003f04270 */
[----:B------:R-:W-:Y:S05]  /*7980*/  @!P0 BRA `(.L_x_207) ;  /* 0x0000bc8000008947 */ /* 0x000fea0003800000 */
[----:B------:R-:W2:Y:S01]  /*7990*/  LDL R17, [R1+0x4] ;  /* 0x0000040001117983 */ /* 0x000ea20000100800 */
[----:B------:R-:W-:-:S03]  /*79a0*/  ISETP.NE.U32.AND P0, PT, RZ, c[0x0][0x340], PT ;  /* 0x0000d000ff007a0c */ /* 0x000fc60003f05070 */
[----:B------:R-:W3:Y:S01]  /*79b0*/  LDL R18, [R1+0x10] ;  /* 0x0000100001127983 */ /* 0x000ee20000100800 */
[----:B------:R-:W-:-:S13]  /*79c0*/  ISETP.NE.AND.EX P1, PT, RZ, c[0x0][0x344], PT, P0 ;  /* 0x0000d100ff007a0c */ /* 0x000fda0003f25300 */
[----:B------:R-:W-:-:S04]  /*79d0*/  @P1 IMAD.MOV.U32 R2, RZ, RZ, 0x4 ;  /* 0x00000004ff021424 */ /* 0x000fc800078e00ff */
[----:B------:R-:W-:-:S05]  /*79e0*/  @P1 IMAD.WIDE R2, R249, R2, c[0x0][0x340] ;  /* 0x0000d000f9021625 */ /* 0x000fca00078e0202 */
[----:B------:R1:W4:Y:S04]  /*79f0*/  @P1 LDG.E R13, [R2.64] ;  /* 0x00000006020d1981 */ /* 0x000328000c1e1900 */
[----:B------:R-:W1:Y:S01]  /*7a00*/  S2R R11, SR_TID.X ;  /* 0x00000000000b7919 */ /* 0x000e620000002100 */
[----:B------:R-:W-:Y:S01]  /*7a10*/  SHF.R.S32.HI R0, RZ, 0x1f, R147 ;  /* 0x0000001fff007819 */ /* 0x000fe20000011493 */
[----:B------:R-:W-:-:S04]  /*7a20*/  IMAD.MOV.U32 R6, RZ, RZ, c[0x0][0x2c4] ;  /* 0x0000b100ff067624 */ /* 0x000fc800078e00ff */
[----:B------:R-:W-:Y:S01]  /*7a30*/  IMAD R0, R0, c[0x0][0x178], RZ ;  /* 0x00005e0000007a24 */ /* 0x000fe200078e02ff */
[----:B------:R-:W-:-:S03]  /*7a40*/  SHF.R.S32.HI R5, RZ, 0x1f, R9 ;  /* 0x0000001fff057819 */ /* 0x000fc60000011409 */
[----:B------:R-:W-:Y:S01]  /*7a50*/  IMAD R4, R147, c[0x0][0x17c], R0 ;  /* 0x00005f0093047a24 */ /* 0x000fe200078e0200 */
[----:B------:R-:W-:Y:S02]  /*7a60*/  IADD3 R0, P0, R238, R9, RZ ;  /* 0x00000009ee007210 */ /* 0x000fe40007f1e0ff */
[----:B------:R-:W-:Y:S02]  /*7a70*/  ISETP.NE.AND P2, PT, R6, 0x1, PT ;  /* 0x000000010600780c */ /* 0x000fe40003f45270 */
[----:B------:R-:W-:Y:S02]  /*7a80*/  LEA.HI.X.SX32 R6, R238, R5, 0x1, P0 ;  /* 0x00000005ee067211 */ /* 0x000fe400000f0eff */
[----:B-1----:R-:W-:-:S04]  /*7a90*/  SHF.R.S32.HI R10, RZ, 0x1f, R11 ;  /* 0x0000001fff0a7819 */ /* 0x002fc8000001140b */
[----:B------:R-:W-:-:S04]  /*7aa0*/  LEA.HI R10, R10, R11, RZ, 0x2 ;  /* 0x0000000b0a0a7211 */ /* 0x000fc800078f10ff */
[----:B------:R-:W-:Y:S01]  /*7ab0*/  LOP3.LUT R10, R10, 0xfffffffc, RZ, 0xc0, !PT ;  /* 0xfffffffc0a0a7812 */ /* 0x000fe200078ec0ff */
[----:B------:R-:W-:-:S04]  /*7ac0*/  IMAD.WIDE.U32 R2, R147, c[0x0][0x178], RZ ;  /* 0x00005e0093027a25 */ /* 0x000fc800078e00ff */
[----:B------:R-:W-:Y:S02]  /*7ad0*/  IMAD R9, R6, c[0x0][0x1e0], RZ ;  /* 0x0000780006097a24 */ /* 0x000fe400078e02ff */
[----:B------:R-:W-:Y:S01]  /*7ae0*/  IMAD.IADD R10, R11, 0x1, -R10 ;  /* 0x000000010b0a7824 */ /* 0x000fe200078e0a0a */
[----:B------:R-:W-:Y:S01]  /*7af0*/  ISETP.NE.U32.AND P0, PT, RZ, c[0x0][0x348], PT ;  /* 0x0000d200ff007a0c */ /* 0x000fe20003f05070 */
[----:B------:R-:W-:Y:S01]  /*7b00*/  IMAD R16, R0, c[0x0][0x1e4], R9 ;  /* 0x0000790000107a24 */ /* 0x000fe200078e0209 */
[----:B------:R-:W-:Y:S01]  /*7b10*/  IADD3 R3, R3, R4, RZ ;  /* 0x0000000403037210 */ /* 0x000fe20007ffe0ff */
[----:B------:R-:W-:Y:S01]  /*7b20*/  IMAD.MOV.U32 R4, RZ, RZ, R246 ;  /* 0x000000ffff047224 */ /* 0x000fe200078e00f6 */
[----:B------:R-:W-:Y:S02]  /*7b30*/  MOV R5, R247 ;  /* 0x000000f700057202 */ /* 0x000fe40000000f00 */
[----:B------:R-:W-:Y:S01]  /*7b40*/  LEA R9, R10, R238, 0x5 ;  /* 0x000000ee0a097211 */ /* 0x000fe200078e28ff */
[----:B------:R-:W-:Y:S01]  /*7b50*/  IMAD R8, R6, c[0x0][0x208], RZ ;  /* 0x0000820006087a24 */ /* 0x000fe200078e02ff */
[----:B------:R-:W-:Y:S01]  /*7b60*/  ISETP.NE.AND.EX P0, PT, RZ, c[0x0][0x34c], PT, P0 ;  /* 0x0000d300ff007a0c */ /* 0x000fe20003f05300 */
[----:B------:R-:W-:Y:S01]  /*7b70*/  IMAD.WIDE.U32 R6, R0, c[0x0][0x1e0], R4 ;  /* 0x0000780000067a25 */ /* 0x000fe200078e0004 */
[----:B------:R-:W-:-:S03]  /*7b80*/  ISETP.GE.AND P6, PT, R245, c[0x0][0x1d4], PT ;  /* 0x00007500f5007a0c */ /* 0x000fc60003fc6270 */
[----:B------:R-:W-:-:S04]  /*7b90*/  IMAD.WIDE.U32 R4, R0, c[0x0][0x208], R4 ;  /* 0x0000820000047a25 */ /* 0x000fc800078e0004 */
[----:B------:R-:W-:Y:S02]  /*7ba0*/  IMAD R15, R0, c[0x0][0x20c], R8 ;  /* 0x00008300000f7a24 */ /* 0x000fe400078e0208 */
[----:B------:R-:W-:Y:S01]  /*7bb0*/  IMAD.WIDE.U32 R2, R251, c[0x0][0x1b8], R2 ;  /* 0x00006e00fb027a25 */ /* 0x000fe200078e0002 */
[----:B------:R-:W-:Y:S02]  /*7bc0*/  SEL R8, R249, RZ, !P0 ;  /* 0x000000fff9087207 */ /* 0x000fe40004000000 */
[----:B------:R-:W-:Y:S01]  /*7bd0*/  SEL R10, RZ, 0xffffffff, P6 ;  /* 0xffffffffff0a7807 */ /* 0x000fe20003000000 */
[----:B------:R-:W-:Y:S01]  /*7be0*/  IMAD R3, R251, c[0x0][0x1bc], R3 ;  /* 0x00006f00fb037a24 */ /* 0x000fe200078e0203 */
[----:B------:R-:W-:-:S03]  /*7bf0*/  ISETP.GE.AND P3, PT, R246, c[0x0][0x1d4], PT ;  /* 0x00007500f6007a0c */ /* 0x000fc60003f66270 */
[----:B------:R-:W-:Y:S01]  /*7c00*/  IMAD.WIDE.U32 R2, R8, c[0x0][0x1c0], R2 ;  /* 0x0000700008027a25 */ /* 0x000fe200078e0002 */
[----:B------:R-:W-:-:S03]  /*7c10*/  SEL R14, RZ, 0x1, P3 ;  /* 0x00000001ff0e7807 */ /* 0x000fc60001800000 */
[----:B------:R-:W-:-:S05]  /*7c20*/  IMAD.SHL.U32 R10, R10, 0x2, RZ ;  /* 0x000000020a0a7824 */ /* 0x000fca00078e00ff */
[----:B------:R-:W-:Y:S01]  /*7c30*/  LOP3.LUT R14, R10, 0x2, R14, 0xe2, !PT ;  /* 0x000000020a0e7812 */ /* 0x000fe200078ee20e */
[----:B------:R-:W-:Y:S01]  /*7c40*/  IMAD.IADD R5, R5, 0x1, R15 ;  /* 0x0000000105057824 */ /* 0x000fe200078e020f */
[----:B------:R-:W-:-:S03]  /*7c50*/  IADD3 R7, R7, R16, RZ ;  /* 0x0000001007077210 */ /* 0x000fc60007ffe0ff */
[----:B------:R-:W-:Y:S01]  /*7c60*/  IMAD.WIDE.U32 R4, R251, c[0x0][0x210], R4 ;  /* 0x00008400fb047a25 */ /* 0x000fe200078e0004 */
[----:B------:R-:W-:-:S03]  /*7c70*/  ISETP.GE.AND P5, PT, R248, c[0x0][0x1d4], PT ;  /* 0x00007500f8007a0c */ /* 0x000fc60003fa6270 */
[----:B------:R-:W-:-:S04]  /*7c80*/  IMAD.WIDE.U32 R6, R251, c[0x0][0x1e8], R6 ;  /* 0x00007a00fb067a25 */ /* 0x000fc800078e0006 */
[C---:B------:R-:W-:Y:S02]  /*7c90*/  IMAD R5, R251.reuse, c[0x0][0x214], R5 ;  /* 0x00008500fb057a24 */ /* 0x040fe400078e0205 */
[----:B------:R-:W-:Y:S01]  /*7ca0*/  IMAD R7, R251, c[0x0][0x1ec], R7 ;  /* 0x00007b00fb077a24 */ /* 0x000fe200078e0207 */
[----:B------:R-:W-:Y:S02]  /*7cb0*/  P2R R120, PR, RZ, 0x8 ;  /* 0x00000008ff787803 */ /* 0x000fe40000000000 */
[----:B------:R-:W-:Y:S02]  /*7cc0*/  ISETP.GE.AND P3, PT, R245, c[0x0][0x198], PT ;  /* 0x00006600f5007a0c */ /* 0x000fe40003f66270 */
[----:B------:R-:W-:Y:S02]  /*7cd0*/  ISETP.GE.AND P4, PT, R248, c[0x0][0x198], PT ;  /* 0x00006600f8007a0c */ /* 0x000fe40003f86270 */
[----:B------:R-:W-:Y:S01]  /*7ce0*/  IADD3 R118, R225, -0x1, RZ ;  /* 0xffffffffe1767810 */ /* 0x000fe20007ffe0ff */
[----:B--2---:R-:W-:Y:S01]  /*7cf0*/  IMAD R9, R17, 0x80, R9 ;  /* 0x0000008011097824 */ /* 0x004fe200078e0209 */
[----:B---3--:R-:W-:-:S03]  /*7d00*/  SEL R0, R18, RZ, !P0 ;  /* 0x000000ff12007207 */ /* 0x008fc60004000000 */
[----:B------:R-:W-:-:S04]  /*7d10*/  @P2 IMAD.HI.U32 R11, R9, c[0x0][0x2c8], RZ ;  /* 0x0000b200090b2a27 */ /* 0x000fc800078e00ff */
[----:B------:R-:W-:Y:S01]  /*7d20*/  IMAD R12, R0, c[0x0][0x1c0], RZ ;  /* 0x00007000000c7a24 */ /* 0x000fe200078e02ff */
[----:B------:R-:W-:Y:S02]  /*7d30*/  MOV R0, R9 ;  /* 0x0000000900007202 */ /* 0x000fe40000000f00 */
[----:B------:R-:W-:Y:S01]  /*7d40*/  @P2 SHF.R.U32.HI R0, RZ, c[0x0][0x2cc], R11 ;  /* 0x0000b300ff002a19 */ /* 0x000fe2000001160b */
[----:B------:R-:W-:-:S03]  /*7d50*/  IMAD R12, R8, c[0x0][0x1c4], R12 ;  /* 0x00007100080c7a24 */ /* 0x000fc600078e020c */
[--C-:B------:R-:W-:Y:S02]  /*7d60*/  SHF.R.S32.HI R8, RZ, 0x1f, R0.reuse ;  /* 0x0000001fff087819 */ /* 0x100fe40000011400 */
[----:B------:R-:W-:Y:S01]  /*7d70*/  IADD3 R3, R3, R12, RZ ;  /* 0x0000000c03037210 */ /* 0x000fe20007ffe0ff */
[----:B------:R-:W-:Y:S02]  /*7d80*/  IMAD.MOV R10, RZ, RZ, -R0 ;  /* 0x000000ffff0a7224 */ /* 0x000fe400078e0a00 */
[----:B------:R-:W-:Y:S02]  /*7d90*/  IMAD R8, R8, c[0x0][0x1b0], RZ ;  /* 0x00006c0008087a24 */ /* 0x000fe400078e02ff */
[----:B------:R-:W-:-:S04]  /*7da0*/  IMAD.WIDE.U32 R2, R0, c[0x0][0x1b0], R2 ;  /* 0x00006c0000027a25 */ /* 0x000fc800078e0002 */
[----:B------:R-:W-:Y:S02]  /*7db0*/  IMAD R8, R0, c[0x0][0x1b4], R8 ;  /* 0x00006d0000087a24 */ /* 0x000fe400078e0208 */
[----:B------:R-:W-:Y:S01]  /*7dc0*/  IMAD R0, R10, c[0x0][0x2c4], R9 ;  /* 0x0000b1000a007a24 */ /* 0x000fe200078e0209 */
[----:B------:R-:W-:Y:S02]  /*7dd0*/  ISETP.NE.U32.AND P0, PT, RZ, c[0x0][0x350], PT ;  /* 0x0000d400ff007a0c */ /* 0x000fe40003f05070 */
[----:B------:R-:W-:Y:S02]  /*7de0*/  IADD3 R3, R3, R8, RZ ;  /* 0x0000000803037210 */ /* 0x000fe40007ffe0ff */
[----:B------:R-:W-:Y:S02]  /*7df0*/  SHF.R.S32.HI R9, RZ, 0x1f, R0 ;  /* 0x0000001fff097819 */ /* 0x000fe40000011400 */
[----:B----4-:R-:W-:Y:S01]  /*7e00*/  @P1 SHF.R.S32.HI R8, RZ, 0x1f, R13 ;  /* 0x0000001fff081819 */ /* 0x010fe2000001140d */
[----:B------:R-:W-:Y:S01]  /*7e10*/  @!P1 IMAD.MOV.U32 R8, RZ, RZ, R18 ;  /* 0x000000ffff089224 */ /* 0x000fe200078e0012 */
[----:B------:R-:W-:Y:S01]  /*7e20*/  ISETP.NE.AND.EX P0, PT, RZ, c[0x0][0x354], PT, P0 ;  /* 0x0000d500ff007a0c */ /* 0x000fe20003f05300 */
[----:B------:R-:W-:Y:S01]  /*7e30*/  IMAD R9, R9, c[0x0][0x1a8], RZ ;  /* 0x00006a0009097a24 */ /* 0x000fe200078e02ff */
[----:B------:R-:W-:-:S02]  /*7e40*/  @!P1 MOV R13, R249 ;  /* 0x000000f9000d9202 */ /* 0x000fc40000000f00 */
[----:B------:R-:W-:Y:S01]  /*7e50*/  SEL R8, R8, RZ, !P0 ;  /* 0x000000ff08087207 */ /* 0x000fe20004000000 */
[C---:B------:R-:W-:Y:S02]  /*7e60*/  IMAD R9, R0.reuse, c[0x0][0x1ac], R9 ;  /* 0x00006b0000097a24 */ /* 0x040fe400078e0209 */
[----:B------:R-:W-:Y:S01]  /*7e70*/  IMAD.WIDE.U32 R2, R0, c[0x0][0x1a8], R2 ;  /* 0x00006a0000027a25 */ /* 0x000fe200078e0002 */
[----:B------:R-:W-:Y:S02]  /*7e80*/  SEL R0, R13, RZ, !P0 ;  /* 0x000000ff0d007207 */ /* 0x000fe40004000000 */
[----:B------:R-:W-:Y:S01]  /*7e90*/  SEL R11, RZ, 0x4, P5 ;  /* 0x00000004ff0b7807 */ /* 0x000fe20002800000 */
[C---:B------:R-:W-:Y:S02]  /*7ea0*/  IMAD R10, R8.reuse, c[0x0][0x1f0], RZ ;  /* 0x00007c00080a7a24 */ /* 0x040fe400078e02ff */
[----:B------:R-:W-:Y:S02]  /*7eb0*/  IMAD R8, R8, c[0x0][0x218], RZ ;  /* 0x0000860008087a24 */ /* 0x000fe400078e02ff */
[----:B------:R-:W-:Y:S01]  /*7ec0*/  IMAD.WIDE.U32 R242, R0, c[0x0][0x218], R4 ;  /* 0x0000860000f27a25 */ /* 0x000fe200078e0004 */
[----:B------:R-:W-:-:S03]  /*7ed0*/  LOP3.LUT R63, R14, R11, RZ, 0xfc, !PT ;  /* 0x0000000b0e3f7212 */ /* 0x000fc600078efcff */
[----:B------:R-:W-:Y:S01]  /*7ee0*/  IMAD.WIDE.U32 R240, R0, c[0x0][0x1f0], R6 ;  /* 0x00007c0000f07a25 */ /* 0x000fe200078e0006 */
[----:B------:R-:W-:-:S03]  /*7ef0*/  LEA R11, P0, R2, c[0x0][0x160], 0x1 ;  /* 0x00005800020b7a11 */ /* 0x000fc600078008ff */
[C---:B------:R-:W-:Y:S02]  /*7f00*/  IMAD R4, R0.reuse, c[0x0][0x1f4], R10 ;  /* 0x00007d0000047a24 */ /* 0x040fe400078e020a */
[----:B------:R-:W-:Y:S02]  /*7f10*/  IMAD.IADD R3, R3, 0x1, R9 ;  /* 0x0000000103037824 */ /* 0x000fe400078e0209 */
[----:B------:R-:W-:Y:S01]  /*7f20*/  IMAD R0, R0, c[0x0][0x21c], R8 ;  /* 0x0000870000007a24 */ /* 0x000fe200078e0208 */
[----:B------:R-:W-:Y:S01]  /*7f30*/  ISETP.GE.AND P2, PT, R246, c[0x0][0x198], PT ;  /* 0x00006600f6007a0c */ /* 0x000fe20003f46270 */
[----:B------:R-:W-:Y:S01]  /*7f40*/  IMAD.IADD R239, R241, 0x1, R4 ;  /* 0x00000001f1ef7824 */ /* 0x000fe200078e0204 */
[----:B------:R-:W-:Y:S02]  /*7f50*/  LEA.HI.X R10, R2, c[0x0][0x164], R3, 0x1, P0 ;  /* 0x00005900020a7a11 */ /* 0x000fe400000f0c03 */
[----:B------:R-:W-:Y:S02]  /*7f60*/  LEA R9, R17, R238, 0x7 ;  /* 0x000000ee11097211 */ /* 0x000fe400078e38ff */
[----:B------:R-:W-:Y:S01]  /*7f70*/  IADD3 R244, R243, R0, RZ ;  /* 0x00000000f3f47210 */ /* 0x000fe20007ffe0ff */
[----:B------:R-:W-:Y:S05]  /*7f80*/  BRA.DIV ~URZ, `(.L_x_208) ;  /* 0x0000fca27f007947 */ /* 0x000fea000b800000 */
[----:B------:R1:W2:Y:S02]  /*7f90*/  SHFL.IDX PT, R8, R10, RZ, 0x1c1f ;  /* 0x001c1fff0a087589 */ /* 0x0002a400000e0000 */
.L_x_336:
[----:B------:R-:W-:Y:S05]  /*7fa0*/  BRA.DIV ~URZ, `(.L_x_209) ;  /* 0x0000fcf27f007947 */ /* 0x000fea000b800000 */
[----:B------:R3:W4:Y:S02]  /*7fb0*/  SHFL.IDX PT, R0, R11, RZ, 0x1c1f ;  /* 0x001c1fff0b007589 */ /* 0x00072400000e0000 */
.L_x_337:
[----:B------:R-:W-:Y:S01]  /*7fc0*/  IMAD R34, R150, c[0x0][0x2c4], RZ ;  /* 0x0000b10096227a24 */ /* 0x000fe200078e02ff */
[----:B------:R-:W-:Y:S04]  /*7fd0*/  BSSY B0, `(.L_x_210) ;  /* 0x0000012000007945 */ /* 0x000fe80003800000 */
[----:B------:R-:W-:-:S13]  /*7fe0*/  ISETP.GE.AND P0, PT, R9, R34, PT ;  /* 0x000000220900720c */ /* 0x000fda0003f06270 */
[----:B------:R-:W-:Y:S05]  /*7ff0*/  @P0 BRA `(.L_x_211) ;  /* 0x000000f000000947 */ /* 0x000fea0003800000 */
[----:B---3--:R-:W3:Y:S04]  /*8000*/  LDL R2, [R1+0x28] ;  /* 0x0000280001027983 */ /* 0x008ee80000100800 */
[----:B----4-:R-:W4:Y:S01]  /*8010*/  LDL R12, [R1+0x24] ;  /* 0x00002400010c7983 */ /* 0x010f220000100800 */
[----:B------:R-:W-:-:S04]  /*8020*/  LEA R6, P0, R246, R0, 0x1 ;  /* 0x00000000f6067211 */ /* 0x000fc800078008ff */
[----:B--2---:R-:W-:Y:S02]  /*8030*/  LEA.HI.X R7, R246, R8, R247, 0x1, P0 ;  /* 0x00000008f6077211 */ /* 0x004fe400000f0cf7 */
[----:B------:R-:W-:-:S04]  /*8040*/  LEA R4, P0, R245, R0, 0x1 ;  /* 0x00000000f5047211 */ /* 0x000fc800078008ff */
[----:B---3--:R-:W-:Y:S02]  /*8050*/  LEA.HI.X R5, R245, R8, R2, 0x1, P0 ;  /* 0x00000008f5057211 */ /* 0x008fe400000f0c02 */
[----:B------:R-:W-:Y:S01]  /*8060*/  LEA R2, P0, R248, R0, 0x1 ;  /* 0x00000000f8027211 */ /* 0x000fe200078008ff */
[----:B------:R-:W-:-:S03]  /*8070*/  IMAD.SHL.U32 R0, R236, 0x2, RZ ;  /* 0x00000002ec007824 */ /* 0x000fc600078e00ff */
[----:B----4-:R-:W-:Y:S02]  /*8080*/  LEA.HI.X R3, R248, R8, R12, 0x1, P0 ;  /* 0x00000008f8037211 */ /* 0x010fe400000f0c0c */
[----:B------:R-:W-:Y:S01]  /*8090*/  @!PT LDS RZ, [RZ] ;  /* 0x00000000fffff984 */ /* 0x000fe20000000800 */
[----:B------:R-:W-:Y:S01]  /*80a0*/  @!PT LDS RZ, [RZ] ;  /* 0x00000000fffff984 */ /* 0x000fe20000000800 */
[----:B------:R-:W-:Y:S01]  /*80b0*/  @!PT LDS RZ, [RZ] ;  /* 0x00000000fffff984 */ /* 0x000fe20000000800 */
[----:B------:R2:W-:Y:S04]  /*80c0*/  LDGSTS.E.BYPASS.LTC128B.128 [R0+0x6080], [R6.64], !P2 ;  /* 0x0608000006007fae */ /* 0x0005e8000d101d46 */
[----:B------:R2:W-:Y:S04]  /*80d0*/  LDGSTS.E.BYPASS.LTC128B.128 [R0+0x8080], [R4.64], !P3 ;  /* 0x0808000004007fae */ /* 0x0005e8000d901d46 */
[----:B------:R2:W-:Y:S02]  /*80e0*/  LDGSTS.E.BYPASS.LTC128B.128 [R0+0xa080], [R2.64], !P4 ;  /* 0x0a08000002007fae */ /* 0x0005e4000e101d46 */
.L_x_211:
[----:B------:R-:W-:Y:S05]  /*80f0*/  BSYNC B0 ;  /* 0x0000000000007941 */ /* 0x000fea0003800000 */
.L_x_210:
[----:B------:R-:W-:Y:S05]  /*8100*/  BRA.DIV ~URZ, `(.L_x_212) ;  /* 0x0000fbf27f007947 */ /* 0x000fea000b800000 */
[----:B--2---:R2:W1:Y:S04]  /*8110*/  SHFL.IDX PT, R8, R10, 0x1, 0x1c1f ;  /* 0x003c1f000a087f89 */ /* 0x00446800000e0000 */
[----:B----4-:R2:W4:Y:S02]  /*8120*/  SHFL.IDX PT, R0, R11, 0x1, 0x1c1f ;  /* 0x003c1f000b007f89 */ /* 0x01052400000e0000 */
.L_x_338:
[----:B------:R-:W-:Y:S01]  /*8130*/  IADD3 R2, R9, 0x20, RZ ;  /* 0x0000002009027810 */ /* 0x000fe20007ffe0ff */
[----:B------:R-:W-:Y:S03]  /*8140*/  BSSY B0, `(.L_x_213) ;  /* 0x0000012000007945 */ /* 0x000fe60003800000 */
[----:B------:R-:W-:-:S13]  /*8150*/  ISETP.GE.AND P0, PT, R2, R34, PT ;  /* 0x000000220200720c */ /* 0x000fda0003f06270 */
[----:B------:R-:W-:Y:S05]  /*8160*/  @P0 BRA `(.L_x_214) ;  /* 0x000000f000000947 */ /* 0x000fea0003800000 */
[----:B--2---:R-:W2:Y:S04]  /*8170*/  LDL R3, [R1+0x28] ;  /* 0x0000280001037983 */ /* 0x004ea80000100800 */
[----:B---3--:R-:W3:Y:S01]  /*8180*/  LDL R12, [R1+0x24] ;  /* 0x00002400010c7983 */ /* 0x008ee20000100800 */
[----:B----4-:R-:W-:-:S04]  /*8190*/  LEA R6, P0, R246, R0, 0x1 ;  /* 0x00000000f6067211 */ /* 0x010fc800078008ff */
[----:B-1----:R-:W-:Y:S02]  /*81a0*/  LEA.HI.X R7, R246, R8, R247, 0x1, P0 ;  /* 0x00000008f6077211 */ /* 0x002fe400000f0cf7 */
[----:B------:R-:W-:-:S04]  /*81b0*/  LEA R4, P0, R245, R0, 0x1 ;  /* 0x00000000f5047211 */ /* 0x000fc800078008ff */
[----:B--2---:R-:W-:Y:S02]  /*81c0*/  LEA.HI.X R5, R245, R8, R3, 0x1, P0 ;  /* 0x00000008f5057211 */ /* 0x004fe400000f0c03 */
[----:B------:R-:W-:Y:S01]  /*81d0*/  LEA R2, P0, R248, R0, 0x1 ;  /* 0x00000000f8027211 */ /* 0x000fe200078008ff */
[----:B------:R-:W-:-:S03]  /*81e0*/  IMAD.SHL.U32 R0, R236, 0x2, RZ ;  /* 0x00000002ec007824 */ /* 0x000fc600078e00ff */
[----:B---3--:R-:W-:Y:S02]  /*81f0*/  LEA.HI.X R3, R248, R8, R12, 0x1, P0 ;  /* 0x00000008f8037211 */ /* 0x008fe400000f0c0c */
[----:B------:R-:W-:Y:S01]  /*8200*/  @!PT LDS RZ, [RZ] ;  /* 0x00000000fffff984 */ /* 0x000fe20000000800 */
[----:B------:R-:W-:Y:S01]  /*8210*/  @!PT LDS RZ, [RZ] ;  /* 0x00000000fffff984 */ /* 0x000fe20000000800 */
[----:B------:R-:W-:Y:S01]  /*8220*/  @!PT LDS RZ, [RZ] ;  /* 0x00000000fffff984 */ /* 0x000fe20000000800 */
[----:B------:R1:W-:Y:S04]  /*8230*/  LDGSTS.E.BYPASS.LTC128B.128 [R0+0x6880], [R6.64], !P2 ;  /* 0x0688000006007fae */ /* 0x0003e8000d101d46 */
[----:B------:R1:W-:Y:S04]  /*8240*/  LDGSTS.E.BYPASS.LTC128B.128 [R0+0x8880], [R4.64], !P3 ;  /* 0x0888000004007fae */ /* 0x0003e8000d901d46 */
[----:B------:R1:W-:Y:S02]  /*8250*/  LDGSTS.E.BYPASS.LTC128B.128 [R0+0xa880], [R2.64], !P4 ;  /* 0x0a88000002007fae */ /* 0x0003e4000e101d46 */
.L_x_214:
[----:B------:R-:W-:Y:S05]  /*8260*/  BSYNC B0 ;  /* 0x0000000000007941 */ /* 0x000fea0003800000 */
.L_x_213:
[----:B------:R-:W-:Y:S05]  /*8270*/  BRA.DIV ~URZ, `(.L_x_215) ;  /* 0x0000fb427f007947 */ /* 0x000fea000b800000 */
[----:B-1----:R1:W2:Y:S02]  /*8280*/  SHFL.IDX PT, R8, R10, 0x2, 0x1c1f ;  /* 0x005c1f000a087f89 */ /* 0x0022a400000e0000 */
.L_x_339:
[----:B------:R-:W-:Y:S05]  /*8290*/  BRA.DIV ~URZ, `(.L_x_216) ;  /* 0x0000fb927f007947 */ /* 0x000fea000b800000 */
[----:B----4-:R4:W1:Y:S02]  /*82a0*/  SHFL.IDX PT, R0, R11, 0x2, 0x1c1f ;  /* 0x005c1f000b007f89 */ /* 0x01086400000e0000 */
.L_x_340:
[----:B------:R-:W-:Y:S01]  /*82b0*/  IADD3 R2, R9, 0x40, RZ ;  /* 0x0000004009027810 */ /* 0x000fe20007ffe0ff */
[----:B------:R-:W-:Y:S03]  /*82c0*/  BSSY B0, `(.L_x_217) ;  /* 0x0000012000007945 */ /* 0x000fe60003800000 */
[----:B------:R-:W-:-:S13]  /*82d0*/  ISETP.GE.AND P0, PT, R2, R34, PT ;  /* 0x000000220200720c */ /* 0x000fda0003f06270 */
[----:B------:R-:W-:Y:S05]  /*82e0*/  @P0 BRA `(.L_x_218) ;  /* 0x000000f000000947 */ /* 0x000fea0003800000 */
[----:B---3--:R-:W3:Y:S04]  /*82f0*/  LDL R3, [R1+0x28] ;  /* 0x0000280001037983 */ /* 0x008ee80000100800 */
[----:B----4-:R-:W4:Y:S01]  /*8300*/  LDL R12, [R1+0x24] ;  /* 0x00002400010c7983 */ /* 0x010f220000100800 */
[----:B-1----:R-:W-:-:S04]  /*8310*/  LEA R6, P0, R246, R0, 0x1 ;  /* 0x00000000f6067211 */ /* 0x002fc800078008ff */
        /* <DEDUP_REMOVED lines=12> */
.L_x_218:
[----:B------:R-:W-:Y:S05]  /*83e0*/  BSYNC B0 ;  /* 0x0000000000007941 */ /* 0x000fea0003800000 */
.L_x_217:
[----:B------:R-:W-:Y:S05]  /*83f0*/  BRA.DIV ~URZ, `(.L_x_219) ;  /* 0x0000fa927f007947 */ /* 0x000fea000b800000 */
[----:B--2---:R2:W3:Y:S04]  /*8400*/  SHFL.IDX PT, R8, R10, 0x3, 0x1c1f ;  /* 0x007c1f000a087f89 */ /* 0x0044e800000e0000 */
[----:B-1----:R2:W1:Y:S02]  /*8410*/  SHFL.IDX PT, R0, R11, 0x3, 0x1c1f ;  /* 0x007c1f000b007f89 */ /* 0x00246400000e0000 */
.L_x_341:
[----:B--2---:R-:W2:Y:S04]  /*8420*/  LDL R4, [R1+0x28] ;  /* 0x0000280001047983 */ /* 0x004ea80000100800 */
[----:B----4-:R-:W4:Y:S01]  /*8430*/  LDL R12, [R1+0x24] ;  /* 0x00002400010c7983 */ /* 0x010f220000100800 */
[----:B------:R-:W-:Y:S01]  /*8440*/  IADD3 R2, R9, 0x60, RZ ;  /* 0x0000006009027810 */ /* 0x000fe20007ffe0ff */
[----:B------:R-:W-:Y:S01]  /*8450*/  IMAD.MOV.U32 R65, RZ, RZ, 0x30 ;  /* 0x00000030ff417424 */ /* 0x000fe200078e00ff */
[----:B------:R-:W-:Y:S01]  /*8460*/  SHF.R.S32.HI R64, RZ, 0x1f, R118 ;  /* 0x0000001fff407819 */ /* 0x000fe20000011476 */
[----:B------:R-:W-:Y:S01]  /*8470*/  IMAD.MOV.U32 R128, RZ, RZ, R240 ;  /* 0x000000ffff807224 */ /* 0x000fe200078e00f0 */
[----:B------:R-:W-:Y:S01]  /*8480*/  ISETP.GE.AND P0, PT, R2, R34, PT ;  /* 0x000000220200720c */ /* 0x000fe20003f06270 */
[----:B------:R-:W-:-:S02]  /*8490*/  IMAD R65, R225, -0x30, R65 ;  /* 0xffffffd0e1417824 */ /* 0x000fc400078e0241 */
[----:B------:R-:W-:Y:S02]  /*84a0*/  IMAD R5, R64, c[0x0][0x1e0], RZ ;  /* 0x0000780040057a24 */ /* 0x000fe400078e02ff */
[----:B------:R-:W-:Y:S02]  /*84b0*/  IMAD.IADD R119, R160, 0x1, R65 ;  /* 0x00000001a0777824 */ /* 0x000fe400078e0241 */
[----:B------:R-:W-:Y:S02]  /*84c0*/  IMAD R10, R118, c[0x0][0x1e4], R5 ;  /* 0x00007900760a7a24 */ /* 0x000fe400078e0205 */
[----:B------:R-:W-:Y:S01]  /*84d0*/  IMAD.MOV.U32 R129, RZ, RZ, R239 ;  /* 0x000000ffff817224 */ /* 0x000fe200078e00ef */
[----:B---3--:R-:W-:-:S03]  /*84e0*/  IMNMX R11, R119, 0x30, PT ;  /* 0x00000030770b7817 */ /* 0x008fc60003800200 */
[----:B-1----:R-:W-:Y:S01]  /*84f0*/  @!P0 LEA R2, P1, R246, R0, 0x1 ;  /* 0x00000000f6028211 */ /* 0x002fe200078208ff */
[----:B------:R-:W-:-:S03]  /*8500*/  @!P0 IMAD.SHL.U32 R9, R236, 0x2, RZ ;  /* 0x00000002ec098824 */ /* 0x000fc600078e00ff */
[----:B------:R-:W-:Y:S02]  /*8510*/  @!P0 LEA.HI.X R3, R246, R8, R247, 0x1, P1 ;  /* 0x00000008f6038211 */ /* 0x000fe400008f0cf7 */
[----:B------:R-:W-:-:S03]  /*8520*/  @!P0 LEA R6, P1, R245, R0, 0x1 ;  /* 0x00000000f5068211 */ /* 0x000fc600078208ff */
[----:B------:R-:W-:Y:S01]  /*8530*/  @!PT LDS RZ, [RZ] ;  /* 0x00000000fffff984 */ /* 0x000fe20000000800 */
[----:B------:R-:W-:Y:S01]  /*8540*/  @!PT LDS RZ, [RZ] ;  /* 0x00000000fffff984 */ /* 0x000fe20000000800 */
[----:B------:R-:W-:Y:S01]  /*8550*/  @!PT LDS RZ, [RZ] ;  /* 0x00000000fffff984 */ /* 0x000fe20000000800 */
[----:B------:R1:W-:Y:S02]  /*8560*/  @!P0 LDGSTS.E.BYPASS.LTC128B.128 [R9+0x7880], [R2.64], !P2 ;  /* 0x0788000002098fae */ /* 0x0003e4000d101d46 */
[----:B-1----:R-:W-:Y:S01]  /*8570*/  IMAD.WIDE.U32 R2, R118, c[0x0][0x1e0], RZ ;  /* 0x0000780076027a25 */ /* 0x002fe200078e00ff */
[----:B--2---:R-:W-:Y:S02]  /*8580*/  @!P0 LEA.HI.X R7, R245, R8, R4, 0x1, P1 ;  /* 0x00000008f5078211 */ /* 0x004fe400008f0c04 */
[C---:B------:R-:W-:Y:S01]  /*8590*/  @!P0 LEA R4, P1, R248.reuse, R0, 0x1 ;  /* 0x00000000f8048211 */ /* 0x040fe200078208ff */
[----:B------:R-:W-:Y:S02]  /*85a0*/  IMAD.IADD R0, R11, 0x1, -R238 ;  /* 0x000000010b007824 */ /* 0x000fe400078e0aee */
[----:B------:R1:W-:Y:S01]  /*85b0*/  @!P0 LDGSTS.E.BYPASS.LTC128B.128 [R9+0x9880], [R6.64], !P3 ;  /* 0x0988000006098fae */ /* 0x0003e2000d901d46 */
[----:B----4-:R-:W-:Y:S01]  /*85c0*/  @!P0 LEA.HI.X R5, R248, R8, R12, 0x1, P1 ;  /* 0x00000008f8058211 */ /* 0x010fe200008f0c0c */
[----:B------:R-:W-:Y:S01]  /*85d0*/  IMAD.MOV.U32 R8, RZ, RZ, 0x20 ;  /* 0x00000020ff087424 */ /* 0x000fe200078e00ff */
[----:B------:R-:W-:-:S02]  /*85e0*/  ISETP.GE.AND P1, PT, R0, 0x21, PT ;  /* 0x000000210000780c */ /* 0x000fc40003f26270 */
[----:B------:R-:W-:Y:S01]  /*85f0*/  ISETP.GE.AND P2, PT, R0, 0x1, PT ;  /* 0x000000010000780c */ /* 0x000fe20003f46270 */
[----:B------:R2:W-:Y:S01]  /*8600*/  @!P0 LDGSTS.E.BYPASS.LTC128B.128 [R9+0xb880], [R4.64], !P4 ;  /* 0x0b88000004098fae */ /* 0x0005e2000e101d46 */
[----:B------:R-:W-:Y:S01]  /*8610*/  IMAD.IADD R0, R3, 0x1, R10 ;  /* 0x0000000103007824 */ /* 0x000fe200078e020a */
[----:B------:R-:W-:Y:S01]  /*8620*/  ISETP.NE.AND P4, PT, R120, RZ, PT ;  /* 0x000000ff7800720c */ /* 0x000fe20003f85270 */
[----:B------:R-:W-:Y:S01]  /*8630*/  IMAD.WIDE.U32 R2, R2, 0x30, R128 ;  /* 0x0000003002027825 */ /* 0x000fe200078e0080 */
[----:B------:R-:W0:Y:S01]  /*8640*/  LDGDEPBAR ;  /* 0x00000000000079af */ /* 0x000e220000000000 */
[----:B------:R-:W-:Y:S02]  /*8650*/  WARPSYNC 0xffffffff ;  /* 0xffffffff00007948 */ /* 0x000fe40003800000 */
[----:B------:R-:W-:-:S04]  /*8660*/  IMAD R0, R0, 0x30, RZ ;  /* 0x0000003000007824 */ /* 0x000fc800078e02ff */
[----:B------:R-:W-:Y:S02]  /*8670*/  IMAD.IADD R0, R3, 0x1, R0 ;  /* 0x0000000103007824 */ /* 0x000fe400078e0200 */
[----:B-1----:R-:W-:Y:S01]  /*8680*/  IMAD.WIDE.U32 R6, R8, c[0x0][0x1e0], RZ ;  /* 0x0000780008067a25 */ /* 0x002fe200078e00ff */
[----:B------:R-:W-:Y:S04]  /*8690*/  BAR.SYNC.DEFER_BLOCKING 0x0 ;  /* 0x0000000000007b1d */ /* 0x000fe80000010000 */
[----:B------:R-:W-:Y:S01]  /*86a0*/  @P1 IADD3 R3, P0, R2, R6, RZ ;  /* 0x0000000602031210 */ /* 0x000fe20007f1e0ff */
[----:B--2---:R-:W-:Y:S01]  /*86b0*/  IMAD R5, R8, c[0x0][0x1e4], RZ ;  /* 0x0000790008057a24 */ /* 0x004fe200078e02ff */
[----:B------:R-:W-:-:S04]  /*86c0*/  @P2 LEA R4, P3, R2, c[0x0][0x1c8], 0x1 ;  /* 0x0000720002042a11 */ /* 0x000fc800078608ff */
[----:B------:R-:W-:Y:S02]  /*86d0*/  @P1 IADD3.X R6, R0, R7, R5, P0, !PT ;  /* 0x0000000700061210 */ /* 0x000fe400007fe405 */
[----:B------:R-:W-:Y:S01]  /*86e0*/  @P2 LEA.HI.X R5, R2, c[0x0][0x1cc], R0, 0x1, P3 ;  /* 0x0000730002052a11 */ /* 0x000fe200018f0c00 */
[----:B------:R-:W-:Y:S01]  /*86f0*/  @P1 IMAD.SHL.U32 R0, R236, 0x2, RZ ;  /* 0x00000002ec001824 */ /* 0x000fe200078e00ff */
[----:B------:R-:W-:-:S04]  /*8700*/  @P1 LEA R2, P0, R3, c[0x0][0x1c8], 0x1 ;  /* 0x0000720003021a11 */ /* 0x000fc800078008ff */
[----:B------:R-:W-:Y:S01]  /*8710*/  @P1 LEA.HI.X R3, R3, c[0x0][0x1cc], R6, 0x1, P0 ;  /* 0x0000730003031a11 */ /* 0x000fe200000f0c06 */
[----:B------:R-:W-:Y:S01]  /*8720*/  @P2 IMAD.SHL.U32 R6, R236, 0x2, RZ ;  /* 0x00000002ec062824 */ /* 0x000fe200078e00ff */
[----:B------:R-:W-:-:S04]  /*8730*/  ISETP.LT.AND P0, PT, RZ, c[0x0][0x27c], PT ;  /* 0x00009f00ff007a0c */ /* 0x000fc80003f01270 */
        /* <DEDUP_REMOVED lines=8> */
[----:B------:R1:W-:Y:S04]  /*87c0*/  @P1 LDGSTS.E.BYPASS.LTC128B.128 [R0+0x5c80], [R2.64+0x80], !P5 ;  /* 0x05c8008002001fae */ /* 0x0003e8000e901d46 */
[----:B------:R-:W0:Y:S01]  /*87d0*/  LDGDEPBAR ;  /* 0x00000000000079af */ /* 0x000e220000000000 */
[----:B------:R-:W-:Y:S05]  /*87e0*/  @P0 BRA `(.L_x_220) ;  /* 0x0000002000000947 */ /* 0x000fea0003800000 */
[----:B------:R-:W-:-:S04]  /*87f0*/  DEPBAR.LE SB0, 0x1 ;  /* 0x000080400000791a */ /* 0x000fc80000000000 */
[----:B------:R-:W-:Y:S05]  /*8800*/  BRA `(.L_x_221) ;  /* 0x0000585000007947 */ /* 0x000fea0003800000 */
.L_x_220:
[----:B------:R-:W2:Y:S01]  /*8810*/  LDL R66, [R1+0x4] ;  /* 0x0000040001427983 */ /* 0x000ea20000100800 */
[----:B-1---5:R-:W-:Y:S01]  /*8820*/  SHF.R.S32.HI R0, RZ, 0x1f, R137 ;  /* 0x0000001fff007819 */ /* 0x022fe20000011489 */
[----:B------:R-:W-:Y:S01]  /*8830*/  ULDC.U8 UR4, c[0x0][0x298] ;  /* 0x0000a60000047ab9 */ /* 0x000fe20000000000 */
[C---:B------:R-:W-:Y:S01]  /*8840*/  IMAD.WIDE.U32 R2, R137.reuse, c[0x0][0x280], RZ ;  /* 0x0000a00089027a25 */ /* 0x040fe200078e00ff */
[----:B------:R-:W-:Y:S01]  /*8850*/  ISETP.NE.AND P2, PT, RZ, UR4, PT ;  /* 0x00000004ff007c0c */ /* 0x000fe2000bf45270 */
[----:B------:R-:W-:Y:S02]  /*8860*/  BSSY B2, `(.L_x_221) ;  /* 0x000057f000027945 */ /* 0x000fe40003800000 */
[----:B------:R-:W-:Y:S01]  /*8870*/  IMAD R6, R0, c[0x0][0x280], RZ ;  /* 0x0000a00000067a24 */ /* 0x000fe200078e02ff */
[----:B------:R-:W-:Y:S01]  /*8880*/  LEA R7, P1, R2, c[0x0][0x270], 0x1 ;  /* 0x00009c0002077a11 */ /* 0x000fe200078208ff */
[----:B------:R-:W-:Y:S02]  /*8890*/  IMAD R0, R0, c[0x0][0x290], RZ ;  /* 0x0000a40000007a24 */ /* 0x000fe400078e02ff */
[----:B------:R-:W-:-:S02]  /*88a0*/  IMAD R6, R137, c[0x0][0x284], R6 ;  /* 0x0000a10089067a24 */ /* 0x000fc400078e0206 */
[----:B------:R-:W-:-:S03]  /*88b0*/  IMAD.WIDE.U32 R4, R137, c[0x0][0x290], RZ ;  /* 0x0000a40089047a25 */ /* 0x000fc600078e00ff */
[----:B------:R-:W-:Y:S01]  /*88c0*/  IADD3 R3, R6, R3, RZ ;  /* 0x0000000306037210 */ /* 0x000fe20007ffe0ff */
[----:B------:R-:W-:Y:S01]  /*88d0*/  IMAD R0, R137, c[0x0][0x294], R0 ;  /* 0x0000a50089007a24 */ /* 0x000fe200078e0200 */
[----:B------:R-:W-:-:S04]  /*88e0*/  LEA R8, P0, R4, c[0x0][0x288], 0x1 ;  /* 0x0000a20004087a11 */ /* 0x000fc800078008ff */
[----:B------:R-:W-:Y:S02]  /*88f0*/  IADD3 R5, R0, R5, RZ ;  /* 0x0000000500057210 */ /* 0x000fe40007ffe0ff */
[----:B------:R-:W-:Y:S02]  /*8900*/  LEA.HI.X R0, R2, c[0x0][0x274], R3, 0x1, P1 ;  /* 0x00009d0002007a11 */ /* 0x000fe400008f0c03 */
[----:B------:R-:W-:Y:S02]  /*8910*/  LEA.HI.X R2, R4, c[0x0][0x28c], R5, 0x1, P0 ;  /* 0x0000a30004027a11 */ /* 0x000fe400000f0c05 */
[----:B--2---:R-:W-:Y:S01]  /*8920*/  LEA R6, R66, R237, 0x7 ;  /* 0x000000ed42067211 */ /* 0x004fe200078e38ff */
[----:B------:R-:W-:Y:S05]  /*8930*/  @!P2 BRA `(.L_x_222) ;  /* 0x00002a700000a947 */ /* 0x000fea0003800000 */
[----:B------:R-:W-:Y:S01]  /*8940*/  ISETP.GE.AND P0, PT, R6, R34, PT ;  /* 0x000000220600720c */ /* 0x000fe20003f06270 */
[----:B------:R-:W1:Y:S01]  /*8950*/  SHFL.IDX PT, R3, R2, RZ, 0x1e1f ;  /* 0x001e1fff02037589 */ /* 0x000e6200000e0000 */
[----:B------:R-:W-:Y:S01]  /*8960*/  BSSY B0, `(.L_x_223) ;  /* 0x0000050000007945 */ /* 0x000fe20003800000 */
[----:B------:R-:W-:Y:S01]  /*8970*/  CS2R R28, SRZ ;  /* 0x00000000001c7805 */ /* 0x000fe2000001ff00 */
[----:B------:R-:W-:Y:S01]  /*8980*/  CS2R R26, SRZ ;  /* 0x00000000001a7805 */ /* 0x000fe2000001ff00 */
[----:B------:R-:W2:Y:S01]  /*8990*/  SHFL.IDX PT, R5, R0, RZ, 0x1e1f ;  /* 0x001e1fff00057589 */ /* 0x000ea200000e0000 */
[----:B------:R-:W-:Y:S01]  /*89a0*/  CS2R R24, SRZ ;  /* 0x0000000000187805 */ /* 0x000fe2000001ff00 */
[----:B------:R-:W-:Y:S01]  /*89b0*/  CS2R R22, SRZ ;  /* 0x0000000000167805 */ /* 0x000fe2000001ff00 */
[----:B------:R-:W-:Y:S01]  /*89c0*/  CS2R R20, SRZ ;  /* 0x0000000000147805 */ /* 0x000fe2000001ff00 */
[----:B------:R3:W4:Y:S01]  /*89d0*/  SHFL.IDX PT, R4, R7, RZ, 0x1e1f ;  /* 0x001e1fff07047589 */ /* 0x00072200000e0000 */
[----:B------:R-:W-:Y:S01]  /*89e0*/  CS2R R18, SRZ ;  /* 0x0000000000127805 */ /* 0x000fe2000001ff00 */
[----:B------:R-:W-:Y:S01]  /*89f0*/  CS2R R16, SRZ ;  /* 0x0000000000107805 */ /* 0x000fe2000001ff00 */
[----:B------:R-:W-:Y:S01]  /*8a00*/  CS2R R14, SRZ ;  /* 0x00000000000e7805 */ /* 0x000fe2000001ff00 */
[----:B------:R5:W1:Y:S01]  /*8a10*/  SHFL.IDX PT, R2, R8, RZ, 0x1e1f ;  /* 0x001e1fff08027589 */ /* 0x000a6200000e0000 */
[----:B------:R-:W-:Y:S01]  /*8a20*/  CS2R R12, SRZ ;  /* 0x00000000000c7805 */ /* 0x000fe2000001ff00 */
[----:B------:R-:W-:Y:S01]  /*8a30*/  CS2R R10, SRZ ;  /* 0x00000000000a7805 */ /* 0x000fe2000001ff00 */
[----:B---3--:R-:W-:Y:S01]  /*8a40*/  CS2R R6, SRZ ;  /* 0x0000000000067805 */ /* 0x008fe2000001ff00 */
[----:B-----5:R-:W-:Y:S01]  /*8a50*/  CS2R R8, SRZ ;  /* 0x0000000000087805 */ /* 0x020fe2000001ff00 */
[----:B------:R-:W-:Y:S05]  /*8a60*/  @P0 BRA `(.L_x_224) ;  /* 0x000003f000000947 */ /* 0x000fea0003800000 */
[----:B-12-4-:R-:W2:Y:S04]  /*8a70*/  LDL R32, [R1+0x78] ;  /* 0x0000780001207983 */ /* 0x016ea80000100800 */
[----:B------:R-:W3:Y:S04]  /*8a80*/  LDL R31, [R1+0x74] ;  /* 0x00007400011f7983 */ /* 0x000ee80000100800 */
[----:B------:R-:W4:Y:S01]  /*8a90*/  LDL R30, [R1+0x70] ;  /* 0x00007000011e7983 */ /* 0x000f220000100800 */
[C---:B------:R-:W-:Y:S01]  /*8aa0*/  ISETP.GE.AND P1, PT, R157.reuse, c[0x0][0x27c], PT ;  /* 0x00009f009d007a0c */ /* 0x040fe20003f26270 */
[----:B------:R-:W-:Y:S01]  /*8ab0*/  IMAD.SHL.U32 R0, R157, 0x2, RZ ;  /* 0x000000029d007824 */ /* 0x000fe200078e00ff */
[----:B------:R-:W-:Y:S01]  /*8ac0*/  ISETP.GE.AND P0, PT, R159, c[0x0][0x27c], PT ;  /* 0x00009f009f007a0c */ /* 0x000fe20003f06270 */
[----:B------:R-:W-:Y:S01]  /*8ad0*/  CS2R R22, SRZ ;  /* 0x0000000000167805 */ /* 0x000fe2000001ff00 */
[----:B------:R-:W-:-:S09]  /*8ae0*/  CS2R R10, SRZ ;  /* 0x00000000000a7805 */ /* 0x000fd2000001ff00 */
[-C--:B------:R-:W-:Y:S02]  /*8af0*/  @!P1 IADD3 R8, P2, R4, R0.reuse, RZ ;  /* 0x0000000004089210 */ /* 0x080fe40007f5e0ff */
[----:B------:R-:W-:Y:S01]  /*8b00*/  @!P1 IADD3 R6, P3, R2, R0, RZ ;  /* 0x0000000002069210 */ /* 0x000fe20007f7e0ff */
[----:B------:R-:W-:Y:S01]  /*8b10*/  IMAD.SHL.U32 R0, R159, 0x2, RZ ;  /* 0x000000029f007824 */ /* 0x000fe200078e00ff */
[----:B------:R-:W-:Y:S01]  /*8b20*/  CS2R R24, SRZ ;  /* 0x0000000000187805 */ /* 0x000fe2000001ff00 */
[----:B------:R-:W-:Y:S01]  /*8b30*/  CS2R R12, SRZ ;  /* 0x00000000000c7805 */ /* 0x000fe2000001ff00 */
[----:B------:R-:W-:Y:S01]  /*8b40*/  CS2R R26, SRZ ;  /* 0x00000000001a7805 */ /* 0x000fe2000001ff00 */
[--C-:B--2---:R-:W-:Y:S01]  /*8b50*/  @!P1 IMAD.X R9, R5, 0x1, R32.reuse, P2 ;  /* 0x0000000105099824 */ /* 0x104fe200010e0620 */
[----:B------:R-:W-:Y:S01]  /*8b60*/  ISETP.GE.AND P2, PT, R156, c[0x0][0x27c], PT ;  /* 0x00009f009c007a0c */ /* 0x000fe20003f46270 */
[----:B------:R-:W-:Y:S02]  /*8b70*/  @!P1 IMAD.X R7, R3, 0x1, R32, P3 ;  /* 0x0000000103079824 */ /* 0x000fe400018e0620 */
[----:B------:R-:W2:Y:S04]  /*8b80*/  LDL R32, [R1+0x6c] ;  /* 0x00006c0001207983 */ /* 0x000ea80000100800 */
[----:B------:R1:W5:Y:S04]  /*8b90*/  @!P1 LD.E.64 R22, [R8.64] ;  /* 0x0000000608169980 */ /* 0x000368000c101b00 */
[----:B------:R3:W5:Y:S01]  /*8ba0*/  @!P1 LD.E.64 R10, [R6.64] ;  /* 0x00000006060a9980 */ /* 0x000762000c101b00 */
[----:B-1----:R-:W-:-:S02]  /*8bb0*/  @!P0 IADD3 R8, P3, R4, R0, RZ ;  /* 0x0000000004088210 */ /* 0x002fc40007f7e0ff */
[----:B---3--:R-:W-:-:S03]  /*8bc0*/  @!P0 IADD3 R6, P1, R2, R0, RZ ;  /* 0x0000000002068210 */ /* 0x008fc60007f3e0ff */
[--C-:B------:R-:W-:Y:S02]  /*8bd0*/  @!P0 IMAD.X R9, R5, 0x1, R31.reuse, P3 ;  /* 0x0000000105098824 */ /* 0x100fe400018e061f */
[----:B------:R-:W-:Y:S02]  /*8be0*/  IMAD.SHL.U32 R0, R156, 0x2, RZ ;  /* 0x000000029c007824 */ /* 0x000fe400078e00ff */
[----:B------:R-:W-:Y:S01]  /*8bf0*/  @!P0 IMAD.X R7, R3, 0x1, R31, P1 ;  /* 0x0000000103078824 */ /* 0x000fe200008e061f */
[----:B------:R1:W5:Y:S01]  /*8c00*/  @!P0 LD.E.64 R24, [R8.64] ;  /* 0x0000000608188980 */ /* 0x000362000c101b00 */
[----:B------:R-:W-:-:S03]  /*8c10*/  ISETP.GE.AND P3, PT, R122, c[0x0][0x27c], PT ;  /* 0x00009f007a007a0c */ /* 0x000fc60003f66270 */
[----:B------:R3:W5:Y:S01]  /*8c20*/  @!P0 LD.E.64 R12, [R6.64] ;  /* 0x00000006060c8980 */ /* 0x000762000c101b00 */
[----:B------:R-:W-:Y:S01]  /*8c30*/  CS2R R14, SRZ ;  /* 0x00000000000e7805 */ /* 0x000fe2000001ff00 */
[----:B-1----:R-:W-:-:S05]  /*8c40*/  @!P2 IADD3 R8, P1, R4, R0, RZ ;  /* 0x000000000408a210 */ /* 0x002fca0007f3e0ff */
[--C-:B----4-:R-:W-:Y:S01]  /*8c50*/  @!P2 IMAD.X R9, R5, 0x1, R30.reuse, P1 ;  /* 0x000000010509a824 */ /* 0x110fe200008e061e */
[C---:B------:R-:W-:Y:S02]  /*8c60*/  ISETP.GE.AND P1, PT, R121.reuse, c[0x0][0x27c], PT ;  /* 0x00009f0079007a0c */ /* 0x040fe40003f26270 */
[----:B---3--:R-:W-:Y:S01]  /*8c70*/  @!P2 IADD3 R6, P0, R2, R0, RZ ;  /* 0x000000000206a210 */ /* 0x008fe20007f1e0ff */
[----:B------:R-:W-:Y:S01]  /*8c80*/  IMAD.SHL.U32 R0, R121, 0x2, RZ ;  /* 0x0000000279007824 */ /* 0x000fe200078e00ff */
[----:B------:R1:W5:Y:S03]  /*8c90*/  @!P2 LD.E.64 R26, [R8.64] ;  /* 0x00000006081aa980 */ /* 0x000366000c101b00 */
[----:B------:R-:W-:Y:S01]  /*8ca0*/  @!P2 IMAD.X R7, R3, 0x1, R30, P0 ;  /* 0x000000010307a824 */ /* 0x000fe200000e061e */
[----:B------:R-:W-:-:S04]  /*8cb0*/  ISETP.GE.AND P0, PT, R158, c[0x0][0x27c], PT ;  /* 0x00009f009e007a0c */ /* 0x000fc80003f06270 */
[----:B------:R3:W5:Y:S01]  /*8cc0*/  @!P2 LD.E.64 R14, [R6.64] ;  /* 0x00000006060ea980 */ /* 0x000762000c101b00 */
[----:B------:R-:W-:Y:S01]  /*8cd0*/  @!P3 IMAD.WIDE R20, R122, 0x2, R2 ;  /* 0x000000027a14b825 */ /* 0x000fe200078e0202 */
[----:B------:R-:W-:-:S03]  /*8ce0*/  CS2R R18, SRZ ;  /* 0x0000000000127805 */ /* 0x000fc6000001ff00 */
[----:B------:R-:W-:-:S05]  /*8cf0*/  @!P3 IMAD.WIDE R16, R122, 0x2, R4 ;  /* 0x000000027a10b825 */ /* 0x000fca00078e0204 */
[----:B------:R4:W5:Y:S01]  /*8d00*/  @!P3 LD.E.64 R18, [R16.64] ;  /* 0x000000061012b980 */ /* 0x000962000c101b00 */
[----:B-1----:R-:W-:-:S04]  /*8d10*/  SHF.R.S32.HI R8, RZ, 0x1f, R121 ;  /* 0x0000001fff087819 */ /* 0x002fc80000011479 */
[----:B------:R-:W-:Y:S02]  /*8d20*/  SHF.L.U64.HI R28, R121, 0x1, R8 ;  /* 0x00000001791c7819 */ /* 0x000fe40000010208 */
[----:B------:R-:W-:Y:S01]  /*8d30*/  @!P1 IADD3 R8, P2, R4, R0, RZ ;  /* 0x0000000004089210 */ /* 0x000fe20007f5e0ff */
[----:B---3--:R-:W-:-:S04]  /*8d40*/  CS2R R6, SRZ ;  /* 0x0000000000067805 */ /* 0x008fc8000001ff00 */
[--C-:B------:R-:W-:Y:S01]  /*8d50*/  @!P1 IMAD.X R9, R5, 0x1, R28.reuse, P2 ;  /* 0x0000000105099824 */ /* 0x100fe200010e061c */
[----:B------:R-:W-:Y:S01]  /*8d60*/  @!P1 IADD3 R30, P2, R2, R0, RZ ;  /* 0x00000000021e9210 */ /* 0x000fe20007f5e0ff */
[----:B------:R-:W-:Y:S01]  /*8d70*/  IMAD.SHL.U32 R0, R158, 0x2, RZ ;  /* 0x000000029e007824 */ /* 0x000fe200078e00ff */
[----:B------:R1:W5:Y:S03]  /*8d80*/  @!P3 LD.E.64 R6, [R20.64] ;  /* 0x000000061406b980 */ /* 0x000366000c101b00 */
[----:B------:R-:W-:Y:S01]  /*8d90*/  @!P1 IMAD.X R31, R3, 0x1, R28, P2 ;  /* 0x00000001031f9824 */ /* 0x000fe200010e061c */
[-C--:B------:R-:W-:Y:S02]  /*8da0*/  @!P0 IADD3 R4, P3, R4, R0.reuse, RZ ;  /* 0x0000000004048210 */ /* 0x080fe40007f7e0ff */
[----:B------:R-:W-:Y:S01]  /*8db0*/  @!P0 IADD3 R2, P2, R2, R0, RZ ;  /* 0x0000000002028210 */ /* 0x000fe20007f5e0ff */
[----:B------:R-:W-:Y:S01]  /*8dc0*/  CS2R R28, SRZ ;  /* 0x00000000001c7805 */ /* 0x000fe2000001ff00 */
[----:B----4-:R-:W-:Y:S01]  /*8dd0*/  CS2R R16, SRZ ;  /* 0x0000000000107805 */ /* 0x010fe2000001ff00 */
[----:B-1----:R-:W-:-:S06]  /*8de0*/  CS2R R20, SRZ ;  /* 0x0000000000147805 */ /* 0x002fcc000001ff00 */
[----:B------:R1:W5:Y:S02]  /*8df0*/  @!P1 LD.E.64 R20, [R8.64] ;  /* 0x0000000608149980 */ /* 0x000364000c101b00 */
[----:B-1----:R-:W-:-:S06]  /*8e00*/  CS2R R8, SRZ ;  /* 0x0000000000087805 */ /* 0x002fcc000001ff00 */
[----:B------:R1:W5:Y:S01]  /*8e10*/  @!P1 LD.E.64 R8, [R30.64] ;  /* 0x000000061e089980 */ /* 0x000362000c101b00 */
[--C-:B--2---:R-:W-:Y:S02]  /*8e20*/  @!P0 IMAD.X R5, R5, 0x1, R32.reuse, P3 ;  /* 0x0000000105058824 */ /* 0x104fe400018e0620 */
[----:B------:R-:W-:-:S03]  /*8e30*/  @!P0 IMAD.X R3, R3, 0x1, R32, P2 ;  /* 0x0000000103038824 */ /* 0x000fc600010e0620 */
[----:B------:R1:W5:Y:S04]  /*8e40*/  @!P0 LD.E.64 R28, [R4.64] ;  /* 0x00000006041c8980 */ /* 0x000368000c101b00 */
[----:B------:R1:W5:Y:S02]  /*8e50*/  @!P0 LD.E.64 R16, [R2.64] ;  /* 0x0000000602108980 */ /* 0x000364000c101b00 */
.L_x_224:
[----:B-12-4-:R-:W-:Y:S05]  /*8e60*/  BSYNC B0 ;  /* 0x0000000000007941 */ /* 0x016fea0003800000 */
.L_x_223:
[--C-:B-----5:R-:W-:Y:S01]  /*8e70*/  IMAD.MOV.U32 R39, RZ, RZ, R27.reuse ;  /* 0x000000ffff277224 */ /* 0x120fe200078e001b */
[--C-:B------:R-:W-:Y:S01]  /*8e80*/  SHF.R.U64 R37, R26, 0x10, R27.reuse ;  /* 0x000000101a257819 */ /* 0x100fe2000000121b */
[----:B------:R-:W-:Y:S01]  /*8e90*/  IMAD.MOV.U32 R52, RZ, RZ, R20 ;  /* 0x000000ffff347224 */ /* 0x000fe200078e0014 */
[----:B------:R-:W-:Y:S01]  /*8ea0*/  SHF.R.U32.HI R33, RZ, 0x10, R27 ;  /* 0x00000010ff217819 */ /* 0x000fe2000001161b */
[----:B------:R-:W-:Y:S01]  /*8eb0*/  IMAD.MOV.U32 R27, RZ, RZ, R8 ;  /* 0x000000ffff1b7224 */ /* 0x000fe200078e0008 */
[----:B------:R-:W-:Y:S01]  /*8ec0*/  SHF.R.U64 R45, R22, 0x10, R23 ;  /* 0x00000010162d7819 */ /* 0x000fe20000001217 */
[----:B------:R-:W-:Y:S01]  /*8ed0*/  IMAD.MOV.U32 R48, RZ, RZ, R22 ;  /* 0x000000ffff307224 */ /* 0x000fe200078e0016 */
[----:B------:R-:W-:Y:S01]  /*8ee0*/  SHF.R.U64 R41, R24, 0x10, R25 ;  /* 0x0000001018297819 */ /* 0x000fe20000001219 */
[----:B------:R-:W-:Y:S01]  /*8ef0*/  IMAD.MOV.U32 R44, RZ, RZ, R24 ;  /* 0x000000ffff2c7224 */ /* 0x000fe200078e0018 */
[----:B------:R-:W-:Y:S01]  /*8f00*/  SHF.R.U32.HI R50, RZ, 0x10, R19 ;  /* 0x00000010ff327819 */ /* 0x000fe20000011613 */
[----:B------:R-:W-:Y:S01]  /*8f10*/  IMAD.MOV.U32 R22, RZ, RZ, R11 ;  /* 0x000000ffff167224 */ /* 0x000fe200078e000b */
[----:B------:R-:W-:Y:S01]  /*8f20*/  SHF.R.U64 R24, R8, 0x10, R9 ;  /* 0x0000001008187819 */ /* 0x000fe20000001209 */
[--C-:B------:R-:W-:Y:S01]  /*8f30*/  IMAD.MOV.U32 R47, RZ, RZ, R23.reuse ;  /* 0x000000ffff2f7224 */ /* 0x100fe200078e0017 */
[----:B------:R-:W-:Y:S01]  /*8f40*/  PRMT R27, R27, 0x5410, R52 ;  /* 0x000054101b1b7816 */ /* 0x000fe20000000034 */
[----:B------:R-:W-:Y:S01]  /*8f50*/  IMAD.MOV.U32 R36, RZ, RZ, R28 ;  /* 0x000000ffff247224 */ /* 0x000fe200078e001c */
[----:B------:R-:W-:Y:S01]  /*8f60*/  SHF.R.U32.HI R42, RZ, 0x10, R23 ;  /* 0x00000010ff2a7819 */ /* 0x000fe20000011617 */
[----:B------:R-:W-:Y:S01]  /*8f70*/  IMAD.MOV.U32 R23, RZ, RZ, R10 ;  /* 0x000000ffff177224 */ /* 0x000fe200078e000a */
[----:B------:R-:W-:Y:S01]  /*8f80*/  PRMT R24, R24, 0x5410, R50 ;  /* 0x0000541018187816 */ /* 0x000fe20000000032 */
[----:B------:R-:W-:Y:S01]  /*8f90*/  IMAD.MOV.U32 R31, RZ, RZ, R6 ;  /* 0x000000ffff1f7224 */ /* 0x000fe200078e0006 */
[----:B------:R-:W-:Y:S01]  /*8fa0*/  PRMT R22, R22, 0x5410, R27 ;  /* 0x0000541016167816 */ /* 0x000fe2000000001b */
[----:B------:R-:W-:Y:S01]  /*8fb0*/  IMAD.MOV.U32 R30, RZ, RZ, R7 ;  /* 0x000000ffff1e7224 */ /* 0x000fe200078e0007 */
[----:B------:R-:W-:Y:S01]  /*8fc0*/  SHF.R.U64 R2, R10, 0x10, R11 ;  /* 0x000000100a027819 */ /* 0x000fe2000000120b */
[----:B------:R-:W-:Y:S01]  /*8fd0*/  IMAD.MOV.U32 R54, RZ, RZ, R19 ;  /* 0x000000ffff367224 */ /* 0x000fe200078e0013 */
[--C-:B------:R-:W-:Y:S01]  /*8fe0*/  PRMT R23, R23, 0x5410, R24.reuse ;  /* 0x0000541017177816 */ /* 0x100fe20000000018 */
[----:B------:R-:W-:Y:S01]  /*8ff0*/  IMAD.MOV.U32 R51, RZ, RZ, R21 ;  /* 0x000000ffff337224 */ /* 0x000fe200078e0015 */
[----:B------:R-:W-:Y:S01]  /*9000*/  PRMT R24, R22, 0x7610, R24 ;  /* 0x0000761016187816 */ /* 0x000fe20000000018 */
[--C-:B------:R-:W-:Y:S01]  /*9010*/  IMAD.MOV.U32 R35, RZ, RZ, R29.reuse ;  /* 0x000000ffff237224 */ /* 0x100fe200078e001d */
[----:B------:R-:W-:Y:S01]  /*9020*/  PRMT R22, R2, 0x7610, R22 ;  /* 0x0000761002167816 */ /* 0x000fe20000000016 */
[----:B------:R-:W-:Y:S01]  /*9030*/  IMAD R2, R66, -0x80, R34 ;  /* 0xffffff8042027824 */ /* 0x000fe200078e0222 */
[----:B------:R-:W-:Y:S01]  /*9040*/  SHF.R.U64 R32, R28, 0x10, R29 ;  /* 0x000000101c207819 */ /* 0x000fe2000000121d */
[----:B------:R-:W-:Y:S01]  /*9050*/  IMAD.MOV.U32 R43, RZ, RZ, R25 ;  /* 0x000000ffff2b7224 */ /* 0x000fe200078e0019 */
[----:B------:R-:W-:Y:S01]  /*9060*/  SHF.R.U64 R28, R6, 0x10, R7 ;  /* 0x00000010061c7819 */ /* 0x000fe20000001207 */
[----:B------:R-:W-:Y:S01]  /*9070*/  IMAD.MOV.U32 R6, RZ, RZ, R16 ;  /* 0x000000ffff067224 */ /* 0x000fe200078e0010 */
[----:B------:R-:W-:Y:S01]  /*9080*/  SHF.R.U64 R3, R16, 0x10, R17 ;  /* 0x0000001010037819 */ /* 0x000fe20000001211 */
[----:B------:R-:W-:Y:S01]  /*9090*/  IMAD.MOV.U32 R40, RZ, RZ, R26 ;  /* 0x000000ffff287224 */ /* 0x000fe200078e001a */
[----:B------:R-:W-:Y:S01]  /*90a0*/  IMNMX R16, R2, 0x80, PT ;  /* 0x0000008002107817 */ /* 0x000fe20003800200 */
[----:B------:R-:W-:Y:S01]  /*90b0*/  IMAD.MOV.U32 R55, RZ, RZ, R18 ;  /* 0x000000ffff377224 */ /* 0x000fe200078e0012 */
[----:B------:R-:W-:Y:S01]  /*90c0*/  SHF.R.U64 R53, R18, 0x10, R19 ;  /* 0x0000001012357819 */ /* 0x000fe20000001213 */
[----:B------:R-:W-:Y:S01]  /*90d0*/  IMAD.MOV.U32 R19, RZ, RZ, R13 ;  /* 0x000000ffff137224 */ /* 0x000fe200078e000d */
[----:B------:R-:W-:Y:S01]  /*90e0*/  ISETP.GE.AND P0, PT, R237, R16, PT ;  /* 0x00000010ed00720c */ /* 0x000fe20003f06270 */
[----:B------:R-:W-:Y:S01]  /*90f0*/  IMAD.MOV.U32 R26, RZ, RZ, R9 ;  /* 0x000000ffff1a7224 */ /* 0x000fe200078e0009 */
[----:B------:R-:W-:Y:S01]  /*9100*/  SHF.R.U32.HI R38, RZ, 0x10, R25 ;  /* 0x00000010ff267819 */ /* 0x000fe20000011619 */
[----:B------:R-:W-:Y:S01]  /*9110*/  IMAD.MOV.U32 R10, RZ, RZ, R14 ;  /* 0x000000ffff0a7224 */ /* 0x000fe200078e000e */
[----:B------:R-:W-:Y:S01]  /*9120*/  SHF.R.U32.HI R29, RZ, 0x10, R29 ;  /* 0x00000010ff1d7819 */ /* 0x000fe2000001161d */
[----:B------:R-:W-:Y:S01]  /*9130*/  IMAD.MOV.U32 R5, RZ, RZ, R17 ;  /* 0x000000ffff057224 */ /* 0x000fe200078e0011 */
[----:B------:R-:W-:Y:S01]  /*9140*/  SHF.R.U32.HI R46, RZ, 0x10, R21 ;  /* 0x00000010ff2e7819 */ /* 0x000fe20000011615 */
[----:B------:R-:W-:-:S04]  /*9150*/  DEPBAR.LE SB0, 0x1 ;  /* 0x000080400000791a */ /* 0x000fc80000000000 */
[----:B------:R-:W-:Y:S01]  /*9160*/  SHF.R.U32.HI R25, RZ, 0x10, R7 ;  /* 0x00000010ff197819 */ /* 0x000fe20000011607 */
[----:B------:R-:W-:Y:S01]  /*9170*/  BSSY B1, `(.L_x_225) ;  /* 0x0000125000017945 */ /* 0x000fe20003800000 */
[----:B------:R-:W-:Y:S02]  /*9180*/  PRMT R30, R30, 0x5410, R45 ;  /* 0x000054101e1e7816 */ /* 0x000fe4000000002d */
[----:B------:R-:W-:Y:S01]  /*9190*/  SHF.R.U64 R49, R20, 0x10, R21 ;  /* 0x0000001014317819 */ /* 0x000fe20000001215 */
[----:B------:R-:W-:Y:S01]  /*91a0*/  IMAD.MOV.U32 R20, RZ, RZ, R12 ;  /* 0x000000ffff147224 */ /* 0x000fe200078e000c */
[----:B------:R-:W-:Y:S01]  /*91b0*/  SHF.R.U32.HI R21, RZ, 0x10, R9 ;  /* 0x00000010ff157819 */ /* 0x000fe20000011609 */
[----:B------:R-:W-:Y:S01]  /*91c0*/  IMAD.MOV.U32 R9, RZ, RZ, R15 ;  /* 0x000000ffff097224 */ /* 0x000fe200078e000f */
[----:B------:R-:W-:Y:S02]  /*91d0*/  PRMT R29, R29, 0x5410, R51 ;  /* 0x000054101d1d7816 */ /* 0x000fe40000000033 */
[----:B------:R-:W-:-:S02]  /*91e0*/  PRMT R35, R35, 0x5410, R41 ;  /* 0x0000541023237816 */ /* 0x000fc40000000029 */
[----:B------:R-:W-:Y:S02]  /*91f0*/  SHF.R.U32.HI R18, RZ, 0x10, R11 ;  /* 0x00000010ff127819 */ /* 0x000fe4000001160b */
[----:B------:R-:W-:Y:S02]  /*9200*/  PRMT R25, R25, 0x5410, R54 ;  /* 0x0000541019197816 */ /* 0x000fe40000000036 */
[----:B------:R-:W-:Y:S02]  /*9210*/  PRMT R28, R28, 0x5410, R46 ;  /* 0x000054101c1c7816 */ /* 0x000fe4000000002e */
[----:B------:R-:W-:Y:S02]  /*9220*/  PRMT R31, R31, 0x5410, R48 ;  /* 0x000054101f1f7816 */ /* 0x000fe40000000030 */
[----:B------:R-:W-:Y:S02]  /*9230*/  PRMT R33, R33, 0x5410, R47 ;  /* 0x0000541021217816 */ /* 0x000fe4000000002f */
[----:B------:R-:W-:-:S02]  /*9240*/  PRMT R32, R32, 0x5410, R42 ;  /* 0x0000541020207816 */ /* 0x000fc4000000002a */
[----:B------:R-:W-:Y:S02]  /*9250*/  PRMT R19, R19, 0x5410, R30 ;  /* 0x0000541013137816 */ /* 0x000fe4000000001e */
[--C-:B------:R-:W-:Y:S02]  /*9260*/  SHF.R.U64 R11, R12, 0x10, R13.reuse ;  /* 0x000000100c0b7819 */ /* 0x100fe4000000120d */
[----:B------:R-:W-:Y:S02]  /*9270*/  SHF.R.U32.HI R8, RZ, 0x10, R13 ;  /* 0x00000010ff087819 */ /* 0x000fe4000001160d */
[--C-:B------:R-:W-:Y:S02]  /*9280*/  SHF.R.U64 R7, R14, 0x10, R15.reuse ;  /* 0x000000100e077819 */ /* 0x100fe4000000120f */
[----:B------:R-:W-:Y:S02]  /*9290*/  SHF.R.U32.HI R4, RZ, 0x10, R15 ;  /* 0x00000010ff047819 */ /* 0x000fe4000001160f */
[----:B------:R-:W-:-:S02]  /*92a0*/  SHF.R.U32.HI R0, RZ, 0x10, R17 ;  /* 0x00000010ff007819 */ /* 0x000fc40000011611 */
[----:B------:R-:W-:Y:S02]  /*92b0*/  PRMT R38, R38, 0x5410, R40 ;  /* 0x0000541026267816 */ /* 0x000fe40000000028 */
[----:B------:R-:W-:Y:S02]  /*92c0*/  PRMT R40, R29, 0x5410, R35 ;  /* 0x000054101d287816 */ /* 0x000fe40000000023 */
[----:B------:R-:W-:Y:S02]  /*92d0*/  PRMT R39, R33, 0x5410, R39 ;  /* 0x0000541021277816 */ /* 0x000fe40000000027 */
[----:B------:R-:W-:Y:S02]  /*92e0*/  PRMT R35, R32, 0x7610, R35 ;  /* 0x0000761020237816 */ /* 0x000fe40000000023 */
[----:B------:R-:W-:Y:S02]  /*92f0*/  PRMT R17, R31, 0x5410, R28 ;  /* 0x000054101f117816 */ /* 0x000fe4000000001c */
[----:B------:R-:W-:-:S02]  /*9300*/  PRMT R18, R18, 0x5410, R25 ;  /* 0x0000541012127816 */ /* 0x000fc40000000019 */
        /* <DEDUP_REMOVED lines=14> */
[----:B------:R-:W-:Y:S01]  /*93f0*/  PRMT R33, R3, 0x7610, R33 ;  /* 0x0000761003217816 */ /* 0x000fe20000000021 */
[----:B------:R-:W-:Y:S06]  /*9400*/  BAR.SYNC.DEFER_BLOCKING 0x0 ;  /* 0x0000000000007b1d */ /* 0x000fec0000010000 */
[----:B------:R-:W-:Y:S05]  /*9410*/  @P0 BRA `(.L_x_226) ;  /* 0x00000fa000000947 */ /* 0x000fea0003800000 */
[----:B------:R-:W-:Y:S01]  /*9420*/  ISETP.GE.AND P0, PT, R122, c[0x0][0x27c], PT ;  /* 0x00009f007a007a0c */ /* 0x000fe20003f06270 */
[----:B------:R-:W-:-:S12]  /*9430*/  BSSY B0, `(.L_x_227) ;  /* 0x0000028000007945 */ /* 0x000fd80003800000 */
[----:B------:R-:W-:Y:S05]  /*9440*/  @P0 BRA `(.L_x_228) ;  /* 0x0000026000000947 */ /* 0x000fea0003800000 */
[----:B------:R-:W1:Y:S01]  /*9450*/  LDS.128 R4, [R229+0x4800] ;  /* 0x00480000e5047984 */ /* 0x000e620000000c00 */
[--C-:B------:R-:W-:Y:S02]  /*9460*/  HADD2.F32 R9, -RZ, R17.reuse.H0_H0 ;  /* 0x20000011ff097230 */ /* 0x100fe40000004100 */
[----:B------:R-:W-:Y:S02]  /*9470*/  HADD2.F32 R0, -RZ, R17.H1_H1 ;  /* 0x30000011ff007230 */ /* 0x000fe40000004100 */
[----:B------:R-:W-:Y:S02]  /*9480*/  HADD2.F32 R3, -RZ, R21.H1_H1 ;  /* 0x30000015ff037230 */ /* 0x000fe40000004100 */
[----:B------:R-:W-:Y:S02]  /*9490*/  HADD2.F32 R2, -RZ, R20.H1_H1 ;  /* 0x30000014ff027230 */ /* 0x000fe40000004100 */
[--C-:B-1----:R-:W-:Y:S02]  /*94a0*/  HADD2.F32 R10, -RZ, R4.reuse.H0_H0 ;  /* 0x20000004ff0a7230 */ /* 0x102fe40000004100 */
[----:B------:R-:W-:-:S02]  /*94b0*/  HADD2.F32 R8, -RZ, R4.H1_H1 ;  /* 0x30000004ff087230 */ /* 0x000fc40000004100 */
[--C-:B------:R-:W-:Y:S01]  /*94c0*/  HADD2.F32 R4, -RZ, R5.reuse.H0_H0 ;  /* 0x20000005ff047230 */ /* 0x100fe20000004100 */
[-C--:B------:R-:W-:Y:S01]  /*94d0*/  FMUL.FTZ R13, R10, R9.reuse ;  /* 0x000000090a0d7220 */ /* 0x080fe20000410000 */
[----:B------:R-:W-:Y:S01]  /*94e0*/  HADD2.F32 R5, -RZ, R5.H1_H1 ;  /* 0x30000005ff057230 */ /* 0x000fe20000004100 */
[----:B------:R-:W-:Y:S01]  /*94f0*/  FMUL.FTZ R14, R8, R9 ;  /* 0x00000009080e7220 */ /* 0x000fe20000410000 */
[--C-:B------:R-:W-:Y:S02]  /*9500*/  HADD2.F32 R12, -RZ, R6.reuse.H0_H0 ;  /* 0x20000006ff0c7230 */ /* 0x100fe40000004100 */
[----:B------:R-:W-:Y:S01]  /*9510*/  HADD2.F32 R11, -RZ, R6.H1_H1 ;  /* 0x30000006ff0b7230 */ /* 0x000fe20000004100 */
[-C--:B------:R-:W-:Y:S01]  /*9520*/  FMUL.FTZ R9, R5, R0.reuse ;  /* 0x0000000005097220 */ /* 0x080fe20000410000 */
[--C-:B------:R-:W-:Y:S01]  /*9530*/  HADD2.F32 R6, -RZ, R7.reuse.H0_H0 ;  /* 0x20000007ff067230 */ /* 0x100fe20000004100 */
[----:B------:R-:W-:Y:S01]  /*9540*/  FMUL.FTZ R0, R4, R0 ;  /* 0x0000000004007220 */ /* 0x000fe20000410000 */
[----:B------:R-:W-:Y:S01]  /*9550*/  HADD2.F32 R7, -RZ, R7.H1_H1 ;  /* 0x30000007ff077230 */ /* 0x000fe20000004100 */
[----:B------:R-:W-:-:S02]  /*9560*/  FFMA.FTZ R15, R10, R3, -R14 ;  /* 0x000000030a0f7223 */ /* 0x000fc4000001080e */
[----:B------:R-:W-:Y:S01]  /*9570*/  FFMA.FTZ R14, R8, R3, R13 ;  /* 0x00000003080e7223 */ /* 0x000fe2000001000d */
[----:B------:R-:W-:Y:S01]  /*9580*/  HADD2.F32 R3, -RZ, R25.H1_H1 ;  /* 0x30000019ff037230 */ /* 0x000fe20000004100 */
[-C--:B------:R-:W-:Y:S01]  /*9590*/  FFMA.FTZ R13, R4, R2.reuse, -R9 ;  /* 0x00000002040d7223 */ /* 0x080fe20000010809 */
[----:B------:R-:W-:Y:S01]  /*95a0*/  HADD2.F32 R4, -RZ, R19.H1_H1 ;  /* 0x30000013ff047230 */ /* 0x000fe20000004100 */
[----:B------:R-:W-:Y:S01]  /*95b0*/  FFMA.FTZ R10, R5, R2, R0 ;  /* 0x00000002050a7223 */ /* 0x000fe20000010000 */
[----:B------:R-:W-:Y:S02]  /*95c0*/  HADD2.F32 R0, -RZ, R18.H1_H1 ;  /* 0x30000012ff007230 */ /* 0x000fe40000004100 */
[----:B------:R-:W-:Y:S01]  /*95d0*/  HADD2.F32 R2, -RZ, R24.H1_H1 ;  /* 0x30000018ff027230 */ /* 0x000fe20000004100 */
[----:B------:R-:W-:Y:S02]  /*95e0*/  FMUL.FTZ R9, R11, R4 ;  /* 0x000000040b097220 */ /* 0x000fe40000410000 */
[----:B------:R-:W-:-:S02]  /*95f0*/  FMUL.FTZ R8, R7, R0 ;  /* 0x0000000007087220 */ /* 0x000fc40000410000 */
[----:B------:R-:W-:Y:S02]  /*9600*/  FMUL.FTZ R4, R12, R4 ;  /* 0x000000040c047220 */ /* 0x000fe40000410000 */
[----:B------:R-:W-:Y:S02]  /*9610*/  FMUL.FTZ R5, R6, R0 ;  /* 0x0000000006057220 */ /* 0x000fe40000410000 */
[-C--:B------:R-:W-:Y:S02]  /*9620*/  FFMA.FTZ R9, R12, R3.reuse, -R9 ;  /* 0x000000030c097223 */ /* 0x080fe40000010809 */
[-C--:B------:R-:W-:Y:S02]  /*9630*/  FFMA.FTZ R0, R6, R2.reuse, -R8 ;  /* 0x0000000206007223 */ /* 0x080fe40000010808 */
[----:B------:R-:W-:Y:S01]  /*9640*/  FFMA.FTZ R3, R11, R3, R4 ;  /* 0x000000030b037223 */ /* 0x000fe20000010004 */
[----:B------:R-:W-:Y:S01]  /*9650*/  F2FP.PACK_AB R4, R14, R15 ;  /* 0x0000000f0e04723e */ /* 0x000fe200000000ff */
[----:B------:R-:W-:Y:S01]  /*9660*/  FFMA.FTZ R2, R7, R2, R5 ;  /* 0x0000000207027223 */ /* 0x000fe20000010005 */
[----:B------:R-:W-:-:S02]  /*9670*/  F2FP.PACK_AB R5, R10, R13 ;  /* 0x0000000d0a05723e */ /* 0x000fc400000000ff */
[----:B------:R-:W-:Y:S02]  /*9680*/  F2FP.PACK_AB R6, R3, R9 ;  /* 0x000000090306723e */ /* 0x000fe400000000ff */
[----:B------:R-:W-:-:S05]  /*9690*/  F2FP.PACK_AB R7, R2, R0 ;  /* 0x000000000207723e */ /* 0x000fca00000000ff */
[----:B------:R1:W-:Y:S02]  /*96a0*/  STS.128 [R229+0x4800], R4 ;  /* 0x00480004e5007388 */ /* 0x0003e40000000c00 */
.L_x_228:
[----:B------:R-:W-:Y:S05]  /*96b0*/  BSYNC B0 ;  /* 0x0000000000007941 */ /* 0x000fea0003800000 */
.L_x_227:
[----:B------:R-:W-:Y:S01]  /*96c0*/  ISETP.GE.AND P0, PT, R121, c[0x0][0x27c], PT ;  /* 0x00009f0079007a0c */ /* 0x000fe20003f06270 */
[----:B------:R-:W-:-:S12]  /*96d0*/  BSSY B0, `(.L_x_229) ;  /* 0x0000028000007945 */ /* 0x000fd80003800000 */
[----:B------:R-:W-:Y:S05]  /*96e0*/  @P0 BRA `(.L_x_230) ;  /* 0x0000026000000947 */ /* 0x000fea0003800000 */
[----:B-1----:R-:W1:Y:S01]  /*96f0*/  LDS.128 R4, [R230+0x4800] ;  /* 0x00480000e6047984 */ /* 0x002e620000000c00 */
[----:B------:R-:W-:Y:S02]  /*9700*/  HADD2.F32 R9, -RZ, R22.H1_H1 ;  /* 0x30000016ff097230 */ /* 0x000fe40000004100 */
        /* <DEDUP_REMOVED lines=19> */
[----:B------:R-:W-:Y:S01]  /*9840*/  HADD2.F32 R4, -RZ, R26.H0_H0 ;  /* 0x2000001aff047230 */ /* 0x000fe20000004100 */
[----:B------:R-:W-:Y:S01]  /*9850*/  FFMA.FTZ R10, R5, R2, R0 ;  /* 0x00000002050a7223 */ /* 0x000fe20000010000 */
[----:B------:R-:W-:Y:S02]  /*9860*/  HADD2.F32 R0, -RZ, R21.H0_H0 ;  /* 0x20000015ff007230 */ /* 0x000fe40000004100 */
        /* <DEDUP_REMOVED lines=14> */
.L_x_230:
[----:B------:R-:W-:Y:S05]  /*9950*/  BSYNC B0 ;  /* 0x0000000000007941 */ /* 0x000fea0003800000 */
.L_x_229:
[----:B------:R-:W-:Y:S01]  /*9960*/  ISETP.GE.AND P0, PT, R157, c[0x0][0x27c], PT ;  /* 0x00009f009d007a0c */ /* 0x000fe20003f06270 */
[----:B------:R-:W-:-:S12]  /*9970*/  BSSY B0, `(.L_x_231) ;  /* 0x0000028000007945 */ /* 0x000fd80003800000 */
[----:B------:R-:W-:Y:S05]  /*9980*/  @P0 BRA `(.L_x_232) ;  /* 0x0000026000000947 */ /* 0x000fea0003800000 */
[----:B-1----:R-:W1:Y:S01]  /*9990*/  LDS.128 R4, [R229+0x6800] ;  /* 0x00680000e5047984 */ /* 0x002e620000000c00 */
[----:B------:R-:W-:Y:S02]  /*99a0*/  HADD2.F32 R9, -RZ, R23.H0_H0 ;  /* 0x20000017ff097230 */ /* 0x000fe40000004100 */
[----:B------:R-:W-:Y:S02]  /*99b0*/  HADD2.F32 R0, -RZ, R22.H0_H0 ;  /* 0x20000016ff007230 */ /* 0x000fe40000004100 */
        /* <DEDUP_REMOVED lines=35> */
.L_x_232:
[----:B------:R-:W-:Y:S05]  /*9bf0*/  BSYNC B0 ;  /* 0x0000000000007941 */ /* 0x000fea0003800000 */
.L_x_231:
        /* <DEDUP_REMOVED lines=27> */
[----:B------:R-:W-:Y:S01]  /*9db0*/  HADD2.F32 R2, -RZ, R38.H0_H0 ;  /* 0x20000026ff027230 */ /* 0x000fe20000004100 */
        /* <DEDUP_REMOVED lines=13> */
.L_x_234:
[----:B------:R-:W-:Y:S05]  /*9e90*/  BSYNC B0 ;  /* 0x0000000000007941 */ /* 0x000fea0003800000 */
.L_x_233:
[----:B------:R-:W-:Y:S01]  /*9ea0*/  ISETP.GE.AND P0, PT, R156, c[0x0][0x27c], PT ;  /* 0x00009f009c007a0c */ /* 0x000fe20003f06270 */
[----:B------:R-:W-:-:S12]  /*9eb0*/  BSSY B0, `(.L_x_235) ;  /* 0x0000028000007945 */ /* 0x000fd80003800000 */
[----:B------:R-:W-:Y:S05]  /*9ec0*/  @P0 BRA `(.L_x_236) ;  /* 0x0000026000000947 */ /* 0x000fea0003800000 */
[----:B-1----:R-:W1:Y:S01]  /*9ed0*/  LDS.128 R4, [R229+0x8800] ;  /* 0x00880000e5047984 */ /* 0x002e620000000c00 */
[----:B------:R-:W-:Y:S02]  /*9ee0*/  HADD2.F32 R9, -RZ, R28.H0_H0 ;  /* 0x2000001cff097230 */ /* 0x000fe40000004100 */
[----:B------:R-:W-:Y:S02]  /*9ef0*/  HADD2.F32 R0, -RZ, R29.H0_H0 ;  /* 0x2000001dff007230 */ /* 0x000fe40000004100 */
[----:B------:R-:W-:Y:S02]  /*9f00*/  HADD2.F32 R3, -RZ, R38.H1_H1 ;  /* 0x30000026ff037230 */ /* 0x000fe40000004100 */
[----:B------:R-:W-:Y:S02]  /*9f10*/  HADD2.F32 R2, -RZ, R37.H0_H0 ;  /* 0x20000025ff027230 */ /* 0x000fe40000004100 */
        /* <DEDUP_REMOVED lines=33> */
.L_x_236:
[----:B------:R-:W-:Y:S05]  /*a130*/  BSYNC B0 ;  /* 0x0000000000007941 */ /* 0x000fea0003800000 */
.L_x_235:
[----:B------:R-:W-:-:S13]  /*a140*/  ISETP.GE.AND P0, PT, R158, c[0x0][0x27c], PT ;  /* 0x00009f009e007a0c */ /* 0x000fda0003f06270 */
[----:B------:R-:W-:Y:S05]  /*a150*/  @P0 BRA `(.L_x_226) ;  /* 0x0000026000000947 */ /* 0x000fea0003800000 */
[----:B-1----:R-:W1:Y:S01]  /*a160*/  LDS.128 R4, [R230+0x8800] ;  /* 0x00880000e6047984 */ /* 0x002e620000000c00 */
[----:B------:R-:W-:Y:S02]  /*a170*/  HADD2.F32 R9, -RZ, R32.H0_H0 ;  /* 0x20000020ff097230 */ /* 0x000fe40000004100 */
[----:B------:R-:W-:Y:S02]  /*a180*/  HADD2.F32 R0, -RZ, R33.H0_H0 ;  /* 0x20000021ff007230 */ /* 0x000fe40000004100 */
[----:B------:R-:W-:Y:S02]  /*a190*/  HADD2.F32 R3, -RZ, R36.H0_H0 ;  /* 0x20000024ff037230 */ /* 0x000fe40000004100 */
        /* <DEDUP_REMOVED lines=17> */
[--C-:B------:R-:W-:Y:S01]  /*a2b0*/  HADD2.F32 R4, -RZ, R34.reuse.H1_H1 ;  /* 0x30000022ff047230 */ /* 0x100fe20000004100 */
        /* <DEDUP_REMOVED lines=16> */
.L_x_226:
[----:B------:R-:W-:Y:S05]  /*a3c0*/  BSYNC B1 ;  /* 0x0000000000017941 */ /* 0x000fea0003800000 */
.L_x_225:
[----:B------:R-:W-:-:S04]  /*a3d0*/  IADD3 R0, R237, 0x40, RZ ;  /* 0x00000040ed007810 */ /* 0x000fc80007ffe0ff */
[----:B------:R-:W-:-:S13]  /*a3e0*/  ISETP.GE.AND P0, PT, R0, R16, PT ;  /* 0x000000100000720c */ /* 0x000fda0003f06270 */
[----:B------:R-:W-:Y:S05]  /*a3f0*/  @P0 BRA `(.L_x_237) ;  /* 0x00003c5000000947 */ /* 0x000fea0003800000 */
[----:B------:R-:W-:Y:S01]  /*a400*/  ISETP.GE.AND P0, PT, R122, c[0x0][0x27c], PT ;  /* 0x00009f007a007a0c */ /* 0x000fe20003f06270 */
[----:B------:R-:W-:-:S12]  /*a410*/  BSSY B0, `(.L_x_238) ;  /* 0x0000028000007945 */ /* 0x000fd80003800000 */
[----:B------:R-:W-:Y:S05]  /*a420*/  @P0 BRA `(.L_x_239) ;  /* 0x0000026000000947 */ /* 0x000fea0003800000 */
[----:B-1----:R-:W1:Y:S01]  /*a430*/  LDS.128 R4, [R229+0x5800] ;  /* 0x00580000e5047984 */ /* 0x002e620000000c00 */
[--C-:B------:R-:W-:Y:S02]  /*a440*/  HADD2.F32 R9, -RZ, R17.reuse.H0_H0 ;  /* 0x20000011ff097230 */ /* 0x100fe40000004100 */
[----:B------:R-:W-:Y:S02]  /*a450*/  HADD2.F32 R0, -RZ, R17.H1_H1 ;  /* 0x30000011ff007230 */ /* 0x000fe40000004100 */
[----:B------:R-:W-:Y:S02]  /*a460*/  HADD2.F32 R3, -RZ, R21.H1_H1 ;  /* 0x30000015ff037230 */ /* 0x000fe40000004100 */
[----:B------:R-:W-:Y:S02]  /*a470*/  HADD2.F32 R2, -RZ, R20.H1_H1 ;  /* 0x30000014ff027230 */ /* 0x000fe40000004100 */
[--C-:B-1----:R-:W-:Y:S02]  /*a480*/  HADD2.F32 R10, -RZ, R4.reuse.H0_H0 ;  /* 0x20000004ff0a7230 */ /* 0x102fe40000004100 */
[----:B------:R-:W-:-:S02]  /*a490*/  HADD2.F32 R8, -RZ, R4.H1_H1 ;  /* 0x30000004ff087230 */ /* 0x000fc40000004100 */
[--C-:B------:R-:W-:Y:S01]  /*a4a0*/  HADD2.F32 R4, -RZ, R5.reuse.H0_H0 ;  /* 0x20000005ff047230 */ /* 0x100fe20000004100 */
[C---:B------:R-:W-:Y:S01]  /*a4b0*/  FMUL.FTZ R13, R9.reuse, R10 ;  /* 0x0000000a090d7220 */ /* 0x040fe20000410000 */
[----:B------:R-:W-:Y:S01]  /*a4c0*/  HADD2.F32 R5, -RZ, R5.H1_H1 ;  /* 0x30000005ff057230 */ /* 0x000fe20000004100 */
[----:B------:R-:W-:Y:S01]  /*a4d0*/  FMUL.FTZ R14, R9, R8 ;  /* 0x00000008090e7220 */ /* 0x000fe20000410000 */
[--C-:B------:R-:W-:Y:S02]  /*a4e0*/  HADD2.F32 R12, -RZ, R6.reuse.H0_H0 ;  /* 0x20000006ff0c7230 */ /* 0x100fe40000004100 */
[----:B------:R-:W-:Y:S01]  /*a4f0*/  HADD2.F32 R11, -RZ, R6.H1_H1 ;  /* 0x30000006ff0b7230 */ /* 0x000fe20000004100 */
[C---:B------:R-:W-:Y:S01]  /*a500*/  FMUL.FTZ R9, R0.reuse, R5 ;  /* 0x0000000500097220 */ /* 0x040fe20000410000 */
[--C-:B------:R-:W-:Y:S01]  /*a510*/  HADD2.F32 R6, -RZ, R7.reuse.H0_H0 ;  /* 0x20000007ff067230 */ /* 0x100fe20000004100 */
[----:B------:R-:W-:Y:S01]  /*a520*/  FMUL.FTZ R0, R0, R4 ;  /* 0x0000000400007220 */ /* 0x000fe20000410000 */
[----:B------:R-:W-:Y:S01]  /*a530*/  HADD2.F32 R7, -RZ, R7.H1_H1 ;  /* 0x30000007ff077230 */ /* 0x000fe20000004100 */
[----:B------:R-:W-:-:S02]  /*a540*/  FFMA.FTZ R15, R3, R10, -R14 ;  /* 0x0000000a030f7223 */ /* 0x000fc4000001080e */
[----:B------:R-:W-:Y:S01]  /*a550*/  FFMA.FTZ R14, R3, R8, R13 ;  /* 0x00000008030e7223 */ /* 0x000fe2000001000d */
[----:B------:R-:W-:Y:S01]  /*a560*/  HADD2.F32 R3, -RZ, R25.H1_H1 ;  /* 0x30000019ff037230 */ /* 0x000fe20000004100 */
[C---:B------:R-:W-:Y:S01]  /*a570*/  FFMA.FTZ R13, R2.reuse, R4, -R9 ;  /* 0x00000004020d7223 */ /* 0x040fe20000010809 */
        /* <DEDUP_REMOVED lines=8> */
[C---:B------:R-:W-:Y:S02]  /*a600*/  FFMA.FTZ R9, R3.reuse, R12, -R9 ;  /* 0x0000000c03097223 */ /* 0x040fe40000010809 */
[----:B------:R-:W-:Y:S02]  /*a610*/  FFMA.FTZ R0, R2, R6, -R8 ;  /* 0x0000000602007223 */ /* 0x000fe40000010808 */
[----:B------:R-:W-:Y:S01]  /*a620*/  FFMA.FTZ R3, R3, R11, R4 ;  /* 0x0000000b03037223 */ /* 0x000fe20000010004 */
[----:B------:R-:W-:Y:S01]  /*a630*/  F2FP.PACK_AB R4, R14, R15 ;  /* 0x0000000f0e04723e */ /* 0x000fe200000000ff */
[----:B------:R-:W-:Y:S01]  /*a640*/  FFMA.FTZ R2, R2, R7, R5 ;  /* 0x0000000702027223 */ /* 0x000fe20000010005 */
[----:B------:R-:W-:-:S02]  /*a650*/  F2FP.PACK_AB R5, R10, R13 ;  /* 0x0000000d0a05723e */ /* 0x000fc400000000ff */
[----:B------:R-:W-:Y:S02]  /*a660*/  F2FP.PACK_AB R6, R3, R9 ;  /* 0x000000090306723e */ /* 0x000fe400000000ff */
[----:B------:R-:W-:-:S05]  /*a670*/  F2FP.PACK_AB R7, R2, R0 ;  /* 0x000000000207723e */ /* 0x000fca00000000ff */
[----:B------:R1:W-:Y:S02]  /*a680*/  STS.128 [R229+0x5800], R4 ;  /* 0x00580004e5007388 */ /* 0x0003e40000000c00 */
.L_x_239:
[----:B------:R-:W-:Y:S05]  /*a690*/  BSYNC B0 ;  /* 0x0000000000007941 */ /* 0x000fea0003800000 */
.L_x_238:
        /* <DEDUP_REMOVED lines=41> */
.L_x_241:
[----:B------:R-:W-:Y:S05]  /*a930*/  BSYNC B0 ;  /* 0x0000000000007941 */ /* 0x000fea0003800000 */
.L_x_240:
        /* <DEDUP_REMOVED lines=41> */
.L_x_243:
[----:B------:R-:W-:Y:S05]  /*abd0*/  BSYNC B0 ;  /* 0x0000000000007941 */ /* 0x000fea0003800000 */
.L_x_242:
        /* <DEDUP_REMOVED lines=41> */
.L_x_245:
[----:B------:R-:W-:Y:S05]  /*ae70*/  BSYNC B0 ;  /* 0x0000000000007941 */ /* 0x000fea0003800000 */
.L_x_244:
        /* <DEDUP_REMOVED lines=41> */
.L_x_247:
[----:B------:R-:W-:Y:S05]  /*b110*/  BSYNC B0 ;  /* 0x0000000000007941 */ /* 0x000fea0003800000 */
.L_x_246:
        /* <DEDUP_REMOVED lines=39> */
[----:B------:R1:W-:Y:S01]  /*b390*/  STS.128 [R230+0x9800], R4 ;  /* 0x00980004e6007388 */ /* 0x0003e20000000c00 */
[----:B------:R-:W-:Y:S05]  /*b3a0*/  BRA `(.L_x_237) ;  /* 0x00002ca000007947 */ /* 0x000fea0003800000 */
.L_x_222:
        /* <DEDUP_REMOVED lines=20> */
[----:B------:R-:W3:Y:S01]  /*b4f0*/  LDL R35, [R1+0x4c] ;  /* 0x00004c0001237983 */ /* 0x000ee20000100800 */
[C---:B------:R-:W-:Y:S01]  /*b500*/  ISETP.GE.AND P0, PT, R116.reuse, c[0x0][0x27c], PT ;  /* 0x00009f0074007a0c */ /* 0x040fe20003f06270 */
[----:B------:R-:W-:Y:S01]  /*b510*/  CS2R R22, SRZ ;  /* 0x0000000000167805 */ /* 0x000fe2000001ff00 */
[C---:B------:R-:W-:Y:S01]  /*b520*/  IADD3 R5, R116.reuse, 0x10, RZ ;  /* 0x0000001074057810 */ /* 0x040fe20007ffe0ff */
[----:B------:R-:W-:Y:S01]  /*b530*/  CS2R R20, SRZ ;  /* 0x0000000000147805 */ /* 0x000fe2000001ff00 */
[----:B------:R-:W-:Y:S01]  /*b540*/  IADD3 R4, R116, 0x20, RZ ;  /* 0x0000002074047810 */ /* 0x000fe20007ffe0ff */
[----:B------:R-:W-:Y:S01]  /*b550*/  CS2R R10, SRZ ;  /* 0x00000000000a7805 */ /* 0x000fe2000001ff00 */
[----:B------:R-:W-:Y:S01]  /*b560*/  ISETP.GE.AND P2, PT, R5, c[0x0][0x27c], PT ;  /* 0x00009f0005007a0c */ /* 0x000fe20003f46270 */
[----:B------:R-:W-:Y:S01]  /*b570*/  CS2R R8, SRZ ;  /* 0x0000000000087805 */ /* 0x000fe2000001ff00 */
[----:B------:R-:W-:Y:S01]  /*b580*/  ISETP.GE.AND P1, PT, R4, c[0x0][0x27c], PT ;  /* 0x00009f0004007a0c */ /* 0x000fe20003f26270 */
[----:B------:R-:W-:Y:S01]  /*b590*/  CS2R R26, SRZ ;  /* 0x00000000001a7805 */ /* 0x000fe2000001ff00 */
[----:B------:R-:W-:-:S03]  /*b5a0*/  CS2R R24, SRZ ;  /* 0x0000000000187805 */ /* 0x000fc6000001ff00 */
[C---:B------:R-:W-:Y:S01]  /*b5b0*/  @!P0 IMAD.SHL.U32 R0, R116.reuse, 0x2, RZ ;  /* 0x0000000274008824 */ /* 0x040fe200078e00ff */
[----:B------:R-:W-:-:S04]  /*b5c0*/  @!P0 SHF.L.U64.HI R5, R116, 0x1, R117 ;  /* 0x0000000174058819 */ /* 0x000fc80000010275 */
[----:B------:R-:W-:-:S05]  /*b5d0*/  @!P0 IADD3 R32, P3, R28, R0, RZ ;  /* 0x000000001c208210 */ /* 0x000fca0007f7e0ff */
[----:B------:R-:W-:Y:S01]  /*b5e0*/  @!P0 IMAD.X R33, R29, 0x1, R5, P3 ;  /* 0x000000011d218824 */ /* 0x000fe200018e0605 */
[----:B------:R-:W-:Y:S01]  /*b5f0*/  @!P0 IADD3 R30, P3, R2, R0, RZ ;  /* 0x00000000021e8210 */ /* 0x000fe20007f7e0ff */
[----:B------:R-:W-:Y:S01]  /*b600*/  CS2R R18, SRZ ;  /* 0x0000000000127805 */ /* 0x000fe2000001ff00 */
[----:B------:R-:W-:Y:S02]  /*b610*/  CS2R R16, SRZ ;  /* 0x0000000000107805 */ /* 0x000fe4000001ff00 */
[----:B------:R-:W-:-:S04]  /*b620*/  @!P0 IADD3.X R31, R3, R5, RZ, P3, !PT ;  /* 0x00000005031f8210 */ /* 0x000fc80001ffe4ff */
[----:B------:R1:W5:Y:S01]  /*b630*/  @!P0 LD.E.128 R16, [R32.64] ;  /* 0x0000000620108980 */ /* 0x000362000c101d00 */
[----:B--2---:R-:W-:Y:S01]  /*b640*/  @!P2 SHF.L.U32 R4, R36, 0x3, RZ ;  /* 0x000000032404a819 */ /* 0x004fe200000006ff */
[----:B---3--:R-:W-:-:S04]  /*b650*/  @!P1 IMAD.SHL.U32 R0, R35, 0x8, RZ ;  /* 0x0000000823009824 */ /* 0x008fc800078e00ff */
[----:B------:R-:W-:-:S04]  /*b660*/  @!P2 IMAD.WIDE R14, R4, 0x2, R28 ;  /* 0x00000002040ea825 */ /* 0x000fc800078e021c */
[----:B------:R-:W-:Y:S01]  /*b670*/  @!P2 IMAD.WIDE R12, R4, 0x2, R2 ;  /* 0x00000002040ca825 */ /* 0x000fe200078e0202 */
[----:B------:R2:W5:Y:S03]  /*b680*/  @!P2 LD.E.128 R20, [R14.64] ;  /* 0x000000060e14a980 */ /* 0x000566000c101d00 */
[C---:B------:R-:W-:Y:S01]  /*b690*/  @!P1 IMAD.WIDE R6, R0.reuse, 0x2, R28 ;  /* 0x0000000200069825 */ /* 0x040fe200078e021c */
[----:B------:R3:W5:Y:S01]  /*b6a0*/  @!P2 LD.E.128 R8, [R12.64] ;  /* 0x000000060c08a980 */ /* 0x000762000c101d00 */
[----:B------:R-:W-:Y:S02]  /*b6b0*/  CS2R R4, SRZ ;  /* 0x0000000000047805 */ /* 0x000fe4000001ff00 */
[----:B------:R-:W-:Y:S01]  /*b6c0*/  @!P1 IMAD.WIDE R2, R0, 0x2, R2 ;  /* 0x0000000200029825 */ /* 0x000fe200078e0202 */
[----:B------:R4:W5:Y:S01]  /*b6d0*/  @!P1 LD.E.128 R24, [R6.64] ;  /* 0x0000000606189980 */ /* 0x000962000c101d00 */
[----:B--2---:R-:W-:Y:S01]  /*b6e0*/  CS2R R14, SRZ ;  /* 0x00000000000e7805 */ /* 0x004fe2000001ff00 */
[----:B---3--:R-:W-:Y:S01]  /*b6f0*/  CS2R R12, SRZ ;  /* 0x00000000000c7805 */ /* 0x008fe2000001ff00 */
[----:B----4-:R-:W-:-:S05]  /*b700*/  CS2R R6, SRZ ;  /* 0x0000000000067805 */ /* 0x010fca000001ff00 */
[----:B------:R1:W5:Y:S04]  /*b710*/  @!P1 LD.E.128 R12, [R2.64] ;  /* 0x00000006020c9980 */ /* 0x000368000c101d00 */
[----:B------:R1:W5:Y:S02]  /*b720*/  @!P0 LD.E.128 R4, [R30.64] ;  /* 0x000000061e048980 */ /* 0x000364000c101d00 */
.L_x_249:
[----:B-12-4-:R-:W-:Y:S05]  /*b730*/  BSYNC B0 ;  /* 0x0000000000007941 */ /* 0x016fea0003800000 */
.L_x_248:
[----:B-----5:R-:W-:Y:S01]  /*b740*/  IMAD.MOV.U32 R51, RZ, RZ, R18 ;  /* 0x000000ffff337224 */ /* 0x020fe200078e0012 */
[----:B------:R-:W-:Y:S01]  /*b750*/  SHF.R.U64 R52, R16, 0x10, R17 ;  /* 0x0000001010347819 */ /* 0x000fe20000001211 */
[----:B------:R-:W-:Y:S01]  /*b760*/  IMAD.MOV.U32 R47, RZ, RZ, R20 ;  /* 0x000000ffff2f7224 */ /* 0x000fe200078e0014 */
[----:B------:R-:W-:Y:S01]  /*b770*/  SHF.R.U64 R44, R20, 0x10, R21 ;  /* 0x00000010142c7819 */ /* 0x000fe20000001215 */
[----:B------:R-:W-:Y:S01]  /*b780*/  IMAD.MOV.U32 R38, RZ, RZ, R25 ;  /* 0x000000ffff267224 */ /* 0x000fe200078e0019 */
[----:B------:R-:W-:Y:S01]  /*b790*/  SHF.R.U64 R2, R8, 0x10, R9 ;  /* 0x0000001008027819 */ /* 0x000fe20000001209 */
[----:B------:R-:W-:Y:S01]  /*b7a0*/  IMAD.MOV.U32 R54, RZ, RZ, R16 ;  /* 0x000000ffff367224 */ /* 0x000fe200078e0010 */
[----:B------:R-:W-:Y:S01]  /*b7b0*/  PRMT R44, R44, 0x5410, R52 ;  /* 0x000054102c2c7816 */ /* 0x000fe20000000034 */
[----:B------:R-:W-:Y:S01]  /*b7c0*/  IMAD.MOV.U32 R46, RZ, RZ, R21 ;  /* 0x000000ffff2e7224 */ /* 0x000fe200078e0015 */
[----:B------:R-:W-:Y:S01]  /*b7d0*/  PRMT R47, R47, 0x5410, R51 ;  /* 0x000054102f2f7816 */ /* 0x000fe20000000033 */
[----:B------:R-:W-:Y:S01]  /*b7e0*/  IMAD.MOV.U32 R43, RZ, RZ, R22 ;  /* 0x000000ffff2b7224 */ /* 0x000fe200078e0016 */
[----:B------:R-:W-:Y:S01]  /*b7f0*/  SHF.R.U32.HI R32, RZ, 0x10, R25 ;  /* 0x00000010ff207819 */ /* 0x000fe20000011619 */
[----:B------:R-:W-:Y:S01]  /*b800*/  IMAD.MOV.U32 R53, RZ, RZ, R17 ;  /* 0x000000ffff357224 */ /* 0x000fe200078e0011 */
[--C-:B------:R-:W-:Y:S01]  /*b810*/  PRMT R51, R47, 0x5410, R44.reuse ;  /* 0x000054102f337816 */ /* 0x100fe2000000002c */
[----:B------:R-:W-:Y:S01]  /*b820*/  IMAD.MOV.U32 R50, RZ, RZ, R19 ;  /* 0x000000ffff327224 */ /* 0x000fe200078e0013 */
[----:B------:R-:W-:Y:S01]  /*b830*/  PRMT R44, R2, 0x7610, R44 ;  /* 0x00007610022c7816 */ /* 0x000fe2000000002c */
[----:B------:R-:W-:Y:S01]  /*b840*/  IMAD R2, R66, -0x80, R34 ;  /* 0xffffff8042027824 */ /* 0x000fe200078e0222 */
[----:B------:R-:W-:Y:S01]  /*b850*/  PRMT R60, R38, 0x5410, R32 ;  /* 0x00005410263c7816 */ /* 0x000fe20000000020 */
[----:B------:R-:W-:Y:S01]  /*b860*/  IMAD.MOV.U32 R42, RZ, RZ, R23 ;  /* 0x000000ffff2a7224 */ /* 0x000fe200078e0017 */
[----:B------:R-:W-:Y:S01]  /*b870*/  SHF.R.U32.HI R49, RZ, 0x10, R17 ;  /* 0x00000010ff317819 */ /* 0x000fe20000011611 */
        /* <DEDUP_REMOVED lines=11> */
[--C-:B------:R-:W-:Y:S01]  /*b930*/  SHF.R.U64 R40, R22, 0x10, R23.reuse ;  /* 0x0000001016287819 */ /* 0x100fe20000001217 */
[----:B------:R-:W-:Y:S01]  /*b940*/  IMAD.MOV.U32 R30, RZ, RZ, R4 ;  /* 0x000000ffff1e7224 */ /* 0x000fe200078e0004 */
[----:B------:R-:W-:Y:S01]  /*b950*/  SHF.R.U32.HI R37, RZ, 0x10, R23 ;  /* 0x00000010ff257819 */ /* 0x000fe20000011617 */
[----:B------:R-:W-:Y:S01]  /*b960*/  IMAD.MOV.U32 R22, RZ, RZ, R8 ;  /* 0x000000ffff167224 */ /* 0x000fe200078e0008 */
[----:B------:R-:W-:Y:S01]  /*b970*/  SHF.R.U64 R36, R24, 0x10, R25 ;  /* 0x0000001018247819 */ /* 0x000fe20000001219 */
[----:B------:R-:W-:Y:S01]  /*b980*/  IMAD.MOV.U32 R25, RZ, RZ, R7 ;  /* 0x000000ffff197224 */ /* 0x000fe200078e0007 */
[--C-:B------:R-:W-:Y:S01]  /*b990*/  SHF.R.U64 R31, R26, 0x10, R27.reuse ;  /* 0x000000101a1f7819 */ /* 0x100fe2000000121b */
[----:B------:R-:W-:Y:S01]  /*b9a0*/  IMAD.MOV.U32 R26, RZ, RZ, R6 ;  /* 0x000000ffff1a7224 */ /* 0x000fe200078e0006 */
[----:B------:R-:W-:Y:S01]  /*b9b0*/  SHF.R.U32.HI R28, RZ, 0x10, R27 ;  /* 0x00000010ff1c7819 */ /* 0x000fe2000001161b */
[----:B------:R-:W-:Y:S01]  /*b9c0*/  IMAD.MOV.U32 R18, RZ, RZ, R11 ;  /* 0x000000ffff127224 */ /* 0x000fe200078e000b */
[----:B------:R-:W-:Y:S01]  /*b9d0*/  SHF.R.U64 R27, R4, 0x10, R5 ;  /* 0x00000010041b7819 */ /* 0x000fe20000001205 */
[----:B------:R-:W-:-:S04]  /*b9e0*/  DEPBAR.LE SB0, 0x1 ;  /* 0x000080400000791a */ /* 0x000fc80000000000 */
[----:B------:R-:W-:Y:S01]  /*b9f0*/  SHF.R.U32.HI R24, RZ, 0x10, R5 ;  /* 0x00000010ff187819 */ /* 0x000fe20000011605 */
[----:B------:R-:W-:Y:S01]  /*ba00*/  IMAD.MOV.U32 R5, RZ, RZ, R15 ;  /* 0x000000ffff057224 */ /* 0x000fe200078e000f */
[----:B------:R-:W-:Y:S01]  /*ba10*/  SHF.R.U64 R23, R6, 0x10, R7 ;  /* 0x0000001006177819 */ /* 0x000fe20000001207 */
[----:B------:R-:W-:Y:S01]  /*ba20*/  IMAD.MOV.U32 R6, RZ, RZ, R14 ;  /* 0x000000ffff067224 */ /* 0x000fe200078e000e */
[----:B------:R-:W-:Y:S01]  /*ba30*/  SHF.R.U32.HI R17, RZ, 0x10, R9 ;  /* 0x00000010ff117819 */ /* 0x000fe20000011609 */
[----:B------:R-:W-:Y:S01]  /*ba40*/  IMAD.MOV.U32 R9, RZ, RZ, R13 ;  /* 0x000000ffff097224 */ /* 0x000fe200078e000d */
[----:B------:R-:W-:Y:S01]  /*ba50*/  SHF.R.U64 R16, R10, 0x10, R11 ;  /* 0x000000100a107819 */ /* 0x000fe2000000120b */
[----:B------:R-:W-:Y:S01]  /*ba60*/  IMAD.MOV.U32 R10, RZ, RZ, R12 ;  /* 0x000000ffff0a7224 */ /* 0x000fe200078e000c */
[----:B------:R-:W-:Y:S01]  /*ba70*/  SHF.R.U32.HI R20, RZ, 0x10, R7 ;  /* 0x00000010ff147819 */ /* 0x000fe20000011607 */
[----:B------:R-:W-:Y:S01]  /*ba80*/  BSSY B1, `(.L_x_250) ;  /* 0x000013c000017945 */ /* 0x000fe20003800000 */
[----:B------:R-:W-:-:S02]  /*ba90*/  PRMT R43, R43, 0x5410, R54 ;  /* 0x000054102b2b7816 */ /* 0x000fc40000000036 */
[----:B------:R-:W-:Y:S02]  /*baa0*/  PRMT R46, R46, 0x5410, R49 ;  /* 0x000054102e2e7816 */ /* 0x000fe40000000031 */
[----:B------:R-:W-:Y:S02]  /*bab0*/  SHF.R.U32.HI R8, RZ, 0x10, R11 ;  /* 0x00000010ff087819 */ /* 0x000fe4000001160b */
[--C-:B------:R-:W-:Y:S02]  /*bac0*/  SHF.R.U64 R7, R12, 0x10, R13.reuse ;  /* 0x000000100c077819 */ /* 0x100fe4000000120d */
[----:B------:R-:W-:Y:S02]  /*bad0*/  SHF.R.U32.HI R4, RZ, 0x10, R13 ;  /* 0x00000010ff047819 */ /* 0x000fe4000001160d */
[--C-:B------:R-:W-:Y:S02]  /*bae0*/  SHF.R.U64 R3, R14, 0x10, R15.reuse ;  /* 0x000000100e037819 */ /* 0x100fe4000000120f */
        /* <DEDUP_REMOVED lines=24> */
[----:B------:R1:W5:Y:S04]  /*bc70*/  LDL R69, [R1+0x30] ;  /* 0x0000300001457983 */ /* 0x0003680000100800 */
[----:B------:R1:W5:Y:S04]  /*bc80*/  LDL R68, [R1+0x34] ;  /* 0x0000340001447983 */ /* 0x0003680000100800 */
[----:B------:R1:W5:Y:S01]  /*bc90*/  LDL R67, [R1+0x38] ;  /* 0x0000380001437983 */ /* 0x0003620000100800 */
[----:B------:R-:W-:Y:S01]  /*bca0*/  ISETP.GE.AND P0, PT, R116, c[0x0][0x27c], PT ;  /* 0x00009f0074007a0c */ /* 0x000fe20003f06270 */
[----:B------:R-:W-:-:S12]  /*bcb0*/  BSSY B0, `(.L_x_252) ;  /* 0x000005e000007945 */ /* 0x000fd80003800000 */
[----:B------:R-:W-:Y:S05]  /*bcc0*/  @P0 BRA `(.L_x_253) ;  /* 0x000005c000000947 */ /* 0x000fea0003800000 */
[----:B------:R-:W2:Y:S02]  /*bcd0*/  S2R R66, SR_TID.X ;  /* 0x0000000000427919 */ /* 0x000ea40000002100 */
[----:B--2---:R-:W-:-:S04]  /*bce0*/  LEA.HI R70, R66, R66, RZ, 0x1 ;  /* 0x0000004242467211 */ /* 0x004fc800078f08ff */
[----:B------:R-:W-:-:S04]  /*bcf0*/  LOP3.LUT R70, R70, 0xfffffffe, RZ, 0xc0, !PT ;  /* 0xfffffffe46467812 */ /* 0x000fc800078ec0ff */
[----:B------:R-:W-:Y:S02]  /*bd00*/  IADD3 R70, -R70, R66, RZ ;  /* 0x0000004246467210 */ /* 0x000fe40007ffe1ff */
[----:B------:R-:W2:Y:S01]  /*bd10*/  LDL R66, [R1+0x54] ;  /* 0x0000540001427983 */ /* 0x000ea20000100800 */
[----:B------:R-:W-:Y:S01]  /*bd20*/  MOV R0, c[0x0][0x27c] ;  /* 0x00009f0000007a02 */ /* 0x000fe20000000f00 */
[----:B------:R-:W-:-:S03]  /*bd30*/  HADD2.F32 R13, -RZ, R43.H1_H1 ;  /* 0x3000002bff0d7230 */ /* 0x000fc60000004100 */
[----:B------:R-:W-:-:S04]  /*bd40*/  LEA.HI R0, R0, R70, RZ, 0x1d ;  /* 0x0000004600007211 */ /* 0x000fc800078fe8ff */
[----:B------:R-:W-:Y:S02]  /*bd50*/  SHF.R.S32.HI R3, RZ, 0x1f, R0 ;  /* 0x0000001fff037819 */ /* 0x000fe40000011400 */
[----:B------:R-:W-:Y:S02]  /*bd60*/  SHF.L.U32 R2, R0, 0x3, RZ ;  /* 0x0000000300027819 */ /* 0x000fe400000006ff */
[----:B------:R-:W-:Y:S02]  /*bd70*/  LEA.HI R0, R3, R0, RZ, 0x2 ;  /* 0x0000000003007211 */ /* 0x000fe400078f10ff */
[----:B-----5:R-:W-:Y:S02]  /*bd80*/  LOP3.LUT R2, R69, 0x18, R2, 0xf8, !PT ;  /* 0x0000001845027812 */ /* 0x020fe400078ef802 */
[----:B------:R-:W-:Y:S02]  /*bd90*/  SHF.L.U32 R0, R0, 0xa, RZ ;  /* 0x0000000a00007819 */ /* 0x000fe400000006ff */
[----:B------:R-:W-:-:S02]  /*bda0*/  LOP3.LUT R2, R2, R68, RZ, 0x3c, !PT ;  /* 0x0000004402027212 */ /* 0x000fc400078e3cff */
[----:B------:R-:W-:-:S04]  /*bdb0*/  LOP3.LUT R0, R0, 0x7ffff000, RZ, 0xc0, !PT ;  /* 0x7ffff00000007812 */ /* 0x000fc800078ec0ff */
[----:B------:R-:W-:Y:S01]  /*bdc0*/  IADD3 R0, R2, R0, R67 ;  /* 0x0000000002007210 */ /* 0x000fe20007ffe043 */
[----:B------:R-:W-:-:S03]  /*bdd0*/  HADD2.F32 R2, -RZ, R39.H0_H0 ;  /* 0x20000027ff027230 */ /* 0x000fc60000004100 */
[----:B------:R-:W-:Y:S01]  /*bde0*/  SHF.L.U32 R28, R0, 0x1, RZ ;  /* 0x00000001001c7819 */ /* 0x000fe200000006ff */
[----:B------:R-:W-:-:S04]  /*bdf0*/  HADD2.F32 R0, -RZ, R39.H1_H1 ;  /* 0x30000027ff007230 */ /* 0x000fc80000004100 */
[----:B------:R-:W3:Y:S02]  /*be00*/  LDS.128 R8, [R28+0x6080] ;  /* 0x006080001c087984 */ /* 0x000ee40000000c00 */
[--C-:B---3--:R-:W-:Y:S02]  /*be10*/  HADD2.F32 R15, -RZ, R11.reuse.H0_H0 ;  /* 0x2000000bff0f7230 */ /* 0x108fe40000004100 */
[----:B------:R-:W-:Y:S02]  /*be20*/  HADD2.F32 R14, -RZ, R11.H1_H1 ;  /* 0x3000000bff0e7230 */ /* 0x000fe40000004100 */
[----:B------:R-:W-:Y:S02]  /*be30*/  HADD2.F32 R3, -RZ, R8.H1_H1 ;  /* 0x30000008ff037230 */ /* 0x000fe40000004100 */
[----:B------:R-:W-:Y:S02]  /*be40*/  HADD2.F32 R11, -RZ, R44.H1_H1 ;  /* 0x3000002cff0b7230 */ /* 0x000fe40000004100 */
[----:B------:R-:W-:Y:S01]  /*be50*/  HADD2.F32 R12, -RZ, R10.H1_H1 ;  /* 0x3000000aff0c7230 */ /* 0x000fe20000004100 */
[----:B------:R-:W-:Y:S01]  /*be60*/  FMUL.FTZ R33, R3, R0 ;  /* 0x0000000003217220 */ /* 0x000fe20000410000 */
[----:B--2---:R-:W2:Y:S02]  /*be70*/  LDS.128 R4, [R66] ;  /* 0x0000000042047984 */ /* 0x004ea40000000c00 */
[----:B--2---:R-:W-:-:S02]  /*be80*/  HADD2.F32 R17, -RZ, R4.H0_H0 ;  /* 0x20000004ff117230 */ /* 0x004fc40000004100 */
[----:B------:R-:W-:Y:S02]  /*be90*/  HADD2.F32 R16, -RZ, R4.H1_H1 ;  /* 0x30000004ff107230 */ /* 0x000fe40000004100 */
[----:B------:R-:W-:Y:S02]  /*bea0*/  HADD2.F32 R4, -RZ, R8.H0_H0 ;  /* 0x20000008ff047230 */ /* 0x000fe40000004100 */
[--C-:B------:R-:W-:Y:S02]  /*beb0*/  HADD2.F32 R23, -RZ, R7.reuse.H0_H0 ;  /* 0x20000007ff177230 */ /* 0x100fe40000004100 */
[----:B------:R-:W-:Y:S01]  /*bec0*/  HADD2.F32 R22, -RZ, R7.H1_H1 ;  /* 0x30000007ff167230 */ /* 0x000fe20000004100 */
[-C--:B------:R-:W-:Y:S01]  /*bed0*/  FMUL.FTZ R7, R17, R2.reuse ;  /* 0x0000000211077220 */ /* 0x080fe20000410000 */
[--C-:B------:R-:W-:Y:S01]  /*bee0*/  HADD2.F32 R19, -RZ, R5.reuse.H0_H0 ;  /* 0x20000005ff137230 */ /* 0x100fe20000004100 */
[----:B------:R-:W-:Y:S01]  /*bef0*/  FMUL.FTZ R34, R4, R2 ;  /* 0x0000000204227220 */ /* 0x000fe20000410000 */
[----:B------:R-:W-:Y:S01]  /*bf00*/  HADD2.F32 R18, -RZ, R5.H1_H1 ;  /* 0x30000005ff127230 */ /* 0x000fe20000004100 */
[----:B------:R-:W-:Y:S01]  /*bf10*/  FMUL.FTZ R2, R16, R0 ;  /* 0x0000000010027220 */ /* 0x000fe20000410000 */
[----:B------:R-:W-:Y:S01]  /*bf20*/  HADD2.F32 R5, -RZ, R40.H0_H0 ;  /* 0x20000028ff057230 */ /* 0x000fe20000004100 */
[----:B------:R-:W-:Y:S01]  /*bf30*/  FFMA.FTZ R37, R4, R13, R7 ;  /* 0x0000000d04257223 */ /* 0x000fe20000010007 */
[--C-:B------:R-:W-:Y:S01]  /*bf40*/  HADD2.F32 R21, -RZ, R6.reuse.H0_H0 ;  /* 0x20000006ff157230 */ /* 0x100fe20000004100 */
[----:B------:R-:W-:Y:S01]  /*bf50*/  FFMA.FTZ R36, R3, R11, R2 ;  /* 0x0000000b03247223 */ /* 0x000fe20000010002 */
[----:B------:R-:W-:Y:S01]  /*bf60*/  HADD2.F32 R20, -RZ, R6.H1_H1 ;  /* 0x30000006ff147230 */ /* 0x000fe20000004100 */
[----:B------:R-:W-:Y:S01]  /*bf70*/  FMUL.FTZ R4, R19, R5 ;  /* 0x0000000513047220 */ /* 0x000fe20000410000 */
[----:B------:R-:W-:Y:S01]  /*bf80*/  HADD2.F32 R8, -RZ, R10.H0_H0 ;  /* 0x2000000aff087230 */ /* 0x000fe20000004100 */
[----:B------:R-:W-:Y:S01]  /*bf90*/  FFMA.FTZ R13, R17, R13, -R34 ;  /* 0x0000000d110d7223 */ /* 0x000fe20000010822 */
[----:B------:R-:W-:-:S02]  /*bfa0*/  HADD2.F32 R6, -RZ, R9.H0_H0 ;  /* 0x20000009ff067230 */ /* 0x000fc40000004100 */
[----:B------:R-:W-:Y:S02]  /*bfb0*/  HADD2.F32 R10, -RZ, R45.H1_H1 ;  /* 0x3000002dff0a7230 */ /* 0x000fe40000004100 */
[----:B------:R-:W-:Y:S01]  /*bfc0*/  HADD2.F32 R2, -RZ, R40.H1_H1 ;  /* 0x30000028ff027230 */ /* 0x000fe20000004100 */
[C---:B------:R-:W-:Y:S01]  /*bfd0*/  FMUL.FTZ R31, R6.reuse, R5 ;  /* 0x00000005061f7220 */ /* 0x040fe20000410000 */
[----:B------:R-:W-:Y:S01]  /*bfe0*/  HADD2.F32 R0, -RZ, R41.H0_H0 ;  /* 0x20000029ff007230 */ /* 0x000fe20000004100 */
[----:B------:R-:W-:Y:S01]  /*bff0*/  FFMA.FTZ R35, R6, R10, R4 ;  /* 0x0000000a06237223 */ /* 0x000fe20000010004 */
[----:B------:R-:W-:Y:S01]  /*c000*/  HADD2.F32 R9, -RZ, R9.H1_H1 ;  /* 0x30000009ff097230 */ /* 0x000fe20000004100 */
[----:B------:R-:W-:Y:S01]  /*c010*/  FMUL.FTZ R5, R18, R2 ;  /* 0x0000000212057220 */ /* 0x000fe20000410000 */
[----:B------:R-:W-:Y:S01]  /*c020*/  HADD2.F32 R7, -RZ, R46.H1_H1 ;  /* 0x3000002eff077230 */ /* 0x000fe20000004100 */
[----:B------:R-:W-:Y:S01]  /*c030*/  FMUL.FTZ R4, R21, R0 ;  /* 0x0000000015047220 */ /* 0x000fe20000410000 */
[----:B------:R-:W-:Y:S01]  /*c040*/  HADD2.F32 R6, -RZ, R47.H1_H1 ;  /* 0x3000002fff067230 */ /* 0x000fe20000004100 */
[C---:B------:R-:W-:Y:S01]  /*c050*/  FMUL.FTZ R29, R9.reuse, R2 ;  /* 0x00000002091d7220 */ /* 0x040fe20000410000 */
[----:B------:R-:W-:Y:S01]  /*c060*/  HADD2.F32 R3, -RZ, R41.H1_H1 ;  /* 0x30000029ff037230 */ /* 0x000fe20000004100 */
[----:B------:R-:W-:Y:S01]  /*c070*/  FFMA.FTZ R32, R9, R7, R5 ;  /* 0x0000000709207223 */ /* 0x000fe20000010005 */
[----:B------:R-:W-:Y:S01]  /*c080*/  HADD2.F32 R5, -RZ, R48.H0_H0 ;  /* 0x20000030ff057230 */ /* 0x000fe20000004100 */
[----:B------:R-:W-:Y:S01]  /*c090*/  FFMA.FTZ R30, R8, R6, R4 ;  /* 0x00000006081e7223 */ /* 0x000fe20000010004 */
[----:B------:R-:W-:Y:S01]  /*c0a0*/  HADD2.F32 R2, -RZ, R42.H1_H1 ;  /* 0x3000002aff027230 */ /* 0x000fe20000004100 */
[----:B------:R-:W-:-:S02]  /*c0b0*/  FMUL.FTZ R4, R20, R3 ;  /* 0x0000000314047220 */ /* 0x000fc40000410000 */
[----:B------:R-:W-:Y:S01]  /*c0c0*/  FMUL.FTZ R26, R8, R0 ;  /* 0x00000000081a7220 */ /* 0x000fe20000410000 */
[----:B------:R-:W-:Y:S01]  /*c0d0*/  HADD2.F32 R0, -RZ, R42.H0_H0 ;  /* 0x2000002aff007230 */ /* 0x000fe20000004100 */
[C---:B------:R-:W-:Y:S01]  /*c0e0*/  FFMA.FTZ R27, R12.reuse, R5, R4 ;  /* 0x000000050c1b7223 */ /* 0x040fe20000010004 */
[----:B------:R-:W-:Y:S01]  /*c0f0*/  HADD2.F32 R4, -RZ, R50.H0_H0 ;  /* 0x20000032ff047230 */ /* 0x000fe20000004100 */
[----:B------:R-:W-:Y:S01]  /*c100*/  FMUL.FTZ R25, R12, R3 ;  /* 0x000000030c197220 */ /* 0x000fe20000410000 */
[----:B------:R-:W-:Y:S01]  /*c110*/  HADD2.F32 R3, -RZ, R45.H0_H0 ;  /* 0x2000002dff037230 */ /* 0x000fe20000004100 */
[----:B------:R-:W-:Y:S02]  /*c120*/  FMUL.FTZ R9, R23, R2 ;  /* 0x0000000217097220 */ /* 0x000fe40000410000 */
[----:B------:R-:W-:Y:S02]  /*c130*/  FMUL.FTZ R8, R22, R0 ;  /* 0x0000000016087220 */ /* 0x000fe40000410000 */
[----:B------:R-:W-:-:S02]  /*c140*/  FMUL.FTZ R24, R15, R2 ;  /* 0x000000020f187220 */ /* 0x000fc40000410000 */
[C---:B------:R-:W-:Y:S02]  /*c150*/  FMUL.FTZ R12, R14.reuse, R0 ;  /* 0x000000000e0c7220 */ /* 0x040fe40000410000 */
[----:B------:R-:W-:Y:S02]  /*c160*/  FFMA.FTZ R15, R15, R4, R9 ;  /* 0x000000040f0f7223 */ /* 0x000fe40000010009 */
[----:B------:R-:W-:Y:S02]  /*c170*/  FFMA.FTZ R14, R14, R3, R8 ;  /* 0x000000030e0e7223 */ /* 0x000fe40000010008 */
[----:B------:R-:W-:Y:S02]  /*c180*/  FFMA.FTZ R10, R19, R10, -R31 ;  /* 0x0000000a130a7223 */ /* 0x000fe4000001081f */
[----:B------:R-:W-:Y:S02]  /*c190*/  FFMA.FTZ R9, R18, R7, -R29 ;  /* 0x0000000712097223 */ /* 0x000fe4000001081d */
[----:B------:R-:W-:-:S02]  /*c1a0*/  FFMA.FTZ R8, R16, R11, -R33 ;  /* 0x0000000b10087223 */ /* 0x000fc40000010821 */
[----:B------:R-:W-:Y:S01]  /*c1b0*/  FFMA.FTZ R7, R21, R6, -R26 ;  /* 0x0000000615077223 */ /* 0x000fe2000001081a */
[----:B------:R-:W-:Y:S01]  /*c1c0*/  F2FP.PACK_AB R9, R9, R10 ;  /* 0x0000000a0909723e */ /* 0x000fe200000000ff */
[----:B------:R-:W-:Y:S01]  /*c1d0*/  FFMA.FTZ R2, R20, R5, -R25 ;  /* 0x0000000514027223 */ /* 0x000fe20000010819 */
[----:B------:R-:W-:Y:S01]  /*c1e0*/  F2FP.PACK_AB R8, R8, R13 ;  /* 0x0000000d0808723e */ /* 0x000fe200000000ff */
[----:B------:R-:W-:Y:S01]  /*c1f0*/  FFMA.FTZ R0, R23, R4, -R24 ;  /* 0x0000000417007223 */ /* 0x000fe20000010818 */
[----:B------:R-:W-:Y:S01]  /*c200*/  F2FP.PACK_AB R4, R36, R37 ;  /* 0x000000252404723e */ /* 0x000fe200000000ff */
[----:B------:R-:W-:Y:S01]  /*c210*/  FFMA.FTZ R3, R22, R3, -R12 ;  /* 0x0000000316037223 */ /* 0x000fe2000001080c */
[----:B------:R-:W-:Y:S02]  /*c220*/  F2FP.PACK_AB R10, R2, R7 ;  /* 0x00000007020a723e */ /* 0x000fe400000000ff */
[----:B------:R-:W-:Y:S02]  /*c230*/  F2FP.PACK_AB R5, R32, R35 ;  /* 0x000000232005723e */ /* 0x000fe400000000ff */
[----:B------:R-:W-:-:S02]  /*c240*/  F2FP.PACK_AB R11, R3, R0 ;  /* 0x00000000030b723e */ /* 0x000fc400000000ff */
[----:B------:R-:W-:Y:S02]  /*c250*/  F2FP.PACK_AB R6, R27, R30 ;  /* 0x0000001e1b06723e */ /* 0x000fe400000000ff */
[----:B------:R-:W-:Y:S01]  /*c260*/  F2FP.PACK_AB R7, R14, R15 ;  /* 0x0000000f0e07723e */ /* 0x000fe200000000ff */
[----:B------:R2:W-:Y:S04]  /*c270*/  STS.128 [R66], R8 ;  /* 0x0000000842007388 */ /* 0x0005e80000000c00 */
[----:B------:R2:W-:Y:S02]  /*c280*/  STS.128 [R28+0x6080], R4 ;  /* 0x006080041c007388 */ /* 0x0005e40000000c00 */
.L_x_253:
[----:B------:R-:W-:Y:S05]  /*c290*/  BSYNC B0 ;  /* 0x0000000000007941 */ /* 0x000fea0003800000 */
.L_x_252:
[----:B------:R-:W-:Y:S01]  /*c2a0*/  IADD3 R0, R116, 0x10, RZ ;  /* 0x0000001074007810 */ /* 0x000fe20007ffe0ff */
[----:B------:R-:W-:Y:S03]  /*c2b0*/  BSSY B0, `(.L_x_254) ;  /* 0x000005c000007945 */ /* 0x000fe60003800000 */
[----:B------:R-:W-:-:S13]  /*c2c0*/  ISETP.GE.AND P0, PT, R0, c[0x0][0x27c], PT ;  /* 0x00009f0000007a0c */ /* 0x000fda0003f06270 */
[----:B------:R-:W-:Y:S05]  /*c2d0*/  @P0 BRA `(.L_x_255) ;  /* 0x0000059000000947 */ /* 0x000fea0003800000 */
[----:B------:R-:W3:Y:S04]  /*c2e0*/  LDL R2, [R1+0x50] ;  /* 0x0000500001027983 */ /* 0x000ee80000100800 */
[----:B--2---:R-:W2:Y:S01]  /*c2f0*/  LDL R66, [R1+0x64] ;  /* 0x0000640001427983 */ /* 0x004ea20000100800 */
[----:B------:R-:W-:Y:S01]  /*c300*/  MOV R0, c[0x0][0x27c] ;  /* 0x00009f0000007a02 */ /* 0x000fe20000000f00 */
[----:B------:R-:W-:-:S03]  /*c310*/  HADD2.F32 R13, -RZ, R51.H0_H0 ;  /* 0x20000033ff0d7230 */ /* 0x000fc60000004100 */
[----:B---3--:R-:W-:-:S04]  /*c320*/  LEA.HI R0, R0, R2, RZ, 0x1d ;  /* 0x0000000200007211 */ /* 0x008fc800078fe8ff */
[----:B------:R-:W-:Y:S01]  /*c330*/  SHF.R.S32.HI R2, RZ, 0x1f, R0 ;  /* 0x0000001fff027819 */ /* 0x000fe20000011400 */
[----:B--2---:R-:W2:Y:S01]  /*c340*/  LDS.128 R4, [R66] ;  /* 0x0000000042047984 */ /* 0x004ea20000000c00 */
        /* <DEDUP_REMOVED lines=9> */
[----:B------:R-:W-:-:S04]  /*c3e0*/  HADD2.F32 R0, -RZ, R44.H0_H0 ;  /* 0x2000002cff007230 */ /* 0x000fc80000004100 */
[----:B------:R-:W3:Y:S01]  /*c3f0*/  LDS.128 R8, [R28+0x6080] ;  /* 0x006080001c087984 */ /* 0x000ee20000000c00 */
[--C-:B--2---:R-:W-:Y:S02]  /*c400*/  HADD2.F32 R17, -RZ, R4.reuse.H0_H0 ;  /* 0x20000004ff117230 */ /* 0x104fe40000004100 */
[----:B------:R-:W-:Y:S02]  /*c410*/  HADD2.F32 R16, -RZ, R4.H1_H1 ;  /* 0x30000004ff107230 */ /* 0x000fe40000004100 */
[--C-:B------:R-:W-:Y:S02]  /*c420*/  HADD2.F32 R23, -RZ, R7.reuse.H0_H0 ;  /* 0x20000007ff177230 */ /* 0x100fe40000004100 */
[----:B------:R-:W-:Y:S01]  /*c430*/  HADD2.F32 R22, -RZ, R7.H1_H1 ;  /* 0x30000007ff167230 */ /* 0x000fe20000004100 */
[----:B------:R-:W-:Y:S01]  /*c440*/  FMUL.FTZ R7, R17, R2 ;  /* 0x0000000211077220 */ /* 0x000fe20000410000 */
[--C-:B------:R-:W-:Y:S02]  /*c450*/  HADD2.F32 R19, -RZ, R5.reuse.H0_H0 ;  /* 0x20000005ff137230 */ /* 0x100fe40000004100 */
[----:B------:R-:W-:-:S02]  /*c460*/  HADD2.F32 R18, -RZ, R5.H1_H1 ;  /* 0x30000005ff127230 */ /* 0x000fc40000004100 */
[----:B------:R-:W-:Y:S02]  /*c470*/  HADD2.F32 R5, -RZ, R46.H0_H0 ;  /* 0x2000002eff057230 */ /* 0x000fe40000004100 */
[--C-:B------:R-:W-:Y:S02]  /*c480*/  HADD2.F32 R21, -RZ, R6.reuse.H0_H0 ;  /* 0x20000006ff157230 */ /* 0x100fe40000004100 */
[----:B------:R-:W-:Y:S02]  /*c490*/  HADD2.F32 R20, -RZ, R6.H1_H1 ;  /* 0x30000006ff147230 */ /* 0x000fe40000004100 */
[--C-:B---3--:R-:W-:Y:S02]  /*c4a0*/  HADD2.F32 R4, -RZ, R8.reuse.H0_H0 ;  /* 0x20000008ff047230 */ /* 0x108fe40000004100 */
[--C-:B------:R-:W-:Y:S02]  /*c4b0*/  HADD2.F32 R15, -RZ, R11.reuse.H0_H0 ;  /* 0x2000000bff0f7230 */ /* 0x100fe40000004100 */
[----:B------:R-:W-:Y:S01]  /*c4c0*/  HADD2.F32 R14, -RZ, R11.H1_H1 ;  /* 0x3000000bff0e7230 */ /* 0x000fe20000004100 */
[----:B------:R-:W-:Y:S01]  /*c4d0*/  FMUL.FTZ R34, R4, R2 ;  /* 0x0000000204227220 */ /* 0x000fe20000410000 */
[----:B------:R-:W-:Y:S01]  /*c4e0*/  HADD2.F32 R3, -RZ, R8.H1_H1 ;  /* 0x30000008ff037230 */ /* 0x000fe20000004100 */
[-C--:B------:R-:W-:Y:S01]  /*c4f0*/  FMUL.FTZ R2, R16, R0.reuse ;  /* 0x0000000010027220 */ /* 0x080fe20000410000 */
[----:B------:R-:W-:Y:S01]  /*c500*/  HADD2.F32 R11, -RZ, R51.H1_H1 ;  /* 0x30000033ff0b7230 */ /* 0x000fe20000004100 */
[----:B------:R-:W-:Y:S01]  /*c510*/  FFMA.FTZ R37, R4, R13, R7 ;  /* 0x0000000d04257223 */ /* 0x000fe20000010007 */
[--C-:B------:R-:W-:Y:S01]  /*c520*/  HADD2.F32 R8, -RZ, R10.reuse.H0_H0 ;  /* 0x2000000aff087230 */ /* 0x100fe20000004100 */
[----:B------:R-:W-:Y:S01]  /*c530*/  FMUL.FTZ R4, R19, R5 ;  /* 0x0000000513047220 */ /* 0x000fe20000410000 */
[----:B------:R-:W-:Y:S01]  /*c540*/  HADD2.F32 R12, -RZ, R10.H1_H1 ;  /* 0x3000000aff0c7230 */ /* 0x000fe20000004100 */
[C---:B------:R-:W-:Y:S01]  /*c550*/  FFMA.FTZ R36, R3.reuse, R11, R2 ;  /* 0x0000000b03247223 */ /* 0x040fe20000010002 */
[----:B------:R-:W-:Y:S01]  /*c560*/  HADD2.F32 R6, -RZ, R9.H0_H0 ;  /* 0x20000009ff067230 */ /* 0x000fe20000004100 */
[----:B------:R-:W-:Y:S01]  /*c570*/  FMUL.FTZ R33, R3, R0 ;  /* 0x0000000003217220 */ /* 0x000fe20000410000 */
[----:B------:R-:W-:Y:S01]  /*c580*/  HADD2.F32 R10, -RZ, R52.H0_H0 ;  /* 0x20000034ff0a7230 */ /* 0x000fe20000004100 */
[----:B------:R-:W-:Y:S01]  /*c590*/  FFMA.FTZ R13, R17, R13, -R34 ;  /* 0x0000000d110d7223 */ /* 0x000fe20000010822 */
[----:B------:R-:W-:Y:S01]  /*c5a0*/  HADD2.F32 R2, -RZ, R47.H0_H0 ;  /* 0x2000002fff027230 */ /* 0x000fe20000004100 */
[C---:B------:R-:W-:Y:S01]  /*c5b0*/  FMUL.FTZ R31, R6.reuse, R5 ;  /* 0x00000005061f7220 */ /* 0x040fe20000410000 */
[----:B------:R-:W-:Y:S01]  /*c5c0*/  HADD2.F32 R0, -RZ, R48.H1_H1 ;  /* 0x30000030ff007230 */ /* 0x000fe20000004100 */
[----:B------:R-:W-:Y:S01]  /*c5d0*/  FFMA.FTZ R35, R6, R10, R4 ;  /* 0x0000000a06237223 */ /* 0x000fe20000010004 */
[----:B------:R-:W-:Y:S01]  /*c5e0*/  HADD2.F32 R9, -RZ, R9.H1_H1 ;  /* 0x30000009ff097230 */ /* 0x000fe20000004100 */
[----:B------:R-:W-:Y:S01]  /*c5f0*/  FMUL.FTZ R5, R18, R2 ;  /* 0x0000000212057220 */ /* 0x000fe20000410000 */
[----:B------:R-:W-:Y:S01]  /*c600*/  HADD2.F32 R7, -RZ, R52.H1_H1 ;  /* 0x30000034ff077230 */ /* 0x000fe20000004100 */
[----:B------:R-:W-:Y:S01]  /*c610*/  FMUL.FTZ R4, R21, R0 ;  /* 0x0000000015047220 */ /* 0x000fe20000410000 */
[----:B------:R-:W-:Y:S01]  /*c620*/  HADD2.F32 R6, -RZ, R53.H0_H0 ;  /* 0x20000035ff067230 */ /* 0x000fe20000004100 */
[C---:B------:R-:W-:Y:S01]  /*c630*/  FMUL.FTZ R29, R9.reuse, R2 ;  /* 0x00000002091d7220 */ /* 0x040fe20000410000 */
[----:B------:R-:W-:Y:S01]  /*c640*/  HADD2.F32 R3, -RZ, R49.H0_H0 ;  /* 0x20000031ff037230 */ /* 0x000fe20000004100 */
[----:B------:R-:W-:Y:S01]  /*c650*/  FFMA.FTZ R32, R9, R7, R5 ;  /* 0x0000000709207223 */ /* 0x000fe20000010005 */
[----:B------:R-:W-:Y:S01]  /*c660*/  HADD2.F32 R5, -RZ, R53.H1_H1 ;  /* 0x30000035ff057230 */ /* 0x000fe20000004100 */
[----:B------:R-:W-:Y:S01]  /*c670*/  FFMA.FTZ R30, R8, R6, R4 ;  /* 0x00000006081e7223 */ /* 0x000fe20000010004 */
[----:B------:R-:W-:Y:S01]  /*c680*/  HADD2.F32 R2, -RZ, R50.H1_H1 ;  /* 0x30000032ff027230 */ /* 0x000fe20000004100 */
[----:B------:R-:W-:-:S02]  /*c690*/  FMUL.FTZ R4, R20, R3 ;  /* 0x0000000314047220 */ /* 0x000fc40000410000 */
[----:B------:R-:W-:Y:S01]  /*c6a0*/  FMUL.FTZ R26, R8, R0 ;  /* 0x00000000081a7220 */ /* 0x000fe20000410000 */
[----:B------:R-:W-:Y:S01]  /*c6b0*/  HADD2.F32 R0, -RZ, R49.H1_H1 ;  /* 0x30000031ff007230 */ /* 0x000fe20000004100 */
[C---:B------:R-:W-:Y:S01]  /*c6c0*/  FFMA.FTZ R27, R12.reuse, R5, R4 ;  /* 0x000000050c1b7223 */ /* 0x040fe20000010004 */
[--C-:B------:R-:W-:Y:S01]  /*c6d0*/  HADD2.F32 R4, -RZ, R54.reuse.H1_H1 ;  /* 0x30000036ff047230 */ /* 0x100fe20000004100 */
        /* <DEDUP_REMOVED lines=25> */
.L_x_255:
[----:B------:R-:W-:Y:S05]  /*c870*/  BSYNC B0 ;  /* 0x0000000000007941 */ /* 0x000fea0003800000 */
.L_x_254:
[----:B------:R-:W-:-:S04]  /*c880*/  IADD3 R0, R116, 0x20, RZ ;  /* 0x0000002074007810 */ /* 0x000fc80007ffe0ff */
        /* <DEDUP_REMOVED lines=54> */
[----:B------:R-:W-:Y:S01]  /*cbf0*/  HADD2.F32 R6, -RZ, R61.H0_H0 ;  /* 0x2000003dff067230 */ /* 0x000fe20000004100 */
[C---:B------:R-:W-:Y:S01]  /*cc00*/  FMUL.FTZ R29, R9.reuse, R2 ;  /* 0x00000002091d7220 */ /* 0x040fe20000410000 */
[----:B------:R-:W-:Y:S01]  /*cc10*/  HADD2.F32 R3, -RZ, R57.H1_H1 ;  /* 0x30000039ff037230 */ /* 0x000fe20000004100 */
[----:B------:R-:W-:Y:S01]  /*cc20*/  FFMA.FTZ R32, R9, R7, R5 ;  /* 0x0000000709207223 */ /* 0x000fe20000010005 */
[----:B------:R-:W-:Y:S01]  /*cc30*/  HADD2.F32 R5, -RZ, R61.H1_H1 ;  /* 0x3000003dff057230 */ /* 0x000fe20000004100 */
[----:B------:R-:W-:Y:S01]  /*cc40*/  FFMA.FTZ R30, R8, R6, R4 ;  /* 0x00000006081e7223 */ /* 0x000fe20000010004 */
[----:B------:R-:W-:Y:S01]  /*cc50*/  HADD2.F32 R2, -RZ, R58.H1_H1 ;  /* 0x3000003aff027230 */ /* 0x000fe20000004100 */
[----:B------:R-:W-:-:S02]  /*cc60*/  FMUL.FTZ R4, R20, R3 ;  /* 0x0000000314047220 */ /* 0x000fc40000410000 */
[----:B------:R-:W-:Y:S01]  /*cc70*/  FMUL.FTZ R26, R8, R0 ;  /* 0x00000000081a7220 */ /* 0x000fe20000410000 */
[----:B------:R-:W-:Y:S01]  /*cc80*/  HADD2.F32 R0, -RZ, R58.H0_H0 ;  /* 0x2000003aff007230 */ /* 0x000fe20000004100 */
        /* <DEDUP_REMOVED lines=27> */
.L_x_251:
[----:B------:R-:W-:Y:S05]  /*ce40*/  BSYNC B1 ;  /* 0x0000000000017941 */ /* 0x000fea0003800000 */
.L_x_250:
[----:B------:R-:W-:-:S04]  /*ce50*/  IADD3 R0, R237, 0x40, RZ ;  /* 0x00000040ed007810 */ /* 0x000fc80007ffe0ff */
[----:B------:R-:W-:-:S13]  /*ce60*/  ISETP.GE.AND P0, PT, R0, R38, PT ;  /* 0x000000260000720c */ /* 0x000fda0003f06270 */
[----:B------:R-:W-:Y:S05]  /*ce70*/  @P0 BRA `(.L_x_237) ;  /* 0x000011d000000947 */ /* 0x000fea0003800000 */
[----:B-----5:R3:W5:Y:S04]  /*ce80*/  LDL R68, [R1+0x40] ;  /* 0x0000400001447983 */ /* 0x0207680000100800 */
[----:B------:R3:W5:Y:S04]  /*ce90*/  LDL R67, [R1+0x44] ;  /* 0x0000440001437983 */ /* 0x0007680000100800 */
[----:B--2---:R3:W5:Y:S01]  /*cea0*/  LDL R66, [R1+0x48] ;  /* 0x0000480001427983 */ /* 0x0047620000100800 */
[----:B------:R-:W-:Y:S01]  /*ceb0*/  ISETP.GE.AND P0, PT, R116, c[0x0][0x27c], PT ;  /* 0x00009f0074007a0c */ /* 0x000fe20003f06270 */
[----:B------:R-:W-:-:S12]  /*cec0*/  BSSY B0, `(.L_x_256) ;  /* 0x000005e000007945 */ /* 0x000fd80003800000 */
[----:B------:R-:W-:Y:S05]  /*ced0*/  @P0 BRA `(.L_x_257) ;  /* 0x000005c000000947 */ /* 0x000fea0003800000 */
[----:B------:R-:W2:Y:S04]  /*cee0*/  LDL R69, [R1+0x68] ;  /* 0x0000680001457983 */ /* 0x000ea80000100800 */
[----:B------:R-:W4:Y:S02]  /*cef0*/  S2R R0, SR_TID.X ;  /* 0x0000000000007919 */ /* 0x000f240000002100 */
[----:B----4-:R-:W-:-:S04]  /*cf00*/  LEA.HI R2, R0, R0, RZ, 0x1 ;  /* 0x0000000000027211 */ /* 0x010fc800078f08ff */
[----:B------:R-:W-:-:S04]  /*cf10*/  LOP3.LUT R2, R2, 0xfffffffe, RZ, 0xc0, !PT ;  /* 0xfffffffe02027812 */ /* 0x000fc800078ec0ff */
[----:B------:R-:W-:Y:S02]  /*cf20*/  IADD3 R2, -R2, R0, RZ ;  /* 0x0000000002027210 */ /* 0x000fe40007ffe1ff */
[----:B------:R-:W-:-:S04]  /*cf30*/  MOV R0, c[0x0][0x27c] ;  /* 0x00009f0000007a02 */ /* 0x000fc80000000f00 */
        /* <DEDUP_REMOVED lines=8> */
[----:B------:R-:W-:-:S04]  /*cfc0*/  IADD3 R0, R2, R0, R66 ;  /* 0x0000000002007210 */ /* 0x000fc80007ffe042 */
[----:B------:R-:W-:-:S05]  /*cfd0*/  SHF.L.U32 R28, R0, 0x1, RZ ;  /* 0x00000001001c7819 */ /* 0x000fca00000006ff */
[----:B------:R-:W4:Y:S01]  /*cfe0*/  LDS.128 R8, [R28+0x6080] ;  /* 0x006080001c087984 */ /* 0x000f220000000c00 */
[--C-:B------:R-:W-:Y:S02]  /*cff0*/  HADD2.F32 R2, -RZ, R39.reuse.H0_H0 ;  /* 0x20000027ff027230 */ /* 0x100fe40000004100 */
[----:B------:R-:W-:Y:S02]  /*d000*/  HADD2.F32 R0, -RZ, R39.H1_H1 ;  /* 0x30000027ff007230 */ /* 0x000fe40000004100 */
[----:B------:R-:W-:Y:S02]  /*d010*/  HADD2.F32 R13, -RZ, R43.H1_H1 ;  /* 0x3000002bff0d7230 */ /* 0x000fe40000004100 */
[--C-:B----4-:R-:W-:Y:S02]  /*d020*/  HADD2.F32 R15, -RZ, R11.reuse.H0_H0 ;  /* 0x2000000bff0f7230 */ /* 0x110fe40000004100 */
[----:B------:R-:W-:Y:S02]  /*d030*/  HADD2.F32 R14, -RZ, R11.H1_H1 ;  /* 0x3000000bff0e7230 */ /* 0x000fe40000004100 */
[----:B------:R-:W-:-:S02]  /*d040*/  HADD2.F32 R3, -RZ, R8.H1_H1 ;  /* 0x30000008ff037230 */ /* 0x000fc40000004100 */
[----:B------:R-:W-:Y:S02]  /*d050*/  HADD2.F32 R11, -RZ, R44.H1_H1 ;  /* 0x3000002cff0b7230 */ /* 0x000fe40000004100 */
[----:B------:R-:W-:Y:S01]  /*d060*/  HADD2.F32 R12, -RZ, R10.H1_H1 ;  /* 0x3000000aff0c7230 */ /* 0x000fe20000004100 */
[----:B------:R-:W-:Y:S01]  /*d070*/  FMUL.FTZ R33, R0, R3 ;  /* 0x0000000300217220 */ /* 0x000fe20000410000 */
[----:B--2---:R-:W2:Y:S02]  /*d080*/  LDS.128 R4, [R69] ;  /* 0x0000000045047984 */ /* 0x004ea40000000c00 */
[--C-:B--2---:R-:W-:Y:S02]  /*d090*/  HADD2.F32 R17, -RZ, R4.reuse.H0_H0 ;  /* 0x20000004ff117230 */ /* 0x104fe40000004100 */
[----:B------:R-:W-:Y:S02]  /*d0a0*/  HADD2.F32 R16, -RZ, R4.H1_H1 ;  /* 0x30000004ff107230 */ /* 0x000fe40000004100 */
[----:B------:R-:W-:-:S02]  /*d0b0*/  HADD2.F32 R4, -RZ, R8.H0_H0 ;  /* 0x20000008ff047230 */ /* 0x000fc40000004100 */
[--C-:B------:R-:W-:Y:S02]  /*d0c0*/  HADD2.F32 R23, -RZ, R7.reuse.H0_H0 ;  /* 0x20000007ff177230 */ /* 0x100fe40000004100 */
[----:B------:R-:W-:Y:S01]  /*d0d0*/  HADD2.F32 R22, -RZ, R7.H1_H1 ;  /* 0x30000007ff167230 */ /* 0x000fe20000004100 */
[C---:B------:R-:W-:Y:S01]  /*d0e0*/  FMUL.FTZ R7, R2.reuse, R17 ;  /* 0x0000001102077220 */ /* 0x040fe20000410000 */
        /* <DEDUP_REMOVED lines=8> */
[----:B------:R-:W-:-:S02]  /*d170*/  HADD2.F32 R20, -RZ, R6.H1_H1 ;  /* 0x30000006ff147230 */ /* 0x000fc40000004100 */
[----:B------:R-:W-:Y:S01]  /*d180*/  HADD2.F32 R8, -RZ, R10.H0_H0 ;  /* 0x2000000aff087230 */ /* 0x000fe20000004100 */
[C---:B------:R-:W-:Y:S01]  /*d190*/  FMUL.FTZ R4, R5.reuse, R19 ;  /* 0x0000001305047220 */ /* 0x040fe20000410000 */
[----:B------:R-:W-:Y:S02]  /*d1a0*/  HADD2.F32 R6, -RZ, R9.H0_H0 ;  /* 0x20000009ff067230 */ /* 0x000fe40000004100 */
[----:B------:R-:W-:Y:S02]  /*d1b0*/  HADD2.F32 R10, -RZ, R45.H1_H1 ;  /* 0x3000002dff0a7230 */ /* 0x000fe40000004100 */
[----:B------:R-:W-:Y:S02]  /*d1c0*/  HADD2.F32 R2, -RZ, R40.H1_H1 ;  /* 0x30000028ff027230 */ /* 0x000fe40000004100 */
[----:B------:R-:W-:Y:S01]  /*d1d0*/  HADD2.F32 R0, -RZ, R41.H0_H0 ;  /* 0x20000029ff007230 */ /* 0x000fe20000004100 */
[-C--:B------:R-:W-:Y:S01]  /*d1e0*/  FMUL.FTZ R31, R5, R6.reuse ;  /* 0x00000006051f7220 */ /* 0x080fe20000410000 */
[----:B------:R-:W-:Y:S01]  /*d1f0*/  HADD2.F32 R9, -RZ, R9.H1_H1 ;  /* 0x30000009ff097230 */ /* 0x000fe20000004100 */
[----:B------:R-:W-:Y:S01]  /*d200*/  FFMA.FTZ R35, R10, R6, R4 ;  /* 0x000000060a237223 */ /* 0x000fe20000010004 */
[----:B------:R-:W-:Y:S01]  /*d210*/  HADD2.F32 R7, -RZ, R46.H1_H1 ;  /* 0x3000002eff077230 */ /* 0x000fe20000004100 */
[----:B------:R-:W-:Y:S01]  /*d220*/  FMUL.FTZ R5, R2, R18 ;  /* 0x0000001202057220 */ /* 0x000fe20000410000 */
[----:B------:R-:W-:Y:S01]  /*d230*/  HADD2.F32 R6, -RZ, R47.H1_H1 ;  /* 0x3000002fff067230 */ /* 0x000fe20000004100 */
[----:B------:R-:W-:Y:S01]  /*d240*/  FMUL.FTZ R4, R0, R21 ;  /* 0x0000001500047220 */ /* 0x000fe20000410000 */
[----:B------:R-:W-:Y:S01]  /*d250*/  HADD2.F32 R3, -RZ, R41.H1_H1 ;  /* 0x30000029ff037230 */ /* 0x000fe20000004100 */
[----:B------:R-:W-:Y:S01]  /*d260*/  FFMA.FTZ R32, R7, R9, R5 ;  /* 0x0000000907207223 */ /* 0x000fe20000010005 */
[----:B------:R-:W-:Y:S01]  /*d270*/  HADD2.F32 R5, -RZ, R48.H0_H0 ;  /* 0x20000030ff057230 */ /* 0x000fe20000004100 */
[----:B------:R-:W-:-:S02]  /*d280*/  FFMA.FTZ R30, R6, R8, R4 ;  /* 0x00000008061e7223 */ /* 0x000fc40000010004 */
[----:B------:R-:W-:Y:S01]  /*d290*/  FMUL.FTZ R29, R2, R9 ;  /* 0x00000009021d7220 */ /* 0x000fe20000410000 */
[--C-:B------:R-:W-:Y:S01]  /*d2a0*/  HADD2.F32 R2, -RZ, R42.reuse.H1_H1 ;  /* 0x3000002aff027230 */ /* 0x100fe20000004100 */
[----:B------:R-:W-:Y:S02]  /*d2b0*/  FMUL.FTZ R4, R3, R20 ;  /* 0x0000001403047220 */ /* 0x000fe40000410000 */
[----:B------:R-:W-:Y:S01]  /*d2c0*/  FMUL.FTZ R26, R0, R8 ;  /* 0x00000008001a7220 */ /* 0x000fe20000410000 */
[----:B------:R-:W-:Y:S01]  /*d2d0*/  HADD2.F32 R0, -RZ, R42.H0_H0 ;  /* 0x2000002aff007230 */ /* 0x000fe20000004100 */
[-C--:B------:R-:W-:Y:S01]  /*d2e0*/  FFMA.FTZ R27, R5, R12.reuse, R4 ;  /* 0x0000000c051b7223 */ /* 0x080fe20000010004 */
[----:B------:R-:W-:Y:S01]  /*d2f0*/  HADD2.F32 R4, -RZ, R50.H0_H0 ;  /* 0x20000032ff047230 */ /* 0x000fe20000004100 */
[----:B------:R-:W-:Y:S01]  /*d300*/  FMUL.FTZ R25, R3, R12 ;  /* 0x0000000c03197220 */ /* 0x000fe20000410000 */
[----:B------:R-:W-:Y:S01]  /*d310*/  HADD2.F32 R3, -RZ, R45.H0_H0 ;  /* 0x2000002dff037230 */ /* 0x000fe20000004100 */
[----:B------:R-:W-:-:S02]  /*d320*/  FMUL.FTZ R9, R2, R23 ;  /* 0x0000001702097220 */ /* 0x000fc40000410000 */
[----:B------:R-:W-:Y:S02]  /*d330*/  FMUL.FTZ R8, R0, R22 ;  /* 0x0000001600087220 */ /* 0x000fe40000410000 */
[-C--:B------:R-:W-:Y:S02]  /*d340*/  FMUL.FTZ R24, R2, R15.reuse ;  /* 0x0000000f02187220 */ /* 0x080fe40000410000 */
[-C--:B------:R-:W-:Y:S02]  /*d350*/  FMUL.FTZ R12, R0, R14.reuse ;  /* 0x0000000e000c7220 */ /* 0x080fe40000410000 */
[----:B------:R-:W-:Y:S02]  /*d360*/  FFMA.FTZ R15, R4, R15, R9 ;  /* 0x0000000f040f7223 */ /* 0x000fe40000010009 */
[----:B------:R-:W-:Y:S02]  /*d370*/  FFMA.FTZ R14, R3, R14, R8 ;  /* 0x0000000e030e7223 */ /* 0x000fe40000010008 */
[----:B------:R-:W-:-:S02]  /*d380*/  FFMA.FTZ R10, R10, R19, -R31 ;  /* 0x000000130a0a7223 */ /* 0x000fc4000001081f */
[----:B------:R-:W-:Y:S02]  /*d390*/  FFMA.FTZ R9, R7, R18, -R29 ;  /* 0x0000001207097223 */ /* 0x000fe4000001081d */
[----:B------:R-:W-:Y:S02]  /*d3a0*/  FFMA.FTZ R13, R13, R17, -R34 ;  /* 0x000000110d0d7223 */ /* 0x000fe40000010822 */
[----:B------:R-:W-:Y:S02]  /*d3b0*/  FFMA.FTZ R8, R11, R16, -R33 ;  /* 0x000000100b087223 */ /* 0x000fe40000010821 */
[----:B------:R-:W-:Y:S02]  /*d3c0*/  FFMA.FTZ R7, R6, R21, -R26 ;  /* 0x0000001506077223 */ /* 0x000fe4000001081a */
[----:B------:R-:W-:Y:S02]  /*d3d0*/  FFMA.FTZ R2, R5, R20, -R25 ;  /* 0x0000001405027223 */ /* 0x000fe40000010819 */
[----:B------:R-:W-:-:S02]  /*d3e0*/  FFMA.FTZ R0, R4, R23, -R24 ;  /* 0x0000001704007223 */ /* 0x000fc40000010818 */
[----:B------:R-:W-:Y:S01]  /*d3f0*/  FFMA.FTZ R3, R3, R22, -R12 ;  /* 0x0000001603037223 */ /* 0x000fe2000001080c */
[----:B------:R-:W-:Y:S02]  /*d400*/  F2FP.PACK_AB R9, R9, R10 ;  /* 0x0000000a0909723e */ /* 0x000fe400000000ff */
[----:B------:R-:W-:Y:S02]  /*d410*/  F2FP.PACK_AB R8, R8, R13 ;  /* 0x0000000d0808723e */ /* 0x000fe400000000ff */
[----:B------:R-:W-:Y:S02]  /*d420*/  F2FP.PACK_AB R10, R2, R7 ;  /* 0x00000007020a723e */ /* 0x000fe400000000ff */
[----:B------:R-:W-:Y:S02]  /*d430*/  F2FP.PACK_AB R11, R3, R0 ;  /* 0x00000000030b723e */ /* 0x000fe400000000ff */
[----:B------:R-:W-:Y:S02]  /*d440*/  F2FP.PACK_AB R4, R36, R37 ;  /* 0x000000252404723e */ /* 0x000fe400000000ff */
[----:B------:R-:W-:-:S02]  /*d450*/  F2FP.PACK_AB R5, R32, R35 ;  /* 0x000000232005723e */ /* 0x000fc400000000ff */
[----:B------:R-:W-:Y:S02]  /*d460*/  F2FP.PACK_AB R6, R27, R30 ;  /* 0x0000001e1b06723e */ /* 0x000fe400000000ff */
[----:B------:R-:W-:Y:S01]  /*d470*/  F2FP.PACK_AB R7, R14, R15 ;  /* 0x0000000f0e07723e */ /* 0x000fe200000000ff */
[----:B------:R2:W-:Y:S04]  /*d480*/  STS.128 [R69], R8 ;  /* 0x0000000845007388 */ /* 0x0005e80000000c00 */
[----:B------:R2:W-:Y:S02]  /*d490*/  STS.128 [R28+0x6080], R4 ;  /* 0x006080041c007388 */ /* 0x0005e40000000c00 */
.L_x_257:
[----:B------:R-:W-:Y:S05]  /*d4a0*/  BSYNC B0 ;  /* 0x0000000000007941 */ /* 0x000fea0003800000 */
.L_x_256:
[----:B------:R-:W-:Y:S01]  /*d4b0*/  IADD3 R0, R116, 0x10, RZ ;  /* 0x0000001074007810 */ /* 0x000fe20007ffe0ff */
[----:B------:R-:W-:Y:S03]  /*d4c0*/  BSSY B0, `(.L_x_258) ;  /* 0x000005c000007945 */ /* 0x000fe60003800000 */
[----:B------:R-:W-:-:S13]  /*d4d0*/  ISETP.GE.AND P0, PT, R0, c[0x0][0x27c], PT ;  /* 0x00009f0000007a0c */ /* 0x000fda0003f06270 */
[----:B------:R-:W-:Y:S05]  /*d4e0*/  @P0 BRA `(.L_x_259) ;  /* 0x0000059000000947 */ /* 0x000fea0003800000 */
[----:B------:R-:W4:Y:S04]  /*d4f0*/  LDL R2, [R1+0x50] ;  /* 0x0000500001027983 */ /* 0x000f280000100800 */
[----:B--2---:R-:W2:Y:S01]  /*d500*/  LDL R38, [R1+0x60] ;  /* 0x0000600001267983 */ /* 0x004ea20000100800 */
[----:B------:R-:W-:Y:S01]  /*d510*/  MOV R0, c[0x0][0x27c] ;  /* 0x00009f0000007a02 */ /* 0x000fe20000000f00 */
[----:B------:R-:W-:-:S03]  /*d520*/  HADD2.F32 R13, -RZ, R51.H0_H0 ;  /* 0x20000033ff0d7230 */ /* 0x000fc60000004100 */
[----:B----4-:R-:W-:-:S04]  /*d530*/  LEA.HI R0, R0, R2, RZ, 0x1d ;  /* 0x0000000200007211 */ /* 0x010fc800078fe8ff */
        /* <DEDUP_REMOVED lines=12> */
[----:B------:R-:W4:Y:S01]  /*d600*/  LDS.128 R8, [R28+0x6080] ;  /* 0x006080001c087984 */ /* 0x000f220000000c00 */
        /* <DEDUP_REMOVED lines=10> */
[--C-:B----4-:R-:W-:Y:S02]  /*d6b0*/  HADD2.F32 R4, -RZ, R8.reuse.H0_H0 ;  /* 0x20000008ff047230 */ /* 0x110fe40000004100 */
[--C-:B------:R-:W-:Y:S02]  /*d6c0*/  HADD2.F32 R15, -RZ, R11.reuse.H0_H0 ;  /* 0x2000000bff0f7230 */ /* 0x100fe40000004100 */
[----:B------:R-:W-:Y:S01]  /*d6d0*/  HADD2.F32 R14, -RZ, R11.H1_H1 ;  /* 0x3000000bff0e7230 */ /* 0x000fe20000004100 */
[----:B------:R-:W-:Y:S01]  /*d6e0*/  FMUL.FTZ R34, R2, R4 ;  /* 0x0000000402227220 */ /* 0x000fe20000410000 */
[----:B------:R-:W-:Y:S01]  /*d6f0*/  HADD2.F32 R3, -RZ, R8.H1_H1 ;  /* 0x30000008ff037230 */ /* 0x000fe20000004100 */
[C---:B------:R-:W-:Y:S01]  /*d700*/  FMUL.FTZ R2, R0.reuse, R16 ;  /* 0x0000001000027220 */ /* 0x040fe20000410000 */
[----:B------:R-:W-:Y:S01]  /*d710*/  HADD2.F32 R11, -RZ, R51.H1_H1 ;  /* 0x30000033ff0b7230 */ /* 0x000fe20000004100 */
[----:B------:R-:W-:Y:S01]  /*d720*/  FFMA.FTZ R37, R13, R4, R7 ;  /* 0x000000040d257223 */ /* 0x000fe20000010007 */
[--C-:B------:R-:W-:Y:S01]  /*d730*/  HADD2.F32 R8, -RZ, R10.reuse.H0_H0 ;  /* 0x2000000aff087230 */ /* 0x100fe20000004100 */
[----:B------:R-:W-:Y:S01]  /*d740*/  FMUL.FTZ R4, R5, R19 ;  /* 0x0000001305047220 */ /* 0x000fe20000410000 */
[----:B------:R-:W-:Y:S01]  /*d750*/  HADD2.F32 R12, -RZ, R10.H1_H1 ;  /* 0x3000000aff0c7230 */ /* 0x000fe20000004100 */
[-C--:B------:R-:W-:Y:S01]  /*d760*/  FFMA.FTZ R36, R11, R3.reuse, R2 ;  /* 0x000000030b247223 */ /* 0x080fe20000010002 */
[----:B------:R-:W-:Y:S01]  /*d770*/  HADD2.F32 R6, -RZ, R9.H0_H0 ;  /* 0x20000009ff067230 */ /* 0x000fe20000004100 */
[----:B------:R-:W-:Y:S01]  /*d780*/  FMUL.FTZ R33, R0, R3 ;  /* 0x0000000300217220 */ /* 0x000fe20000410000 */
[----:B------:R-:W-:Y:S01]  /*d790*/  HADD2.F32 R10, -RZ, R52.H0_H0 ;  /* 0x20000034ff0a7230 */ /* 0x000fe20000004100 */
[----:B------:R-:W-:Y:S01]  /*d7a0*/  FFMA.FTZ R13, R13, R17, -R34 ;  /* 0x000000110d0d7223 */ /* 0x000fe20000010822 */
        /* <DEDUP_REMOVED lines=8> */
[----:B------:R-:W-:Y:S01]  /*d830*/  HADD2.F32 R6, -RZ, R53.H0_H0 ;  /* 0x20000035ff067230 */ /* 0x000fe20000004100 */
[-C--:B------:R-:W-:Y:S01]  /*d840*/  FMUL.FTZ R29, R2, R9.reuse ;  /* 0x00000009021d7220 */ /* 0x080fe20000410000 */
        /* <DEDUP_REMOVED lines=8> */
[-C--:B------:R-:W-:Y:S01]  /*d8d0*/  FFMA.FTZ R27, R5, R12.reuse, R4 ;  /* 0x0000000c051b7223 */ /* 0x080fe20000010004 */
[--C-:B------:R-:W-:Y:S01]  /*d8e0*/  HADD2.F32 R4, -RZ, R54.reuse.H1_H1 ;  /* 0x30000036ff047230 */ /* 0x100fe20000004100 */
[----:B------:R-:W-:Y:S01]  /*d8f0*/  FMUL.FTZ R25, R3, R12 ;  /* 0x0000000c03197220 */ /* 0x000fe20000410000 */
[----:B------:R-:W-:Y:S01]  /*d900*/  HADD2.F32 R3, -RZ, R54.H0_H0 ;  /* 0x20000036ff037230 */ /* 0x000fe20000004100 */
[----:B------:R-:W-:Y:S02]  /*d910*/  FMUL.FTZ R9, R2, R23 ;  /* 0x0000001702097220 */ /* 0x000fe40000410000 */
[----:B------:R-:W-:Y:S02]  /*d920*/  FMUL.FTZ R8, R0, R22 ;  /* 0x0000001600087220 */ /* 0x000fe40000410000 */
[----:B------:R-:W-:-:S02]  /*d930*/  FMUL.FTZ R24, R2, R15 ;  /* 0x0000000f02187220 */ /* 0x000fc40000410000 */
[-C--:B------:R-:W-:Y:S02]  /*d940*/  FMUL.FTZ R12, R0, R14.reuse ;  /* 0x0000000e000c7220 */ /* 0x080fe40000410000 */
        /* <DEDUP_REMOVED lines=19> */
.L_x_259:
[----:B------:R-:W-:Y:S05]  /*da80*/  BSYNC B0 ;  /* 0x0000000000007941 */ /* 0x000fea0003800000 */
.L_x_258:
[----:B------:R-:W-:-:S04]  /*da90*/  IADD3 R0, R116, 0x20, RZ ;  /* 0x0000002074007810 */ /* 0x000fc80007ffe0ff */
        /* <DEDUP_REMOVED lines=46> */
[----:B------:R-:W-:Y:S01]  /*dd80*/  HADD2.F32 R2, -RZ, R56.H1_H1 ;  /* 0x30000038ff027230 */ /* 0x000fe20000004100 */
[-C--:B------:R-:W-:Y:S01]  /*dd90*/  FMUL.FTZ R31, R5, R6.reuse ;  /* 0x00000006051f7220 */ /* 0x080fe20000410000 */
[----:B------:R-:W-:Y:S01]  /*dda0*/  HADD2.F32 R0, -RZ, R57.H0_H0 ;  /* 0x20000039ff007230 */ /* 0x000fe20000004100 */
[----:B------:R-:W-:Y:S01]  /*ddb0*/  FFMA.FTZ R35, R10, R6, R4 ;  /* 0x000000060a237223 */ /* 0x000fe20000010004 */
[----:B------:R-:W-:Y:S01]  /*ddc0*/  HADD2.F32 R9, -RZ, R9.H1_H1 ;  /* 0x30000009ff097230 */ /* 0x000fe20000004100 */
[----:B------:R-:W-:Y:S01]  /*ddd0*/  FMUL.FTZ R5, R2, R18 ;  /* 0x0000001202057220 */ /* 0x000fe20000410000 */
[----:B------:R-:W-:Y:S01]  /*dde0*/  HADD2.F32 R7, -RZ, R60.H1_H1 ;  /* 0x3000003cff077230 */ /* 0x000fe20000004100 */
[----:B------:R-:W-:Y:S01]  /*ddf0*/  FMUL.FTZ R4, R0, R21 ;  /* 0x0000001500047220 */ /* 0x000fe20000410000 */
[----:B------:R-:W-:Y:S01]  /*de00*/  HADD2.F32 R6, -RZ, R61.H0_H0 ;  /* 0x2000003dff067230 */ /* 0x000fe20000004100 */
[-C--:B------:R-:W-:Y:S01]  /*de10*/  FMUL.FTZ R29, R2, R9.reuse ;  /* 0x00000009021d7220 */ /* 0x080fe20000410000 */
        /* <DEDUP_REMOVED lines=35> */
.L_x_237:
[----:B------:R-:W-:Y:S05]  /*e050*/  BSYNC B2 ;  /* 0x0000000000027941 */ /* 0x000fea0003800000 */
.L_x_221:
[----:B------:R-:W-:-:S04]  /*e060*/  DEPBAR.LE SB0, 0x0 ;  /* 0x000080000000791a */ /* 0x000fc80000000000 */
[----:B------:R-:W-:Y:S01]  /*e070*/  BAR.SYNC.DEFER_BLOCKING 0x0 ;  /* 0x0000000000007b1d */ /* 0x000fe20000010000 */
[----:B-1----:R-:W-:Y:S01]  /*e080*/  IMAD R0, R64, c[0x0][0x208], RZ ;  /* 0x0000820040007a24 */ /* 0x002fe200078e02ff */
[C---:B------:R-:W-:Y:S01]  /*e090*/  LOP3.LUT P2, RZ, R63.reuse, 0x1, RZ, 0xc0, !PT ;  /* 0x000000013fff7812 */ /* 0x040fe2000784c0ff */
[C---:B------:R-:W-:Y:S01]  /*e0a0*/  IMAD.WIDE.U32 R2, R118.reuse, c[0x0][0x208], RZ ;  /* 0x0000820076027a25 */ /* 0x040fe200078e00ff */
[----:B------:R-:W-:Y:S02]  /*e0b0*/  LOP3.LUT P3, RZ, R63, 0x2, RZ, 0xc0, !PT ;  /* 0x000000023fff7812 */ /* 0x000fe4000786c0ff */
[----:B------:R-:W1:Y:S01]  /*e0c0*/  S2R R228, SR_TID.X ;  /* 0x0000000000e47919 */ /* 0x000e620000002100 */
[----:B------:R-:W-:Y:S01]  /*e0d0*/  IMAD R0, R118, c[0x0][0x20c], R0 ;  /* 0x0000830076007a24 */ /* 0x000fe200078e0200 */
[----:B------:R-:W-:Y:S01]  /*e0e0*/  BSSY B0, `(.L_x_260) ;  /* 0x00000ae000007945 */ /* 0x000fe20003800000 */
[----:B--2---:R-:W-:Y:S02]  /*e0f0*/  IMAD.MOV.U32 R4, RZ, RZ, R242 ;  /* 0x000000ffff047224 */ /* 0x004fe400078e00f2 */
[----:B------:R-:W-:-:S02]  /*e100*/  IMAD.IADD R0, R3, 0x1, R0 ;  /* 0x0000000103007824 */ /* 0x000fc400078e0200 */
[----:B------:R-:W-:Y:S02]  /*e110*/  IMAD.MOV.U32 R5, RZ, RZ, R244 ;  /* 0x000000ffff057224 */ /* 0x000fe400078e00f4 */
[----:B------:R-:W-:Y:S01]  /*e120*/  IMAD R3, R0, 0x30, RZ ;  /* 0x0000003000037824 */ /* 0x000fe200078e02ff */
[----:B------:R-:W-:Y:S01]  /*e130*/  IADD3 R0, R65, R160, -R238 ;  /* 0x000000a041007210 */ /* 0x000fe20007ffe8ee */
[----:B------:R-:W-:-:S04]  /*e140*/  IMAD.WIDE.U32 R4, R2, 0x30, R4 ;  /* 0x0000003002047825 */ /* 0x000fc800078e0004 */
[----:B------:R-:W-:Y:S01]  /*e150*/  IMAD.IADD R3, R5, 0x1, R3 ;  /* 0x0000000105037824 */ /* 0x000fe200078e0203 */
[----:B------:R-:W-:Y:S01]  /*e160*/  LEA R2, P0, R4, c[0x0][0x1f8], 0x1 ;  /* 0x00007e0004027a11 */ /* 0x000fe200078008ff */
[----:B------:R-:W-:Y:S01]  /*e170*/  IMAD.SHL.U32 R202, R236, 0x2, RZ ;  /* 0x00000002ecca7824 */ /* 0x000fe200078e00ff */
[----:B------:R-:W-:Y:S02]  /*e180*/  LDSM.16.M88.4 R8, [R191+0x1000] ;  /* 0x00100000bf08783b */ /* 0x000fe40000000200 */
[----:B------:R-:W-:Y:S02]  /*e190*/  LEA.HI.X R3, R4, c[0x0][0x1fc], R3, 0x1, P0 ;  /* 0x00007f0004037a11 */ /* 0x000fe400000f0c03 */
[----:B------:R-:W-:Y:S01]  /*e1a0*/  ISETP.LT.OR P0, PT, R0, 0x1, !P2 ;  /* 0x000000010000780c */ /* 0x000fe20005701670 */
[----:B------:R-:W2:Y:S01]  /*e1b0*/  LDSM.16.M88.4 R32, [R188] ;  /* 0x00000000bc20783b */ /* 0x000ea20000000200 */
[----:B-1----:R-:W-:-:S03]  /*e1c0*/  ISETP.GT.AND P4, PT, R228, 0x3f, PT ;  /* 0x0000003fe400780c */ /* 0x002fc60003f84270 */
[----:B------:R-:W1:Y:S04]  /*e1d0*/  LDSM.16.M88.4 R28, [R188+0x400] ;  /* 0x00040000bc1c783b */ /* 0x000e680000000200 */
[----:B------:R-:W4:Y:S04]  /*e1e0*/  LDSM.16.M88.4 R24, [R188+0x800] ;  /* 0x00080000bc18783b */ /* 0x000f280000000200 */
[----:B------:R-:W3:Y:S02]  /*e1f0*/  LDSM.16.M88.4 R12, [R191] ;  /* 0x00000000bf0c783b */ /* 0x000ee40000000200 */
[----:B------:R-:W-:Y:S01]  /*e200*/  @!P4 IMAD.MOV.U32 R21, RZ, RZ, c[0x0][0x208] ;  /* 0x00008200ff15c624 */ /* 0x000fe200078e00ff */
[----:B------:R-:W-:Y:S01]  /*e210*/  @!P4 ISETP.LT.OR P2, PT, R0, 0x21, !P2 ;  /* 0x000000210000c80c */ /* 0x000fe20005741670 */
[----:B------:R-:W-:Y:S01]  /*e220*/  LDSM.16.M88.4 R16, [R192] ;  /* 0x00000000c010783b */ /* 0x000fe20000000200 */
[----:B------:R-:W-:-:S03]  /*e230*/  @!P4 IMAD.MOV.U32 R22, RZ, RZ, c[0x0][0x20c] ;  /* 0x00008300ff16c624 */ /* 0x000fc600078e00ff */
[----:B------:R-:W-:Y:S04]  /*e240*/  LDSM.16.M88.4 R4, [R192+0x1000] ;  /* 0x00100000c004783b */ /* 0x000fe80000000200 */
[----:B------:R-:W3:Y:S04]  /*e250*/  LDSM.16.M88.4 R36, [R193] ;  /* 0x00000000c124783b */ /* 0x000ee80000000200 */
[----:B------:R-:W3:Y:S04]  /*e260*/  LDSM.16.M88.4 R40, [R201] ;  /* 0x00000000c928783b */ /* 0x000ee80000000200 */
[----:B------:R-:W3:Y:S04]  /*e270*/  LDSM.16.M88.4 R44, [R200] ;  /* 0x00000000c82c783b */ /* 0x000ee80000000200 */
[----:B------:R-:W-:Y:S01]  /*e280*/  @!PT LDS RZ, [RZ] ;  /* 0x00000000fffff984 */ /* 0x000fe20000000800 */
[----:B------:R-:W-:Y:S01]  /*e290*/  @!PT LDS RZ, [RZ] ;  /* 0x00000000fffff984 */ /* 0x000fe20000000800 */
[----:B------:R-:W-:Y:S01]  /*e2a0*/  @!PT LDS RZ, [RZ] ;  /* 0x00000000fffff984 */ /* 0x000fe20000000800 */
[----:B------:R3:W-:Y:S01]  /*e2b0*/  LDGSTS.E.BYPASS.LTC128B.128 [R202+0x1880], [R2.64], !P0 ;  /* 0x0188000002ca7fae */ /* 0x0007e2000c101d46 */
[----:B------:R-:W-:Y:S01]  /*e2c0*/  ISETP.LT.OR P0, PT, R0, 0x1, !P3 ;  /* 0x000000010000780c */ /* 0x000fe20005f01670 */
[C---:B--2--5:R-:W-:Y:S08]  /*e2d0*/  HMMA.16816.F32 R64, R8.reuse, R32, RZ ;  /* 0x000000200840723c */ /* 0x064ff000000018ff */
[----:B-1----:R-:W-:Y:S04]  /*e2e0*/  HMMA.16816.F32 R56, R8, R28, RZ ;  /* 0x0000001c0838723c */ /* 0x002fe800000018ff */
[----:B------:R1:W-:Y:S01]  /*e2f0*/  LDGSTS.E.BYPASS.LTC128B.128 [R202+0x2480], [R2.64+0x40], !P0 ;  /* 0x0248004002ca7fae */ /* 0x0003e2000c101d46 */
[----:B------:R-:W-:-:S04]  /*e300*/  @!P4 LEA R20, P0, R21, R2, 0x6 ;  /* 0x000000021514c211 */ /* 0x000fc800078030ff */
[----:B------:R-:W-:Y:S01]  /*e310*/  @!P4 LEA.HI.X R21, R21, R3, R22, 0x6, P0 ;  /* 0x000000031515c211 */ /* 0x000fe200000f3416 */
[----:B------:R-:W-:Y:S01]  /*e320*/  HMMA.16816.F32 R52, R8, R30, RZ ;  /* 0x0000001e0834723c */ /* 0x000fe200000018ff */
[----:B------:R-:W-:-:S04]  /*e330*/  LOP3.LUT P0, RZ, R63, 0x4, RZ, 0xc0, !PT ;  /* 0x000000043fff7812 */ /* 0x000fc8000780c0ff */
[C---:B------:R-:W-:Y:S02]  /*e340*/  ISETP.LT.OR P1, PT, R0.reuse, 0x1, !P0 ;  /* 0x000000010000780c */ /* 0x040fe40004721670 */
[C---:B------:R-:W-:Y:S01]  /*e350*/  @!P4 ISETP.LT.OR P0, PT, R0.reuse, 0x21, !P0 ;  /* 0x000000210000c80c */ /* 0x040fe20004701670 */
[C---:B------:R-:W-:Y:S08]  /*e360*/  HMMA.16816.F32 R60, R8.reuse, R34, RZ ;  /* 0x00000022083c723c */ /* 0x040ff000000018ff */
[----:B----4-:R-:W-:Y:S02]  /*e370*/  HMMA.16816.F32 R48, R8, R24, RZ ;  /* 0x000000180830723c */ /* 0x010fe400000018ff */
[----:B------:R1:W-:Y:S01]  /*e380*/  LDGSTS.E.BYPASS.LTC128B.128 [R202+0x3080], [R2.64+0x80], !P1 ;  /* 0x0308008002ca7fae */ /* 0x0003e2000c901d46 */
[----:B------:R-:W-:-:S03]  /*e390*/  @!P4 ISETP.LT.OR P1, PT, R0, 0x21, !P3 ;  /* 0x000000210000c80c */ /* 0x000fc60005f21670 */
[----:B------:R2:W-:Y:S02]  /*e3a0*/  @!P4 LDGSTS.E.BYPASS.LTC128B.128 [R202+0x2080], [R20.64], !P2 ;  /* 0x0208000014cacfae */ /* 0x0005e4000d101d46 */
[----:B------:R-:W-:Y:S08]  /*e3b0*/  HMMA.16816.F32 R8, R8, R26, RZ ;  /* 0x0000001a0808723c */ /* 0x000ff000000018ff */
[----:B---3--:R-:W-:Y:S01]  /*e3c0*/  HMMA.16816.F32 R68, R12, R32, RZ ;  /* 0x000000200c44723c */ /* 0x008fe200000018ff */
[----:B------:R2:W-:Y:S04]  /*e3d0*/  @!P4 LDGSTS.E.BYPASS.LTC128B.128 [R202+0x2c80], [R20.64+0x40], !P1 ;  /* 0x02c8004014cacfae */ /* 0x0005e8000c901d46 */
[----:B------:R2:W-:Y:S01]  /*e3e0*/  @!P4 LDGSTS.E.BYPASS.LTC128B.128 [R202+0x3880], [R20.64+0x80], !P0 ;  /* 0x0388008014cacfae */ /* 0x0005e2000c101d46 */
[----:B------:R-:W-:-:S02]  /*e3f0*/  ISETP.GT.AND P0, PT, R118, R250, PT ;  /* 0x000000fa7600720c */ /* 0x000fc40003f04270 */
[C---:B------:R-:W-:Y:S01]  /*e400*/  HMMA.16816.F32 R72, R12.reuse, R34, RZ ;  /* 0x000000220c48723c */ /* 0x040fe200000018ff */
[----:B------:R-:W-:Y:S04]  /*e410*/  LDSM.16.M88.4 R32, [R188+0xc00] ;  /* 0x000c0000bc20783b */ /* 0x000fe80000000200 */
[----:B------:R-:W0:Y:S03]  /*e420*/  LDGDEPBAR ;  /* 0x00000000000079af */ /* 0x000e260000000000 */
[C---:B------:R-:W-:Y:S08]  /*e430*/  HMMA.16816.F32 R80, R12.reuse, R28, RZ ;  /* 0x0000001c0c50723c */ /* 0x040ff000000018ff */
[C---:B------:R-:W-:Y:S01]  /*e440*/  HMMA.16816.F32 R84, R12.reuse, R30, RZ ;  /* 0x0000001e0c54723c */ /* 0x040fe200000018ff */
[----:B------:R-:W-:Y:S07]  /*e450*/  LDSM.16.M88.4 R28, [R188+0x1000] ;  /* 0x00100000bc1c783b */ /* 0x000fee0000000200 */
[C---:B------:R-:W-:Y:S01]  /*e460*/  HMMA.16816.F32 R88, R12.reuse, R24, RZ ;  /* 0x000000180c58723c */ /* 0x040fe200000018ff */
[----:B--2---:R-:W-:Y:S07]  /*e470*/  LDSM.16.M88.4 R20, [R192+0x3000] ;  /* 0x00300000c014783b */ /* 0x004fee0000000200 */
[----:B------:R-:W-:Y:S01]  /*e480*/  HMMA.16816.F32 R24, R12, R26, RZ ;  /* 0x0000001a0c18723c */ /* 0x000fe200000018ff */
[----:B------:R-:W-:Y:S07]  /*e490*/  LDSM.16.M88.4 R12, [R188+0x1400] ;  /* 0x00140000bc0c783b */ /* 0x000fee0000000200 */
[C---:B------:R-:W-:Y:S08]  /*e4a0*/  HMMA.16816.F32 R108, R4.reuse, R36, R64 ;  /* 0x00000024046c723c */ /* 0x040ff00000001840 */
[C---:B------:R-:W-:Y:S08]  /*e4b0*/  HMMA.16816.F32 R104, R4.reuse, R38, R60 ;  /* 0x000000260468723c */ /* 0x040ff0000000183c */
[C---:B------:R-:W-:Y:S01]  /*e4c0*/  HMMA.16816.F32 R100, R4.reuse, R40, R56 ;  /* 0x000000280464723c */ /* 0x040fe20000001838 */
[----:B------:R-:W-:Y:S07]  /*e4d0*/  LDSM.16.M88.4 R56, [R197] ;  /* 0x00000000c538783b */ /* 0x000fee0000000200 */
[C---:B------:R-:W-:Y:S01]  /*e4e0*/  HMMA.16816.F32 R96, R4.reuse, R42, R52 ;  /* 0x0000002a0460723c */ /* 0x040fe20000001834 */
[----:B------:R-:W-:Y:S07]  /*e4f0*/  LDSM.16.M88.4 R52, [R199] ;  /* 0x00000000c734783b */ /* 0x000fee0000000200 */
[C---:B------:R-:W-:Y:S01]  /*e500*/  HMMA.16816.F32 R92, R4.reuse, R44, R48 ;  /* 0x0000002c045c723c */ /* 0x040fe20000001830 */
[----:B------:R-:W-:Y:S07]  /*e510*/  LDSM.16.M88.4 R48, [R198] ;  /* 0x00000000c630783b */ /* 0x000fee0000000200 */
[----:B------:R-:W-:Y:S01]  /*e520*/  HMMA.16816.F32 R76, R4, R46, R8 ;  /* 0x0000002e044c723c */ /* 0x000fe20000001808 */
[----:B------:R-:W2:Y:S04]  /*e530*/  LDSM.16.M88.4 R4, [R191+0x3000] ;  /* 0x00300000bf04783b */ /* 0x000ea80000000200 */
[----:B------:R-:W3:Y:S03]  /*e540*/  LDSM.16.M88.4 R8, [R191+0x2000] ;  /* 0x00200000bf08783b */ /* 0x000ee60000000200 */
[C---:B------:R-:W-:Y:S08]  /*e550*/  HMMA.16816.F32 R68, R16.reuse, R36, R68 ;  /* 0x000000241044723c */ /* 0x040ff00000001844 */
[C---:B------:R-:W-:Y:S08]  /*e560*/  HMMA.16816.F32 R64, R16.reuse, R38, R72 ;  /* 0x000000261040723c */ /* 0x040ff00000001848 */
[C---:B------:R-:W-:Y:S08]  /*e570*/  HMMA.16816.F32 R60, R16.reuse, R40, R80 ;  /* 0x00000028103c723c */ /* 0x040ff00000001850 */
[C---:B------:R-:W-:Y:S08]  /*e580*/  HMMA.16816.F32 R40, R16.reuse, R42, R84 ;  /* 0x0000002a1028723c */ /* 0x040ff00000001854 */
[C---:B------:R-:W-:Y:S08]  /*e590*/  HMMA.16816.F32 R36, R16.reuse, R44, R88 ;  /* 0x0000002c1024723c */ /* 0x040ff00000001858 */
[----:B------:R-:W-:Y:S01]  /*e5a0*/  HMMA.16816.F32 R16, R16, R46, R24 ;  /* 0x0000002e1010723c */ /* 0x000fe20000001818 */
[----:B------:R-:W4:Y:S04]  /*e5b0*/  LDSM.16.M88.4 R24, [R192+0x2000] ;  /* 0x00200000c018783b */ /* 0x000f280000000200 */
[----:B------:R-:W-:Y:S03]  /*e5c0*/  LDSM.16.M88.4 R44, [R188+0x1800] ;  /* 0x00180000bc2c783b */ /* 0x000fe60000000200 */
[C---:B--2---:R-:W-:Y:S08]  /*e5d0*/  HMMA.16816.F32 R72, R4.reuse, R32, R108 ;  /* 0x000000200448723c */ /* 0x044ff0000000186c */
[C---:B------:R-:W-:Y:S08]  /*e5e0*/  HMMA.16816.F32 R104, R4.reuse, R34, R104 ;  /* 0x000000220468723c */ /* 0x040ff00000001868 */
[C---:B------:R-:W-:Y:S08]  /*e5f0*/  HMMA.16816.F32 R100, R4.reuse, R28, R100 ;  /* 0x0000001c0464723c */ /* 0x040ff00000001864 */
[----:B------:R-:W-:Y:S08]  /*e600*/  HMMA.16816.F32 R96, R4, R30, R96 ;  /* 0x0000001e0460723c */ /* 0x000ff00000001860 */
[C---:B---3--:R-:W-:Y:S08]  /*e610*/  HMMA.16816.F32 R68, R8.reuse, R32, R68 ;  /* 0x000000200844723c */ /* 0x048ff00000001844 */
[----:B------:R-:W-:Y:S08]  /*e620*/  HMMA.16816.F32 R64, R8, R34, R64 ;  /* 0x000000220840723c */ /* 0x000ff00000001840 */
[C---:B------:R-:W-:Y:S08]  /*e630*/  HMMA.16816.F32 R92, R4.reuse, R12, R92 ;  /* 0x0000000c045c723c */ /* 0x040ff0000000185c */
[----:B------:R-:W-:Y:S08]  /*e640*/  HMMA.16816.F32 R76, R4, R14, R76 ;  /* 0x0000000e044c723c */ /* 0x000ff0000000184c */
[C---:B------:R-:W-:Y:S08]  /*e650*/  HMMA.16816.F32 R32, R8.reuse, R28, R60 ;  /* 0x0000001c0820723c */ /* 0x040ff0000000183c */
[C---:B------:R-:W-:Y:S01]  /*e660*/  HMMA.16816.F32 R28, R8.reuse, R30, R40 ;  /* 0x0000001e081c723c */ /* 0x040fe20000001828 */
[----:B------:R-:W-:Y:S07]  /*e670*/  LDSM.16.M88.4 R40, [R188+0x1c00] ;  /* 0x001c0000bc28783b */ /* 0x000fee0000000200 */
[C---:B------:R-:W-:Y:S01]  /*e680*/  HMMA.16816.F32 R4, R8.reuse, R12, R36 ;  /* 0x0000000c0804723c */ /* 0x040fe20000001824 */
[----:B------:R-:W-:Y:S07]  /*e690*/  LDSM.16.M88.4 R36, [R188+0x2000] ;  /* 0x00200000bc24783b */ /* 0x000fee0000000200 */
        /* <DEDUP_REMOVED lines=9> */
[----:B------:R-:W-:Y:S07]  /*e730*/  LDSM.16.M88.4 R20, [R194] ;  /* 0x00000000c214783b */ /* 0x000fee0000000200 */
[C---:B----4-:R-:W-:Y:S08]  /*e740*/  HMMA.16816.F32 R96, R24.reuse, R52, R68 ;  /* 0x000000341860723c */ /* 0x050ff00000001844 */
[C---:B------:R-:W-:Y:S01]  /*e750*/  HMMA.16816.F32 R88, R24.reuse, R48, R32 ;  /* 0x000000301858723c */ /* 0x040fe20000001820 */
[----:B------:R-:W-:Y:S07]  /*e760*/  LDSM.16.M88.4 R32, [R196] ;  /* 0x00000000c420783b */ /* 0x000fee0000000200 */
[C---:B------:R-:W-:Y:S08]  /*e770*/  HMMA.16816.F32 R92, R24.reuse, R54, R64 ;  /* 0x00000036185c723c */ /* 0x040ff00000001840 */
[C---:B------:R-:W-:Y:S01]  /*e780*/  HMMA.16816.F32 R84, R24.reuse, R50, R28 ;  /* 0x000000321854723c */ /* 0x040fe2000000181c */
[----:B------:R-:W-:Y:S07]  /*e790*/  LDSM.16.M88.4 R28, [R195] ;  /* 0x00000000c31c783b */ /* 0x000fee0000000200 */
[C---:B------:R-:W-:Y:S01]  /*e7a0*/  HMMA.16816.F32 R80, R24.reuse, R56, R4 ;  /* 0x000000381850723c */ /* 0x040fe20000001804 */
[----:B------:R-:W4:Y:S07]  /*e7b0*/  LDSM.16.M88.4 R4, [R192+0x5000] ;  /* 0x00500000c004783b */ /* 0x000f2e0000000200 */
[----:B------:R-:W-:Y:S01]  /*e7c0*/  HMMA.16816.F32 R76, R24, R58, R8 ;  /* 0x0000003a184c723c */ /* 0x000fe20000001808 */
[----:B------:R-:W1:Y:S01]  /*e7d0*/  LDSM.16.M88.4 R8, [R192+0x4000] ;  /* 0x00400000c008783b */ /* 0x000e620000000200 */
[----:B------:R-:W-:-:S06]  /*e7e0*/  DEPBAR.LE SB0, 0x0 ;  /* 0x000080000000791a */ /* 0x000fcc0000000000 */
[C---:B--2---:R-:W-:Y:S08]  /*e7f0*/  HMMA.16816.F32 R72, R12.reuse, R44, R60 ;  /* 0x0000002c0c48723c */ /* 0x044ff0000000183c */
[C---:B------:R-:W-:Y:S08]  /*e800*/  HMMA.16816.F32 R68, R12.reuse, R46, R124 ;  /* 0x0000002e0c44723c */ /* 0x040ff0000000187c */
[C---:B------:R-:W-:Y:S08]  /*e810*/  HMMA.16816.F32 R64, R12.reuse, R40, R112 ;  /* 0x000000280c40723c */ /* 0x040ff00000001870 */
[C---:B------:R-:W-:Y:S08]  /*e820*/  HMMA.16816.F32 R60, R12.reuse, R42, R108 ;  /* 0x0000002a0c3c723c */ /* 0x040ff0000000186c */
[C---:B------:R-:W-:Y:S08]  /*e830*/  HMMA.16816.F32 R56, R12.reuse, R36, R104 ;  /* 0x000000240c38723c */ /* 0x040ff00000001868 */
[----:B------:R-:W-:Y:S08]  /*e840*/  HMMA.16816.F32 R52, R12, R38, R100 ;  /* 0x000000260c34723c */ /* 0x000ff00000001864 */
[C---:B---3--:R-:W-:Y:S08]  /*e850*/  HMMA.16816.F32 R48, R16.reuse, R44, R96 ;  /* 0x0000002c1030723c */ /* 0x048ff00000001860 */
[C---:B------:R-:W-:Y:S08]  /*e860*/  HMMA.16816.F32 R24, R16.reuse, R40, R88 ;  /* 0x000000281018723c */ /* 0x040ff00000001858 */
[C---:B------:R-:W-:Y:S08]  /*e870*/  HMMA.16816.F32 R44, R16.reuse, R46, R92 ;  /* 0x0000002e102c723c */ /* 0x040ff0000000185c */
[C---:B------:R-:W-:Y:S08]  /*e880*/  HMMA.16816.F32 R40, R16.reuse, R42, R84 ;  /* 0x0000002a1028723c */ /* 0x040ff00000001854 */
[C---:B------:R-:W-:Y:S08]  /*e890*/  HMMA.16816.F32 R12, R16.reuse, R36, R80 ;  /* 0x00000024100c723c */ /* 0x040ff00000001850 */
[----:B------:R-:W-:Y:S08]  /*e8a0*/  HMMA.16816.F32 R16, R16, R38, R76 ;  /* 0x000000261010723c */ /* 0x000ff0000000184c */
[C---:B----4-:R-:W-:Y:S08]  /*e8b0*/  HMMA.16816.F32 R76, R4.reuse, R20, R56 ;  /* 0x00000014044c723c */ /* 0x050ff00000001838 */
[----:B------:R-:W-:Y:S08]  /*e8c0*/  HMMA.16816.F32 R108, R4, R22, R52 ;  /* 0x00000016046c723c */ /* 0x000ff00000001834 */
[C---:B-1----:R-:W-:Y:S08]  /*e8d0*/  HMMA.16816.F32 R52, R8.reuse, R28, R24 ;  /* 0x0000001c0834723c */ /* 0x042ff00000001818 */
        /* <DEDUP_REMOVED lines=8> */
[----:B------:R-:W-:Y:S01]  /*e960*/  HMMA.16816.F32 R24, R8, R22, R16 ;  /* 0x000000160818723c */ /* 0x000fe20000001810 */
[----:B------:R-:W-:Y:S06]  /*e970*/  BAR.SYNC.DEFER_BLOCKING 0x0 ;  /* 0x0000000000007b1d */ /* 0x000fec0000010000 */
[----:B------:R-:W-:Y:S01]  /*e980*/  @!UPT UIADD3 URZ, URZ, URZ, URZ ;  /* 0x0000003f3f3ff290 */ /* 0x000fe2000fffe03f */
[----:B------:R-:W-:Y:S11]  /*e990*/  @!P0 BRA `(.L_x_261) ;  /* 0x0000022000008947 */ /* 0x000ff60003800000 */
[----:B------:R-:W-:Y:S02]  /*e9a0*/  IADD3 R3, -R238, 0x30, RZ ;  /* 0x00000030ee037810 */ /* 0x000fe40007ffe1ff */
[----:B------:R-:W-:-:S02]  /*e9b0*/  IADD3 R0, R225, -0x2, RZ ;  /* 0xfffffffee1007810 */ /* 0x000fc40007ffe0ff */
[C---:B------:R-:W-:Y:S02]  /*e9c0*/  ISETP.GE.AND P0, PT, R3.reuse, 0x21, PT ;  /* 0x000000210300780c */ /* 0x040fe40003f06270 */
[----:B------:R-:W-:Y:S01]  /*e9d0*/  SHF.R.S32.HI R2, RZ, 0x1f, R0 ;  /* 0x0000001fff027819 */ /* 0x000fe20000011400 */
[----:B------:R-:W-:Y:S01]  /*e9e0*/  IMAD.WIDE.U32 R6, R0, c[0x0][0x1e0], RZ ;  /* 0x0000780000067a25 */ /* 0x000fe200078e00ff */
[----:B------:R-:W-:Y:S02]  /*e9f0*/  ISETP.GE.AND P1, PT, R3, 0x1, PT ;  /* 0x000000010300780c */ /* 0x000fe40003f26270 */
[----:B------:R-:W-:Y:S01]  /*ea00*/  ISETP.NE.AND P4, PT, R120, RZ, PT ;  /* 0x000000ff7800720c */ /* 0x000fe20003f85270 */
        /* <DEDUP_REMOVED lines=27> */
.L_x_261:
[----:B------:R-:W-:Y:S05]  /*ebc0*/  BSYNC B0 ;  /* 0x0000000000007941 */ /* 0x000fea0003800000 */
.L_x_260:
[----:B------:R-:W-:Y:S01]  /*ebd0*/  IMAD.IADD R0, R119, 0x1, -R252 ;  /* 0x0000000177007824 */ /* 0x000fe200078e0afc */
[----:B------:R-:W0:Y:S04]  /*ebe0*/  LDGDEPBAR ;  /* 0x00000000000079af */ /* 0x000e280000000000 */
[----:B------:R-:W-:-:S02]  /*ebf0*/  ISETP.GT.AND P1, PT, R0, RZ, PT ;  /* 0x000000ff0000720c */ /* 0x000fc40003f24270 */
[C---:B------:R-:W-:Y:S02]  /*ec00*/  ISETP.GT.AND P0, PT, R0.reuse, 0x1, PT ;  /* 0x000000010000780c */ /* 0x040fe40003f04270 */
[----:B------:R-:W-:Y:S02]  /*ec10*/  ISETP.GT.AND P2, PT, R0, 0x8, PT ;  /* 0x000000080000780c */ /* 0x000fe40003f44270 */
[----:B-1----:R-:W-:Y:S02]  /*ec20*/  FSEL R5, R48, -INF , P1 ;  /* 0xff80000030057808 */ /* 0x002fe40000800000 */
[----:B------:R-:W-:Y:S02]  /*ec30*/  FSEL R6, R49, -INF , P0 ;  /* 0xff80000031067808 */ /* 0x000fe40000000000 */
[----:B------:R-:W-:Y:S02]  /*ec40*/  FSEL R37, R75, -INF , P0 ;  /* 0xff8000004b257808 */ /* 0x000fe40000000000 */
[----:B------:R-:W-:-:S02]  /*ec50*/  FSEL R28, R73, -INF , P0 ;  /* 0xff800000491c7808 */ /* 0x000fc40000000000 */
[----:B------:R-:W-:Y:S02]  /*ec60*/  FSEL R21, R51, -INF , P0 ;  /* 0xff80000033157808 */ /* 0x000fe40000000000 */
[----:B------:R-:W-:Y:S02]  /*ec70*/  ISETP.GT.AND P0, PT, R0, 0x9, PT ;  /* 0x000000090000780c */ /* 0x000fe40003f04270 */
[----:B------:R-:W-:Y:S02]  /*ec80*/  FSEL R7, R44, -INF , P2 ;  /* 0xff8000002c077808 */ /* 0x000fe40001000000 */
[----:B------:R-:W-:Y:S02]  /*ec90*/  FMNMX.FTZ R2, R5, R6, !PT ;  /* 0x0000000605027209 */ /* 0x000fe40007810000 */
[----:B------:R-:W-:Y:S02]  /*eca0*/  ISETP.GT.AND P4, PT, R0, 0x10, PT ;  /* 0x000000100000780c */ /* 0x000fe40003f84270 */
[----:B------:R-:W-:-:S02]  /*ecb0*/  FSEL R8, R45, -INF , P0 ;  /* 0xff8000002d087808 */ /* 0x000fc40000000000 */
[----:B------:R-:W-:Y:S02]  /*ecc0*/  FMNMX.FTZ R2, R7, R2, !PT ;  /* 0x0000000207027209 */ /* 0x000fe40007810000 */
        /* <DEDUP_REMOVED lines=12> */
[----:B------:R-:W-:Y:S02]  /*ed90*/  FSEL R36, R70, -INF , P2 ;  /* 0xff80000046247808 */ /* 0x000fe40001000000 */
[----:B------:R-:W-:Y:S02]  /*eda0*/  FSEL R29, R68, -INF , P2 ;  /* 0xff800000441d7808 */ /* 0x000fe40001000000 */
[----:B------:R-:W-:Y:S02]  /*edb0*/  FSEL R19, R46, -INF , P2 ;  /* 0xff8000002e137808 */ /* 0x000fe40001000000 */
[----:B------:R-:W-:Y:S02]  /*edc0*/  ISETP.GT.AND P2, PT, R0, 0x21, PT ;  /* 0x000000210000780c */ /* 0x000fe40003f44270 */
[----:B------:R-:W-:-:S02]  /*edd0*/  FSEL R135, R40, -INF , P3 ;  /* 0xff80000028877808 */ /* 0x000fc40001800000 */
[----:B------:R-:W-:Y:S02]  /*ede0*/  FMNMX.FTZ R2, R13, R2, !PT ;  /* 0x000000020d027209 */ /* 0x000fe40007810000 */
[----:B------:R-:W-:Y:S02]  /*edf0*/  FSEL R35, R74, -INF , P1 ;  /* 0xff8000004a237808 */ /* 0x000fe40000800000 */
[----:B------:R-:W-:Y:S02]  /*ee00*/  FSEL R23, R72, -INF , P1 ;  /* 0xff80000048177808 */ /* 0x000fe40000800000 */
[----:B------:R-:W-:Y:S02]  /*ee10*/  FSEL R17, R50, -INF , P1 ;  /* 0xff80000032117808 */ /* 0x000fe40000800000 */
[----:B------:R-:W-:Y:S01]  /*ee20*/  ISETP.GT.AND P1, PT, R0, 0x28, PT ;  /* 0x000000280000780c */ /* 0x000fe20003f24270 */
[----:B------:R-:W-:Y:S01]  /*ee30*/  LDSM.16.MT88.4 R48, [R190+0x400] ;  /* 0x00040000be30783b */ /* 0x000fe20000004200 */
[----:B------:R-:W-:-:S02]  /*ee40*/  FSEL R134, R41, -INF , P2 ;  /* 0xff80000029867808 */ /* 0x000fc40001000000 */
[----:B------:R-:W-:Y:S02]  /*ee50*/  FMNMX.FTZ R2, R135, R2, !PT ;  /* 0x0000000287027209 */ /* 0x000fe40007810000 */
[----:B------:R-:W-:Y:S02]  /*ee60*/  FSEL R34, R71, -INF , P0 ;  /* 0xff80000047227808 */ /* 0x000fe40000000000 */
[----:B------:R-:W-:Y:S02]  /*ee70*/  FSEL R30, R69, -INF , P0 ;  /* 0xff800000451e7808 */ /* 0x000fe40000000000 */
[----:B------:R-:W-:Y:S01]  /*ee80*/  FSEL R18, R47, -INF , P0 ;  /* 0xff8000002f127808 */ /* 0x000fe20000000000 */
[----:B------:R-:W-:Y:S01]  /*ee90*/  LDSM.16.MT88.4 R68, [R189+0x1000] ;  /* 0x00100000bd44783b */ /* 0x000fe20000004200 */
[----:B------:R-:W-:Y:S02]  /*eea0*/  ISETP.GT.AND P0, PT, R0, 0x29, PT ;  /* 0x000000290000780c */ /* 0x000fe40003f04270 */
[----:B------:R-:W-:Y:S01]  /*eeb0*/  FSEL R133, R24, -INF , P1 ;  /* 0xff80000018857808 */ /* 0x000fe20000800000 */
[----:B------:R-:W-:Y:S01]  /*eec0*/  LDSM.16.MT88.4 R44, [R189] ;  /* 0x00000000bd2c783b */ /* 0x000fe20000004200 */
[----:B------:R-:W-:-:S02]  /*eed0*/  FMNMX.FTZ R2, R134, R2, !PT ;  /* 0x0000000286027209 */ /* 0x000fc40007810000 */
[----:B------:R-:W-:Y:S02]  /*eee0*/  FSEL R132, R25, -INF , P0 ;  /* 0xff80000019847808 */ /* 0x000fe40000000000 */
[----:B------:R-:W-:Y:S02]  /*eef0*/  FMNMX.FTZ R2, R133, R2, !PT ;  /* 0x0000000285027209 */ /* 0x000fe40007810000 */
[----:B------:R-:W-:Y:S02]  /*ef00*/  FSEL R38, R66, -INF , P4 ;  /* 0xff80000042267808 */ /* 0x000fe40002000000 */
[----:B------:R-:W-:Y:S02]  /*ef10*/  FMNMX.FTZ R2, R132, R2, !PT ;  /* 0x0000000284027209 */ /* 0x000fe40007810000 */
[----:B------:R-:W-:Y:S02]  /*ef20*/  FSEL R31, R64, -INF , P4 ;  /* 0xff800000401f7808 */ /* 0x000fe40002000000 */
[----:B------:R-:W-:Y:S01]  /*ef30*/  FSEL R16, R54, -INF , P4 ;  /* 0xff80000036107808 */ /* 0x000fe20002000000 */
[----:B------:R-:W1:Y:S01]  /*ef40*/  SHFL.BFLY PT, R3, R2, 0x2, 0x1f ;  /* 0x0c401f0002037f89 */ /* 0x000e6200000e0000 */
[----:B------:R-:W-:-:S02]  /*ef50*/  FSEL R14, R58, -INF , P6 ;  /* 0xff8000003a0e7808 */ /* 0x000fc40003000000 */
[----:B------:R-:W-:Y:S02]  /*ef60*/  FSEL R15, R59, -INF , P5 ;  /* 0xff8000003b0f7808 */ /* 0x000fe40002800000 */
[----:B------:R-:W-:Y:S01]  /*ef70*/  FSEL R131, R42, -INF , P3 ;  /* 0xff8000002a837808 */ /* 0x000fe20001800000 */
[----:B------:R-:W-:Y:S01]  /*ef80*/  LDSM.16.MT88.4 R56, [R189+0x400] ;  /* 0x00040000bd38783b */ /* 0x000fe20000004200 */
[----:B------:R-:W-:Y:S02]  /*ef90*/  FSEL R130, R43, -INF , P2 ;  /* 0xff8000002b827808 */ /* 0x000fe40001000000 */
[----:B------:R-:W-:Y:S01]  /*efa0*/  FSEL R129, R26, -INF , P1 ;  /* 0xff8000001a817808 */ /* 0x000fe20000800000 */
[----:B------:R-:W-:Y:S01]  /*efb0*/  LDSM.16.MT88.4 R40, [R190] ;  /* 0x00000000be28783b */ /* 0x000fe20000004200 */
[----:B------:R-:W-:Y:S02]  /*efc0*/  FSEL R128, R27, -INF , P0 ;  /* 0xff8000001b807808 */ /* 0x000fe40000000000 */
[----:B------:R-:W-:Y:S01]  /*efd0*/  FSEL R33, R60, -INF , P6 ;  /* 0xff8000003c217808 */ /* 0x000fe20003000000 */
[----:B------:R-:W-:Y:S01]  /*efe0*/  LDSM.16.MT88.4 R24, [R189+0xc00] ;  /* 0x000c0000bd18783b */ /* 0x000fe20000004200 */
[----:B------:R-:W-:-:S02]  /*eff0*/  FSEL R32, R61, -INF , P5 ;  /* 0xff8000003d207808 */ /* 0x000fc40002800000 */
[----:B------:R-:W-:Y:S02]  /*f000*/  FSEL R125, R76, -INF , P3 ;  /* 0xff8000004c7d7808 */ /* 0x000fe40001800000 */
[----:B------:R-:W-:Y:S02]  /*f010*/  FSEL R127, R77, -INF , P2 ;  /* 0xff8000004d7f7808 */ /* 0x000fe40001000000 */
[----:B------:R-:W-:Y:S02]  /*f020*/  FSEL R126, R108, -INF , P1 ;  /* 0xff8000006c7e7808 */ /* 0x000fe40000800000 */
[----:B------:R-:W-:Y:S02]  /*f030*/  FSEL R124, R109, -INF , P0 ;  /* 0xff8000006d7c7808 */ /* 0x000fe40000000000 */
[----:B-1----:R-:W-:Y:S02]  /*f040*/  FMNMX.FTZ R2, R2, R3, !PT ;  /* 0x0000000302027209 */ /* 0x002fe40007810000 */
[----:B------:R-:W-:-:S02]  /*f050*/  FSEL R109, R78, -INF , P3 ;  /* 0xff8000004e6d7808 */ /* 0x000fc40001800000 */
[----:B------:R-:W-:Y:S01]  /*f060*/  FSEL R108, R79, -INF , P2 ;  /* 0xff8000004f6c7808 */ /* 0x000fe20001000000 */
[----:B------:R-:W1:Y:S01]  /*f070*/  SHFL.BFLY PT, R3, R2, 0x1, 0x1f ;  /* 0x0c201f0002037f89 */ /* 0x000e6200000e0000 */
[----:B------:R-:W-:Y:S02]  /*f080*/  FSEL R110, R110, -INF , P1 ;  /* 0xff8000006e6e7808 */ /* 0x000fe40000800000 */
[----:B------:R-:W-:Y:S02]  /*f090*/  FSEL R111, R111, -INF , P0 ;  /* 0xff8000006f6f7808 */ /* 0x000fe40000000000 */
[----:B-1----:R-:W-:-:S04]  /*f0a0*/  FMNMX.FTZ R120, R2, R3, !PT ;  /* 0x0000000302787209 */ /* 0x002fc80007810000 */
[C---:B------:R-:W-:Y:S01]  /*f0b0*/  FSETP.NEU.FTZ.AND P4, PT, R120.reuse, -INF , PT ;  /* 0xff8000007800780b */ /* 0x040fe20003f9d000 */
[----:B------:R-:W-:-:S05]  /*f0c0*/  FMUL.FTZ R2, R120, c[0x0][0x2d0] ;  /* 0x0000b40078027a20 */ /* 0x000fca0000410000 */
[----:B------:R-:W-:Y:S02]  /*f0d0*/  FSEL R20, R2, RZ, P4 ;  /* 0x000000ff02147208 */ /* 0x000fe40002000000 */
[----:B------:R-:W-:Y:S02]  /*f0e0*/  ISETP.GT.AND P4, PT, R0, 0x11, PT ;  /* 0x000000110000780c */ /* 0x000fe40003f84270 */
[----:B------:R-:W-:Y:S01]  /*f0f0*/  FMNMX.FTZ R0, R17, R21, !PT ;  /* 0x0000001511007209 */ /* 0x000fe20007810000 */
[--C-:B------:R-:W-:Y:S01]  /*f100*/  FFMA.FTZ R3, R5, c[0x0][0x2d0], -R20.reuse ;  /* 0x0000b40005037a23 */ /* 0x100fe20000010814 */
[----:B------:R-:W-:Y:S01]  /*f110*/  FSEL R12, R55, -INF , P4 ;  /* 0xff800000370c7808 */ /* 0x000fe20002000000 */
[----:B------:R-:W-:Y:S01]  /*f120*/  FFMA.FTZ R5, R9, c[0x0][0x2d0], -R20 ;  /* 0x0000b40009057a23 */ /* 0x000fe20000010814 */
[----:B------:R-:W-:Y:S01]  /*f130*/  FMNMX.FTZ R0, R19, R0, !PT ;  /* 0x0000000013007209 */ /* 0x000fe20007810000 */
[----:B------:R1:W-:Y:S01]  /*f140*/  MUFU.EX2 R137, R3 ;  /* 0x0000000300897308 */ /* 0x0003e20000000800 */
[----:B------:R-:W-:Y:S01]  /*f150*/  FMNMX.FTZ R2, R23, R28, !PT ;  /* 0x0000001c17027209 */ /* 0x000fe20007810000 */
[----:B------:R-:W-:Y:S01]  /*f160*/  LDSM.16.MT88.4 R52, [R189+0x1800] ;  /* 0x00180000bd34783b */ /* 0x000fe20000004200 */
[----:B------:R-:W-:-:S02]  /*f170*/  FMNMX.FTZ R0, R18, R0, !PT ;  /* 0x0000000012007209 */ /* 0x000fc40007810000 */
[----:B------:R-:W-:Y:S02]  /*f180*/  FMNMX.FTZ R2, R29, R2, !PT ;  /* 0x000000021d027209 */ /* 0x000fe40007810000 */
[----:B------:R-:W-:Y:S01]  /*f190*/  FMNMX.FTZ R0, R16, R0, !PT ;  /* 0x0000000010007209 */ /* 0x000fe20007810000 */
[----:B------:R-:W-:Y:S01]  /*f1a0*/  MUFU.EX2 R214, R5 ;  /* 0x0000000500d67308 */ /* 0x000fe20000000800 */
[----:B------:R-:W-:Y:S02]  /*f1b0*/  FMNMX.FTZ R2, R30, R2, !PT ;  /* 0x000000021e027209 */ /* 0x000fe40007810000 */
[----:B------:R-:W-:Y:S02]  /*f1c0*/  FMNMX.FTZ R0, R12, R0, !PT ;  /* 0x000000000c007209 */ /* 0x000fe40007810000 */
[----:B------:R-:W-:Y:S02]  /*f1d0*/  FSEL R22, R65, -INF , P4 ;  /* 0xff80000041167808 */ /* 0x000fe40002000000 */
[----:B------:R-:W-:Y:S01]  /*f1e0*/  FMNMX.FTZ R0, R14, R0, !PT ;  /* 0x000000000e007209 */ /* 0x000fe20007810000 */
[----:B-1----:R-:W-:Y:S01]  /*f1f0*/  FFMA.FTZ R3, R6, c[0x0][0x2d0], -R20 ;  /* 0x0000b40006037a23 */ /* 0x002fe20000010814 */
[----:B------:R-:W-:-:S02]  /*f200*/  FMNMX.FTZ R2, R31, R2, !PT ;  /* 0x000000021f027209 */ /* 0x000fc40007810000 */
[----:B------:R-:W-:Y:S01]  /*f210*/  FMNMX.FTZ R0, R15, R0, !PT ;  /* 0x000000000f007209 */ /* 0x000fe20007810000 */
[----:B------:R1:W-:Y:S01]  /*f220*/  MUFU.EX2 R136, R3 ;  /* 0x0000000300887308 */ /* 0x0003e20000000800 */
[----:B------:R-:W-:Y:S02]  /*f230*/  FMNMX.FTZ R2, R22, R2, !PT ;  /* 0x0000000216027209 */ /* 0x000fe40007810000 */
[----:B------:R-:W-:Y:S02]  /*f240*/  FMNMX.FTZ R0, R131, R0, !PT ;  /* 0x0000000083007209 */ /* 0x000fe40007810000 */
[----:B------:R-:W-:Y:S02]  /*f250*/  FMNMX.FTZ R2, R33, R2, !PT ;  /* 0x0000000221027209 */ /* 0x000fe40007810000 */
[----:B------:R-:W-:Y:S02]  /*f260*/  FMNMX.FTZ R0, R130, R0, !PT ;  /* 0x0000000082007209 */ /* 0x000fe40007810000 */
[----:B------:R-:W-:-:S02]  /*f270*/  FMNMX.FTZ R2, R32, R2, !PT ;  /* 0x0000000220027209 */ /* 0x000fc40007810000 */
[----:B------:R-:W-:Y:S02]  /*f280*/  FMNMX.FTZ R0, R129, R0, !PT ;  /* 0x0000000081007209 */ /* 0x000fe40007810000 */
[----:B------:R-:W-:Y:S02]  /*f290*/  FMNMX.FTZ R2, R125, R2, !PT ;  /* 0x000000027d027209 */ /* 0x000fe40007810000 */
[----:B------:R-:W-:Y:S01]  /*f2a0*/  FMNMX.FTZ R0, R128, R0, !PT ;  /* 0x0000000080007209 */ /* 0x000fe20007810000 */
[----:B-1----:R-:W-:Y:S01]  /*f2b0*/  FFMA.FTZ R3, R7, c[0x0][0x2d0], -R20 ;  /* 0x0000b40007037a23 */ /* 0x002fe20000010814 */
[----:B------:R-:W-:Y:S02]  /*f2c0*/  FMNMX.FTZ R2, R127, R2, !PT ;  /* 0x000000027f027209 */ /* 0x000fe40007810000 */
[----:B------:R-:W-:Y:S01]  /*f2d0*/  FSEL R7, R67, -INF , P4 ;  /* 0xff80000043077808 */ /* 0x000fe20002000000 */
[----:B------:R-:W1:Y:S01]  /*f2e0*/  SHFL.BFLY PT, R4, R0, 0x2, 0x1f ;  /* 0x0c401f0000047f89 */ /* 0x000e6200000e0000 */
[----:B------:R2:W-:Y:S01]  /*f2f0*/  MUFU.EX2 R224, R3 ;  /* 0x0000000300e07308 */ /* 0x0005e20000000800 */
[----:B------:R-:W-:-:S02]  /*f300*/  FMNMX.FTZ R2, R126, R2, !PT ;  /* 0x000000027e027209 */ /* 0x000fc40007810000 */
[----:B------:R-:W-:Y:S01]  /*f310*/  FSEL R9, R62, -INF , P6 ;  /* 0xff8000003e097808 */ /* 0x000fe20003000000 */
[----:B------:R-:W-:Y:S01]  /*f320*/  LDSM.16.MT88.4 R64, [R190+0x1000] ;  /* 0x00100000be40783b */ /* 0x000fe20000004200 */
[----:B--2---:R-:W-:-:S04]  /*f330*/  FMNMX.FTZ R3, R35, R37, !PT ;  /* 0x0000002523037209 */ /* 0x004fc80007810000 */
[----:B------:R-:W-:Y:S02]  /*f340*/  FMNMX.FTZ R3, R36, R3, !PT ;  /* 0x0000000324037209 */ /* 0x000fe40007810000 */
[----:B-1----:R-:W-:Y:S01]  /*f350*/  FMNMX.FTZ R0, R0, R4, !PT ;  /* 0x0000000400007209 */ /* 0x002fe20007810000 */
[----:B------:R-:W-:Y:S01]  /*f360*/  FFMA.FTZ R4, R8, c[0x0][0x2d0], -R20 ;  /* 0x0000b40008047a23 */ /* 0x000fe20000010814 */
[----:B------:R-:W-:Y:S02]  /*f370*/  FMNMX.FTZ R3, R34, R3, !PT ;  /* 0x0000000322037209 */ /* 0x000fe40007810000 */
[----:B------:R-:W-:Y:S01]  /*f380*/  FSEL R8, R63, -INF , P5 ;  /* 0xff8000003f087808 */ /* 0x000fe20002800000 */
[----:B------:R-:W1:Y:S01]  /*f390*/  SHFL.BFLY PT, R6, R0, 0x1, 0x1f ;  /* 0x0c201f0000067f89 */ /* 0x000e6200000e0000 */
[----:B------:R-:W-:Y:S01]  /*f3a0*/  FMNMX.FTZ R3, R38, R3, !PT ;  /* 0x0000000326037209 */ /* 0x000fe20007810000 */
[----:B------:R2:W-:Y:S02]  /*f3b0*/  MUFU.EX2 R215, R4 ;  /* 0x0000000400d77308 */ /* 0x0005e40000000800 */
[----:B------:R-:W-:Y:S01]  /*f3c0*/  LDSM.16.MT88.4 R60, [R190+0x1800] ;  /* 0x00180000be3c783b */ /* 0x000fe20000004200 */
[----:B--2---:R-:W-:-:S02]  /*f3d0*/  FMNMX.FTZ R4, R124, R2, !PT ;  /* 0x000000027c047209 */ /* 0x004fc40007810000 */
[----:B------:R-:W-:Y:S01]  /*f3e0*/  FMNMX.FTZ R2, R7, R3, !PT ;  /* 0x0000000307027209 */ /* 0x000fe20007810000 */
[--C-:B------:R-:W-:Y:S02]  /*f3f0*/  FFMA.FTZ R3, R10, c[0x0][0x2d0], -R20.reuse ;  /* 0x0000b4000a037a23 */ /* 0x100fe40000010814 */
[----:B------:R-:W2:Y:S01]  /*f400*/  SHFL.BFLY PT, R5, R4, 0x2, 0x1f ;  /* 0x0c401f0004057f89 */ /* 0x000ea200000e0000 */
[----:B------:R-:W-:Y:S01]  /*f410*/  FMNMX.FTZ R2, R9, R2, !PT ;  /* 0x0000000209027209 */ /* 0x000fe20007810000 */
[----:B------:R3:W-:Y:S01]  /*f420*/  MUFU.EX2 R213, R3 ;  /* 0x0000000300d57308 */ /* 0x0007e20000000800 */
[----:B-1----:R-:W-:Y:S01]  /*f430*/  FMNMX.FTZ R119, R0, R6, !PT ;  /* 0x0000000600777209 */ /* 0x002fe20007810000 */
[----:B------:R-:W-:Y:S01]  /*f440*/  FFMA.FTZ R0, R11, c[0x0][0x2d0], -R20 ;  /* 0x0000b4000b007a23 */ /* 0x000fe20000010814 */
[----:B------:R-:W-:Y:S02]  /*f450*/  FMNMX.FTZ R2, R8, R2, !PT ;  /* 0x0000000208027209 */ /* 0x000fe40007810000 */
[----:B------:R-:W-:-:S02]  /*f460*/  FSETP.NEU.FTZ.AND P0, PT, R119, -INF , PT ;  /* 0xff8000007700780b */ /* 0x000fc40003f1d000 */
[----:B------:R-:W-:Y:S01]  /*f470*/  FMNMX.FTZ R2, R109, R2, !PT ;  /* 0x000000026d027209 */ /* 0x000fe20007810000 */
[----:B------:R1:W-:Y:S01]  /*f480*/  MUFU.EX2 R212, R0 ;  /* 0x0000000000d47308 */ /* 0x0003e20000000800 */
[----:B---3--:R-:W-:-:S05]  /*f490*/  FMUL.FTZ R3, R119, c[0x0][0x2d0] ;  /* 0x0000b40077037a20 */ /* 0x008fca0000410000 */
[----:B------:R-:W-:Y:S02]  /*f4a0*/  FSEL R3, R3, RZ, P0 ;  /* 0x000000ff03037208 */ /* 0x000fe40000000000 */
[----:B-1----:R-:W-:Y:S01]  /*f4b0*/  FMNMX.FTZ R0, R108, R2, !PT ;  /* 0x000000026c007209 */ /* 0x002fe20007810000 */
[----:B------:R-:W-:-:S03]  /*f4c0*/  FFMA.FTZ R2, R13, c[0x0][0x2d0], -R20 ;  /* 0x0000b4000d027a23 */ /* 0x000fc60000010814 */
[----:B------:R-:W-:Y:S01]  /*f4d0*/  FMNMX.FTZ R0, R110, R0, !PT ;  /* 0x000000006e007209 */ /* 0x000fe20007810000 */
[----:B------:R1:W3:Y:S03]  /*f4e0*/  MUFU.EX2 R203, R2 ;  /* 0x0000000200cb7308 */ /* 0x0002e60000000800 */
[----:B-1----:R-:W-:Y:S02]  /*f4f0*/  FMNMX.FTZ R2, R111, R0, !PT ;  /* 0x000000006f027209 */ /* 0x002fe40007810000 */
[----:B--2---:R-:W-:Y:S01]  /*f500*/  FMNMX.FTZ R0, R4, R5, !PT ;  /* 0x0000000504007209 */ /* 0x004fe20007810000 */
[--C-:B------:R-:W-:Y:S01]  /*f510*/  FFMA.FTZ R4, R17, c[0x0][0x2d0], -R3.reuse ;  /* 0x0000b40011047a23 */ /* 0x100fe20000010803 */
[----:B---3--:R-:W-:Y:S01]  /*f520*/  F2FP.PACK_AB R10, R203, R212 ;  /* 0x000000d4cb0a723e */ /* 0x008fe200000000ff */
[----:B------:R-:W-:Y:S02]  /*f530*/  SHFL.BFLY PT, R5, R2, 0x2, 0x1f ;  /* 0x0c401f0002057f89 */ /* 0x000fe400000e0000 */
[----:B------:R1:W-:Y:S02]  /*f540*/  MUFU.EX2 R114, R4 ;  /* 0x0000000400727308 */ /* 0x0003e40000000800 */
[----:B------:R-:W2:Y:S01]  /*f550*/  SHFL.BFLY PT, R6, R0, 0x1, 0x1f ;  /* 0x0c201f0000067f89 */ /* 0x000ea200000e0000 */
[----:B-1----:R-:W-:-:S05]  /*f560*/  FFMA.FTZ R4, R21, c[0x0][0x2d0], -R3 ;  /* 0x0000b40015047a23 */ /* 0x002fca0000010803 */
[----:B------:R1:W3:Y:S01]  /*f570*/  MUFU.EX2 R113, R4 ;  /* 0x0000000400717308 */ /* 0x0002e20000000800 */
[----:B--2---:R-:W-:Y:S01]  /*f580*/  FMNMX.FTZ R118, R0, R6, !PT ;  /* 0x0000000600767209 */ /* 0x004fe20007810000 */
[----:B------:R-:W-:-:S03]  /*f590*/  FFMA.FTZ R0, R14, c[0x0][0x2d0], -R3 ;  /* 0x0000b4000e007a23 */ /* 0x000fc60000010803 */
[----:B------:R-:W-:-:S03]  /*f5a0*/  FSETP.NEU.FTZ.AND P0, PT, R118, -INF , PT ;  /* 0xff8000007600780b */ /* 0x000fc60003f1d000 */
[----:B------:R2:W-:Y:S01]  /*f5b0*/  MUFU.EX2 R181, R0 ;  /* 0x0000000000b57308 */ /* 0x0005e20000000800 */
[----:B-1----:R-:W-:Y:S01]  /*f5c0*/  FFMA.FTZ R4, R19, c[0x0][0x2d0], -R3 ;  /* 0x0000b40013047a23 */ /* 0x002fe20000010803 */
[----:B---3--:R-:W-:-:S06]  /*f5d0*/  F2FP.PACK_AB R17, R113, R114 ;  /* 0x000000727111723e */ /* 0x008fcc00000000ff */
[----:B------:R1:W-:Y:S01]  /*f5e0*/  MUFU.EX2 R178, R4 ;  /* 0x0000000400b27308 */ /* 0x0003e20000000800 */
[----:B--2---:R-:W-:-:S07]  /*f5f0*/  FFMA.FTZ R0, R15, c[0x0][0x2d0], -R3 ;  /* 0x0000b4000f007a23 */ /* 0x004fce0000010803 */
[----:B------:R-:W2:Y:S01]  /*f600*/  MUFU.EX2 R183, R0 ;  /* 0x0000000000b77308 */ /* 0x000ea20000000800 */
[----:B-1----:R-:W-:Y:S01]  /*f610*/  FFMA.FTZ R4, R18, c[0x0][0x2d0], -R3 ;  /* 0x0000b40012047a23 */ /* 0x002fe20000010803 */
[----:B------:R-:W-:-:S06]  /*f620*/  F2FP.PACK_AB R18, R215, R224 ;  /* 0x000000e0d712723e */ /* 0x000fcc00000000ff */
[----:B------:R1:W3:Y:S01]  /*f630*/  MUFU.EX2 R179, R4 ;  /* 0x0000000400b37308 */ /* 0x0002e20000000800 */
[----:B--2---:R-:W-:Y:S01]  /*f640*/  F2FP.PACK_AB R11, R183, R181 ;  /* 0x000000b5b70b723e */ /* 0x004fe200000000ff */
[----:B-1----:R-:W-:Y:S01]  /*f650*/  FFMA.FTZ R4, R16, c[0x0][0x2d0], -R3 ;  /* 0x0000b40010047a23 */ /* 0x002fe20000010803 */
[----:B------:R-:W-:Y:S02]  /*f660*/  F2FP.PACK_AB R16, R136, R137 ;  /* 0x000000898810723e */ /* 0x000fe400000000ff */
[----:B---3--:R-:W-:-:S03]  /*f670*/  F2FP.PACK_AB R19, R179, R178 ;  /* 0x000000b2b313723e */ /* 0x008fc600000000ff */
[----:B------:R1:W-:Y:S04]  /*f680*/  MUFU.EX2 R182, R4 ;  /* 0x0000000400b67308 */ /* 0x0003e80000000800 */
[C---:B------:R-:W-:Y:S08]  /*f690*/  HMMA.16816.F32 R92, R16.reuse, R40, RZ ;  /* 0x00000028105c723c */ /* 0x040ff000000018ff */
[----:B------:R-:W-:Y:S01]  /*f6a0*/  HMMA.16816.F32 R100, R16, R44, RZ ;  /* 0x0000002c1064723c */ /* 0x000fe200000018ff */
[----:B-1----:R-:W-:Y:S01]  /*f6b0*/  FMNMX.FTZ R4, R2, R5, !PT ;  /* 0x0000000502047209 */ /* 0x002fe20007810000 */
[----:B------:R-:W-:-:S04]  /*f6c0*/  FFMA.FTZ R2, R12, c[0x0][0x2d0], -R3 ;  /* 0x0000b4000c027a23 */ /* 0x000fc80000010803 */
[----:B------:R-:W1:Y:S01]  /*f6d0*/  SHFL.BFLY PT, R5, R4, 0x1, 0x1f ;  /* 0x0c201f0004057f89 */ /* 0x000e6200000e0000 */
[----:B------:R2:W-:Y:S01]  /*f6e0*/  MUFU.EX2 R180, R2 ;  /* 0x0000000200b47308 */ /* 0x0005e20000000800 */
[----:B------:R-:W-:Y:S01]  /*f6f0*/  HMMA.16816.F32 R84, R16, R24, RZ ;  /* 0x000000181054723c */ /* 0x000fe200000018ff */
[----:B--2---:R-:W-:-:S05]  /*f700*/  FMUL.FTZ R2, R118, c[0x0][0x2d0] ;  /* 0x0000b40076027a20 */ /* 0x004fca0000410000 */
[----:B------:R-:W-:Y:S02]  /*f710*/  FSEL R2, R2, RZ, P0 ;  /* 0x000000ff02027208 */ /* 0x000fe40000000000 */
[----:B-1----:R-:W-:-:S03]  /*f720*/  FMNMX.FTZ R115, R4, R5, !PT ;  /* 0x0000000504737209 */ /* 0x002fc60007810000 */
[--C-:B------:R-:W-:Y:S01]  /*f730*/  FFMA.FTZ R0, R23, c[0x0][0x2d0], -R2.reuse ;  /* 0x0000b40017007a23 */ /* 0x100fe20000010802 */
[----:B------:R-:W-:Y:S01]  /*f740*/  FSETP.NEU.FTZ.AND P0, PT, R115, -INF , PT ;  /* 0xff8000007300780b */ /* 0x000fe20003f1d000 */
[--C-:B------:R-:W-:Y:S02]  /*f750*/  FFMA.FTZ R4, R30, c[0x0][0x2d0], -R2.reuse ;  /* 0x0000b4001e047a23 */ /* 0x100fe40000010802 */
[----:B------:R1:W-:Y:S08]  /*f760*/  MUFU.EX2 R112, R0 ;  /* 0x0000000000707308 */ /* 0x0003f00000000800 */
[----:B------:R-:W-:Y:S01]  /*f770*/  MUFU.EX2 R176, R4 ;  /* 0x0000000400b07308 */ /* 0x000fe20000000800 */
[----:B-1----:R-:W-:-:S07]  /*f780*/  FFMA.FTZ R0, R28, c[0x0][0x2d0], -R2 ;  /* 0x0000b4001c007a23 */ /* 0x002fce0000010802 */
[----:B------:R1:W2:Y:S02]  /*f790*/  MUFU.EX2 R23, R0 ;  /* 0x0000000000177308 */ /* 0x0002a40000000800 */
[----:B-1----:R-:W-:Y:S01]  /*f7a0*/  FFMA.FTZ R0, R29, c[0x0][0x2d0], -R2 ;  /* 0x0000b4001d007a23 */ /* 0x002fe20000010802 */
[----:B--2---:R-:W-:Y:S01]  /*f7b0*/  F2FP.PACK_AB R12, R23, R112 ;  /* 0x00000070170c723e */ /* 0x004fe200000000ff */
[----:B------:R-:W-:-:S04]  /*f7c0*/  FADD.FTZ R23, R112, R23 ;  /* 0x0000001770177221 */ /* 0x000fc80000010000 */
[----:B------:R1:W2:Y:S02]  /*f7d0*/  MUFU.EX2 R173, R0 ;  /* 0x0000000000ad7308 */ /* 0x0002a40000000800 */
[----:B-1----:R-:W-:Y:S01]  /*f7e0*/  FMUL.FTZ R0, R115, c[0x0][0x2d0] ;  /* 0x0000b40073007a20 */ /* 0x002fe20000410000 */
[----:B--2---:R-:W-:-:S04]  /*f7f0*/  F2FP.PACK_AB R14, R176, R173 ;  /* 0x000000adb00e723e */ /* 0x004fc800000000ff */
[----:B------:R-:W-:-:S05]  /*f800*/  FSEL R0, R0, RZ, P0 ;  /* 0x000000ff00007208 */ /* 0x000fca0000000000 */
[----:B------:R-:W-:-:S04]  /*f810*/  FFMA.FTZ R4, R35, c[0x0][0x2d0], -R0 ;  /* 0x0000b40023047a23 */ /* 0x000fc80000010800 */
        /* <DEDUP_REMOVED lines=10> */
[----:B------:R-:W1:Y:S04]  /*f8c0*/  LDSM.16.MT88.4 R28, [R190+0xc00] ;  /* 0x000c0000be1c783b */ /* 0x000e680000004200 */
[----:B------:R2:W-:Y:S02]  /*f8d0*/  MUFU.EX2 R172, R4 ;  /* 0x0000000400ac7308 */ /* 0x0005e40000000800 */
[C---:B------:R-:W-:Y:S08]  /*f8e0*/  HMMA.16816.F32 R88, R12.reuse, R40, RZ ;  /* 0x000000280c58723c */ /* 0x040ff000000018ff */
[----:B------:R-:W-:Y:S01]  /*f8f0*/  HMMA.16816.F32 R96, R12, R44, RZ ;  /* 0x0000002c0c60723c */ /* 0x000fe200000018ff */
[----:B--2---:R-:W-:-:S04]  /*f900*/  FFMA.FTZ R4, R22, c[0x0][0x2d0], -R2 ;  /* 0x0000b40016047a23 */ /* 0x004fc80000010802 */
[----:B------:R2:W-:Y:S03]  /*f910*/  MUFU.EX2 R175, R4 ;  /* 0x0000000400af7308 */ /* 0x0005e60000000800 */
[----:B------:R-:W-:Y:S01]  /*f920*/  HMMA.16816.F32 R80, R12, R24, RZ ;  /* 0x000000180c50723c */ /* 0x000fe200000018ff */
[----:B--2---:R-:W-:-:S07]  /*f930*/  FFMA.FTZ R4, R33, c[0x0][0x2d0], -R2 ;  /* 0x0000b40021047a23 */ /* 0x004fce0000010802 */
[-C--:B-1----:R-:W-:Y:S01]  /*f940*/  HMMA.16816.F32 R76, R16, R28.reuse, RZ ;  /* 0x0000001c104c723c */ /* 0x082fe200000018ff */
[----:B------:R1:W-:Y:S07]  /*f950*/  MUFU.EX2 R174, R4 ;  /* 0x0000000400ae7308 */ /* 0x0003ee0000000800 */
[----:B------:R-:W-:Y:S01]  /*f960*/  HMMA.16816.F32 R72, R12, R28, RZ ;  /* 0x0000001c0c48723c */ /* 0x000fe200000018ff */
[----:B-1----:R-:W-:Y:S02]  /*f970*/  FFMA.FTZ R4, R32, c[0x0][0x2d0], -R2 ;  /* 0x0000b40020047a23 */ /* 0x002fe40000010802 */
[----:B------:R-:W-:Y:S02]  /*f980*/  LDSM.16.MT88.4 R32, [R190+0x1c00] ;  /* 0x001c0000be20783b */ /* 0x000fe40000004200 */
[----:B------:R1:W2:Y:S02]  /*f990*/  MUFU.EX2 R177, R4 ;  /* 0x0000000400b17308 */ /* 0x0002a40000000800 */
[--C-:B-1----:R-:W-:Y:S01]  /*f9a0*/  FFMA.FTZ R4, R38, c[0x0][0x2d0], -R0.reuse ;  /* 0x0000b40026047a23 */ /* 0x102fe20000010800 */
[----:B--2---:R-:W-:Y:S01]  /*f9b0*/  F2FP.PACK_AB R6, R177, R174 ;  /* 0x000000aeb106723e */ /* 0x004fe200000000ff */
[----:B------:R-:W1:Y:S04]  /*f9c0*/  LDSM.16.MT88.4 R36, [R189+0x1c00] ;  /* 0x001c0000bd24783b */ /* 0x000e680000004200 */
[----:B------:R2:W-:Y:S02]  /*f9d0*/  MUFU.EX2 R164, R4 ;  /* 0x0000000400a47308 */ /* 0x0005e40000000800 */
[----:B--2---:R-:W-:-:S06]  /*f9e0*/  FFMA.FTZ R4, R7, c[0x0][0x2d0], -R0 ;  /* 0x0000b40007047a23 */ /* 0x004fcc0000010800 */
[----:B------:R2:W3:Y:S02]  /*f9f0*/  MUFU.EX2 R166, R4 ;  /* 0x0000000400a67308 */ /* 0x0004e40000000800 */
[----:B--2---:R-:W-:Y:S01]  /*fa00*/  FFMA.FTZ R4, R9, c[0x0][0x2d0], -R0 ;  /* 0x0000b40009047a23 */ /* 0x004fe20000010800 */
[----:B------:R-:W-:Y:S02]  /*fa10*/  F2FP.PACK_AB R9, R180, R182 ;  /* 0x000000b6b409723e */ /* 0x000fe400000000ff */
[----:B---3--:R-:W-:-:S03]  /*fa20*/  F2FP.PACK_AB R5, R166, R164 ;  /* 0x000000a4a605723e */ /* 0x008fc600000000ff */
[----:B------:R2:W-:Y:S02]  /*fa30*/  MUFU.EX2 R165, R4 ;  /* 0x0000000400a57308 */ /* 0x0005e40000000800 */
[----:B--2---:R-:W-:Y:S01]  /*fa40*/  FFMA.FTZ R4, R8, c[0x0][0x2d0], -R0 ;  /* 0x0000b40008047a23 */ /* 0x004fe20000010800 */
[----:B------:R-:W-:-:S05]  /*fa50*/  F2FP.PACK_AB R8, R213, R214 ;  /* 0x000000d6d508723e */ /* 0x000fca00000000ff */
[----:B------:R2:W3:Y:S02]  /*fa60*/  MUFU.EX2 R168, R4 ;  /* 0x0000000400a87308 */ /* 0x0004e40000000800 */
[C---:B------:R-:W-:Y:S08]  /*fa70*/  HMMA.16816.F32 R152, R8.reuse, R48, R92 ;  /* 0x000000300898723c */ /* 0x040ff0000000185c */
[----:B------:R-:W-:Y:S01]  /*fa80*/  HMMA.16816.F32 R104, R8, R64, R76 ;  /* 0x000000400868723c */ /* 0x000fe2000000184c */
[----:B--2---:R-:W-:-:S02]  /*fa90*/  F2FP.PACK_AB R4, R175, R172 ;  /* 0x000000acaf04723e */ /* 0x004fc400000000ff */
[----:B---3--:R-:W-:-:S05]  /*faa0*/  F2FP.PACK_AB R7, R168, R165 ;  /* 0x000000a5a807723e */ /* 0x008fca00000000ff */
[----:B------:R-:W-:Y:S08]  /*fab0*/  HMMA.16816.F32 R140, R8, R56, R100 ;  /* 0x00000038088c723c */ /* 0x000ff00000001864 */
[----:B------:R-:W-:Y:S08]  /*fac0*/  HMMA.16816.F32 R72, R4, R64, R72 ;  /* 0x000000400448723c */ /* 0x000ff00000001848 */
[----:B------:R-:W-:Y:S01]  /*fad0*/  HMMA.16816.F32 R220, R8, R68, R84 ;  /* 0x0000004408dc723c */ /* 0x000fe20000001854 */
[----:B------:R-:W-:-:S02]  /*fae0*/  IMAD.MOV.U32 R29, RZ, RZ, R106 ;  /* 0x000000ffff1d7224 */ /* 0x000fc400078e006a */
[----:B------:R-:W-:-:S05]  /*faf0*/  IMAD.MOV.U32 R28, RZ, RZ, R107 ;  /* 0x000000ffff1c7224 */ /* 0x000fca00078e006b */
[C---:B------:R-:W-:Y:S08]  /*fb00*/  HMMA.16816.F32 R92, R12.reuse, R30, RZ ;  /* 0x0000001e0c5c723c */ /* 0x040ff000000018ff */
[----:B------:R-:W-:Y:S01]  /*fb10*/  HMMA.16816.F32 R100, R12, R42, RZ ;  /* 0x0000002a0c64723c */ /* 0x000fe200000018ff */
[----:B------:R-:W-:Y:S02]  /*fb20*/  IMAD.MOV.U32 R25, RZ, RZ, R72 ;  /* 0x000000ffff197224 */ /* 0x000fe400078e0048 */
[----:B------:R-:W-:-:S02]  /*fb30*/  IMAD.MOV.U32 R24, RZ, RZ, R73 ;  /* 0x000000ffff187224 */ /* 0x000fc400078e0049 */
[----:B------:R-:W-:Y:S02]  /*fb40*/  IMAD.MOV.U32 R22, RZ, RZ, R74 ;  /* 0x000000ffff167224 */ /* 0x000fe400078e004a */
[----:B------:R-:W-:Y:S01]  /*fb50*/  IMAD.MOV.U32 R21, RZ, RZ, R75 ;  /* 0x000000ffff157224 */ /* 0x000fe200078e004b */
[C---:B------:R-:W-:Y:S08]  /*fb60*/  HMMA.16816.F32 R84, R12.reuse, R54, RZ ;  /* 0x000000360c54723c */ /* 0x040ff000000018ff */
[----:B------:R-:W-:Y:S08]  /*fb70*/  HMMA.16816.F32 R76, R12, R62, RZ ;  /* 0x0000003e0c4c723c */ /* 0x000ff000000018ff */
[----:B------:R-:W-:Y:S08]  /*fb80*/  HMMA.16816.F32 R40, R16, R42, RZ ;  /* 0x0000002a1028723c */ /* 0x000ff000000018ff */
[C---:B------:R-:W-:Y:S07]  /*fb90*/  HMMA.16816.F32 R148, R4.reuse, R48, R88 ;  /* 0x000000300494723c */ /* 0x040fee0000001858 */
[----:B------:R-:W-:Y:S01]  /*fba0*/  IMAD.MOV.U32 R48, RZ, RZ, R104 ;  /* 0x000000ffff307224 */ /* 0x000fe200078e0068 */
[----:B------:R-:W-:Y:S01]  /*fbb0*/  HMMA.16816.F32 R144, R4, R56, R96 ;  /* 0x000000380490723c */ /* 0x000fe20000001860 */
[----:B------:R-:W-:-:S07]  /*fbc0*/  IMAD.MOV.U32 R49, RZ, RZ, R105 ;  /* 0x000000ffff317224 */ /* 0x000fce00078e0069 */
[C---:B------:R-:W-:Y:S08]  /*fbd0*/  HMMA.16816.F32 R216, R4.reuse, R68, R80 ;  /* 0x0000004404d8723c */ /* 0x040ff00000001850 */
[----:B------:R-:W-:Y:S08]  /*fbe0*/  HMMA.16816.F32 R184, R4, R66, R92 ;  /* 0x0000004204b8723c */ /* 0x000ff0000000185c */
[C---:B------:R-:W-:Y:S08]  /*fbf0*/  HMMA.16816.F32 R88, R12.reuse, R52, RZ ;  /* 0x000000340c58723c */ /* 0x040ff000000018ff */
[C---:B------:R-:W-:Y:S08]  /*fc00*/  HMMA.16816.F32 R80, R12.reuse, R60, RZ ;  /* 0x0000003c0c50723c */ /* 0x040ff000000018ff */
[C---:B------:R-:W-:Y:S08]  /*fc10*/  HMMA.16816.F32 R104, R12.reuse, R46, RZ ;  /* 0x0000002e0c68723c */ /* 0x040ff000000018ff */
[----:B------:R-:W-:Y:S08]  /*fc20*/  HMMA.16816.F32 R96, R12, R26, RZ ;  /* 0x0000001a0c60723c */ /* 0x000ff000000018ff */
[C---:B-1----:R-:W-:Y:S08]  /*fc30*/  HMMA.16816.F32 R92, R4.reuse, R38, R84 ;  /* 0x00000026045c723c */ /* 0x042ff00000001854 */
[C---:B------:R-:W-:Y:S08]  /*fc40*/  HMMA.16816.F32 R100, R4.reuse, R50, R100 ;  /* 0x000000320464723c */ /* 0x040ff00000001864 */
[----:B------:R-:W-:Y:S07]  /*fc50*/  HMMA.16816.F32 R84, R4, R34, R76 ;  /* 0x000000220454723c */ /* 0x000fee000000184c */
[----:B------:R-:W-:Y:S01]  /*fc60*/  IMAD.MOV.U32 R76, RZ, RZ, R25 ;  /* 0x000000ffff4c7224 */ /* 0x000fe200078e0019 */
[----:B------:R-:W-:Y:S01]  /*fc70*/  HMMA.16816.F32 R40, R8, R50, R40 ;  /* 0x000000320828723c */ /* 0x000fe20000001828 */
[----:B------:R-:W-:-:S02]  /*fc80*/  IMAD.MOV.U32 R77, RZ, RZ, R24 ;  /* 0x000000ffff4d7224 */ /* 0x000fc400078e0018 */
[----:B------:R-:W-:Y:S02]  /*fc90*/  IMAD.MOV.U32 R79, RZ, RZ, R21 ;  /* 0x000000ffff4f7224 */ /* 0x000fe400078e0015 */
[----:B------:R-:W-:Y:S02]  /*fca0*/  IMAD.MOV.U32 R78, RZ, RZ, R22 ;  /* 0x000000ffff4e7224 */ /* 0x000fe400078e0016 */
[----:B------:R-:W-:Y:S01]  /*fcb0*/  IMAD.MOV.U32 R50, RZ, RZ, R29 ;  /* 0x000000ffff327224 */ /* 0x000fe200078e001d */
[----:B------:R-:W-:Y:S01]  /*fcc0*/  HMMA.16816.F32 R72, R16, R52, RZ ;  /* 0x000000341048723c */ /* 0x000fe200000018ff */
[----:B------:R-:W-:-:S07]  /*fcd0*/  IMAD.MOV.U32 R51, RZ, RZ, R28 ;  /* 0x000000ffff337224 */ /* 0x000fce00078e001c */
[C---:B------:R-:W-:Y:S08]  /*fce0*/  HMMA.16816.F32 R12, R16.reuse, R60, RZ ;  /* 0x0000003c100c723c */ /* 0x040ff000000018ff */
[C---:B------:R-:W-:Y:S08]  /*fcf0*/  HMMA.16816.F32 R44, R16.reuse, R46, RZ ;  /* 0x0000002e102c723c */ /* 0x040ff000000018ff */
[C---:B------:R-:W-:Y:S08]  /*fd00*/  HMMA.16816.F32 R24, R16.reuse, R26, RZ ;  /* 0x0000001a1018723c */ /* 0x040ff000000018ff */
[C---:B------:R-:W-:Y:S08]  /*fd10*/  HMMA.16816.F32 R28, R16.reuse, R30, RZ ;  /* 0x0000001e101c723c */ /* 0x040ff000000018ff */
[C---:B------:R-:W-:Y:S08]  /*fd20*/  HMMA.16816.F32 R52, R16.reuse, R54, RZ ;  /* 0x000000361034723c */ /* 0x040ff000000018ff */
[----:B------:R-:W-:Y:S08]  /*fd30*/  HMMA.16816.F32 R16, R16, R62, RZ ;  /* 0x0000003e1010723c */ /* 0x000ff000000018ff */
[C---:B------:R-:W-:Y:S08]  /*fd40*/  HMMA.16816.F32 R88, R4.reuse, R36, R88 ;  /* 0x000000240458723c */ /* 0x040ff00000001858 */
[C---:B------:R-:W-:Y:S01]  /*fd50*/  HMMA.16816.F32 R232, R4.reuse, R32, R80 ;  /* 0x0000002004e8723c */ /* 0x040fe20000001850 */
[----:B------:R-:W-:Y:S07]  /*fd60*/  LDSM.16.MT88.4 R80, [R190+0x1400] ;  /* 0x00140000be50783b */ /* 0x000fee0000004200 */
[C---:B------:R-:W-:Y:S08]  /*fd70*/  HMMA.16816.F32 R104, R4.reuse, R58, R104 ;  /* 0x0000003a0468723c */ /* 0x040ff00000001868 */
[----:B------:R-:W-:Y:S07]  /*fd80*/  HMMA.16816.F32 R96, R4, R70, R96 ;  /* 0x000000460460723c */ /* 0x000fee0000001860 */
[----:B------:R-:W-:Y:S01]  /*fd90*/  FFMA.FTZ R4, R135, c[0x0][0x2d0], -R20 ;  /* 0x0000b40087047a23 */ /* 0x000fe20000010814 */
[C---:B------:R-:W-:Y:S08]  /*fda0*/  HMMA.16816.F32 R208, R8.reuse, R32, R12 ;  /* 0x0000002008d0723c */ /* 0x040ff0000000180c */
[C---:B------:R-:W-:Y:S01]  /*fdb0*/  HMMA.16816.F32 R32, R8.reuse, R34, R16 ;  /* 0x000000220820723c */ /* 0x040fe20000001810 */
[----:B------:R1:W-:Y:S06]  /*fdc0*/  MUFU.EX2 R18, R4 ;  /* 0x0000000400127308 */ /* 0x0003ec0000000800 */
[----:B------:R-:W-:Y:S01]  /*fdd0*/  FADD.FTZ R19, R114, R113 ;  /* 0x0000007172137221 */ /* 0x000fe20000010000 */
[----:B------:R-:W-:Y:S03]  /*fde0*/  HMMA.16816.F32 R204, R8, R36, R72 ;  /* 0x0000002408cc723c */ /* 0x000fe60000001848 */
[----:B------:R-:W-:-:S05]  /*fdf0*/  FADD.FTZ R19, R178, R19 ;  /* 0x00000013b2137221 */ /* 0x000fca0000010000 */
[----:B------:R-:W-:Y:S01]  /*fe00*/  HMMA.16816.F32 R44, R8, R58, R44 ;  /* 0x0000003a082c723c */ /* 0x000fe2000000182c */
[----:B-1----:R-:W-:-:S04]  /*fe10*/  FFMA.FTZ R4, R134, c[0x0][0x2d0], -R20 ;  /* 0x0000b40086047a23 */ /* 0x002fc80000010814 */
[----:B------:R1:W-:Y:S03]  /*fe20*/  MUFU.EX2 R17, R4 ;  /* 0x0000000400117308 */ /* 0x0003e60000000800 */
[C---:B------:R-:W-:Y:S08]  /*fe30*/  HMMA.16816.F32 R24, R8.reuse, R70, R24 ;  /* 0x000000460818723c */ /* 0x040ff00000001818 */
[----:B------:R-:W-:Y:S01]  /*fe40*/  HMMA.16816.F32 R28, R8, R66, R28 ;  /* 0x00000042081c723c */ /* 0x000fe2000000181c */
[----:B------:R-:W-:Y:S01]  /*fe50*/  LDSM.16.MT88.4 R64, [R189+0x1400] ;  /* 0x00140000bd40783b */ /* 0x000fe20000004200 */
[----:B-1----:R-:W-:-:S06]  /*fe60*/  FFMA.FTZ R4, R133, c[0x0][0x2d0], -R20 ;  /* 0x0000b40085047a23 */ /* 0x002fcc0000010814 */
[----:B------:R-:W-:Y:S01]  /*fe70*/  HMMA.16816.F32 R36, R8, R38, R52 ;  /* 0x000000260824723c */ /* 0x000fe20000001834 */
[----:B------:R1:W-:Y:S02]  /*fe80*/  MUFU.EX2 R21, R4 ;  /* 0x0000000400157308 */ /* 0x0003e40000000800 */
[----:B-1----:R-:W-:Y:S02]  /*fe90*/  FFMA.FTZ R4, R132, c[0x0][0x2d0], -R20 ;  /* 0x0000b40084047a23 */ /* 0x002fe40000010814 */
[----:B------:R-:W1:Y:S01]  /*fea0*/  LDSM.16.MT88.4 R132, [R189+0x800] ;  /* 0x00080000bd84783b */ /* 0x000e620000004200 */
[----:B------:R-:W-:-:S03]  /*feb0*/  FADD.FTZ R20, R137, R136 ;  /* 0x0000008889147221 */ /* 0x000fc60000010000 */
[----:B------:R2:W-:Y:S01]  /*fec0*/  MUFU.EX2 R22, R4 ;  /* 0x0000000400167308 */ /* 0x0005e20000000800 */
[----:B------:R-:W-:Y:S02]  /*fed0*/  FADD.FTZ R20, R224, R20 ;  /* 0x00000014e0147221 */ /* 0x000fe40000010000 */
[----:B--2---:R-:W-:-:S05]  /*fee0*/  FFMA.FTZ R4, R131, c[0x0][0x2d0], -R3 ;  /* 0x0000b40083047a23 */ /* 0x004fca0000010803 */
[----:B------:R2:W-:Y:S02]  /*fef0*/  MUFU.EX2 R16, R4 ;  /* 0x0000000400107308 */ /* 0x0005e40000000800 */
[----:B--2---:R-:W-:-:S06]  /*ff00*/  FFMA.FTZ R4, R130, c[0x0][0x2d0], -R3 ;  /* 0x0000b40082047a23 */ /* 0x004fcc0000010803 */
[----:B------:R2:W-:Y:S02]  /*ff10*/  MUFU.EX2 R15, R4 ;  /* 0x00000004000f7308 */ /* 0x0005e40000000800 */
[--C-:B--2---:R-:W-:Y:S02]  /*ff20*/  FFMA.FTZ R4, R129, c[0x0][0x2d0], -R3.reuse ;  /* 0x0000b40081047a23 */ /* 0x104fe40000010803 */
[----:B------:R-:W-:-:S04]  /*ff30*/  FFMA.FTZ R3, R128, c[0x0][0x2d0], -R3 ;  /* 0x0000b40080037a23 */ /* 0x000fc80000010803 */
[----:B------:R2:W-:Y:S08]  /*ff40*/  MUFU.EX2 R14, R4 ;  /* 0x00000004000e7308 */ /* 0x0005f00000000800 */
[----:B------:R3:W-:Y:S01]  /*ff50*/  MUFU.EX2 R13, R3 ;  /* 0x00000003000d7308 */ /* 0x0007e20000000800 */
[----:B--2---:R-:W-:Y:S01]  /*ff60*/  LDSM.16.MT88.4 R4, [R190+0x2000] ;  /* 0x00200000be04783b */ /* 0x004fe20000004200 */
[----:B---3--:R-:W-:-:S06]  /*ff70*/  FFMA.FTZ R3, R125, c[0x0][0x2d0], -R2 ;  /* 0x0000b4007d037a23 */ /* 0x008fcc0000010802 */
[----:B------:R2:W-:Y:S02]  /*ff80*/  MUFU.EX2 R12, R3 ;  /* 0x00000003000c7308 */ /* 0x0005e40000000800 */
[----:B--2---:R-:W-:-:S06]  /*ff90*/  FFMA.FTZ R3, R127, c[0x0][0x2d0], -R2 ;  /* 0x0000b4007f037a23 */ /* 0x004fcc0000010802 */
[----:B------:R2:W3:Y:S02]  /*ffa0*/  MUFU.EX2 R11, R3 ;  /* 0x00000003000b7308 */ /* 0x0004e40000000800 */
[--C-:B--2---:R-:W-:Y:S01]  /*ffb0*/  FFMA.FTZ R3, R126, c[0x0][0x2d0], -R2.reuse ;  /* 0x0000b4007e037a23 */ /* 0x104fe20000010802 */
[----:B---3--:R-:W-:Y:S01]  /*ffc0*/  F2FP.PACK_AB R160, R11, R12 ;  /* 0x0000000c0ba0723e */ /* 0x008fe200000000ff */
[----:B------:R-:W-:-:S04]  /*ffd0*/  FFMA.FTZ R2, R124, c[0x0][0x2d0], -R2 ;  /* 0x0000b4007c027a23 */ /* 0x000fc80000010802 */
[----:B------:R-:W-:Y:S01]  /*ffe0*/  MUFU.EX2 R10, R3 ;  /* 0x00000003000a7308 */ /* 0x000fe20000000800 */
[----:B------:R-:W2:Y:S07]  /*fff0*/  LDSM.16.MT88.4 R124, [R190+0x800] ;  /* 0x00080000be7c783b */ /* 0x000eae0000004200 */
[----:B------:R3:W4:Y:S02]  /*10000*/  MUFU.EX2 R9, R2 ;  /* 0x0000000200097308 */ /* 0x0007240000000800 */
[----:B---3--:R-:W-:Y:S01]  /*10010*/  FFMA.FTZ R2, R109, c[0x0][0x2d0], -R0 ;  /* 0x0000b4006d027a23 */ /* 0x008fe20000010800 */
[----:B----4-:R-:W-:-:S02]  /*10020*/  F2FP.PACK_AB R162, R9, R10 ;  /* 0x0000000a09a2723e */ /* 0x010fc400000000ff */
[----:B------:R-:W-:-:S03]  /*10030*/  F2FP.PACK_AB R109, R15, R16 ;  /* 0x000000100f6d723e */ /* 0x000fc600000000ff */
[----:B------:R3:W-:Y:S02]  /*10040*/  MUFU.EX2 R8, R2 ;  /* 0x0000000200087308 */ /* 0x0007e40000000800 */
[----:B---3--:R-:W-:Y:S01]  /*10050*/  FFMA.FTZ R2, R108, c[0x0][0x2d0], -R0 ;  /* 0x0000b4006c027a23 */ /* 0x008fe20000010800 */
[----:B------:R-:W-:-:S05]  /*10060*/  F2FP.PACK_AB R108, R17, R18 ;  /* 0x00000012116c723e */ /* 0x000fca00000000ff */
[----:B------:R3:W4:Y:S02]  /*10070*/  MUFU.EX2 R3, R2 ;  /* 0x0000000200037308 */ /* 0x0007240000000800 */
[--C-:B---3--:R-:W-:Y:S01]  /*10080*/  FFMA.FTZ R2, R110, c[0x0][0x2d0], -R0.reuse ;  /* 0x0000b4006e027a23 */ /* 0x108fe20000010800 */
[----:B----4-:R-:W-:Y:S01]  /*10090*/  F2FP.PACK_AB R161, R3, R8 ;  /* 0x0000000803a1723e */ /* 0x010fe200000000ff */
[----:B------:R-:W-:Y:S01]  /*100a0*/  FFMA.FTZ R0, R111, c[0x0][0x2d0], -R0 ;  /* 0x0000b4006f007a23 */ /* 0x000fe20000010800 */
[----:B------:R-:W-:Y:S02]  /*100b0*/  F2FP.PACK_AB R110, R22, R21 ;  /* 0x00000015166e723e */ /* 0x000fe400000000ff */
[----:B------:R-:W-:Y:S01]  /*100c0*/  F2FP.PACK_AB R111, R13, R14 ;  /* 0x0000000e0d6f723e */ /* 0x000fe200000000ff */
[----:B------:R-:W-:Y:S06]  /*100d0*/  MUFU.EX2 R2, R2 ;  /* 0x0000000200027308 */ /* 0x000fec0000000800 */
[C---:B-1----:R-:W-:Y:S02]  /*100e0*/  HMMA.16816.F32 R136, R108.reuse, R132, R140 ;  /* 0x000000846c88723c */ /* 0x042fe4000000188c */
[----:B------:R-:W1:Y:S06]  /*100f0*/  MUFU.EX2 R0, R0 ;  /* 0x0000000000007308 */ /* 0x000e6c0000000800 */
[C---:B--2---:R-:W-:Y:S08]  /*10100*/  HMMA.16816.F32 R128, R108.reuse, R124, R152 ;  /* 0x0000007c6c80723c */ /* 0x044ff00000001898 */
[----:B------:R-:W-:Y:S01]  /*10110*/  HMMA.16816.F32 R52, R108, R64, R220 ;  /* 0x000000406c34723c */ /* 0x000fe200000018dc */
[----:B-1----:R-:W-:-:S07]  /*10120*/  F2FP.PACK_AB R163, R0, R2 ;  /* 0x0000000200a3723e */ /* 0x002fce00000000ff */
[----:B------:R-:W-:Y:S08]  /*10130*/  HMMA.16816.F32 R68, R108, R80, R48 ;  /* 0x000000506c44723c */ /* 0x000ff00000001830 */
[C---:B------:R-:W-:Y:S01]  /*10140*/  HMMA.16816.F32 R60, R160.reuse, R66, R96 ;  /* 0x00000042a03c723c */ /* 0x040fe20000001860 */
[----:B------:R-:W1:Y:S07]  /*10150*/  LDSM.16.MT88.4 R96, [R189+0x2000] ;  /* 0x00200000bd60783b */ /* 0x000e6e0000004200 */
[C---:B------:R-:W-:Y:S08]  /*10160*/  HMMA.16816.F32 R140, R160.reuse, R132, R144 ;  /* 0x00000084a08c723c */ /* 0x040ff00000001890 */
[C---:B------:R-:W-:Y:S08]  /*10170*/  HMMA.16816.F32 R144, R160.reuse, R134, R104 ;  /* 0x00000086a090723c */ /* 0x040ff00000001868 */
[C---:B------:R-:W-:Y:S08]  /*10180*/  HMMA.16816.F32 R152, R160.reuse, R126, R100 ;  /* 0x0000007ea098723c */ /* 0x040ff00000001864 */
[-C--:B------:R-:W-:Y:S08]  /*10190*/  HMMA.16816.F32 R104, R160, R4.reuse, R232 ;  /* 0x00000004a068723c */ /* 0x080ff000000018e8 */
[----:B------:R-:W-:Y:S07]  /*101a0*/  HMMA.16816.F32 R100, R108, R4, R208 ;  /* 0x000000046c64723c */ /* 0x000fee00000018d0 */
[----:B------:R-:W-:Y:S01]  /*101b0*/  FADD.FTZ R4, R170, R167 ;  /* 0x000000a7aa047221 */ /* 0x000fe20000010000 */
[----:B------:R-:W-:Y:S01]  /*101c0*/  HMMA.16816.F32 R56, R160, R64, R216 ;  /* 0x00000040a038723c */ /* 0x000fe200000018d8 */
[----:B------:R-:W-:-:S02]  /*101d0*/  FADD.FTZ R5, R173, R23 ;  /* 0x00000017ad057221 */ /* 0x000fc40000010000 */
[----:B------:R-:W-:Y:S02]  /*101e0*/  FADD.FTZ R4, R169, R4 ;  /* 0x00000004a9047221 */ /* 0x000fe40000010000 */
[----:B------:R-:W-:Y:S02]  /*101f0*/  FADD.FTZ R23, R179, R19 ;  /* 0x00000013b3177221 */ /* 0x000fe40000010000 */
[----:B------:R-:W-:Y:S01]  /*10200*/  FADD.FTZ R19, R171, R4 ;  /* 0x00000004ab137221 */ /* 0x000fe20000010000 */
[----:B------:R-:W-:Y:S07]  /*10210*/  HMMA.16816.F32 R64, R108, R66, R24 ;  /* 0x000000426c40723c */ /* 0x000fee0000001818 */
        /* <DEDUP_REMOVED lines=11> */
[----:B-1----:R-:W-:Y:S01]  /*102d0*/  HMMA.16816.F32 R88, R160, R96, R88 ;  /* 0x00000060a058723c */ /* 0x002fe20000001858 */
[----:B------:R-:W-:Y:S01]  /*102e0*/  IADD3 R203, R225, -0x2, RZ ;  /* 0xfffffffee1cb7810 */ /* 0x000fe20007ffe0ff */
[----:B------:R-:W-:-:S03]  /*102f0*/  FADD.FTZ R5, R183, R5 ;  /* 0x00000005b7057221 */ /* 0x000fc60000010000 */
[----:B------:R-:W-:Y:S01]  /*10300*/  ISETP.GE.AND P0, PT, R203, R250, PT ;  /* 0x000000facb00720c */ /* 0x000fe20003f06270 */
[----:B------:R-:W-:Y:S02]  /*10310*/  FADD.FTZ R5, R16, R5 ;  /* 0x0000000510057221 */ /* 0x000fe40000010000 */
[----:B------:R-:W-:Y:S02]  /*10320*/  HMMA.16816.F32 R76, R160, R82, R184 ;  /* 0x00000052a04c723c */ /* 0x000fe400000018b8 */
[----:B------:R-:W-:-:S04]  /*10330*/  FADD.FTZ R5, R15, R5 ;  /* 0x000000050f057221 */ /* 0x000fc80000010000 */
[----:B------:R-:W-:Y:S02]  /*10340*/  FADD.FTZ R5, R14, R5 ;  /* 0x000000050e057221 */ /* 0x000fe40000010000 */
[----:B------:R-:W-:Y:S02]  /*10350*/  HMMA.16816.F32 R92, R160, R98, R92 ;  /* 0x00000062a05c723c */ /* 0x000fe4000000185c */
[----:B------:R-:W-:-:S06]  /*10360*/  FADD.FTZ R208, R13, R5 ;  /* 0x000000050dd07221 */ /* 0x000fcc0000010000 */
[----:B------:R-:W-:Y:S08]  /*10370*/  HMMA.16816.F32 R160, R160, R6, R84 ;  /* 0x00000006a0a0723c */ /* 0x000ff00000001854 */
[C---:B------:R-:W-:Y:S08]  /*10380*/  HMMA.16816.F32 R84, R108.reuse, R96, R204 ;  /* 0x000000606c54723c */ /* 0x040ff000000018cc */
[C---:B------:R-:W-:Y:S08]  /*10390*/  HMMA.16816.F32 R132, R108.reuse, R134, R44 ;  /* 0x000000866c84723c */ /* 0x040ff0000000182c */
[C---:B------:R-:W-:Y:S08]  /*103a0*/  HMMA.16816.F32 R124, R108.reuse, R126, R40 ;  /* 0x0000007e6c7c723c */ /* 0x040ff00000001828 */
[C---:B------:R-:W-:Y:S08]  /*103b0*/  HMMA.16816.F32 R80, R108.reuse, R82, R28 ;  /* 0x000000526c50723c */ /* 0x040ff0000000181c */
[C---:B------:R-:W-:Y:S08]  /*103c0*/  HMMA.16816.F32 R96, R108.reuse, R98, R36 ;  /* 0x000000626c60723c */ /* 0x040ff00000001824 */
[----:B------:R-:W-:Y:S07]  /*103d0*/  HMMA.16816.F32 R108, R108, R6, R32 ;  /* 0x000000066c6c723c */ /* 0x000fee0000001820 */
[----:B------:R-:W-:-:S02]  /*103e0*/  FADD.FTZ R7, R172, R20 ;  /* 0x00000014ac077221 */ /* 0x000fc40000010000 */
[----:B------:R-:W-:Y:S02]  /*103f0*/  FADD.FTZ R6, R164, R19 ;  /* 0x00000013a4067221 */ /* 0x000fe40000010000 */
[----:B------:R-:W-:Y:S02]  /*10400*/  FADD.FTZ R7, R175, R7 ;  /* 0x00000007af077221 */ /* 0x000fe40000010000 */
[----:B------:R-:W-:Y:S02]  /*10410*/  FADD.FTZ R6, R166, R6 ;  /* 0x00000006a6067221 */ /* 0x000fe40000010000 */
[----:B------:R-:W-:Y:S02]  /*10420*/  FADD.FTZ R7, R174, R7 ;  /* 0x00000007ae077221 */ /* 0x000fe40000010000 */
[----:B------:R-:W-:Y:S02]  /*10430*/  FADD.FTZ R6, R165, R6 ;  /* 0x00000006a5067221 */ /* 0x000fe40000010000 */
        /* <DEDUP_REMOVED lines=13> */
[----:B------:R-:W-:Y:S01]  /*10510*/  FADD.FTZ R227, R0, R2 ;  /* 0x0000000200e37221 */ /* 0x000fe20000010000 */
[----:B------:R-:W-:Y:S05]  /*10520*/  @!P0 BRA `(.L_x_262) ;  /* 0x0000277000008947 */ /* 0x000fea0003800000 */
[----:B------:R-:W-:Y:S02]  /*10530*/  ISETP.GT.AND P0, PT, R228, 0x3f, PT ;  /* 0x0000003fe400780c */ /* 0x000fe40003f04270 */
[----:B------:R-:W-:Y:S02]  /*10540*/  ISETP.GE.AND P5, PT, R248, c[0x0][0x1d4], PT ;  /* 0x00007500f8007a0c */ /* 0x000fe40003fa6270 */
[----:B------:R-:W-:Y:S02]  /*10550*/  ISETP.GE.AND P4, PT, R245, c[0x0][0x1d4], PT ;  /* 0x00007500f5007a0c */ /* 0x000fe40003f86270 */
[----:B------:R-:W-:Y:S02]  /*10560*/  ISETP.GE.AND P3, PT, R246, c[0x0][0x1d4], PT ;  /* 0x00007500f6007a0c */ /* 0x000fe40003f66270 */
.L_x_265:
[----:B------:R-:W-:Y:S04]  /*10570*/  DEPBAR.LE SB0, 0x0 ;  /* 0x000080000000791a */ /* 0x000fe80000000000 */
[----:B------:R-:W-:Y:S01]  /*10580*/  WARPSYNC 0xffffffff ;  /* 0xffffffff00007948 */ /* 0x000fe20003800000 */
[----:B------:R-:W-:Y:S01]  /*10590*/  BAR.SYNC.DEFER_BLOCKING 0x0 ;  /* 0x0000000000007b1d */ /* 0x000fe20000010000 */
[----:B------:R-:W-:Y:S01]  /*105a0*/  SHF.R.S32.HI R0, RZ, 0x1f, R203 ;  /* 0x0000001fff007819 */ /* 0x000fe200000114cb */
[C---:B------:R-:W-:Y:S01]  /*105b0*/  IMAD.WIDE.U32 R2, R203.reuse, c[0x0][0x208], RZ ;  /* 0x00008200cb027a25 */ /* 0x040fe200078e00ff */
[----:B------:R-:W-:Y:S03]  /*105c0*/  MOV R114, R118 ;  /* 0x0000007600727202 */ /* 0x000fe60000000f00 */
[----:B------:R-:W-:Y:S02]  /*105d0*/  IMAD R0, R0, c[0x0][0x208], RZ ;  /* 0x0000820000007a24 */ /* 0x000fe400078e02ff */
[----:B------:R-:W-:Y:S02]  /*105e0*/  IMAD.MOV.U32 R29, RZ, RZ, c[0x0][0x208] ;  /* 0x00008200ff1d7624 */ /* 0x000fe400078e00ff */
[----:B------:R-:W-:Y:S02]  /*105f0*/  IMAD R0, R203, c[0x0][0x20c], R0 ;  /* 0x00008300cb007a24 */ /* 0x000fe400078e0200 */
[----:B------:R-:W-:Y:S02]  /*10600*/  IMAD.MOV.U32 R30, RZ, RZ, c[0x0][0x20c] ;  /* 0x00008300ff1e7624 */ /* 0x000fe400078e00ff */
[----:B------:R-:W-:Y:S02]  /*10610*/  IMAD.IADD R0, R3, 0x1, R0 ;  /* 0x0000000103007824 */ /* 0x000fe400078e0200 */
[----:B------:R-:W-:Y:S04]  /*10620*/  IMAD.WIDE.U32 R2, R2, 0x30, RZ ;  /* 0x0000003002027825 */ /* 0x000fe800078e00ff */
[----:B------:R-:W-:Y:S01]  /*10630*/  IMAD.MOV.U32 R112, RZ, RZ, R119 ;  /* 0x000000ffff707224 */ /* 0x000fe200078e0077 */
        /* <DEDUP_REMOVED lines=13> */
[----:B------:R-:W-:Y:S04]  /*10710*/  IADD3 R0, P0, R242, R2, RZ ;  /* 0x00000002f2007210 */ /* 0x000fe80007f1e0ff */
[----:B------:R-:W-:Y:S01]  /*10720*/  IMAD.IADD R3, R3, 0x1, R20 ;  /* 0x0000000103037824 */ /* 0x000fe200078e0214 */
[----:B------:R-:W2:Y:S01]  /*10730*/  LDSM.16.M88.4 R180, [R201] ;  /* 0x00000000c9b4783b */ /* 0x000ea20000000200 */
[C---:B---3--:R-:W-:Y:S03]  /*10740*/  HMMA.16816.F32 R8, R44.reuse, R16, RZ ;  /* 0x000000102c08723c */ /* 0x048fe600000018ff */
[----:B------:R-:W-:Y:S02]  /*10750*/  IADD3.X R28, R3, R244, RZ, P0, !PT ;  /* 0x000000f4031c7210 */ /* 0x000fe400007fe4ff */
[----:B------:R-:W3:Y:S01]  /*10760*/  LDSM.16.M88.4 R184, [R200] ;  /* 0x00000000c8b8783b */ /* 0x000ee20000000200 */
[C---:B------:R-:W-:Y:S02]  /*10770*/  @!P6 LEA R24, P1, R29.reuse, R2, 0x5 ;  /* 0x000000021d18e211 */ /* 0x040fe400078228ff */
[C---:B------:R-:W-:Y:S01]  /*10780*/  LEA R2, P0, R0.reuse, c[0x0][0x1f8], 0x1 ;  /* 0x00007e0000027a11 */ /* 0x040fe200078008ff */
        /* <DEDUP_REMOVED lines=9> */
[----:B------:R-:W-:Y:S01]  /*10820*/  @!P6 IMAD.X R0, R29, 0x1, R244, P2 ;  /* 0x000000011d00e824 */ /* 0x000fe200010e06f4 */
[C---:B------:R-:W-:Y:S03]  /*10830*/  @!P6 LEA R36, P0, R37.reuse, c[0x0][0x1f8], 0x1 ;  /* 0x00007e002524ea11 */ /* 0x040fe600078008ff */
[----:B------:R1:W-:Y:S01]  /*10840*/  LDGSTS.E.BYPASS.LTC128B.128 [R202+0x2480], [R2.64+0x40], !P4 ;  /* 0x0248004002ca7fae */ /* 0x0003e2000e101d46 */
[-C--:B----4-:R-:W-:Y:S03]  /*10850*/  HMMA.16816.F32 R20, R48, R32.reuse, RZ ;  /* 0x000000203014723c */ /* 0x090fe600000018ff */
[----:B------:R-:W-:Y:S02]  /*10860*/  @!P6 LEA.HI.X R37, R37, c[0x0][0x1fc], R0, 0x1, P0 ;  /* 0x00007f002525ea11 */ /* 0x000fe400000f0c00 */
[----:B------:R-:W-:Y:S01]  /*10870*/  ISETP.GT.AND P2, PT, R203, R250, PT ;  /* 0x000000facb00720c */ /* 0x000fe20003f44270 */
[----:B------:R4:W-:Y:S01]  /*10880*/  LDGSTS.E.BYPASS.LTC128B.128 [R202+0x3080], [R2.64+0x80], !P5 ;  /* 0x0308008002ca7fae */ /* 0x0009e2000e901d46 */
[----:B------:R-:W-:Y:S01]  /*10890*/  MOV R0, R120 ;  /* 0x0000007800007202 */ /* 0x000fe20000000f00 */
[C---:B------:R-:W-:Y:S04]  /*108a0*/  HMMA.16816.F32 R24, R44.reuse, R32, RZ ;  /* 0x000000202c18723c */ /* 0x040fe800000018ff */
[----:B------:R5:W-:Y:S04]  /*108b0*/  @!P6 LDGSTS.E.BYPASS.LTC128B.128 [R202+0x2080], [R36.64], !P3 ;  /* 0x0208000024caefae */ /* 0x000be8000d901d46 */
[-C--:B------:R-:W-:Y:S02]  /*108c0*/  HMMA.16816.F32 R28, R44, R34.reuse, RZ ;  /* 0x000000222c1c723c */ /* 0x080fe400000018ff */
[----:B------:R5:W-:Y:S06]  /*108d0*/  @!P6 LDGSTS.E.BYPASS.LTC128B.128 [R202+0x2c80], [R36.64+0x40], !P4 ;  /* 0x02c8004024caefae */ /* 0x000bec000e101d46 */
[----:B------:R5:W-:Y:S01]  /*108e0*/  @!P6 LDGSTS.E.BYPASS.LTC128B.128 [R202+0x3880], [R36.64+0x80], !P5 ;  /* 0x0388008024caefae */ /* 0x000be2000e901d46 */
[C---:B------:R-:W-:Y:S05]  /*108f0*/  HMMA.16816.F32 R32, R48.reuse, R34, RZ ;  /* 0x000000223020723c */ /* 0x040fea00000018ff */
[----:B------:R-:W0:Y:S03]  /*10900*/  LDGDEPBAR ;  /* 0x00000000000079af */ /* 0x000e260000000000 */
[-C--:B-----5:R-:W-:Y:S08]  /*10910*/  HMMA.16816.F32 R36, R48, R164.reuse, RZ ;  /* 0x000000a43024723c */ /* 0x0a0ff000000018ff */
[C---:B------:R-:W-:Y:S08]  /*10920*/  HMMA.16816.F32 R40, R44.reuse, R164, RZ ;  /* 0x000000a42c28723c */ /* 0x040ff000000018ff */
[-C--:B------:R-:W-:Y:S08]  /*10930*/  HMMA.16816.F32 R44, R44, R166.reuse, RZ ;  /* 0x000000a62c2c723c */ /* 0x080ff000000018ff */
[----:B------:R-:W-:Y:S01]  /*10940*/  HMMA.16816.F32 R48, R48, R166, RZ ;  /* 0x000000a63030723c */ /* 0x000fe200000018ff */
[----:B------:R-:W-:Y:S07]  /*10950*/  LDSM.16.M88.4 R164, [R191+0x2000] ;  /* 0x00200000bfa4783b */ /* 0x000fee0000000200 */
[-C--:B------:R-:W-:Y:S08]  /*10960*/  HMMA.16816.F32 R4, R168, R172.reuse, R4 ;  /* 0x000000aca804723c */ /* 0x080ff00000001804 */
[C---:B-1----:R-:W-:Y:S08]  /*10970*/  HMMA.16816.F32 R8, R176.reuse, R172, R8 ;  /* 0x000000acb008723c */ /* 0x042ff00000001808 */
        /* <DEDUP_REMOVED lines=30> */
[----:B------:R-:W5:Y:S01]  /*10b60*/  LDSM.16.M88.4 R180, [R197] ;  /* 0x00000000c5b4783b */ /* 0x000f620000000200 */
        /* <DEDUP_REMOVED lines=10> */
[-C--:B-----5:R-:W-:Y:S08]  /*10c10*/  HMMA.16816.F32 R36, R168, R180.reuse, R36 ;  /* 0x000000b4a824723c */ /* 0x0a0ff00000001824 */
[C---:B------:R-:W-:Y:S08]  /*10c20*/  HMMA.16816.F32 R40, R176.reuse, R180, R40 ;  /* 0x000000b4b028723c */ /* 0x040ff00000001828 */
[-C--:B------:R-:W-:Y:S01]  /*10c30*/  HMMA.16816.F32 R44, R176, R182.reuse, R44 ;  /* 0x000000b6b02c723c */ /* 0x080fe2000000182c */
[----:B------:R-:W2:Y:S07]  /*10c40*/  LDSM.16.M88.4 R176, [R191+0x5000] ;  /* 0x00500000bfb0783b */ /* 0x000eae0000000200 */
[----:B------:R-:W-:Y:S01]  /*10c50*/  HMMA.16816.F32 R48, R168, R182, R48 ;  /* 0x000000b6a830723c */ /* 0x000fe20000001830 */
[----:B------:R-:W3:Y:S06]  /*10c60*/  LDSM.16.M88.4 R168, [R188+0x1c00] ;  /* 0x001c0000bca8783b */ /* 0x000eec0000000200 */
[----:B------:R-:W5:Y:S01]  /*10c70*/  LDSM.16.M88.4 R180, [R188+0x2000] ;  /* 0x00200000bcb4783b */ /* 0x000f620000000200 */
        /* <DEDUP_REMOVED lines=15> */
[----:B------:R-:W3:Y:S06]  /*10d70*/  LDSM.16.M88.4 R164, [R195] ;  /* 0x00000000c3a4783b */ /* 0x000eec0000000200 */
[----:B------:R-:W5:Y:S01]  /*10d80*/  LDSM.16.M88.4 R180, [R194] ;  /* 0x00000000c2b4783b */ /* 0x000f620000000200 */
        /* <DEDUP_REMOVED lines=10> */
[-C--:B-----5:R-:W-:Y:S08]  /*10e30*/  HMMA.16816.F32 R36, R168, R180.reuse, R36 ;  /* 0x000000b4a824723c */ /* 0x0a0ff00000001824 */
[C---:B------:R-:W-:Y:S08]  /*10e40*/  HMMA.16816.F32 R40, R176.reuse, R180, R40 ;  /* 0x000000b4b028723c */ /* 0x040ff00000001828 */
[-C--:B------:R-:W-:Y:S08]  /*10e50*/  HMMA.16816.F32 R44, R176, R182.reuse, R44 ;  /* 0x000000b6b02c723c */ /* 0x080ff0000000182c */
[----:B------:R-:W-:Y:S01]  /*10e60*/  HMMA.16816.F32 R48, R168, R182, R48 ;  /* 0x000000b6a830723c */ /* 0x000fe20000001830 */
[----:B------:R-:W-:Y:S07]  /*10e70*/  @!UPT UIADD3 URZ, URZ, URZ, URZ ;  /* 0x0000003f3f3ff290 */ /* 0x000fee000fffe03f */
[----:B------:R-:W-:-:S11]  /*10e80*/  @!P2 BRA `(.L_x_264) ;  /* 0x000002a00000a947 */ /* 0x000fd60003800000 */
[----:B----4-:R-:W-:Y:S04]  /*10e90*/  IADD3 R113, -R238, 0x30, RZ ;  /* 0x00000030ee717810 */ /* 0x010fe80007ffe1ff */
[----:B------:R-:W-:Y:S11]  /*10ea0*/  ISETP.GE.AND P1, PT, R113, 0x1, PT ;  /* 0x000000017100780c */ /* 0x000ff60003f26270 */
[----:B------:R-:W-:Y:S02]  /*10eb0*/  @!UPT UIADD3 URZ, URZ, URZ, URZ ;  /* 0x0000003f3f3ff290 */ /* 0x000fe4000fffe03f */
[----:B------:R-:W-:Y:S04]  /*10ec0*/  @P1 IADD3 R2, R203, -0x1, RZ ;  /* 0xffffffffcb021810 */ /* 0x000fe80007ffe0ff */
[----:B------:R-:W-:Y:S01]  /*10ed0*/  @P1 SHF.R.S32.HI R3, RZ, 0x1f, R2 ;  /* 0x0000001fff031819 */ /* 0x000fe20000011402 */
[C---:B------:R-:W-:Y:S04]  /*10ee0*/  @P1 IMAD.WIDE.U32 R164, R2.reuse, c[0x0][0x1e0], RZ ;  /* 0x0000780002a41a25 */ /* 0x040fe800078e00ff */
[----:B------:R-:W-:Y:S04]  /*10ef0*/  @P1 IMAD R3, R3, c[0x0][0x1e0], RZ ;  /* 0x0000780003031a24 */ /* 0x000fe800078e02ff */
[----:B------:R-:W-:Y:S01]  /*10f00*/  @P1 IMAD R2, R2, c[0x0][0x1e4], R3 ;  /* 0x0000790002021a24 */ /* 0x000fe200078e0203 */
[----:B------:R-:W-:Y:S03]  /*10f10*/  @P1 MOV R3, R239 ;  /* 0x000000ef00031202 */ /* 0x000fe60000000f00 */
[----:B------:R-:W-:Y:S02]  /*10f20*/  @P1 IMAD.IADD R165, R165, 0x1, R2 ;  /* 0x00000001a5a51824 */ /* 0x000fe400078e0202 */
[----:B------:R-:W-:Y:S02]  /*10f30*/  @P1 IMAD.MOV.U32 R2, RZ, RZ, R240 ;  /* 0x000000ffff021224 */ /* 0x000fe400078e00f0 */
[----:B------:R-:W-:Y:S02]  /*10f40*/  @P1 IMAD R165, R165, 0x30, RZ ;  /* 0x00000030a5a51824 */ /* 0x000fe400078e02ff */
[----:B------:R-:W-:Y:S04]  /*10f50*/  @P1 IMAD.WIDE.U32 R2, R164, 0x30, R2 ;  /* 0x00000030a4021825 */ /* 0x000fe800078e0002 */
[----:B------:R-:W-:Y:S01]  /*10f60*/  @P1 IMAD.IADD R3, R3, 0x1, R165 ;  /* 0x0000000103031824 */ /* 0x000fe200078e02a5 */
[C---:B------:R-:W-:Y:S04]  /*10f70*/  @P1 LEA R164, P0, R2.reuse, c[0x0][0x1c8], 0x1 ;  /* 0x0000720002a41a11 */ /* 0x040fe800078008ff */
[----:B------:R-:W-:Y:S02]  /*10f80*/  @P1 LEA.HI.X R165, R2, c[0x0][0x1cc], R3, 0x1, P0 ;  /* 0x0000730002a51a11 */ /* 0x000fe400000f0c03 */
[----:B------:R-:W-:Y:S03]  /*10f90*/  ISETP.GE.AND P0, PT, R113, 0x21, PT ;  /* 0x000000217100780c */ /* 0x000fe60003f06270 */
[----:B------:R-:W-:Y:S01]  /*10fa0*/  @!PT LDS RZ, [RZ] ;  /* 0x00000000fffff984 */ /* 0x000fe20000000800 */
[----:B------:R-:W-:Y:S01]  /*10fb0*/  @!PT LDS RZ, [RZ] ;  /* 0x00000000fffff984 */ /* 0x000fe20000000800 */
[----:B------:R-:W-:Y:S01]  /*10fc0*/  @!PT LDS RZ, [RZ] ;  /* 0x00000000fffff984 */ /* 0x000fe20000000800 */
[----:B------:R1:W-:Y:S05]  /*10fd0*/  @P1 LDGSTS.E.BYPASS.LTC128B.128 [R202+0x3c80], [R164.64], !P3 ;  /* 0x03c80000a4ca1fae */ /* 0x0003ea000d901d46 */
[----:B------:R1:W-:Y:S05]  /*10fe0*/  @P1 LDGSTS.E.BYPASS.LTC128B.128 [R202+0x4880], [R164.64+0x40], !P4 ;  /* 0x04880040a4ca1fae */ /* 0x0003ea000e101d46 */
[----:B------:R1:W-:Y:S01]  /*10ff0*/  @P1 LDGSTS.E.BYPASS.LTC128B.128 [R202+0x5480], [R164.64+0x80], !P5 ;  /* 0x05480080a4ca1fae */ /* 0x0003e2000e901d46 */
[----:B------:R-:W-:Y:S01]  /*11000*/  @P0 IADD3 R2, R203, -0x1, RZ ;  /* 0xffffffffcb020810 */ /* 0x000fe20007ffe0ff */
[----:B------:R-:W-:Y:S01]  /*11010*/  @P0 IMAD.MOV.U32 R113, RZ, RZ, c[0x0][0x1e0] ;  /* 0x00007800ff710624 */ /* 0x000fe200078e00ff */
[----:B------:R-:W-:Y:S02]  /*11020*/  @P0 MOV R166, 0x5 ;  /* 0x0000000500a60802 */ /* 0x000fe40000000f00 */
[----:B------:R-:W-:Y:S02]  /*11030*/  @P0 SHF.R.S32.HI R3, RZ, 0x1f, R2 ;  /* 0x0000001fff030819 */ /* 0x000fe40000011402 */
[C---:B------:R-:W-:Y:S01]  /*11040*/  @P0 SHF.L.U64.HI R167, R113.reuse, R166, c[0x0][0x1e4] ;  /* 0x0000790071a70619 */ /* 0x040fe200000102a6 */
[----:B------:R-:W-:Y:S02]  /*11050*/  @P0 IMAD.SHL.U32 R166, R113, 0x20, RZ ;  /* 0x0000002071a60824 */ /* 0x000fe400078e00ff */
[----:B------:R-:W-:Y:S04]  /*11060*/  @P0 IMAD R3, R3, c[0x0][0x1e0], RZ ;  /* 0x0000780003030a24 */ /* 0x000fe800078e02ff */
[C---:B------:R-:W-:Y:S02]  /*11070*/  @P0 IMAD R113, R2.reuse, c[0x0][0x1e4], R3 ;  /* 0x0000790002710a24 */ /* 0x040fe400078e0203 */
[----:B------:R-:W-:Y:S05]  /*11080*/  @P0 IMAD.WIDE.U32 R2, R2, c[0x0][0x1e0], RZ ;  /* 0x0000780002020a25 */ /* 0x000fea00078e00ff */
[----:B------:R-:W-:Y:S01]  /*11090*/  @P0 IADD3 R113, R3, R113, RZ ;  /* 0x0000007103710210 */ /* 0x000fe20007ffe0ff */
[----:B------:R-:W-:Y:S04]  /*110a0*/  @P0 IMAD.WIDE.U32 R2, R2, 0x30, R166 ;  /* 0x0000003002020825 */ /* 0x000fe800078e00a6 */
[----:B------:R-:W-:Y:S01]  /*110b0*/  @P0 IMAD R166, R113, 0x30, RZ ;  /* 0x0000003071a60824 */ /* 0x000fe200078e02ff */
[----:B------:R-:W-:Y:S04]  /*110c0*/  @P0 IADD3 R113, P6, R240, R2, RZ ;  /* 0x00000002f0710210 */ /* 0x000fe80007fde0ff */
[----:B------:R-:W-:Y:S02]  /*110d0*/  @P0 IADD3.X R3, R239, R166, R3, P6, !PT ;  /* 0x000000a6ef030210 */ /* 0x000fe400037fe403 */
[C---:B------:R-:W-:Y:S04]  /*110e0*/  @P0 LEA R2, P6, R113.reuse, c[0x0][0x1c8], 0x1 ;  /* 0x0000720071020a11 */ /* 0x040fe800078c08ff */
[----:B------:R-:W-:Y:S05]  /*110f0*/  @P0 LEA.HI.X R3, R113, c[0x0][0x1cc], R3, 0x1, P6 ;  /* 0x0000730071030a11 */ /* 0x000fea00030f0c03 */
[----:B------:R1:W-:Y:S05]  /*11100*/  @P0 LDGSTS.E.BYPASS.LTC128B.128 [R202+0x4480], [R2.64], !P3 ;  /* 0x0448000002ca0fae */ /* 0x0003ea000d901d46 */
[----:B------:R1:W-:Y:S05]  /*11110*/  @P0 LDGSTS.E.BYPASS.LTC128B.128 [R202+0x5080], [R2.64+0x40], !P4 ;  /* 0x0508004002ca0fae */ /* 0x0003ea000e101d46 */
[----:B------:R1:W-:Y:S02]  /*11120*/  @P0 LDGSTS.E.BYPASS.LTC128B.128 [R202+0x5c80], [R2.64+0x80], !P5 ;  /* 0x05c8008002ca0fae */ /* 0x0003e4000e901d46 */
.L_x_264:
[----:B----4-:R-:W-:Y:S05]  /*11130*/  BSYNC B0 ;  /* 0x0000000000007941 */ /* 0x010fea0003800000 */
.L_x_263:
[----:B-1----:R-:W-:Y:S01]  /*11140*/  FMNMX.FTZ R2, R4, R120, !PT ;  /* 0x0000007804027209 */ /* 0x002fe20007810000 */
        /* <DEDUP_REMOVED lines=28> */
[----:B------:R-:W-:Y:S02]  /*11310*/  FMNMX.FTZ R113, R24, R113, !PT ;  /* 0x0000007118717209 */ /* 0x000fe40007810000 */
[----:B------:R-:W-:Y:S02]  /*11320*/  FMNMX.FTZ R3, R51, R3, !PT ;  /* 0x0000000333037209 */ /* 0x000fe40007810000 */
[----:B------:R-:W-:Y:S02]  /*11330*/  FMNMX.FTZ R113, R25, R113, !PT ;  /* 0x0000007119717209 */ /* 0x000fe40007810000 */
[----:B------:R-:W-:Y:S01]  /*11340*/  IADD3 R203, R203, -0x1, RZ ;  /* 0xffffffffcbcb7810 */ /* 0x000fe20007ffe0ff */
[----:B------:R-:W1:Y:S01]  /*11350*/  SHFL.BFLY PT, R120, R3, 0x2, 0x1f ;  /* 0x0c401f0003787f89 */ /* 0x000e6200000e0000 */
[----:B------:R-:W-:Y:S04]  /*11360*/  FMNMX.FTZ R113, R28, R113, !PT ;  /* 0x000000711c717209 */ /* 0x000fe80007810000 */
[----:B------:R-:W-:Y:S04]  /*11370*/  FMNMX.FTZ R113, R29, R113, !PT ;  /* 0x000000711d717209 */ /* 0x000fe80007810000 */
[----:B------:R-:W-:Y:S04]  /*11380*/  FMNMX.FTZ R113, R40, R113, !PT ;  /* 0x0000007128717209 */ /* 0x000fe80007810000 */
[----:B------:R-:W-:Y:S04]  /*11390*/  FMNMX.FTZ R113, R41, R113, !PT ;  /* 0x0000007129717209 */ /* 0x000fe80007810000 */
[----:B------:R-:W-:Y:S02]  /*113a0*/  FMNMX.FTZ R113, R44, R113, !PT ;  /* 0x000000712c717209 */ /* 0x000fe40007810000 */
[----:B-1----:R-:W-:Y:S02]  /*113b0*/  FMNMX.FTZ R3, R3, R120, !PT ;  /* 0x0000007803037209 */ /* 0x002fe40007810000 */
[----:B------:R-:W-:Y:S02]  /*113c0*/  FMNMX.FTZ R2, R2, R118, !PT ;  /* 0x0000007602027209 */ /* 0x000fe40007810000 */
[----:B------:R-:W-:Y:S03]  /*113d0*/  FMNMX.FTZ R118, R10, R115, !PT ;  /* 0x000000730a767209 */ /* 0x000fe60007810000 */
[----:B------:R-:W1:Y:S01]  /*113e0*/  SHFL.BFLY PT, R164, R2, 0x1, 0x1f ;  /* 0x0c201f0002a47f89 */ /* 0x000e6200000e0000 */
[----:B------:R-:W-:Y:S04]  /*113f0*/  FMNMX.FTZ R118, R11, R118, !PT ;  /* 0x000000760b767209 */ /* 0x000fe80007810000 */
[----:B------:R-:W-:Y:S04]  /*11400*/  FMNMX.FTZ R118, R14, R118, !PT ;  /* 0x000000760e767209 */ /* 0x000fe80007810000 */
[----:B------:R-:W-:Y:S04]  /*11410*/  FMNMX.FTZ R118, R15, R118, !PT ;  /* 0x000000760f767209 */ /* 0x000fe80007810000 */
[----:B------:R-:W-:Y:S02]  /*11420*/  FMNMX.FTZ R119, R26, R118, !PT ;  /* 0x000000761a777209 */ /* 0x000fe40007810000 */
[----:B------:R-:W-:Y:S02]  /*11430*/  FMNMX.FTZ R118, R45, R113, !PT ;  /* 0x000000712d767209 */ /* 0x000fe40007810000 */
[----:B------:R-:W-:Y:S02]  /*11440*/  FMNMX.FTZ R113, R27, R119, !PT ;  /* 0x000000771b717209 */ /* 0x000fe40007810000 */
[----:B------:R-:W2:Y:S02]  /*11450*/  SHFL.BFLY PT, R119, R3, 0x1, 0x1f ;  /* 0x0c201f0003777f89 */ /* 0x000ea400000e0000 */
[----:B------:R-:W-:Y:S02]  /*11460*/  FMNMX.FTZ R113, R30, R113, !PT ;  /* 0x000000711e717209 */ /* 0x000fe40007810000 */
[----:B-1----:R-:W-:Y:S02]  /*11470*/  FMNMX.FTZ R120, R2, R164, !PT ;  /* 0x000000a402787209 */ /* 0x002fe40007810000 */
[----:B------:R-:W-:Y:S02]  /*11480*/  FMNMX.FTZ R2, R31, R113, !PT ;  /* 0x000000711f027209 */ /* 0x000fe40007810000 */
[----:B------:R-:W1:Y:S01]  /*11490*/  SHFL.BFLY PT, R165, R118, 0x2, 0x1f ;  /* 0x0c401f0076a57f89 */ /* 0x000e6200000e0000 */
[----:B------:R-:W-:Y:S01]  /*114a0*/  FADD.FTZ R0, -R120, R0 ;  /* 0x0000000078007221 */ /* 0x000fe20000010100 */
[----:B------:R-:W-:Y:S01]  /*114b0*/  FMNMX.FTZ R113, R42, R2, !PT ;  /* 0x000000022a717209 */ /* 0x000fe20007810000 */
[----:B------:R-:W-:Y:S02]  /*114c0*/  FMUL.FTZ R166, R120, c[0x0][0x2d0] ;  /* 0x0000b40078a67a20 */ /* 0x000fe40000410000 */
[----:B------:R-:W-:Y:S01]  /*114d0*/  FMUL.FTZ R2, R0, c[0x0][0x2d0] ;  /* 0x0000b40000027a20 */ /* 0x000fe20000410000 */
[----:B------:R-:W-:Y:S01]  /*114e0*/  FMNMX.FTZ R0, R43, R113, !PT ;  /* 0x000000712b007209 */ /* 0x000fe20007810000 */
[--C-:B------:R-:W-:Y:S02]  /*114f0*/  FFMA.FTZ R173, R32, c[0x0][0x2d0], -R166.reuse ;  /* 0x0000b40020ad7a23 */ /* 0x100fe400000108a6 */
[----:B------:R3:W4:Y:S01]  /*11500*/  MUFU.EX2 R113, R2 ;  /* 0x0000000200717308 */ /* 0x0007220000000800 */
[----:B------:R-:W-:Y:S01]  /*11510*/  FMNMX.FTZ R0, R46, R0, !PT ;  /* 0x000000002e007209 */ /* 0x000fe20007810000 */
[--C-:B------:R-:W-:Y:S02]  /*11520*/  FFMA.FTZ R172, R33, c[0x0][0x2d0], -R166.reuse ;  /* 0x0000b40021ac7a23 */ /* 0x100fe400000108a6 */
[--C-:B------:R-:W-:Y:S01]  /*11530*/  FFMA.FTZ R176, R20, c[0x0][0x2d0], -R166.reuse ;  /* 0x0000b40014b07a23 */ /* 0x100fe200000108a6 */
[----:B------:R-:W-:Y:S01]  /*11540*/  FMNMX.FTZ R0, R47, R0, !PT ;  /* 0x000000002f007209 */ /* 0x000fe20007810000 */
[--C-:B------:R-:W-:Y:S01]  /*11550*/  FFMA.FTZ R174, R21, c[0x0][0x2d0], -R166.reuse ;  /* 0x0000b40015ae7a23 */ /* 0x100fe200000108a6 */
[----:B--2---:R-:W-:Y:S01]  /*11560*/  FMNMX.FTZ R119, R3, R119, !PT ;  /* 0x0000007703777209 */ /* 0x004fe20007810000 */
[--C-:B------:R-:W-:Y:S02]  /*11570*/  FFMA.FTZ R187, R36, c[0x0][0x2d0], -R166.reuse ;  /* 0x0000b40024bb7a23 */ /* 0x100fe400000108a6 */
[----:B------:R-:W2:Y:S01]  /*11580*/  SHFL.BFLY PT, R3, R0, 0x2, 0x1f ;  /* 0x0c401f0000037f89 */ /* 0x000ea200000e0000 */
[--C-:B------:R-:W-:Y:S01]  /*11590*/  FFMA.FTZ R186, R37, c[0x0][0x2d0], -R166.reuse ;  /* 0x0000b40025ba7a23 */ /* 0x100fe200000108a6 */
[----:B------:R-:W-:Y:S01]  /*115a0*/  MUFU.EX2 R221, R174 ;  /* 0x000000ae00dd7308 */ /* 0x000fe20000000800 */
[--C-:B------:R-:W-:Y:S09]  /*115b0*/  FFMA.FTZ R185, R48, c[0x0][0x2d0], -R166.reuse ;  /* 0x0000b40030b97a23 */ /* 0x100ff200000108a6 */
[----:B------:R-:W-:Y:S01]  /*115c0*/  MUFU.EX2 R222, R173 ;  /* 0x000000ad00de7308 */ /* 0x000fe20000000800 */
[--C-:B---3--:R-:W-:Y:S01]  /*115d0*/  FFMA.FTZ R2, R4, c[0x0][0x2d0], -R166.reuse ;  /* 0x0000b40004027a23 */ /* 0x108fe200000108a6 */
[----:B-1----:R-:W-:Y:S01]  /*115e0*/  FMNMX.FTZ R4, R118, R165, !PT ;  /* 0x000000a576047209 */ /* 0x002fe20007810000 */
[----:B------:R-:W-:Y:S02]  /*115f0*/  FMUL.FTZ R165, R119, c[0x0][0x2d0] ;  /* 0x0000b40077a57a20 */ /* 0x000fe40000410000 */
[----:B----4-:R-:W-:Y:S02]  /*11600*/  FMUL.FTZ R20, R113, R128 ;  /* 0x0000008071147220 */ /* 0x010fe40000410000 */
[----:B------:R-:W1:Y:S01]  /*11610*/  SHFL.BFLY PT, R118, R4, 0x1, 0x1f ;  /* 0x0c201f0004767f89 */ /* 0x000e6200000e0000 */
[--C-:B------:R-:W-:Y:S02]  /*11620*/  FFMA.FTZ R6, R6, c[0x0][0x2d0], -R165.reuse ;  /* 0x0000b40006067a23 */ /* 0x100fe400000108a5 */
[----:B------:R3:W-:Y:S01]  /*11630*/  MUFU.EX2 R178, R2 ;  /* 0x0000000200b27308 */ /* 0x0007e20000000800 */
[--C-:B------:R-:W-:Y:S01]  /*11640*/  FFMA.FTZ R168, R34, c[0x0][0x2d0], -R165.reuse ;  /* 0x0000b40022a87a23 */ /* 0x100fe200000108a5 */
[----:B--2---:R-:W-:Y:S01]  /*11650*/  FMNMX.FTZ R0, R0, R3, !PT ;  /* 0x0000000300007209 */ /* 0x004fe20007810000 */
[--C-:B------:R-:W-:Y:S02]  /*11660*/  FFMA.FTZ R167, R35, c[0x0][0x2d0], -R165.reuse ;  /* 0x0000b40023a77a23 */ /* 0x100fe400000108a5 */
[----:B------:R-:W-:Y:S01]  /*11670*/  FMUL.FTZ R21, R113, R129 ;  /* 0x0000008171157220 */ /* 0x000fe20000410000 */
[----:B------:R-:W-:Y:S01]  /*11680*/  LDSM.16.MT88.4 R32, [R189] ;  /* 0x00000000bd20783b */ /* 0x000fe20000004200 */
[--C-:B------:R-:W-:Y:S02]  /*11690*/  FFMA.FTZ R170, R22, c[0x0][0x2d0], -R165.reuse ;  /* 0x0000b40016aa7a23 */ /* 0x100fe400000108a5 */
[--C-:B------:R-:W-:Y:S01]  /*116a0*/  FFMA.FTZ R169, R23, c[0x0][0x2d0], -R165.reuse ;  /* 0x0000b40017a97a23 */ /* 0x100fe200000108a5 */
[----:B------:R-:W-:Y:S01]  /*116b0*/  MUFU.EX2 R177, R6 ;  /* 0x0000000600b17308 */ /* 0x000fe20000000800 */
[C---:B------:R-:W-:Y:S02]  /*116c0*/  FMUL.FTZ R48, R113.reuse, R124 ;  /* 0x0000007c71307220 */ /* 0x040fe40000410000 */
[C---:B------:R-:W-:Y:S01]  /*116d0*/  FMUL.FTZ R52, R113.reuse, R52 ;  /* 0x0000003471347220 */ /* 0x040fe20000410000 */
[----:B------:R-:W2:Y:S01]  /*116e0*/  SHFL.BFLY PT, R3, R0, 0x1, 0x1f ;  /* 0x0c201f0000037f89 */ /* 0x000ea200000e0000 */
[C---:B------:R-:W-:Y:S02]  /*116f0*/  FMUL.FTZ R53, R113.reuse, R53 ;  /* 0x0000003571357220 */ /* 0x040fe40000410000 */
[C---:B------:R-:W-:Y:S02]  /*11700*/  FMUL.FTZ R64, R113.reuse, R64 ;  /* 0x0000004071407220 */ /* 0x040fe40000410000 */
[C---:B------:R-:W-:Y:S01]  /*11710*/  FMUL.FTZ R65, R113.reuse, R65 ;  /* 0x0000004171417220 */ /* 0x040fe20000410000 */
[----:B------:R-:W-:Y:S01]  /*11720*/  MUFU.EX2 R217, R170 ;  /* 0x000000aa00d97308 */ /* 0x000fe20000000800 */
[----:B------:R-:W-:Y:S01]  /*11730*/  FMUL.FTZ R68, R113, R68 ;  /* 0x0000004471447220 */ /* 0x000fe20000410000 */
[----:B-1----:R-:W-:Y:S01]  /*11740*/  FMNMX.FTZ R118, R4, R118, !PT ;  /* 0x0000007604767209 */ /* 0x002fe20007810000 */
[----:B------:R-:W-:Y:S02]  /*11750*/  FFMA.FTZ R4, R16, c[0x0][0x2d0], -R166 ;  /* 0x0000b40010047a23 */ /* 0x000fe400000108a6 */
[----:B---3--:R-:W-:Y:S02]  /*11760*/  FADD.FTZ R2, -R119, R112 ;  /* 0x0000007077027221 */ /* 0x008fe40000010100 */
[C---:B------:R-:W-:Y:S02]  /*11770*/  FMUL.FTZ R16, R113.reuse, R132 ;  /* 0x0000008471107220 */ /* 0x040fe40000410000 */
[----:B------:R-:W-:Y:S01]  /*11780*/  FMUL.FTZ R2, R2, c[0x0][0x2d0] ;  /* 0x0000b40002027a20 */ /* 0x000fe20000410000 */
[----:B------:R1:W-:Y:S01]  /*11790*/  MUFU.EX2 R216, R4 ;  /* 0x0000000400d87308 */ /* 0x0003e20000000800 */
[C---:B------:R-:W-:Y:S02]  /*117a0*/  FMUL.FTZ R69, R113.reuse, R69 ;  /* 0x0000004571457220 */ /* 0x040fe40000410000 */
[C---:B------:R-:W-:Y:S02]  /*117b0*/  FMUL.FTZ R80, R113.reuse, R80 ;  /* 0x0000005071507220 */ /* 0x040fe40000410000 */
[C---:B------:R-:W-:Y:S02]  /*117c0*/  FMUL.FTZ R81, R113.reuse, R81 ;  /* 0x0000005171517220 */ /* 0x040fe40000410000 */
[----:B------:R-:W-:Y:S01]  /*117d0*/  FMUL.FTZ R84, R113, R84 ;  /* 0x0000005471547220 */ /* 0x000fe20000410000 */
[----:B--2---:R-:W-:Y:S01]  /*117e0*/  FMNMX.FTZ R3, R0, R3, !PT ;  /* 0x0000000300037209 */ /* 0x004fe20007810000 */
[--C-:B------:R-:W-:Y:S01]  /*117f0*/  FFMA.FTZ R0, R19, c[0x0][0x2d0], -R165.reuse ;  /* 0x0000b40013007a23 */ /* 0x100fe200000108a5 */
[----:B------:R2:W3:Y:S01]  /*11800*/  MUFU.EX2 R112, R2 ;  /* 0x0000000200707308 */ /* 0x0004e20000000800 */
[----:B------:R-:W-:Y:S02]  /*11810*/  FMUL.FTZ R85, R113, R85 ;  /* 0x0000005571557220 */ /* 0x000fe40000410000 */
[----:B------:R-:W-:Y:S02]  /*11820*/  FMUL.FTZ R164, R3, c[0x0][0x2d0] ;  /* 0x0000b40003a47a20 */ /* 0x000fe40000410000 */
[C---:B------:R-:W-:Y:S02]  /*11830*/  FMUL.FTZ R96, R113.reuse, R96 ;  /* 0x0000006071607220 */ /* 0x040fe40000410000 */
[C---:B------:R-:W-:Y:S02]  /*11840*/  FMUL.FTZ R97, R113.reuse, R97 ;  /* 0x0000006171617220 */ /* 0x040fe40000410000 */
[C---:B------:R-:W-:Y:S01]  /*11850*/  FMUL.FTZ R100, R113.reuse, R100 ;  /* 0x0000006471647220 */ /* 0x040fe20000410000 */
[----:B------:R4:W-:Y:S01]  /*11860*/  MUFU.EX2 R233, R0 ;  /* 0x0000000000e97308 */ /* 0x0009e20000000800 */
[C---:B------:R-:W-:Y:S02]  /*11870*/  FMUL.FTZ R101, R113.reuse, R101 ;  /* 0x0000006571657220 */ /* 0x040fe40000410000 */
[----:B------:R-:W-:Y:S02]  /*11880*/  FMUL.FTZ R108, R113, R108 ;  /* 0x0000006c716c7220 */ /* 0x000fe40000410000 */
[--C-:B-1----:R-:W-:Y:S02]  /*11890*/  FFMA.FTZ R4, R17, c[0x0][0x2d0], -R166.reuse ;  /* 0x0000b40011047a23 */ /* 0x102fe400000108a6 */
[C---:B------:R-:W-:Y:S02]  /*118a0*/  FMUL.FTZ R17, R113.reuse, R133 ;  /* 0x0000008571117220 */ /* 0x040fe40000410000 */
[----:B------:R-:W-:Y:S01]  /*118b0*/  FMUL.FTZ R109, R113, R109 ;  /* 0x0000006d716d7220 */ /* 0x000fe20000410000 */
[----:B------:R1:W-:Y:S01]  /*118c0*/  MUFU.EX2 R235, R4 ;  /* 0x0000000400eb7308 */ /* 0x0003e20000000800 */
[--C-:B------:R-:W-:Y:S02]  /*118d0*/  FFMA.FTZ R183, R38, c[0x0][0x2d0], -R165.reuse ;  /* 0x0000b40026b77a23 */ /* 0x100fe400000108a5 */
[----:B------:R-:W-:Y:S02]  /*118e0*/  FFMA.FTZ R182, R39, c[0x0][0x2d0], -R165 ;  /* 0x0000b40027b67a23 */ /* 0x000fe400000108a5 */
[--C-:B--2---:R-:W-:Y:S02]  /*118f0*/  FFMA.FTZ R2, R5, c[0x0][0x2d0], -R166.reuse ;  /* 0x0000b40005027a23 */ /* 0x104fe400000108a6 */
[C---:B---3--:R-:W-:Y:S02]  /*11900*/  FMUL.FTZ R22, R112.reuse, R130 ;  /* 0x0000008270167220 */ /* 0x048fe40000410000 */
[C---:B------:R-:W-:Y:S01]  /*11910*/  FMUL.FTZ R23, R112.reuse, R131 ;  /* 0x0000008370177220 */ /* 0x040fe20000410000 */
[----:B------:R2:W-:Y:S01]  /*11920*/  MUFU.EX2 R218, R2 ;  /* 0x0000000200da7308 */ /* 0x0005e20000000800 */
[----:B------:R-:W3:Y:S01]  /*11930*/  LDSM.16.MT88.4 R128, [R190] ;  /* 0x00000000be80783b */ /* 0x000ee20000004200 */
[----:B------:R-:W-:Y:S02]  /*11940*/  FMUL.FTZ R19, R112, R135 ;  /* 0x0000008770137220 */ /* 0x000fe40000410000 */
[----:B----4-:R-:W-:Y:S02]  /*11950*/  FADD.FTZ R0, -R3, R115 ;  /* 0x0000007303007221 */ /* 0x010fe40000010100 */
[----:B------:R-:W-:Y:S02]  /*11960*/  FFMA.FTZ R166, R49, c[0x0][0x2d0], -R166 ;  /* 0x0000b40031a67a23 */ /* 0x000fe400000108a6 */
[----:B------:R-:W-:Y:S02]  /*11970*/  FMUL.FTZ R0, R0, c[0x0][0x2d0] ;  /* 0x0000b40000007a20 */ /* 0x000fe40000410000 */
[----:B------:R-:W-:Y:S01]  /*11980*/  FMUL.FTZ R49, R113, R125 ;  /* 0x0000007d71317220 */ /* 0x000fe20000410000 */
[----:B------:R-:W-:Y:S01]  /*11990*/  MUFU.EX2 R219, R169 ;  /* 0x000000a900db7308 */ /* 0x000fe20000000800 */
[----:B------:R-:W-:Y:S02]  /*119a0*/  FMUL.FTZ R54, R112, R54 ;  /* 0x0000003670367220 */ /* 0x000fe40000410000 */
[--C-:B-1----:R-:W-:Y:S02]  /*119b0*/  FFMA.FTZ R4, R18, c[0x0][0x2d0], -R165.reuse ;  /* 0x0000b40012047a23 */ /* 0x102fe400000108a5 */
[C---:B------:R-:W-:Y:S02]  /*119c0*/  FMUL.FTZ R18, R112.reuse, R134 ;  /* 0x0000008670127220 */ /* 0x040fe40000410000 */
[C---:B------:R-:W-:Y:S02]  /*119d0*/  FMUL.FTZ R55, R112.reuse, R55 ;  /* 0x0000003770377220 */ /* 0x040fe40000410000 */
[C---:B------:R-:W-:Y:S01]  /*119e0*/  FMUL.FTZ R66, R112.reuse, R66 ;  /* 0x0000004270427220 */ /* 0x040fe20000410000 */
[----:B------:R-:W1:Y:S01]  /*119f0*/  MUFU.EX2 R234, R4 ;  /* 0x0000000400ea7308 */ /* 0x000e620000000800 */
[C---:B------:R-:W-:Y:S02]  /*11a00*/  FMUL.FTZ R67, R112.reuse, R67 ;  /* 0x0000004370437220 */ /* 0x040fe40000410000 */
[--C-:B--2---:R-:W-:Y:S02]  /*11a10*/  FFMA.FTZ R2, R7, c[0x0][0x2d0], -R165.reuse ;  /* 0x0000b40007027a23 */ /* 0x104fe400000108a5 */
[C---:B------:R-:W-:Y:S02]  /*11a20*/  FMUL.FTZ R7, R112.reuse, R139 ;  /* 0x0000008b70077220 */ /* 0x040fe40000410000 */
        /* <DEDUP_REMOVED lines=8> */
[----:B------:R-:W4:Y:S01]  /*11ab0*/  MUFU.EX2 R0, R0 ;  /* 0x0000000000007308 */ /* 0x000f220000000800 */
[C---:B------:R-:W-:Y:S02]  /*11ac0*/  FMUL.FTZ R99, R112.reuse, R99 ;  /* 0x0000006370637220 */ /* 0x040fe40000410000 */
[----:B------:R-:W-:Y:S01]  /*11ad0*/  FMUL.FTZ R102, R112, R102 ;  /* 0x0000006670667220 */ /* 0x000fe20000410000 */
[----:B-1----:R-:W-:Y:S01]  /*11ae0*/  F2FP.PACK_AB R115, R233, R234 ;  /* 0x000000eae973723e */ /* 0x002fe200000000ff */
[----:B------:R-:W-:Y:S02]  /*11af0*/  FMUL.FTZ R4, R118, c[0x0][0x2d0] ;  /* 0x0000b40076047a20 */ /* 0x000fe40000410000 */
[----:B------:R-:W-:Y:S02]  /*11b00*/  FMUL.FTZ R103, R112, R103 ;  /* 0x0000006770677220 */ /* 0x000fe40000410000 */
[--C-:B------:R-:W-:Y:S01]  /*11b10*/  FFMA.FTZ R5, R8, c[0x0][0x2d0], -R4.reuse ;  /* 0x0000b40008057a23 */ /* 0x100fe20000010804 */
[----:B------:R-:W-:Y:S01]  /*11b20*/  MUFU.EX2 R139, R176 ;  /* 0x000000b0008b7308 */ /* 0x000fe20000000800 */
[--C-:B------:R-:W-:Y:S02]  /*11b30*/  FFMA.FTZ R6, R13, c[0x0][0x2d0], -R4.reuse ;  /* 0x0000b4000d067a23 */ /* 0x100fe40000010804 */
[----:B------:R-:W-:Y:S02]  /*11b40*/  FFMA.FTZ R184, R44, c[0x0][0x2d0], -R4 ;  /* 0x0000b4002cb87a23 */ /* 0x000fe40000010804 */
[----:B--2---:R-:W-:Y:S01]  /*11b50*/  FADD.FTZ R2, -R118, R114 ;  /* 0x0000007276027221 */ /* 0x004fe20000010100 */
[----:B------:R-:W-:Y:S01]  /*11b60*/  F2FP.PACK_AB R114, R235, R216 ;  /* 0x000000d8eb72723e */ /* 0x000fe200000000ff */
[--C-:B------:R-:W-:Y:S02]  /*11b70*/  FFMA.FTZ R204, R45, c[0x0][0x2d0], -R4.reuse ;  /* 0x0000b4002dcc7a23 */ /* 0x100fe40000010804 */
[----:B------:R-:W-:Y:S01]  /*11b80*/  FMUL.FTZ R2, R2, c[0x0][0x2d0] ;  /* 0x0000b40002027a20 */ /* 0x000fe20000410000 */
[----:B------:R1:W-:Y:S01]  /*11b90*/  MUFU.EX2 R209, R5 ;  /* 0x0000000500d17308 */ /* 0x0003e20000000800 */
[C---:B------:R-:W-:Y:S02]  /*11ba0*/  FMUL.FTZ R110, R112.reuse, R110 ;  /* 0x0000006e706e7220 */ /* 0x040fe40000410000 */
[----:B------:R-:W-:Y:S02]  /*11bb0*/  FMUL.FTZ R111, R112, R111 ;  /* 0x0000006f706f7220 */ /* 0x000fe40000410000 */
[--C-:B------:R-:W-:Y:S02]  /*11bc0*/  FFMA.FTZ R181, R50, c[0x0][0x2d0], -R165.reuse ;  /* 0x0000b40032b57a23 */ /* 0x100fe400000108a5 */
[----:B------:R-:W-:Y:S02]  /*11bd0*/  FFMA.FTZ R165, R51, c[0x0][0x2d0], -R165 ;  /* 0x0000b40033a57a23 */ /* 0x000fe400000108a5 */
[C---:B------:R-:W-:Y:S01]  /*11be0*/  FMUL.FTZ R50, R112.reuse, R126 ;  /* 0x0000007e70327220 */ /* 0x040fe20000410000 */
[----:B------:R2:W-:Y:S01]  /*11bf0*/  MUFU.EX2 R232, R6 ;  /* 0x0000000600e87308 */ /* 0x0005e20000000800 */
[----:B------:R-:W-:Y:S02]  /*11c00*/  FMUL.FTZ R51, R112, R127 ;  /* 0x0000007f70337220 */ /* 0x000fe40000410000 */
[--C-:B------:R-:W-:Y:S02]  /*11c10*/  FFMA.FTZ R24, R24, c[0x0][0x2d0], -R4.reuse ;  /* 0x0000b40018187a23 */ /* 0x100fe40000010804 */
[--C-:B------:R-:W-:Y:S02]  /*11c20*/  FFMA.FTZ R25, R25, c[0x0][0x2d0], -R4.reuse ;  /* 0x0000b40019197a23 */ /* 0x100fe40000010804 */
[--C-:B------:R-:W-:Y:S02]  /*11c30*/  FFMA.FTZ R171, R28, c[0x0][0x2d0], -R4.reuse ;  /* 0x0000b4001cab7a23 */ /* 0x100fe40000010804 */
[----:B------:R-:W-:Y:S01]  /*11c40*/  FFMA.FTZ R28, R112, R208, R177 ;  /* 0x000000d0701c7223 */ /* 0x000fe200000100b1 */
[----:B------:R-:W5:Y:S01]  /*11c50*/  MUFU.EX2 R2, R2 ;  /* 0x0000000200027308 */ /* 0x000f620000000800 */
[----:B------:R-:W-:Y:S02]  /*11c60*/  FFMA.FTZ R175, R29, c[0x0][0x2d0], -R4 ;  /* 0x0000b4001daf7a23 */ /* 0x000fe40000010804 */
[----:B------:R-:W-:Y:S02]  /*11c70*/  FFMA.FTZ R29, R113, R205, R178 ;  /* 0x000000cd711d7223 */ /* 0x000fe400000100b2 */
[--C-:B-1----:R-:W-:Y:S02]  /*11c80*/  FFMA.FTZ R5, R9, c[0x0][0x2d0], -R4.reuse ;  /* 0x0000b40009057a23 */ /* 0x102fe40000010804 */
[--C-:B------:R-:W-:Y:S02]  /*11c90*/  FFMA.FTZ R180, R40, c[0x0][0x2d0], -R4.reuse ;  /* 0x0000b40028b47a23 */ /* 0x100fe40000010804 */
[----:B------:R-:W-:Y:S01]  /*11ca0*/  FFMA.FTZ R179, R41, c[0x0][0x2d0], -R4 ;  /* 0x0000b40029b37a23 */ /* 0x000fe20000010804 */
[----:B------:R-:W1:Y:S01]  /*11cb0*/  MUFU.EX2 R210, R5 ;  /* 0x0000000500d27308 */ /* 0x000e620000000800 */
[C---:B----4-:R-:W-:Y:S02]  /*11cc0*/  FMUL.FTZ R38, R0.reuse, R154 ;  /* 0x0000009a00267220 */ /* 0x050fe40000410000 */
[C---:B------:R-:W-:Y:S02]  /*11cd0*/  FMUL.FTZ R39, R0.reuse, R155 ;  /* 0x0000009b00277220 */ /* 0x040fe40000410000 */
[----:B--2---:R-:W-:Y:S02]  /*11ce0*/  FFMA.FTZ R6, R11, c[0x0][0x2d0], -R164 ;  /* 0x0000b4000b067a23 */ /* 0x004fe400000108a4 */
[C---:B------:R-:W-:Y:S02]  /*11cf0*/  FMUL.FTZ R11, R0.reuse, R143 ;  /* 0x0000008f000b7220 */ /* 0x040fe40000410000 */
[C---:B------:R-:W-:Y:S01]  /*11d00*/  FMUL.FTZ R58, R0.reuse, R58 ;  /* 0x0000003a003a7220 */ /* 0x040fe20000410000 */
[----:B------:R2:W-:Y:S01]  /*11d10*/  MUFU.EX2 R206, R6 ;  /* 0x0000000600ce7308 */ /* 0x0005e20000000800 */
[C---:B------:R-:W-:Y:S02]  /*11d20*/  FMUL.FTZ R59, R0.reuse, R59 ;  /* 0x0000003b003b7220 */ /* 0x040fe40000410000 */
[----:B------:R-:W-:Y:S02]  /*11d30*/  FMUL.FTZ R62, R0, R62 ;  /* 0x0000003e003e7220 */ /* 0x000fe40000410000 */
[C---:B-----5:R-:W-:Y:S02]  /*11d40*/  FMUL.FTZ R8, R2.reuse, R140 ;  /* 0x0000008c02087220 */ /* 0x060fe40000410000 */
[C---:B------:R-:W-:Y:S02]  /*11d50*/  FMUL.FTZ R9, R2.reuse, R141 ;  /* 0x0000008d02097220 */ /* 0x040fe40000410000 */
[C---:B------:R-:W-:Y:S01]  /*11d60*/  FMUL.FTZ R13, R2.reuse, R145 ;  /* 0x00000091020d7220 */ /* 0x040fe20000410000 */
[----:B------:R-:W-:Y:S01]  /*11d70*/  MUFU.EX2 R176, R166 ;  /* 0x000000a600b07308 */ /* 0x000fe20000000800 */
[C---:B------:R-:W-:Y:S02]  /*11d80*/  FMUL.FTZ R36, R2.reuse, R152 ;  /* 0x0000009802247220 */ /* 0x040fe40000410000 */
[----:B------:R-:W-:Y:S01]  /*11d90*/  FMUL.FTZ R37, R2, R153 ;  /* 0x0000009902257220 */ /* 0x000fe20000410000 */
[----:B-1----:R-:W-:Y:S01]  /*11da0*/  F2FP.PACK_AB R124, R210, R209 ;  /* 0x000000d1d27c723e */ /* 0x002fe200000000ff */
[----:B------:R-:W-:Y:S02]  /*11db0*/  FFMA.FTZ R5, R12, c[0x0][0x2d0], -R4 ;  /* 0x0000b4000c057a23 */ /* 0x000fe40000010804 */
[----:B------:R-:W-:Y:S02]  /*11dc0*/  FMUL.FTZ R4, R113, R136 ;  /* 0x0000008871047220 */ /* 0x000fe40000410000 */
[C---:B------:R-:W-:Y:S01]  /*11dd0*/  FMUL.FTZ R12, R2.reuse, R144 ;  /* 0x00000090020c7220 */ /* 0x040fe20000410000 */
[----:B------:R-:W1:Y:S01]  /*11de0*/  MUFU.EX2 R231, R5 ;  /* 0x0000000500e77308 */ /* 0x000e620000000800 */
[C---:B------:R-:W-:Y:S02]  /*11df0*/  FMUL.FTZ R56, R2.reuse, R56 ;  /* 0x0000003802387220 */ /* 0x040fe40000410000 */
[----:B------:R-:W-:Y:S02]  /*11e00*/  FMUL.FTZ R57, R2, R57 ;  /* 0x0000003902397220 */ /* 0x000fe40000410000 */
[--C-:B--2---:R-:W-:Y:S02]  /*11e10*/  FFMA.FTZ R6, R15, c[0x0][0x2d0], -R164.reuse ;  /* 0x0000b4000f067a23 */ /* 0x104fe400000108a4 */
[----:B------:R-:W-:Y:S02]  /*11e20*/  FMUL.FTZ R15, R0, R147 ;  /* 0x00000093000f7220 */ /* 0x000fe40000410000 */
[C---:B------:R-:W-:Y:S01]  /*11e30*/  FMUL.FTZ R60, R2.reuse, R60 ;  /* 0x0000003c023c7220 */ /* 0x040fe20000410000 */
[----:B------:R2:W-:Y:S01]  /*11e40*/  MUFU.EX2 R225, R6 ;  /* 0x0000000600e17308 */ /* 0x0005e20000000800 */
[----:B------:R-:W-:Y:S02]  /*11e50*/  FMUL.FTZ R61, R2, R61 ;  /* 0x0000003d023d7220 */ /* 0x000fe40000410000 */
[----:B------:R-:W-:Y:S02]  /*11e60*/  FMUL.FTZ R63, R0, R63 ;  /* 0x0000003f003f7220 */ /* 0x000fe40000410000 */
[C---:B------:R-:W-:Y:S02]  /*11e70*/  FMUL.FTZ R72, R2.reuse, R72 ;  /* 0x0000004802487220 */ /* 0x040fe40000410000 */
[----:B------:R-:W-:Y:S02]  /*11e80*/  FMUL.FTZ R73, R2, R73 ;  /* 0x0000004902497220 */ /* 0x000fe40000410000 */
[C---:B------:R-:W-:Y:S01]  /*11e90*/  FMUL.FTZ R74, R0.reuse, R74 ;  /* 0x0000004a004a7220 */ /* 0x040fe20000410000 */
[----:B------:R-:W-:Y:S01]  /*11ea0*/  MUFU.EX2 R213, R24 ;  /* 0x0000001800d57308 */ /* 0x000fe20000000800 */
[----:B------:R-:W-:Y:S02]  /*11eb0*/  FMUL.FTZ R75, R0, R75 ;  /* 0x0000004b004b7220 */ /* 0x000fe40000410000 */
[----:B------:R-:W-:Y:S01]  /*11ec0*/  FMUL.FTZ R76, R2, R76 ;  /* 0x0000004c024c7220 */ /* 0x000fe20000410000 */
[----:B-1----:R-:W-:Y:S01]  /*11ed0*/  F2FP.PACK_AB R126, R232, R231 ;  /* 0x000000e7e87e723e */ /* 0x002fe200000000ff */
[--C-:B------:R-:W-:Y:S02]  /*11ee0*/  FFMA.FTZ R5, R10, c[0x0][0x2d0], -R164.reuse ;  /* 0x0000b4000a057a23 */ /* 0x100fe400000108a4 */
[----:B------:R-:W-:Y:S02]  /*11ef0*/  FMUL.FTZ R10, R0, R142 ;  /* 0x0000008e000a7220 */ /* 0x000fe40000410000 */
[----:B------:R-:W-:Y:S01]  /*11f00*/  FMUL.FTZ R77, R2, R77 ;  /* 0x0000004d024d7220 */ /* 0x000fe20000410000 */
[----:B------:R-:W1:Y:S01]  /*11f10*/  MUFU.EX2 R207, R5 ;  /* 0x0000000500cf7308 */ /* 0x000e620000000800 */
[C---:B------:R-:W-:Y:S02]  /*11f20*/  FMUL.FTZ R78, R0.reuse, R78 ;  /* 0x0000004e004e7220 */ /* 0x040fe40000410000 */
[----:B------:R-:W-:Y:S02]  /*11f30*/  FMUL.FTZ R79, R0, R79 ;  /* 0x0000004f004f7220 */ /* 0x000fe40000410000 */
[----:B--2---:R-:W-:Y:S01]  /*11f40*/  FMUL.FTZ R6, R112, R138 ;  /* 0x0000008a70067220 */ /* 0x004fe20000410000 */
[----:B------:R-:W-:Y:S01]  /*11f50*/  F2FP.PACK_AB R112, R218, R178 ;  /* 0x000000b2da70723e */ /* 0x000fe200000000ff */
[--C-:B------:R-:W-:Y:S02]  /*11f60*/  FFMA.FTZ R132, R42, c[0x0][0x2d0], -R164.reuse ;  /* 0x0000b4002a847a23 */ /* 0x100fe400000108a4 */
[--C-:B------:R-:W-:Y:S01]  /*11f70*/  FFMA.FTZ R133, R43, c[0x0][0x2d0], -R164.reuse ;  /* 0x0000b4002b857a23 */ /* 0x100fe200000108a4 */
[----:B------:R2:W-:Y:S01]  /*11f80*/  MUFU.EX2 R215, R25 ;  /* 0x0000001900d77308 */ /* 0x0005e20000000800 */
[--C-:B------:R-:W-:Y:S02]  /*11f90*/  FFMA.FTZ R136, R46, c[0x0][0x2d0], -R164.reuse ;  /* 0x0000b4002e887a23 */ /* 0x100fe400000108a4 */
[C---:B------:R-:W-:Y:S02]  /*11fa0*/  FMUL.FTZ R88, R2.reuse, R88 ;  /* 0x0000005802587220 */ /* 0x040fe40000410000 */
[----:B------:R-:W-:Y:S02]  /*11fb0*/  FMUL.FTZ R89, R2, R89 ;  /* 0x0000005902597220 */ /* 0x000fe40000410000 */
[C---:B------:R-:W-:Y:S02]  /*11fc0*/  FMUL.FTZ R90, R0.reuse, R90 ;  /* 0x0000005a005a7220 */ /* 0x040fe40000410000 */
[----:B------:R-:W-:Y:S01]  /*11fd0*/  FMUL.FTZ R91, R0, R91 ;  /* 0x0000005b005b7220 */ /* 0x000fe20000410000 */
[----:B------:R-:W-:Y:S01]  /*11fe0*/  MUFU.EX2 R166, R132 ;  /* 0x0000008400a67308 */ /* 0x000fe20000000800 */
[C---:B------:R-:W-:Y:S02]  /*11ff0*/  FMUL.FTZ R92, R2.reuse, R92 ;  /* 0x0000005c025c7220 */ /* 0x040fe40000410000 */
[----:B------:R-:W-:Y:S01]  /*12000*/  FMUL.FTZ R93, R2, R93 ;  /* 0x0000005d025d7220 */ /* 0x000fe20000410000 */
[----:B-1----:R-:W-:Y:S01]  /*12010*/  F2FP.PACK_AB R125, R206, R207 ;  /* 0x000000cfce7d723e */ /* 0x002fe200000000ff */
[--C-:B------:R-:W-:Y:S02]  /*12020*/  FFMA.FTZ R5, R14, c[0x0][0x2d0], -R164.reuse ;  /* 0x0000b4000e057a23 */ /* 0x100fe400000108a4 */
[C---:B------:R-:W-:Y:S02]  /*12030*/  FMUL.FTZ R14, R0.reuse, R146 ;  /* 0x00000092000e7220 */ /* 0x040fe40000410000 */
[C---:B------:R-:W-:Y:S01]  /*12040*/  FMUL.FTZ R94, R0.reuse, R94 ;  /* 0x0000005e005e7220 */ /* 0x040fe20000410000 */
[----:B------:R-:W1:Y:S01]  /*12050*/  MUFU.EX2 R228, R5 ;  /* 0x0000000500e47308 */ /* 0x000e620000000800 */
[----:B------:R-:W-:Y:S02]  /*12060*/  FMUL.FTZ R95, R0, R95 ;  /* 0x0000005f005f7220 */ /* 0x000fe40000410000 */
[--C-:B------:R-:W-:Y:S02]  /*12070*/  FFMA.FTZ R26, R26, c[0x0][0x2d0], -R164.reuse ;  /* 0x0000b4001a1a7a23 */ /* 0x100fe400000108a4 */
[--C-:B------:R-:W-:Y:S02]  /*12080*/  FFMA.FTZ R27, R27, c[0x0][0x2d0], -R164.reuse ;  /* 0x0000b4001b1b7a23 */ /* 0x100fe400000108a4 */
[C---:B------:R-:W-:Y:S02]  /*12090*/  FMUL.FTZ R104, R2.reuse, R104 ;  /* 0x0000006802687220 */ /* 0x040fe40000410000 */
[----:B------:R-:W-:Y:S01]  /*120a0*/  FMUL.FTZ R105, R2, R105 ;  /* 0x0000006902697220 */ /* 0x000fe20000410000 */
[----:B------:R4:W-:Y:S01]  /*120b0*/  MUFU.EX2 R212, R26 ;  /* 0x0000001a00d47308 */ /* 0x0009e20000000800 */
[C---:B------:R-:W-:Y:S02]  /*120c0*/  FMUL.FTZ R106, R0.reuse, R106 ;  /* 0x0000006a006a7220 */ /* 0x040fe40000410000 */
[----:B------:R-:W-:Y:S02]  /*120d0*/  FMUL.FTZ R107, R0, R107 ;  /* 0x0000006b006b7220 */ /* 0x000fe40000410000 */
[C---:B------:R-:W-:Y:S02]  /*120e0*/  FMUL.FTZ R24, R2.reuse, R160 ;  /* 0x000000a002187220 */ /* 0x040fe40000410000 */
[----:B--2---:R-:W-:Y:S02]  /*120f0*/  FMUL.FTZ R25, R2, R161 ;  /* 0x000000a102197220 */ /* 0x004fe40000410000 */
[--C-:B------:R-:W-:Y:S01]  /*12100*/  FFMA.FTZ R30, R30, c[0x0][0x2d0], -R164.reuse ;  /* 0x0000b4001e1e7a23 */ /* 0x100fe200000108a4 */
[----:B------:R2:W5:Y:S01]  /*12110*/  MUFU.EX2 R208, R27 ;  /* 0x0000001b00d07308 */ /* 0x0005620000000800 */
[--C-:B------:R-:W-:Y:S02]  /*12120*/  FFMA.FTZ R31, R31, c[0x0][0x2d0], -R164.reuse ;  /* 0x0000b4001f1f7a23 */ /* 0x100fe400000108a4 */
[----:B------:R-:W-:Y:S01]  /*12130*/  FFMA.FTZ R164, R47, c[0x0][0x2d0], -R164 ;  /* 0x0000b4002fa47a23 */ /* 0x000fe200000108a4 */
[----:B-1----:R-:W-:Y:S01]  /*12140*/  F2FP.PACK_AB R127, R225, R228 ;  /* 0x000000e4e17f723e */ /* 0x002fe200000000ff */
[----:B------:R-:W-:Y:S01]  /*12150*/  FMUL.FTZ R5, R113, R137 ;  /* 0x0000008971057220 */ /* 0x000fe20000410000 */
[C---:B------:R-:W-:Y:S01]  /*12160*/  F2FP.PACK_AB R113, R214.reuse, R177 ;  /* 0x000000b1d671723e */ /* 0x040fe200000000ff */
[----:B------:R-:W-:Y:S01]  /*12170*/  LDSM.16.MT88.4 R44, [R190+0x1000] ;  /* 0x00100000be2c783b */ /* 0x000fe20000004200 */
[----:B------:R-:W-:Y:S01]  /*12180*/  FADD.FTZ R138, R214, R28 ;  /* 0x0000001cd68a7221 */ /* 0x000fe20000010000 */
[----:B------:R-:W-:Y:S01]  /*12190*/  F2FP.PACK_AB R28, R221, R139 ;  /* 0x0000008bdd1c723e */ /* 0x000fe200000000ff */
[----:B------:R-:W1:Y:S01]  /*121a0*/  MUFU.EX2 R224, R172 ;  /* 0x000000ac00e07308 */ /* 0x000e620000000800 */
[----:B------:R-:W-:Y:S01]  /*121b0*/  FADD.FTZ R40, R218, R29 ;  /* 0x0000001dda287221 */ /* 0x000fe20000010000 */
[----:B------:R-:W-:Y:S01]  /*121c0*/  F2FP.PACK_AB R29, R219, R217 ;  /* 0x000000d9db1d723e */ /* 0x000fe200000000ff */
[-C--:B------:R-:W-:Y:S05]  /*121d0*/  HMMA.16816.F32 R4, R112, R32.reuse, R4 ;  /* 0x000000207004723c */ /* 0x080fea0000001804 */
[C---:B----4-:R-:W-:Y:S02]  /*121e0*/  FMUL.FTZ R26, R0.reuse, R162 ;  /* 0x000000a2001a7220 */ /* 0x050fe40000410000 */
[----:B------:R-:W-:Y:S01]  /*121f0*/  MUFU.EX2 R220, R168 ;  /* 0x000000a800dc7308 */ /* 0x000fe20000000800 */
[C---:B------:R-:W-:Y:S04]  /*12200*/  HMMA.16816.F32 R8, R124.reuse, R32, R8 ;  /* 0x000000207c08723c */ /* 0x040fe80000001808 */
[----:B--2---:R-:W-:Y:S01]  /*12210*/  FMUL.FTZ R27, R0, R163 ;  /* 0x000000a3001b7220 */ /* 0x004fe20000410000 */
[----:B-----5:R-:W-:Y:S02]  /*12220*/  F2FP.PACK_AB R41, R208, R212 ;  /* 0x000000d4d029723e */ /* 0x020fe400000000ff */
[C---:B------:R-:W-:Y:S01]  /*12230*/  FMUL.FTZ R32, R2.reuse, R148 ;  /* 0x0000009402207220 */ /* 0x040fe20000410000 */
[-C--:B------:R-:W-:Y:S01]  /*12240*/  HMMA.16816.F32 R12, R124, R34.reuse, R12 ;  /* 0x000000227c0c723c */ /* 0x080fe2000000180c */
[----:B------:R-:W2:Y:S03]  /*12250*/  MUFU.EX2 R223, R167 ;  /* 0x000000a700df7308 */ /* 0x000ea60000000800 */
[C---:B------:R-:W-:Y:S02]  /*12260*/  FMUL.FTZ R33, R2.reuse, R149 ;  /* 0x0000009502217220 */ /* 0x040fe40000410000 */
[----:B------:R-:W-:Y:S02]  /*12270*/  FFMA.FTZ R2, R2, R226, R209 ;  /* 0x000000e202027223 */ /* 0x000fe400000100d1 */
[C---:B------:R-:W-:Y:S03]  /*12280*/  HMMA.16816.F32 R16, R112.reuse, R34, R16 ;  /* 0x000000227010723c */ /* 0x040fe60000001810 */
[----:B------:R1:W-:Y:S01]  /*12290*/  MUFU.EX2 R178, R30 ;  /* 0x0000001e00b27308 */ /* 0x0003e20000000800 */
[----:B------:R-:W-:Y:S02]  /*122a0*/  FADD.FTZ R137, R210, R2 ;  /* 0x00000002d2897221 */ /* 0x000fe40000010000 */
[----:B------:R-:W-:Y:S01]  /*122b0*/  FADD.FTZ R2, R216, R40 ;  /* 0x00000028d8027221 */ /* 0x000fe20000010000 */
[----:B------:R-:W-:Y:S01]  /*122c0*/  F2FP.PACK_AB R40, R215, R213 ;  /* 0x000000d5d728723e */ /* 0x000fe200000000ff */
[-C--:B---3--:R-:W-:Y:S04]  /*122d0*/  HMMA.16816.F32 R20, R112, R128.reuse, R20 ;  /* 0x000000807014723c */ /* 0x088fe80000001814 */
[C---:B------:R-:W-:Y:S01]  /*122e0*/  FMUL.FTZ R34, R0.reuse, R150 ;  /* 0x0000009600227220 */ /* 0x040fe20000410000 */
[----:B------:R2:W3:Y:S01]  /*122f0*/  MUFU.EX2 R177, R31 ;  /* 0x0000001f00b17308 */ /* 0x0004e20000000800 */
[C---:B------:R-:W-:Y:S02]  /*12300*/  FMUL.FTZ R35, R0.reuse, R151 ;  /* 0x0000009700237220 */ /* 0x040fe40000410000 */
[----:B------:R-:W-:Y:S04]  /*12310*/  FADD.FTZ R2, R235, R2 ;  /* 0x00000002eb027221 */ /* 0x000fe80000010000 */
[----:B------:R-:W-:Y:S01]  /*12320*/  FADD.FTZ R2, R139, R2 ;  /* 0x000000028b027221 */ /* 0x000fe20000010000 */
[C---:B------:R-:W-:Y:S02]  /*12330*/  HMMA.16816.F32 R32, R124.reuse, R128, R32 ;  /* 0x000000807c20723c */ /* 0x040fe40000001820 */
[----:B------:R-:W-:Y:S02]  /*12340*/  MUFU.EX2 R211, R171 ;  /* 0x000000ab00d37308 */ /* 0x000fe40000000800 */
[----:B------:R-:W-:Y:S01]  /*12350*/  FFMA.FTZ R0, R0, R227, R207 ;  /* 0x000000e300007223 */ /* 0x000fe200000100cf */
[----:B-1----:R-:W-:Y:S01]  /*12360*/  F2FP.PACK_AB R30, R224, R222 ;  /* 0x000000dee01e723e */ /* 0x002fe200000000ff */
[----:B------:R-:W-:Y:S02]  /*12370*/  FADD.FTZ R2, R221, R2 ;  /* 0x00000002dd027221 */ /* 0x000fe40000010000 */
[-C--:B------:R-:W-:Y:S04]  /*12380*/  HMMA.16816.F32 R36, R124, R130.reuse, R36 ;  /* 0x000000827c24723c */ /* 0x080fe80000001824 */
[----:B------:R-:W1:Y:S01]  /*12390*/  MUFU.EX2 R205, R175 ;  /* 0x000000af00cd7308 */ /* 0x000e620000000800 */
[----:B------:R-:W-:Y:S03]  /*123a0*/  FADD.FTZ R0, R206, R0 ;  /* 0x00000000ce007221 */ /* 0x000fe60000010000 */
[C---:B------:R-:W-:Y:S01]  /*123b0*/  HMMA.16816.F32 R48, R112.reuse, R130, R48 ;  /* 0x000000827030723c */ /* 0x040fe20000001830 */
[----:B------:R-:W4:Y:S03]  /*123c0*/  LDSM.16.MT88.4 R128, [R189+0xc00] ;  /* 0x000c0000bd80783b */ /* 0x000f260000004200 */
[----:B--2---:R-:W-:Y:S01]  /*123d0*/  F2FP.PACK_AB R31, R223, R220 ;  /* 0x000000dcdf1f723e */ /* 0x004fe200000000ff */
[----:B------:R-:W-:Y:S01]  /*123e0*/  FADD.FTZ R0, R228, R0 ;  /* 0x00000000e4007221 */ /* 0x000fe20000010000 */
[----:B---3--:R-:W-:Y:S01]  /*123f0*/  F2FP.PACK_AB R43, R177, R178 ;  /* 0x000000b2b12b723e */ /* 0x008fe200000000ff */
[----:B------:R-:W-:Y:S10]  /*12400*/  MUFU.EX2 R175, R165 ;  /* 0x000000a500af7308 */ /* 0x000ff40000000800 */
[----:B------:R2:W3:Y:S01]  /*12410*/  MUFU.EX2 R165, R133 ;  /* 0x0000008500a57308 */ /* 0x0004e20000000800 */
[----:B-1----:R-:W-:Y:S09]  /*12420*/  F2FP.PACK_AB R42, R205, R211 ;  /* 0x000000d3cd2a723e */ /* 0x002ff200000000ff */
[----:B------:R-:W-:Y:S10]  /*12430*/  MUFU.EX2 R168, R187 ;  /* 0x000000bb00a87308 */ /* 0x000ff40000000800 */
[----:B------:R-:W-:Y:S01]  /*12440*/  MUFU.EX2 R173, R186 ;  /* 0x000000ba00ad7308 */ /* 0x000fe20000000800 */
[-C--:B----4-:R-:W-:Y:S01]  /*12450*/  HMMA.16816.F32 R52, R112, R128.reuse, R52 ;  /* 0x000000807034723c */ /* 0x090fe20000001834 */
[----:B--2---:R-:W-:Y:S02]  /*12460*/  LDSM.16.MT88.4 R132, [R189+0x800] ;  /* 0x00080000bd84783b */ /* 0x004fe40000004200 */
[----:B---3--:R-:W-:Y:S06]  /*12470*/  F2FP.PACK_AB R161, R165, R166 ;  /* 0x000000a6a5a1723e */ /* 0x008fec00000000ff */
[----:B------:R-:W-:Y:S01]  /*12480*/  MUFU.EX2 R170, R183 ;  /* 0x000000b700aa7308 */ /* 0x000fe20000000800 */
[C---:B------:R-:W-:Y:S08]  /*12490*/  HMMA.16816.F32 R56, R124.reuse, R128, R56 ;  /* 0x000000807c38723c */ /* 0x040ff00000001838 */
[-C--:B------:R-:W-:Y:S01]  /*124a0*/  HMMA.16816.F32 R60, R124, R130.reuse, R60 ;  /* 0x000000827c3c723c */ /* 0x080fe2000000183c */
[----:B------:R-:W-:Y:S07]  /*124b0*/  MUFU.EX2 R171, R182 ;  /* 0x000000b600ab7308 */ /* 0x000fee0000000800 */
[C---:B------:R-:W-:Y:S01]  /*124c0*/  HMMA.16816.F32 R64, R112.reuse, R130, R64 ;  /* 0x000000827040723c */ /* 0x040fe20000001840 */
[----:B------:R-:W1:Y:S02]  /*124d0*/  LDSM.16.MT88.4 R128, [R190+0xc00] ;  /* 0x000c0000be80783b */ /* 0x000e640000004200 */
[----:B------:R-:W-:Y:S10]  /*124e0*/  MUFU.EX2 R174, R185 ;  /* 0x000000b900ae7308 */ /* 0x000ff40000000800 */
[----:B------:R-:W-:Y:S10]  /*124f0*/  MUFU.EX2 R172, R181 ;  /* 0x000000b500ac7308 */ /* 0x000ff40000000800 */
[----:B------:R-:W-:Y:S10]  /*12500*/  MUFU.EX2 R167, R180 ;  /* 0x000000b400a77308 */ /* 0x000ff40000000800 */
[----:B------:R-:W2:Y:S01]  /*12510*/  MUFU.EX2 R169, R179 ;  /* 0x000000b300a97308 */ /* 0x000ea20000000800 */
[-C--:B-1----:R-:W-:Y:S08]  /*12520*/  HMMA.16816.F32 R68, R112, R128.reuse, R68 ;  /* 0x000000807044723c */ /* 0x082ff00000001844 */
[C---:B------:R-:W-:Y:S08]  /*12530*/  HMMA.16816.F32 R72, R124.reuse, R128, R72 ;  /* 0x000000807c48723c */ /* 0x040ff00000001848 */
[-C--:B------:R-:W-:Y:S04]  /*12540*/  HMMA.16816.F32 R76, R124, R130.reuse, R76 ;  /* 0x000000827c4c723c */ /* 0x080fe8000000184c */
[----:B--2---:R-:W-:Y:S04]  /*12550*/  F2FP.PACK_AB R160, R169, R167 ;  /* 0x000000a7a9a0723e */ /* 0x004fe800000000ff */
        /* <DEDUP_REMOVED lines=9> */
[-C--:B------:R-:W-:Y:S01]  /*125f0*/  HMMA.16816.F32 R24, R124, R130.reuse, R24 ;  /* 0x000000827c18723c */ /* 0x080fe20000001818 */
[----:B------:R-:W1:Y:S07]  /*12600*/  LDSM.16.MT88.4 R124, [R189+0x400] ;  /* 0x00040000bd7c783b */ /* 0x000e6e0000004200 */
[----:B------:R-:W-:Y:S01]  /*12610*/  HMMA.16816.F32 R108, R112, R130, R108 ;  /* 0x00000082706c723c */ /* 0x000fe2000000186c */
[----:B------:R-:W2:Y:S08]  /*12620*/  LDSM.16.MT88.4 R112, [R190+0x400] ;  /* 0x00040000be70783b */ /* 0x000eb00000004200 */
[----:B------:R-:W3:Y:S01]  /*12630*/  LDSM.16.MT88.4 R128, [R189+0x1000] ;  /* 0x00100000bd80783b */ /* 0x000ee20000004200 */
[-C--:B-1----:R-:W-:Y:S08]  /*12640*/  HMMA.16816.F32 R4, R28, R124.reuse, R4 ;  /* 0x0000007c1c04723c */ /* 0x082ff00000001804 */
        /* <DEDUP_REMOVED lines=9> */
[-C--:B---3--:R-:W-:Y:S08]  /*126e0*/  HMMA.16816.F32 R52, R28, R128.reuse, R52 ;  /* 0x000000801c34723c */ /* 0x088ff00000001834 */
[C---:B------:R-:W-:Y:S08]  /*126f0*/  HMMA.16816.F32 R56, R40.reuse, R128, R56 ;  /* 0x000000802838723c */ /* 0x040ff00000001838 */
[-C--:B------:R-:W-:Y:S08]  /*12700*/  HMMA.16816.F32 R60, R40, R130.reuse, R60 ;  /* 0x00000082283c723c */ /* 0x080ff0000000183c */
[C---:B------:R-:W-:Y:S08]  /*12710*/  HMMA.16816.F32 R64, R28.reuse, R130, R64 ;  /* 0x000000821c40723c */ /* 0x040ff00000001840 */
[-C--:B------:R-:W-:Y:S08]  /*12720*/  HMMA.16816.F32 R68, R28, R44.reuse, R68 ;  /* 0x0000002c1c44723c */ /* 0x080ff00000001844 */
[C---:B------:R-:W-:Y:S01]  /*12730*/  HMMA.16816.F32 R72, R40.reuse, R44, R72 ;  /* 0x0000002c2848723c */ /* 0x040fe20000001848 */
[----:B------:R-:W-:Y:S07]  /*12740*/  MUFU.EX2 R45, R136 ;  /* 0x00000088002d7308 */ /* 0x000fee0000000800 */
[-C--:B------:R-:W-:Y:S03]  /*12750*/  HMMA.16816.F32 R76, R40, R46.reuse, R76 ;  /* 0x0000002e284c723c */ /* 0x080fe6000000184c */
[----:B------:R-:W2:Y:S05]  /*12760*/  MUFU.EX2 R44, R164 ;  /* 0x000000a4002c7308 */ /* 0x000eaa0000000800 */
[C---:B------:R-:W-:Y:S05]  /*12770*/  HMMA.16816.F32 R80, R28.reuse, R46, R80 ;  /* 0x0000002e1c50723c */ /* 0x040fea0000001850 */
[----:B------:R-:W-:Y:S03]  /*12780*/  MUFU.EX2 R47, R184 ;  /* 0x000000b8002f7308 */ /* 0x000fe60000000800 */
[-C--:B-1----:R-:W-:Y:S07]  /*12790*/  HMMA.16816.F32 R84, R28, R112.reuse, R84 ;  /* 0x000000701c54723c */ /* 0x082fee0000001854 */
[----:B------:R-:W1:Y:S01]  /*127a0*/  MUFU.EX2 R46, R204 ;  /* 0x000000cc002e7308 */ /* 0x000e620000000800 */
[C---:B------:R-:W-:Y:S04]  /*127b0*/  HMMA.16816.F32 R88, R40.reuse, R112, R88 ;  /* 0x000000702858723c */ /* 0x040fe80000001858 */
[----:B--2---:R-:W-:Y:S04]  /*127c0*/  F2FP.PACK_AB R163, R44, R45 ;  /* 0x0000002d2ca3723e */ /* 0x004fe800000000ff */
[-C--:B------:R-:W-:Y:S08]  /*127d0*/  HMMA.16816.F32 R92, R40, R114.reuse, R92 ;  /* 0x00000072285c723c */ /* 0x080ff0000000185c */
[C---:B------:R-:W-:Y:S04]  /*127e0*/  HMMA.16816.F32 R96, R28.reuse, R114, R96 ;  /* 0x000000721c60723c */ /* 0x040fe80000001860 */
[----:B-1----:R-:W-:Y:S04]  /*127f0*/  F2FP.PACK_AB R162, R46, R47 ;  /* 0x0000002f2ea2723e */ /* 0x002fe800000000ff */
[-C--:B------:R-:W-:Y:S04]  /*12800*/  HMMA.16816.F32 R100, R28, R124.reuse, R100 ;  /* 0x0000007c1c64723c */ /* 0x080fe80000001864 */
[----:B------:R-:W-:Y:S04]  /*12810*/  MOV R115, R3 ;  /* 0x0000000300737202 */ /* 0x000fe80000000f00 */
[C---:B------:R-:W-:Y:S08]  /*12820*/  HMMA.16816.F32 R104, R40.reuse, R124, R104 ;  /* 0x0000007c2868723c */ /* 0x040ff00000001868 */
[-C--:B------:R-:W-:Y:S07]  /*12830*/  HMMA.16816.F32 R24, R40, R126.reuse, R24 ;  /* 0x0000007e2818723c */ /* 0x080fee0000001818 */
[----:B------:R-:W-:Y:S01]  /*12840*/  FADD.FTZ R40, R234, R138 ;  /* 0x0000008aea287221 */ /* 0x000fe20000010000 */
[----:B------:R-:W-:Y:S01]  /*12850*/  HMMA.16816.F32 R108, R28, R126, R108 ;  /* 0x0000007e1c6c723c */ /* 0x000fe2000000186c */
[----:B------:R-:W1:Y:S03]  /*12860*/  LDSM.16.MT88.4 R124, [R190+0x800] ;  /* 0x00080000be7c783b */ /* 0x000e660000004200 */
[----:B------:R-:W-:Y:S02]  /*12870*/  FADD.FTZ R41, R231, R137 ;  /* 0x00000089e7297221 */ /* 0x000fe40000010000 */
[----:B------:R-:W-:Y:S01]  /*12880*/  FADD.FTZ R42, R233, R40 ;  /* 0x00000028e92a7221 */ /* 0x000fe20000010000 */
[----:B------:R-:W-:Y:S01]  /*12890*/  F2FP.PACK_AB R28, R173, R168 ;  /* 0x000000a8ad1c723e */ /* 0x000fe200000000ff */
[----:B------:R-:W-:Y:S01]  /*128a0*/  FADD.FTZ R41, R232, R41 ;  /* 0x00000029e8297221 */ /* 0x000fe20000010000 */
[----:B------:R-:W-:Y:S03]  /*128b0*/  F2FP.PACK_AB R29, R171, R170 ;  /* 0x000000aaab1d723e */ /* 0x000fe600000000ff */
[----:B------:R-:W-:Y:S01]  /*128c0*/  F2FP.PACK_AB R30, R176, R174 ;  /* 0x000000aeb01e723e */ /* 0x000fe200000000ff */
[----:B------:R-:W-:Y:S01]  /*128d0*/  FADD.FTZ R40, R225, R0 ;  /* 0x00000000e1287221 */ /* 0x000fe20000010000 */
[----:B------:R-:W-:Y:S01]  /*128e0*/  F2FP.PACK_AB R31, R175, R172 ;  /* 0x000000acaf1f723e */ /* 0x000fe200000000ff */
[----:B------:R-:W-:Y:S04]  /*128f0*/  FADD.FTZ R0, R217, R42 ;  /* 0x0000002ad9007221 */ /* 0x000fe80000010000 */
[----:B------:R-:W-:Y:S02]  /*12900*/  FADD.FTZ R0, R219, R0 ;  /* 0x00000000db007221 */ /* 0x000fe40000010000 */
[-C--:B------:R-:W-:Y:S01]  /*12910*/  HMMA.16816.F32 R136, R28, R132.reuse, R4 ;  /* 0x000000841c88723c */ /* 0x080fe20000001804 */
[----:B------:R-:W2:Y:S07]  /*12920*/  LDSM.16.MT88.4 R4, [R189+0x1400] ;  /* 0x00140000bd04783b */ /* 0x000eae0000004200 */
[C---:B------:R-:W-:Y:S01]  /*12930*/  HMMA.16816.F32 R140, R160.reuse, R132, R8 ;  /* 0x00000084a08c723c */ /* 0x040fe20000001808 */
[----:B------:R-:W3:Y:S07]  /*12940*/  LDSM.16.MT88.4 R8, [R190+0x1400] ;  /* 0x00140000be08783b */ /* 0x000eee0000004200 */
[-C--:B------:R-:W-:Y:S01]  /*12950*/  HMMA.16816.F32 R144, R160, R134.reuse, R12 ;  /* 0x00000086a090723c */ /* 0x080fe2000000180c */
[----:B------:R-:W4:Y:S07]  /*12960*/  LDSM.16.MT88.4 R12, [R189+0x2000] ;  /* 0x00200000bd0c783b */ /* 0x000f2e0000004200 */
[C---:B------:R-:W-:Y:S01]  /*12970*/  HMMA.16816.F32 R132, R28.reuse, R134, R16 ;  /* 0x000000861c84723c */ /* 0x040fe20000001810 */
[----:B------:R-:W5:Y:S07]  /*12980*/  LDSM.16.MT88.4 R16, [R190+0x2000] ;  /* 0x00200000be10783b */ /* 0x000f6e0000004200 */
[-C--:B-1----:R-:W-:Y:S08]  /*12990*/  HMMA.16816.F32 R128, R28, R124.reuse, R20 ;  /* 0x0000007c1c80723c */ /* 0x082ff00000001814 */
[C---:B------:R-:W-:Y:S08]  /*129a0*/  HMMA.16816.F32 R148, R160.reuse, R124, R32 ;  /* 0x0000007ca094723c */ /* 0x040ff00000001820 */
[-C--:B------:R-:W-:Y:S08]  /*129b0*/  HMMA.16816.F32 R152, R160, R126.reuse, R36 ;  /* 0x0000007ea098723c */ /* 0x080ff00000001824 */
[C---:B------:R-:W-:Y:S08]  /*129c0*/  HMMA.16816.F32 R124, R28.reuse, R126, R48 ;  /* 0x0000007e1c7c723c */ /* 0x040ff00000001830 */
[-C--:B--2---:R-:W-:Y:S08]  /*129d0*/  HMMA.16816.F32 R52, R28, R4.reuse, R52 ;  /* 0x000000041c34723c */ /* 0x084ff00000001834 */
[C---:B------:R-:W-:Y:S07]  /*129e0*/  HMMA.16816.F32 R56, R160.reuse, R4, R56 ;  /* 0x00000004a038723c */ /* 0x040fee0000001838 */
[----:B------:R-:W-:Y:S01]  /*129f0*/  FADD.FTZ R5, R213, R41 ;  /* 0x00000029d5057221 */ /* 0x000fe20000010000 */
[-C--:B------:R-:W-:Y:S04]  /*12a00*/  HMMA.16816.F32 R60, R160, R6.reuse, R60 ;  /* 0x00000006a03c723c */ /* 0x080fe8000000183c */
[----:B------:R-:W-:Y:S04]  /*12a10*/  FADD.FTZ R4, R212, R40 ;  /* 0x00000028d4047221 */ /* 0x000fe80000010000 */
[C---:B------:R-:W-:Y:S07]  /*12a20*/  HMMA.16816.F32 R64, R28.reuse, R6, R64 ;  /* 0x000000061c40723c */ /* 0x040fee0000001840 */
[----:B------:R-:W-:Y:S01]  /*12a30*/  FADD.FTZ R7, R208, R4 ;  /* 0x00000004d0077221 */ /* 0x000fe20000010000 */
[-C--:B---3--:R-:W-:Y:S04]  /*12a40*/  HMMA.16816.F32 R68, R28, R8.reuse, R68 ;  /* 0x000000081c44723c */ /* 0x088fe80000001844 */
[----:B------:R-:W-:Y:S04]  /*12a50*/  FADD.FTZ R6, R220, R0 ;  /* 0x00000000dc067221 */ /* 0x000fe80000010000 */
[C---:B------:R-:W-:Y:S04]  /*12a60*/  HMMA.16816.F32 R72, R160.reuse, R8, R72 ;  /* 0x00000008a048723c */ /* 0x040fe80000001848 */
[----:B------:R-:W-:Y:S03]  /*12a70*/  FADD.FTZ R6, R223, R6 ;  /* 0x00000006df067221 */ /* 0x000fe60000010000 */
[----:B------:R-:W-:Y:S01]  /*12a80*/  FADD.FTZ R8, R215, R5 ;  /* 0x00000005d7087221 */ /* 0x000fe20000010000 */
[-C--:B------:R-:W-:Y:S04]  /*12a90*/  HMMA.16816.F32 R76, R160, R10.reuse, R76 ;  /* 0x0000000aa04c723c */ /* 0x080fe8000000184c */
[----:B------:R-:W-:Y:S02]  /*12aa0*/  FADD.FTZ R5, R222, R2 ;  /* 0x00000002de057221 */ /* 0x000fe40000010000 */
[----:B------:R-:W-:Y:S02]  /*12ab0*/  FADD.FTZ R4, R211, R8 ;  /* 0x00000008d3047221 */ /* 0x000fe40000010000 */
[C---:B------:R-:W-:Y:S04]  /*12ac0*/  HMMA.16816.F32 R80, R28.reuse, R10, R80 ;  /* 0x0000000a1c50723c */ /* 0x040fe80000001850 */
[----:B------:R-:W-:Y:S02]  /*12ad0*/  FADD.FTZ R2, R178, R7 ;  /* 0x00000007b2027221 */ /* 0x000fe40000010000 */
[----:B------:R-:W-:Y:S02]  /*12ae0*/  FADD.FTZ R0, R224, R5 ;  /* 0x00000005e0007221 */ /* 0x000fe40000010000 */
[-C--:B----4-:R-:W-:Y:S04]  /*12af0*/  HMMA.16816.F32 R84, R28, R12.reuse, R84 ;  /* 0x0000000c1c54723c */ /* 0x090fe80000001854 */
        /* <DEDUP_REMOVED lines=11> */
[-C--:B-----5:R-:W-:Y:S04]  /*12bb0*/  HMMA.16816.F32 R100, R28, R16.reuse, R100 ;  /* 0x000000101c64723c */ /* 0x0a0fe80000001864 */
        /* <DEDUP_REMOVED lines=8> */
[----:B------:R-:W-:Y:S04]  /*12c40*/  HMMA.16816.F32 R108, R28, R18, R108 ;  /* 0x000000121c6c723c */ /* 0x000fe8000000186c */
[----:B------:R-:W-:Y:S02]  /*12c50*/  FADD.FTZ R205, R176, R6 ;  /* 0x00000006b0cd7221 */ /* 0x000fe40000010000 */
[----:B------:R-:W-:Y:S02]  /*12c60*/  FADD.FTZ R208, R175, R4 ;  /* 0x00000004afd07221 */ /* 0x000fe40000010000 */
[----:B------:R-:W-:Y:S04]  /*12c70*/  FADD.FTZ R226, R46, R2 ;  /* 0x000000022ee27221 */ /* 0x000fe80000010000 */
[----:B------:R-:W-:Y:S01]  /*12c80*/  FADD.FTZ R227, R44, R0 ;  /* 0x000000002ce37221 */ /* 0x000fe20000010000 */
[----:B------:R-:W-:-:S05]  /*12c90*/  @P2 BRA `(.L_x_265) ;  /* 0xffffd8d000002947 */ /* 0x000fca000383ffff */
.L_x_262:
[----:B------:R-:W-:Y:S01]  /*12ca0*/  @!UPT UIADD3 URZ, URZ, URZ, URZ ;  /* 0x0000003f3f3ff290 */ /* 0x000fe2000fffe03f */
        /* <DEDUP_REMOVED lines=16> */
.L_x_342:
        /* <DEDUP_REMOVED lines=51> */
[----:B---3--:R-:W-:Y:S01]  /*130e0*/  @P1 FMUL.FTZ R6, R0, 0.69314718246459960938 ;  /* 0x3f31721800061820 */ /* 0x008fe20000410000 */
[----:B------:R-:W-:Y:S01]  /*130f0*/  MOV R0, RZ ;  /* 0x000000ff00007202 */ /* 0x000fe20000000f00 */
[C---:B------:R-:W-:Y:S02]  /*13100*/  FMUL.FTZ R109, R3.reuse, R55 ;  /* 0x00000037036d7220 */ /* 0x040fe40000410000 */
[C---:B------:R-:W-:Y:S02]  /*13110*/  FMUL.FTZ R182, R3.reuse, R86 ;  /* 0x0000005603b67220 */ /* 0x040fe40000410000 */
[C---:B------:R-:W-:Y:S01]  /*13120*/  FMUL.FTZ R183, R3.reuse, R87 ;  /* 0x0000005703b77220 */ /* 0x040fe20000410000 */
[----:B------:R-:W1:Y:S01]  /*13130*/  @P0 MUFU.RCP R0, R4 ;  /* 0x0000000400000308 */ /* 0x000e620000001000 */
[----:B------:R-:W-:-:S02]  /*13140*/  FMUL.FTZ R180, R3, R98 ;  /* 0x0000006203b47220 */ /* 0x000fc40000410000 */
[C---:B------:R-:W-:Y:S02]  /*13150*/  FMUL.FTZ R181, R3.reuse, R99 ;  /* 0x0000006303b57220 */ /* 0x040fe40000410000 */
[C---:B------:R-:W-:Y:S02]  /*13160*/  FMUL.FTZ R64, R2.reuse, R56 ;  /* 0x0000003802407220 */ /* 0x040fe40000410000 */
[C---:B------:R-:W-:Y:S02]  /*13170*/  FMUL.FTZ R65, R2.reuse, R57 ;  /* 0x0000003902417220 */ /* 0x040fe40000410000 */
[C---:B------:R-:W-:Y:S02]  /*13180*/  FMUL.FTZ R50, R2.reuse, R60 ;  /* 0x0000003c02327220 */ /* 0x040fe40000410000 */
[----:B------:R-:W-:Y:S02]  /*13190*/  FMUL.FTZ R51, R2, R61 ;  /* 0x0000003d02337220 */ /* 0x000fe40000410000 */
        /* <DEDUP_REMOVED lines=11> */
[----:B------:R-:W-:Y:S01]  /*13250*/  FMUL.FTZ R87, R3, R111 ;  /* 0x0000006f03577220 */ /* 0x000fe20000410000 */
[----:B------:R-:W-:Y:S01]  /*13260*/  @P3 MOV R3, 0x3f317218 ;  /* 0x3f31721800033802 */ /* 0x000fe20000000f00 */
        /* <DEDUP_REMOVED lines=19> */
[----:B------:R-:W-:Y:S02]  /*133a0*/  FMUL.FTZ R37, R2, R161 ;  /* 0x000000a102257220 */ /* 0x000fe40000410000 */
[----:B------:R2:W3:Y:S01]  /*133b0*/  @P0 MUFU.LG2 R2, R4 ;  /* 0x0000000400020308 */ /* 0x0004e20000000c00 */
[----:B------:R-:W-:Y:S02]  /*133c0*/  @P3 FMUL.FTZ R9, R7, 0.69314718246459960938 ;  /* 0x3f31721807093820 */ /* 0x000fe40000410000 */
[----:B------:R-:W-:Y:S02]  /*133d0*/  @P3 FMUL.FTZ R7, R3, c[0x0][0x2d0] ;  /* 0x0000b40003073a20 */ /* 0x000fe40000410000 */
[----:B------:R-:W-:Y:S02]  /*133e0*/  @P1 FMUL.FTZ R3, R10, c[0x0][0x2d0] ;  /* 0x0000b4000a031a20 */ /* 0x000fe40000410000 */
[----:B------:R-:W-:Y:S02]  /*133f0*/  @P2 FMUL.FTZ R5, R5, c[0x0][0x2d0] ;  /* 0x0000b40005052a20 */ /* 0x000fe40000410000 */
[----:B------:R-:W-:Y:S01]  /*13400*/  @P1 FFMA.FTZ R23, R3, R118, R6 ;  /* 0x0000007603171223 */ /* 0x000fe20000010006 */
[----:B------:R-:W-:Y:S01]  /*13410*/  @P0 MOV R3, 0x3f317218 ;  /* 0x3f31721800030802 */ /* 0x000fe20000000f00 */
[----:B-1----:R-:W-:-:S02]  /*13420*/  FMUL.FTZ R48, R0, R58 ;  /* 0x0000003a00307220 */ /* 0x002fc40000410000 */
[----:B------:R-:W-:Y:S02]  /*13430*/  FMUL.FTZ R49, R0, R59 ;  /* 0x0000003b00317220 */ /* 0x000fe40000410000 */
[----:B------:R-:W-:Y:S01]  /*13440*/  @P0 FMUL.FTZ R3, R3, c[0x0][0x2d0] ;  /* 0x0000b40003030a20 */ /* 0x000fe20000410000 */
[----:B--2---:R-:W-:Y:S01]  /*13450*/  MOV R4, 0x1 ;  /* 0x0000000100047802 */ /* 0x004fe20000000f00 */
[----:B---3--:R-:W-:Y:S02]  /*13460*/  @P0 FMUL.FTZ R2, R2, 0.69314718246459960938 ;  /* 0x3f31721802020820 */ /* 0x008fe40000410000 */
        /* <DEDUP_REMOVED lines=25> */
[----:B------:R-:W-:Y:S02]  /*13600*/  @P0 FFMA.FTZ R20, R3, R115, R2 ;  /* 0x0000007303140223 */ /* 0x000fe40000010002 */
.L_x_207:
[----:B------:R1:W5:Y:S04]  /*13610*/  LDL R6, [R1] ;  /* 0x0000000001067983 */ /* 0x0003680000100800 */
[----:B------:R-:W2:Y:S01]  /*13620*/  S2R R2, SR_TID.X ;  /* 0x0000000000027919 */ /* 0x000ea20000002100 */
[----:B------:R-:W-:Y:S01]  /*13630*/  BSSY B0, `(.L_x_267) ;  /* 0x0000011000007945 */ /* 0x000fe20003800000 */
[----:B--2---:R-:W-:-:S13]  /*13640*/  LOP3.LUT P0, RZ, R2, 0x7f, RZ, 0xc0, !PT ;  /* 0x0000007f02ff7812 */ /* 0x004fda000780c0ff */
[----:B------:R-:W-:Y:S05]  /*13650*/  @P0 BRA `(.L_x_268) ;  /* 0x000000e000000947 */ /* 0x000fea0003800000 */
[----:B-1----:R-:W1:Y:S01]  /*13660*/  S2R R4, SR_LANEID ;  /* 0x0000000000047919 */ /* 0x002e620000000000 */
[----:B------:R-:W-:Y:S01]  /*13670*/  VOTEU.ANY UR4, UPT, PT ;  /* 0x0000000000047886 */ /* 0x000fe200038e0100 */
[----:B------:R-:W-:Y:S01]  /*13680*/  IMAD.MOV.U32 R5, RZ, RZ, c[0x0][0x564] ;  /* 0x00015900ff057624 */ /* 0x000fe200078e00ff */
[----:B------:R-:W1:Y:S08]  /*13690*/  FLO.U32 R3, UR4 ;  /* 0x0000000400037d00 */ /* 0x000e7000080e0000 */
[----:B------:R-:W2:Y:S01]  /*136a0*/  POPC R2, UR4 ;  /* 0x0000000400027d09 */ /* 0x000ea20008000000 */
[----:B-1----:R-:W-:Y:S01]  /*136b0*/  ISETP.EQ.U32.AND P0, PT, R3, R4, PT ;  /* 0x000000040300720c */ /* 0x002fe20003f02070 */
[----:B------:R-:W-:-:S12]  /*136c0*/  IMAD.MOV.U32 R4, RZ, RZ, c[0x0][0x560] ;  /* 0x00015800ff047624 */ /* 0x000fd800078e00ff */
[----:B--2---:R1:W2:Y:S04]  /*136d0*/  @P0 ATOMG.E.ADD.STRONG.GPU PT, R2, [R4.64], R2 ;  /* 0x00000002040209a8 */ /* 0x0042a800081ee1c6 */
[----:B-1----:R-:W1:Y:S04]  /*136e0*/  S2R R4, SR_LTMASK ;  /* 0x0000000000047919 */ /* 0x002e680000003900 */
[----:B--2---:R1:W2:Y:S02]  /*136f0*/  SHFL.IDX PT, R3, R2, R3, 0x1f ;  /* 0x00001f0302037589 */ /* 0x0042a400000e0000 */
[----:B-1----:R-:W-:-:S06]  /*13700*/  LOP3.LUT R2, R4, UR4, RZ, 0xc0, !PT ;  /* 0x0000000404027c12 */ /* 0x002fcc000f8ec0ff */
[----:B------:R-:W2:Y:S02]  /*13710*/  POPC R2, R2 ;  /* 0x0000000200027309 */ /* 0x000ea40000000000 */
[----:B--2--5:R-:W-:-:S05]  /*13720*/  IADD3 R6, R3, c[0x0][0xc], R2 ;  /* 0x0000030003067a10 */ /* 0x024fca0007ffe002 */
[----:B------:R1:W-:Y:S02]  /*13730*/  STL [R1], R6 ;  /* 0x0000000601007387 */ /* 0x0003e40000100800 */
.L_x_268:
[----:B-1----:R-:W-:Y:S05]  /*13740*/  BSYNC B0 ;  /* 0x0000000000007941 */ /* 0x002fea0003800000 */
.L_x_267:
[----:B------:R-:W-:Y:S01]  /*13750*/  PRMT R0, R0, 0x9910, RZ ;  /* 0x0000991000007816 */ /* 0x000fe200000000ff */
[----:B------:R-:W-:Y:S01]  /*13760*/  BSSY B1, `(.L_x_269) ;  /* 0x000034a000017945 */ /* 0x000fe20003800000 */
[----:B-----5:R-:W-:Y:S02]  /*13770*/  IMAD.MOV.U32 R78, RZ, RZ, R6 ;  /* 0x000000ffff4e7224 */ /* 0x020fe400078e0006 */
[----:B------:R-:W-:-:S13]  /*13780*/  ISETP.NE.AND P0, PT, R0, RZ, PT ;  /* 0x000000ff0000720c */ /* 0x000fda0003f05270 */
[----:B------:R-:W-:Y:S05]  /*13790*/  @!P0 BRA `(.L_x_270) ;  /* 0x0000277000008947 */ /* 0x000fea0003800000 */
[----:B------:R-:W2:Y:S04]  /*137a0*/  LDL R9, [R1+0x14] ;  /* 0x0000140001097983 */ /* 0x000ea80000100800 */
[----:B------:R-:W3:Y:S04]  /*137b0*/  LDL R7, [R1+0x18] ;  /* 0x0000180001077983 */ /* 0x000ee80000100800 */
[----:B------:R-:W4:Y:S04]  /*137c0*/  LDL R6, [R1+0x20] ;  /* 0x0000200001067983 */ /* 0x000f280000100800 */
[----:B------:R-:W4:Y:S04]  /*137d0*/  LDL R11, [R1+0x1c] ;  /* 0x00001c00010b7983 */ /* 0x000f280000100800 */
[----:B------:R-:W4:Y:S01]  /*137e0*/  LDL R8, [R1+0x10] ;  /* 0x0000100001087983 */ /* 0x000f220000100800 */
[----:B------:R-:W-:Y:S01]  /*137f0*/  WARPSYNC 0xffffffff ;  /* 0xffffffff00007948 */ /* 0x000fe20003800000 */
[----:B------:R-:W-:-:S02]  /*13800*/  F2FP.PACK_AB R0, R165, R164 ;  /* 0x000000a4a500723e */ /* 0x000fc400000000ff */
[----:B------:R-:W-:Y:S01]  /*13810*/  BAR.SYNC.DEFER_BLOCKING 0x1, 0x80 ;  /* 0x0042000000007b1d */ /* 0x000fe20000010000 */
[----:B------:R-:W-:Y:S02]  /*13820*/  F2FP.PACK_AB R3, R139, R138 ;  /* 0x0000008a8b03723e */ /* 0x000fe400000000ff */
[----:B------:R-:W-:Y:S02]  /*13830*/  F2FP.PACK_AB R2, R133, R132 ;  /* 0x000000848502723e */ /* 0x000fe400000000ff */
[----:B------:R-:W-:Y:S02]  /*13840*/  F2FP.PACK_AB R4, R77, R76 ;  /* 0x0000004c4d04723e */ /* 0x000fe400000000ff */
[----:B------:R-:W-:Y:S02]  /*13850*/  F2FP.PACK_AB R5, R75, R74 ;  /* 0x0000004a4b05723e */ /* 0x000fe400000000ff */
[----:B------:R-:W-:-:S04]  /*13860*/  ISETP.NE.U32.AND P0, PT, RZ, c[0x0][0x508], PT ;  /* 0x00014200ff007a0c */ /* 0x000fc80003f05070 */
[----:B------:R-:W-:Y:S02]  /*13870*/  ISETP.NE.AND.EX P1, PT, RZ, c[0x0][0x50c], PT, P0 ;  /* 0x00014300ff007a0c */ /* 0x000fe40003f25300 */
[----:B------:R-:W-:-:S04]  /*13880*/  ISETP.NE.U32.AND P2, PT, RZ, c[0x0][0x500], PT ;  /* 0x00014000ff007a0c */ /* 0x000fc80003f45070 */
[----:B------:R-:W-:Y:S01]  /*13890*/  ISETP.NE.AND.EX P2, PT, RZ, c[0x0][0x504], PT, P2 ;  /* 0x00014100ff007a0c */ /* 0x000fe20003f45320 */
[----:B------:R-:W-:Y:S01]  /*138a0*/  IMAD.MOV.U32 R10, RZ, RZ, c[0x0][0x388] ;  /* 0x0000e200ff0a7624 */ /* 0x000fe200078e00ff */
        /* <DEDUP_REMOVED lines=8> */
[----:B------:R3:W-:Y:S01]  /*13930*/  STS [R9+0x1280], R2 ;  /* 0x0012800209007388 */ /* 0x0007e20000000800 */
[----:B-1----:R-:W-:Y:S02]  /*13940*/  F2FP.PACK_AB R0, R43, R42 ;  /* 0x0000002a2b00723e */ /* 0x002fe400000000ff */
[----:B--2---:R-:W-:-:S03]  /*13950*/  F2FP.PACK_AB R3, R129, R128 ;  /* 0x000000808103723e */ /* 0x004fc600000000ff */
[----:B------:R1:W-:Y:S01]  /*13960*/  STS [R7+0x1000], R0 ;  /* 0x0010000007007388 */ /* 0x0003e20000000800 */
[----:B---3--:R-:W-:-:S03]  /*13970*/  F2FP.PACK_AB R2, R177, R176 ;  /* 0x000000b0b102723e */ /* 0x008fc600000000ff */
[----:B------:R2:W-:Y:S04]  /*13980*/  STS [R7+0x1200], R4 ;  /* 0x0012000407007388 */ /* 0x0005e80000000800 */
[----:B----4-:R3:W-:Y:S04]  /*13990*/  STS [R6+0x80], R3 ;  /* 0x0000800306007388 */ /* 0x0107e80000000800 */
[----:B------:R4:W-:Y:S01]  /*139a0*/  STS [R6+0x280], R2 ;  /* 0x0002800206007388 */ /* 0x0009e20000000800 */
[----:B-1----:R-:W-:Y:S02]  /*139b0*/  F2FP.PACK_AB R0, R125, R124 ;  /* 0x0000007c7d00723e */ /* 0x002fe400000000ff */
[----:B--2---:R-:W-:-:S03]  /*139c0*/  F2FP.PACK_AB R4, R45, R44 ;  /* 0x0000002c2d04723e */ /* 0x004fc600000000ff */
[----:B------:R1:W-:Y:S01]  /*139d0*/  STS [R11], R0 ;  /* 0x000000000b007388 */ /* 0x0003e20000000800 */
[----:B---3--:R-:W-:Y:S02]  /*139e0*/  F2FP.PACK_AB R3, R101, R100 ;  /* 0x000000646503723e */ /* 0x008fe400000000ff */
[----:B----4-:R-:W-:-:S03]  /*139f0*/  F2FP.PACK_AB R2, R73, R72 ;  /* 0x000000484902723e */ /* 0x010fc600000000ff */
[----:B------:R2:W-:Y:S04]  /*13a00*/  STS [R11+0x200], R3 ;  /* 0x000200030b007388 */ /* 0x0005e80000000800 */
[----:B------:R3:W-:Y:S04]  /*13a10*/  STS [R6+0x1080], R4 ;  /* 0x0010800406007388 */ /* 0x0007e80000000800 */
[----:B------:R4:W-:Y:S01]  /*13a20*/  STS [R6+0x1280], R2 ;  /* 0x0012800206007388 */ /* 0x0009e20000000800 */
[----:B-1----:R-:W-:-:S05]  /*13a30*/  F2FP.PACK_AB R0, R47, R46 ;  /* 0x0000002e2f00723e */ /* 0x002fca00000000ff */
[----:B------:R1:W-:Y:S01]  /*13a40*/  STS [R11+0x1000], R0 ;  /* 0x001000000b007388 */ /* 0x0003e20000000800 */
[----:B--2---:R-:W-:Y:S02]  /*13a50*/  F2FP.PACK_AB R3, R167, R166 ;  /* 0x000000a6a703723e */ /* 0x004fe400000000ff */
        /* <DEDUP_REMOVED lines=19> */
[----:B------:R3:W-:Y:S01]  /*13b90*/  STS [R6+0x2080], R3 ;  /* 0x0020800306007388 */ /* 0x0007e20000000800 */
[----:B-1----:R-:W-:-:S03]  /*13ba0*/  F2FP.PACK_AB R0, R173, R172 ;  /* 0x000000acad00723e */ /* 0x002fc600000000ff */
[----:B------:R1:W-:Y:S04]  /*13bb0*/  STS [R6+0x2280], R2 ;  /* 0x0022800206007388 */ /* 0x0003e80000000800 */
[----:B------:R4:W-:Y:S01]  /*13bc0*/  STS [R11+0x2000], R0 ;  /* 0x002000000b007388 */ /* 0x0009e20000000800 */
[----:B--2---:R-:W-:Y:S02]  /*13bd0*/  F2FP.PACK_AB R4, R53, R52 ;  /* 0x000000343504723e */ /* 0x004fe400000000ff */
[----:B---3--:R-:W-:Y:S02]  /*13be0*/  F2FP.PACK_AB R3, R135, R134 ;  /* 0x000000868703723e */ /* 0x008fe400000000ff */
[----:B-1----:R-:W-:-:S03]  /*13bf0*/  F2FP.PACK_AB R2, R81, R80 ;  /* 0x000000505102723e */ /* 0x002fc600000000ff */
[----:B------:R1:W-:Y:S01]  /*13c00*/  STS [R11+0x2200], R3 ;  /* 0x002200030b007388 */ /* 0x0003e20000000800 */
[----:B----4-:R-:W-:-:S03]  /*13c10*/  F2FP.PACK_AB R0, R55, R54 ;  /* 0x000000363700723e */ /* 0x010fc600000000ff */
[----:B------:R2:W-:Y:S04]  /*13c20*/  STS [R6+0x3080], R4 ;  /* 0x0030800406007388 */ /* 0x0005e80000000800 */
[----:B------:R3:W-:Y:S04]  /*13c30*/  STS [R6+0x3280], R2 ;  /* 0x0032800206007388 */ /* 0x0007e80000000800 */
[----:B------:R4:W-:Y:S04]  /*13c40*/  STS [R11+0x3000], R0 ;  /* 0x003000000b007388 */ /* 0x0009e80000000800 */
[----:B------:R-:W-:Y:S01]  /*13c50*/  STS [R11+0x3200], R5 ;  /* 0x003200050b007388 */ /* 0x000fe20000000800 */
[----:B-1----:R-:W-:-:S02]  /*13c60*/  F2FP.PACK_AB R3, R183, R182 ;  /* 0x000000b6b703723e */ /* 0x002fc400000000ff */
[----:B--2---:R-:W-:Y:S02]  /*13c70*/  F2FP.PACK_AB R4, R113, R112 ;  /* 0x000000707104723e */ /* 0x004fe400000000ff */
[----:B---3--:R-:W-:-:S03]  /*13c80*/  F2FP.PACK_AB R2, R179, R178 ;  /* 0x000000b2b302723e */ /* 0x008fc600000000ff */
[----:B------:R1:W-:Y:S01]  /*13c90*/  STS [R9+0x4080], R4 ;  /* 0x0040800409007388 */ /* 0x0003e20000000800 */
[----:B----4-:R-:W-:-:S03]  /*13ca0*/  F2FP.PACK_AB R0, R181, R180 ;  /* 0x000000b4b500723e */ /* 0x010fc600000000ff */
[----:B------:R2:W-:Y:S04]  /*13cb0*/  STS [R9+0x4280], R3 ;  /* 0x0042800309007388 */ /* 0x0005e80000000800 */
[----:B------:R3:W-:Y:S04]  /*13cc0*/  STS [R7+0x4000], R2 ;  /* 0x0040000207007388 */ /* 0x0007e80000000800 */
[----:B------:R4:W-:Y:S01]  /*13cd0*/  STS [R7+0x4200], R0 ;  /* 0x0042000007007388 */ /* 0x0009e20000000800 */
[----:B-1----:R-:W-:Y:S02]  /*13ce0*/  F2FP.PACK_AB R4, R69, R68 ;  /* 0x000000444504723e */ /* 0x002fe400000000ff */
[----:B--2---:R-:W-:-:S03]  /*13cf0*/  F2FP.PACK_AB R3, R71, R70 ;  /* 0x000000464703723e */ /* 0x004fc600000000ff */
[----:B------:R-:W-:Y:S01]  /*13d00*/  STS [R9+0x5080], R4 ;  /* 0x0050800409007388 */ /* 0x000fe20000000800 */
[----:B---3--:R-:W-:-:S03]  /*13d10*/  F2FP.PACK_AB R2, R61, R60 ;  /* 0x0000003c3d02723e */ /* 0x008fc600000000ff */
[----:B------:R1:W-:Y:S01]  /*13d20*/  STS [R9+0x5280], R3 ;  /* 0x0052800309007388 */ /* 0x0003e20000000800 */
[----:B----4-:R-:W-:-:S03]  /*13d30*/  F2FP.PACK_AB R0, R63, R62 ;  /* 0x0000003e3f00723e */ /* 0x010fc600000000ff */
[----:B------:R2:W-:Y:S04]  /*13d40*/  STS [R7+0x5000], R2 ;  /* 0x0050000207007388 */ /* 0x0005e80000000800 */
[----:B------:R3:W-:Y:S01]  /*13d50*/  STS [R7+0x5200], R0 ;  /* 0x0052000007007388 */ /* 0x0007e20000000800 */
[----:B-1----:R-:W-:-:S03]  /*13d60*/  F2FP.PACK_AB R3, R97, R96 ;  /* 0x000000606103723e */ /* 0x002fc600000000ff */
[----:B------:R-:W4:Y:S01]  /*13d70*/  LDL.LU R9, [R1+0x8] ;  /* 0x0000080001097983 */ /* 0x000f220000300800 */
[----:B------:R-:W-:Y:S02]  /*13d80*/  @P1 LEA R4, P0, R249, c[0x0][0x508], 0x2 ;  /* 0x00014200f9041a11 */ /* 0x000fe400078010ff */
[----:B--2---:R-:W-:Y:S01]  /*13d90*/  F2FP.PACK_AB R2, R99, R98 ;  /* 0x000000626302723e */ /* 0x004fe200000000ff */
[----:B------:R1:W-:Y:S01]  /*13da0*/  STS [R6+0x4080], R3 ;  /* 0x0040800306007388 */ /* 0x0003e20000000800 */
[----:B------:R-:W-:Y:S02]  /*13db0*/  @P1 LEA.HI.X R5, R249, c[0x0][0x50c], R8, 0x2, P0 ;  /* 0x00014300f9051a11 */ /* 0x000fe400000f1408 */
[----:B---3--:R-:W-:Y:S01]  /*13dc0*/  F2FP.PACK_AB R0, R85, R84 ;  /* 0x000000545500723e */ /* 0x008fe200000000ff */
[----:B------:R2:W-:Y:S04]  /*13dd0*/  STS [R6+0x4280], R2 ;  /* 0x0042800206007388 */ /* 0x0005e80000000800 */
[----:B------:R3:W-:Y:S01]  /*13de0*/  STS [R11+0x4000], R0 ;  /* 0x004000000b007388 */ /* 0x0007e20000000800 */
[----:B-1----:R-:W-:-:S02]  /*13df0*/  F2FP.PACK_AB R3, R87, R86 ;  /* 0x000000565703723e */ /* 0x002fc400000000ff */
[----:B--2---:R-:W-:-:S03]  /*13e00*/  F2FP.PACK_AB R2, R57, R56 ;  /* 0x000000383902723e */ /* 0x004fc600000000ff */
[----:B------:R1:W-:Y:S01]  /*13e10*/  STS [R11+0x4200], R3 ;  /* 0x004200030b007388 */ /* 0x0003e20000000800 */
[----:B---3--:R-:W-:-:S03]  /*13e20*/  F2FP.PACK_AB R0, R59, R58 ;  /* 0x0000003a3b00723e */ /* 0x008fc600000000ff */
[----:B------:R2:W-:Y:S04]  /*13e30*/  STS [R6+0x5080], R2 ;  /* 0x0050800206007388 */ /* 0x0005e80000000800 */
[----:B------:R3:W-:Y:S01]  /*13e40*/  STS [R6+0x5280], R0 ;  /* 0x0052800006007388 */ /* 0x0007e20000000800 */
[----:B-1----:R-:W-:Y:S01]  /*13e50*/  F2FP.PACK_AB R3, R37, R36 ;  /* 0x000000242503723e */ /* 0x002fe200000000ff */
[----:B--2---:R-:W-:-:S04]  /*13e60*/  IMAD.MOV.U32 R2, RZ, RZ, RZ ;  /* 0x000000ffff027224 */ /* 0x004fc800078e00ff */
[----:B------:R-:W-:Y:S01]  /*13e70*/  STS [R11+0x5000], R3 ;  /* 0x005000030b007388 */ /* 0x000fe20000000800 */
[----:B---3--:R-:W-:Y:S01]  /*13e80*/  F2FP.PACK_AB R0, R39, R38 ;  /* 0x000000262700723e */ /* 0x008fe200000000ff */
[----:B------:R-:W-:-:S04]  /*13e90*/  IMAD.MOV.U32 R6, RZ, RZ, 0x4 ;  /* 0x00000004ff067424 */ /* 0x000fc800078e00ff */
[----:B------:R1:W-:Y:S01]  /*13ea0*/  STS [R11+0x5200], R0 ;  /* 0x005200000b007388 */ /* 0x0003e20000000800 */
[----:B------:R-:W-:-:S03]  /*13eb0*/  IMAD.WIDE R6, R249, R6, c[0x0][0x500] ;  /* 0x00014000f9067625 */ /* 0x000fc600078e0206 */
[----:B------:R-:W-:Y:S06]  /*13ec0*/  BAR.SYNC.DEFER_BLOCKING 0x1, 0x80 ;  /* 0x0042000000007b1d */ /* 0x000fec0000010000 */
[----:B------:R2:W5:Y:S04]  /*13ed0*/  @P1 LDG.E R10, [R4.64] ;  /* 0x00000006040a1981 */ /* 0x000568000c1e1900 */
[----:B------:R2:W5:Y:S01]  /*13ee0*/  @P2 LDG.E R2, [R6.64] ;  /* 0x0000000606022981 */ /* 0x000562000c1e1900 */
[----:B----4-:R-:W-:-:S04]  /*13ef0*/  ISETP.NE.AND P0, PT, R9, RZ, PT ;  /* 0x000000ff0900720c */ /* 0x010fc80003f05270 */
[----:B-1----:R-:W-:Y:S01]  /*13f00*/  SEL R0, R9, c[0x0][0x3d4], P0 ;  /* 0x0000f50009007a07 */ /* 0x002fe20000000000 */
[----:B------:R-:W-:Y:S05]  /*13f10*/  @P1 BRA `(.L_x_271) ;  /* 0x0000004000001947 */ /* 0x000fea0003800000 */
[----:B--2---:R-:W-:Y:S05]  /*13f20*/  @!P2 BRA `(.L_x_271) ;  /* 0x000000300000a947 */ /* 0x004fea0003800000 */
[----:B-----5:R1:W2:Y:S04]  /*13f30*/  LDG.E R10, [R6.64] ;  /* 0x00000006060a7981 */ /* 0x0202a8000c1e1900 */
[----:B-1----:R-:W2:Y:S02]  /*13f40*/  LDG.E R6, [R6.64+0x4] ;  /* 0x0000040606067981 */ /* 0x002ea4000c1e1900 */
[----:B--2---:R-:W-:Y:S02]  /*13f50*/  IADD3 R10, -R10, R6, RZ ;  /* 0x000000060a0a7210 */ /* 0x004fe40007ffe1ff */
.L_x_271:
[----:B--2---:R-:W2:Y:S04]  /*13f60*/  LDL R3, [R1+0x84] ;  /* 0x0000840001037983 */ /* 0x004ea80000100800 */
[----:B------:R-:W2:Y:S04]  /*13f70*/  LDL R79, [R1+0x4] ;  /* 0x00000400014f7983 */ /* 0x000ea80000100800 */
[----:B------:R-:W3:Y:S04]  /*13f80*/  LDL R13, [R1+0x3c] ;  /* 0x00003c00010d7983 */ /* 0x000ee80000100800 */
[----:B------:R-:W4:Y:S04]  /*13f90*/  LDL R25, [R1+0x80] ;  /* 0x0000800001197983 */ /* 0x000f280000100800 */
[----:B------:R-:W4:Y:S01]  /*13fa0*/  LDL.LU R24, [R1+0x2c] ;  /* 0x00002c0001187983 */ /* 0x000f220000300800 */
[----:B------:R-:W-:Y:S01]  /*13fb0*/  IMAD.MOV.U32 R11, RZ, RZ, 0x368 ;  /* 0x00000368ff0b7424 */ /* 0x000fe200078e00ff */
[----:B------:R-:W-:-:S04]  /*13fc0*/  ISETP.GT.AND P2, PT, R0, 0x1, PT ;  /* 0x000000010000780c */ /* 0x000fc80003f44270 */
[----:B------:R-:W-:-:S04]  /*13fd0*/  SEL R11, R11, 0x328, P2 ;  /* 0x000003280b0b7807 */ /* 0x000fc80001000000 */
[----:B------:R-:W1:Y:S08]  /*13fe0*/  LDC.64 R6, c[0x0][R11+0x170] ;  /* 0x00005c000b067b82 */ /* 0x000e700000000a00 */
[----:B------:R-:W1:Y:S08]  /*13ff0*/  LDC.64 R14, c[0x0][R11+0x168] ;  /* 0x00005a000b0e7b82 */ /* 0x000e700000000a00 */
[----:B------:R1:W2:Y:S08]  /*14000*/  LDC.64 R18, c[0x0][R11+0x178] ;  /* 0x00005e000b127b82 */ /* 0x0002b00000000a00 */
[----:B------:R1:W2:Y:S01]  /*14010*/  LDC.64 R16, c[0x0][R11+0x160] ;  /* 0x000058000b107b82 */ /* 0x0002a20000000a00 */
[----:B------:R-:W-:Y:S01]  /*14020*/  ISETP.NE.U32.AND P0, PT, RZ, c[0x0][0x500], PT ;  /* 0x00014000ff007a0c */ /* 0x000fe20003f05070 */
[----:B------:R-:W-:-:S03]  /*14030*/  IMAD.MOV.U32 R0, RZ, RZ, c[0x0][0x4e8] ;  /* 0x00013a00ff007624 */ /* 0x000fc600078e00ff */
[----:B------:R-:W-:Y:S02]  /*14040*/  ISETP.NE.AND.EX P0, PT, RZ, c[0x0][0x504], PT, P0 ;  /* 0x00014100ff007a0c */ /* 0x000fe40003f05300 */
[----:B------:R-:W-:Y:S02]  /*14050*/  ISETP.NE.AND P5, PT, R0, 0x1, PT ;  /* 0x000000010000780c */ /* 0x000fe40003fa5270 */
[----:B------:R-:W-:Y:S02]  /*14060*/  SEL R0, R249, RZ, !P0 ;  /* 0x000000fff9007207 */ /* 0x000fe40004000000 */
[----:B------:R-:W-:Y:S01]  /*14070*/  SEL R5, R8, RZ, !P0 ;  /* 0x000000ff08057207 */ /* 0x000fe20004000000 */
[----:B------:R-:W1:Y:S02]  /*14080*/  S2R R26, SR_TID.X ;  /* 0x00000000001a7919 */ /* 0x000e640000002100 */
[----:B-1----:R-:W-:-:S04]  /*14090*/  IMAD R4, R7, R0, RZ ;  /* 0x0000000007047224 */ /* 0x002fc800078e02ff */
[C---:B------:R-:W-:Y:S02]  /*140a0*/  IMAD R12, R6.reuse, R5, R4 ;  /* 0x00000005060c7224 */ /* 0x040fe400078e0204 */
[----:B------:R-:W-:-:S04]  /*140b0*/  IMAD.WIDE.U32 R6, R6, R0, RZ ;  /* 0x0000000006067225 */ /* 0x000fc800078e00ff */
[----:B------:R-:W-:-:S04]  /*140c0*/  IMAD.WIDE.U32 R8, R14, R251, RZ ;  /* 0x000000fb0e087225 */ /* 0x000fc800078e00ff */
[----:B------:R-:W-:Y:S01]  /*140d0*/  IMAD R11, R15, R251, RZ ;  /* 0x000000fb0f0b7224 */ /* 0x000fe200078e02ff */
[----:B-----5:R-:W-:Y:S01]  /*140e0*/  SHF.R.S32.HI R14, RZ, 0x1f, R2 ;  /* 0x0000001fff0e7819 */ /* 0x020fe20000011402 */
[----:B------:R-:W-:Y:S01]  /*140f0*/  IMAD.IADD R12, R7, 0x1, R12 ;  /* 0x00000001070c7824 */ /* 0x000fe200078e020c */
[----:B------:R-:W-:-:S04]  /*14100*/  SHF.R.S32.HI R15, RZ, 0x1f, R26 ;  /* 0x0000001fff0f7819 */ /* 0x000fc8000001141a */
[----:B------:R-:W-:-:S04]  /*14110*/  LEA.HI R15, R15, R26, RZ, 0x5 ;  /* 0x0000001a0f0f7211 */ /* 0x000fc800078f28ff */
[----:B------:R-:W-:-:S05]  /*14120*/  LOP3.LUT R15, R15, 0xffffffe0, RZ, 0xc0, !PT ;  /* 0xffffffe00f0f7812 */ /* 0x000fca00078ec0ff */
[----:B------:R-:W-:Y:S02]  /*14130*/  IMAD.IADD R15, R26, 0x1, -R15 ;  /* 0x000000011a0f7824 */ /* 0x000fe400078e0a0f */
[----:B--2---:R-:W-:-:S04]  /*14140*/  IMAD R3, R79, 0x80, R3 ;  /* 0x000000804f037824 */ /* 0x004fc800078e0203 */
[----:B------:R-:W-:-:S04]  /*14150*/  @P5 IMAD.HI.U32 R5, R3, c[0x0][0x4ec], RZ ;  /* 0x00013b0003055a27 */ /* 0x000fc800078e00ff */
[----:B------:R-:W-:Y:S01]  /*14160*/  IMAD.MOV.U32 R4, RZ, RZ, R3 ;  /* 0x000000ffff047224 */ /* 0x000fe200078e0003 */
[----:B------:R-:W-:Y:S02]  /*14170*/  @P5 SHF.R.U32.HI R4, RZ, c[0x0][0x4f0], R5 ;  /* 0x00013c00ff045a19 */ /* 0x000fe40000011605 */
[----:B---3--:R-:W-:Y:S02]  /*14180*/  SEL R5, R13, RZ, P2 ;  /* 0x000000ff0d057207 */ /* 0x008fe40001000000 */
[----:B------:R-:W-:Y:S01]  /*14190*/  IADD3 R13, P1, P0, R6, R8, R2 ;  /* 0x00000008060d7210 */ /* 0x000fe2000783e002 */
[----:B------:R-:W-:Y:S02]  /*141a0*/  IMAD.IADD R8, R9, 0x1, R11 ;  /* 0x0000000109087824 */ /* 0x000fe400078e020b */
[----:B------:R-:W-:Y:S02]  /*141b0*/  IMAD.MOV R9, RZ, RZ, -R4 ;  /* 0x000000ffff097224 */ /* 0x000fe400078e0a04 */
[----:B------:R-:W-:-:S02]  /*141c0*/  IMAD R11, R19, R5, RZ ;  /* 0x00000005130b7224 */ /* 0x000fc400078e02ff */
        /* <DEDUP_REMOVED lines=13> */
[----:B------:R-:W-:Y:S01]  /*142a0*/  IMAD.MOV.U32 R7, RZ, RZ, c[0x0][0x4ac] ;  /* 0x00012b00ff077624 */ /* 0x000fe200078e00ff */
[----:B------:R-:W-:Y:S01]  /*142b0*/  LEA R6, P0, R4, R6, 0x2 ;  /* 0x0000000604067211 */ /* 0x000fe200078010ff */
[----:B------:R-:W-:-:S03]  /*142c0*/  IMAD.IADD R5, R5, 0x1, R8 ;  /* 0x0000000105057824 */ /* 0x000fc600078e0208 */
[----:B------:R-:W-:-:S04]  /*142d0*/  SEL R7, R7, c[0x0][0x454], P2 ;  /* 0x0001150007077a07 */ /* 0x000fc80001000000 */
[----:B------:R-:W-:Y:S01]  /*142e0*/  LEA.HI.X R5, R4, R7, R5, 0x2, P0 ;  /* 0x0000000704057211 */ /* 0x000fe200000f1405 */
[----:B------:R-:W-:Y:S01]  /*142f0*/  IMAD R4, R10, c[0x0][0x4e8], RZ ;  /* 0x00013a000a047a24 */ /* 0x000fe200078e02ff */
[----:B------:R-:W-:Y:S04]  /*14300*/  SHFL.IDX PT, R12, R6, RZ, 0x1c1f ;  /* 0x001c1fff060c7589 */ /* 0x000fe800000e0000 */
[----:B------:R-:W1:Y:S04]  /*14310*/  SHFL.IDX PT, R13, R5, RZ, 0x1c1f ;  /* 0x001c1fff050d7589 */ /* 0x000e6800000e0000 */
[----:B------:R-:W-:Y:S04]  /*14320*/  SHFL.IDX PT, R10, R6, 0x1, 0x1c1f ;  /* 0x003c1f00060a7f89 */ /* 0x000fe800000e0000 */
[----:B------:R-:W2:Y:S04]  /*14330*/  SHFL.IDX PT, R11, R5, 0x1, 0x1c1f ;  /* 0x003c1f00050b7f89 */ /* 0x000ea800000e0000 */
[----:B------:R-:W-:Y:S04]  /*14340*/  SHFL.IDX PT, R9, R5, 0x2, 0x1c1f ;  /* 0x005c1f0005097f89 */ /* 0x000fe800000e0000 */
[----:B------:R4:W-:Y:S01]  /*14350*/  SHFL.IDX PT, R7, R5, 0x3, 0x1c1f ;  /* 0x007c1f0005077f89 */ /* 0x0009e200000e0000 */
[----:B------:R-:W-:-:S03]  /*14360*/  LOP3.LUT P0, RZ, R15, 0x3, RZ, 0xc0, !PT ;  /* 0x000000030fff7812 */ /* 0x000fc6000780c0ff */
[----:B------:R-:W3:Y:S01]  /*14370*/  SHFL.IDX PT, R8, R6, 0x2, 0x1c1f ;  /* 0x005c1f0006087f89 */ /* 0x000ee200000e0000 */
[----:B----4-:R-:W-:-:S05]  /*14380*/  IMAD R5, R79, 0x80, R25 ;  /* 0x000000804f057824 */ /* 0x010fca00078e0219 */
[C---:B------:R-:W-:Y:S02]  /*14390*/  IADD3 R17, R5.reuse, 0x8, RZ ;  /* 0x0000000805117810 */ /* 0x040fe40007ffe0ff */
[CC--:B------:R-:W-:Y:S02]  /*143a0*/  ISETP.GE.OR P4, PT, R5.reuse, R4.reuse, P0 ;  /* 0x000000040500720c */ /* 0x0c0fe40000786670 */
[----:B------:R-:W-:Y:S02]  /*143b0*/  IADD3 R16, R5, 0x40, RZ ;  /* 0x0000004005107810 */ /* 0x000fe40007ffe0ff */
[-C--:B------:R-:W-:Y:S02]  /*143c0*/  ISETP.GE.OR P3, PT, R17, R4.reuse, P0 ;  /* 0x000000041100720c */ /* 0x080fe40000766670 */
[----:B------:R-:W-:Y:S02]  /*143d0*/  ISETP.GE.OR P1, PT, R16, R4, P0 ;  /* 0x000000041000720c */ /* 0x000fe40000726670 */
[----:B------:R-:W-:-:S05]  /*143e0*/  IADD3 R15, R5, 0x48, RZ ;  /* 0x00000048050f7810 */ /* 0x000fca0007ffe0ff */
[----:B-1----:R-:W-:Y:S04]  /*143f0*/  @!P4 ST.E [R12.64], R21 ;  /* 0x000000150c00c985 */ /* 0x002fe8000c101906 */
[----:B--2---:R-:W-:Y:S01]  /*14400*/  @!P3 ST.E [R10.64], R22 ;  /* 0x000000160a00b985 */ /* 0x004fe2000c101906 */
[----:B------:R-:W-:-:S03]  /*14410*/  ISETP.GE.AND P3, PT, R16, R4, PT ;  /* 0x000000041000720c */ /* 0x000fc60003f66270 */
[----:B---3--:R-:W-:Y:S01]  /*14420*/  @!P1 ST.E [R8.64], R23 ;  /* 0x0000001708009985 */ /* 0x008fe2000c101906 */
[----:B------:R-:W-:Y:S02]  /*14430*/  ISETP.GE.AND P1, PT, R15, R4, PT ;  /* 0x000000040f00720c */ /* 0x000fe40003f26270 */
[----:B------:R-:W-:-:S04]  /*14440*/  LOP3.LUT R24, R24, 0xfffffffd, RZ, 0xc0, !PT ;  /* 0xfffffffd18187812 */ /* 0x000fc800078ec0ff */
[----:B------:R-:W-:-:S04]  /*14450*/  LOP3.LUT R24, R24, 0xfffffffe, RZ, 0xc0, !PT ;  /* 0xfffffffe18187812 */ /* 0x000fc800078ec0ff */
[----:B------:R-:W-:Y:S01]  /*14460*/  @P3 LOP3.LUT R24, R24, 0x1, RZ, 0xfc, !PT ;  /* 0x0000000118183812 */ /* 0x000fe200078efcff */
[----:B------:R-:W1:Y:S03]  /*14470*/  SHFL.IDX PT, R6, R6, 0x3, 0x1c1f ;  /* 0x007c1f0006067f89 */ /* 0x000e6600000e0000 */
[----:B------:R-:W-:-:S05]  /*14480*/  @P1 LOP3.LUT R24, R24, 0x2, RZ, 0xfc, !PT ;  /* 0x0000000218181812 */ /* 0x000fca00078efcff */
[----:B------:R2:W-:Y:S01]  /*14490*/  STL [R1+0x2c], R24 ;  /* 0x00002c1801007387 */ /* 0x0005e20000100800 */
[-C--:B------:R-:W-:Y:S02]  /*144a0*/  ISETP.GE.OR P0, PT, R15, R4.reuse, P0 ;  /* 0x000000040f00720c */ /* 0x080fe40000706670 */
[----:B------:R-:W-:-:S11]  /*144b0*/  ISETP.GE.AND P6, PT, R17, R4, PT ;  /* 0x000000041100720c */ /* 0x000fd60003fc6270 */
[----:B-1----:R2:W-:Y:S01]  /*144c0*/  @!P0 ST.E [R6.64], R20 ;  /* 0x0000001406008985 */ /* 0x0025e2000c101906 */
[----:B------:R-:W-:Y:S01]  /*144d0*/  ISETP.GE.AND P0, PT, R5, R4, PT ;  /* 0x000000040500720c */ /* 0x000fe20003f06270 */
[----:B------:R-:W-:Y:S05]  /*144e0*/  @P2 BRA `(.L_x_272) ;  /* 0x000008b000002947 */ /* 0x000fea0003800000 */
[----:B------:R-:W1:Y:S01]  /*144f0*/  S2R R25, SR_TID.X ;  /* 0x0000000000197919 */ /* 0x000e620000002100 */
[----:B------:R-:W-:Y:S01]  /*14500*/  IMAD R14, R14, c[0x0][0x3a0], RZ ;  /* 0x0000e8000e0e7a24 */ /* 0x000fe200078e02ff */
[----:B------:R-:W-:Y:S01]  /*14510*/  LEA R11, R79, R238, 0x7 ;  /* 0x000000ee4f0b7211 */ /* 0x000fe200078e38ff */
[----:B--2---:R-:W-:-:S04]  /*14520*/  IMAD.WIDE.U32 R6, R2, c[0x0][0x3a0], RZ ;  /* 0x0000e80002067a25 */ /* 0x004fc800078e00ff */
[----:B------:R-:W-:-:S05]  /*14530*/  IMAD R2, R2, c[0x0][0x3a4], R14 ;  /* 0x0000e90002027a24 */ /* 0x000fca00078e020e */
[----:B------:R-:W-:Y:S02]  /*14540*/  IADD3 R3, R7, R2, RZ ;  /* 0x0000000207037210 */ /* 0x000fe40007ffe0ff */
[----:B------:R-:W-:-:S05]  /*14550*/  MOV R2, R6 ;  /* 0x0000000600027202 */ /* 0x000fca0000000f00 */
[----:B------:R-:W-:Y:S01]  /*14560*/  IMAD.WIDE.U32 R6, R251, c[0x0][0x3e8], R2 ;  /* 0x0000fa00fb067a25 */ /* 0x000fe200078e0002 */
[----:B------:R-:W-:-:S03]  /*14570*/  SHF.R.S32.HI R3, RZ, 0x1f, R0 ;  /* 0x0000001fff037819 */ /* 0x000fc60000011400 */
[----:B------:R-:W-:Y:S01]  /*14580*/  IMAD R7, R251, c[0x0][0x3ec], R7 ;  /* 0x0000fb00fb077a24 */ /* 0x000fe200078e0207 */
[----:B-1----:R-:W-:Y:S01]  /*14590*/  SHF.R.S32.HI R24, RZ, 0x1f, R25 ;  /* 0x0000001fff187819 */ /* 0x002fe20000011419 */
[----:B------:R-:W-:Y:S01]  /*145a0*/  IMAD R8, R3, c[0x0][0x3f0], RZ ;  /* 0x0000fc0003087a24 */ /* 0x000fe200078e02ff */
[----:B------:R-:W-:Y:S01]  /*145b0*/  SHF.L.U32 R3, R236, 0x1, RZ ;  /* 0x00000001ec037819 */ /* 0x000fe200000006ff */
[----:B------:R-:W-:Y:S01]  /*145c0*/  IMAD.WIDE.U32 R6, R0, c[0x0][0x3f0], R6 ;  /* 0x0000fc0000067a25 */ /* 0x000fe200078e0006 */
[----:B------:R-:W-:-:S03]  /*145d0*/  LEA.HI R24, R24, R25, RZ, 0x2 ;  /* 0x0000001918187211 */ /* 0x000fc600078f10ff */
[----:B------:R-:W1:Y:S01]  /*145e0*/  LDS.128 R36, [R3+0x880] ;  /* 0x0008800003247984 */ /* 0x000e620000000c00 */
[----:B------:R-:W-:-:S03]  /*145f0*/  LOP3.LUT R24, R24, 0xfffffffc, RZ, 0xc0, !PT ;  /* 0xfffffffc18187812 */ /* 0x000fc600078ec0ff */
[----:B------:R-:W2:Y:S01]  /*14600*/  LDS.128 R48, [R3+0x1080] ;  /* 0x0010800003307984 */ /* 0x000ea20000000c00 */
[----:B------:R-:W-:-:S03]  /*14610*/  IADD3 R24, -R24, R25, RZ ;  /* 0x0000001918187210 */ /* 0x000fc60007ffe1ff */
[----:B------:R-:W3:Y:S01]  /*14620*/  LDS.128 R60, [R3+0x1880] ;  /* 0x00188000033c7984 */ /* 0x000ee20000000c00 */
[----:B------:R-:W-:-:S03]  /*14630*/  LEA R5, R24, R238, 0x5 ;  /* 0x000000ee18057211 */ /* 0x000fc600078e28ff */
[----:B------:R-:W4:Y:S01]  /*14640*/  LDS.128 R24, [R3+0x80] ;  /* 0x0000800003187984 */ /* 0x000f220000000c00 */
[----:B------:R-:W-:-:S03]  /*14650*/  LEA R5, R79, R5, 0x7 ;  /* 0x000000054f057211 */ /* 0x000fc600078e38ff */
[----:B------:R-:W1:Y:S02]  /*14660*/  LDS.128 R20, [R3+0x2080] ;  /* 0x0020800003147984 */ /* 0x000e640000000c00 */
[----:B------:R-:W-:Y:S02]  /*14670*/  @P5 IMAD.HI.U32 R9, R5, c[0x0][0x4ec], RZ ;  /* 0x00013b0005095a27 */ /* 0x000fe400078e00ff */
[----:B------:R-:W1:Y:S02]  /*14680*/  LDS.128 R32, [R3+0x2880] ;  /* 0x0028800003207984 */ /* 0x000e640000000c00 */
[----:B------:R-:W-:Y:S01]  /*14690*/  IMAD.MOV.U32 R2, RZ, RZ, R5 ;  /* 0x000000ffff027224 */ /* 0x000fe200078e0005 */
[----:B------:R-:W-:Y:S01]  /*146a0*/  @P5 SHF.R.U32.HI R2, RZ, c[0x0][0x4f0], R9 ;  /* 0x00013c00ff025a19 */ /* 0x000fe20000011609 */
[----:B------:R-:W-:Y:S01]  /*146b0*/  IMAD R9, R0, c[0x0][0x3f4], R8 ;  /* 0x0000fd0000097a24 */ /* 0x000fe200078e0208 */
[----:B------:R-:W1:Y:S02]  /*146c0*/  LDS.128 R44, [R3+0x3080] ;  /* 0x00308000032c7984 */ /* 0x000e640000000c00 */
[----:B------:R-:W-:Y:S01]  /*146d0*/  SHF.R.S32.HI R8, RZ, 0x1f, R2 ;  /* 0x0000001fff087819 */ /* 0x000fe20000011402 */
[----:B------:R-:W-:Y:S01]  /*146e0*/  IMAD.IADD R7, R7, 0x1, R9 ;  /* 0x0000000107077824 */ /* 0x000fe200078e0209 */
[----:B------:R-:W-:Y:S01]  /*146f0*/  IADD3 R0, -R2, RZ, RZ ;  /* 0x000000ff02007210 */ /* 0x000fe20007ffe1ff */
[----:B------:R-:W1:Y:S04]  /*14700*/  LDS.128 R56, [R3+0x3880] ;  /* 0x0038800003387984 */ /* 0x000e680000000c00 */
[----:B------:R-:W1:Y:S01]  /*14710*/  LDS.128 R16, [R3+0x4080] ;  /* 0x0040800003107984 */ /* 0x000e620000000c00 */
[----:B------:R-:W-:-:S03]  /*14720*/  IMAD R0, R0, c[0x0][0x4e8], R5 ;  /* 0x00013a0000007a24 */ /* 0x000fc600078e0205 */
[----:B------:R-:W1:Y:S02]  /*14730*/  LDS.128 R28, [R3+0x4880] ;  /* 0x00488000031c7984 */ /* 0x000e640000000c00 */
[----:B------:R-:W-:Y:S02]  /*14740*/  SHF.R.S32.HI R5, RZ, 0x1f, R0 ;  /* 0x0000001fff057819 */ /* 0x000fe40000011400 */
[----:B------:R-:W1:Y:S03]  /*14750*/  LDS.128 R40, [R3+0x5080] ;  /* 0x0050800003287984 */ /* 0x000e660000000c00 */
[----:B------:R-:W-:Y:S01]  /*14760*/  IMAD R5, R5, c[0x0][0x3d8], RZ ;  /* 0x0000f60005057a24 */ /* 0x000fe200078e02ff */
        /* <DEDUP_REMOVED lines=12> */
.L_x_343:
[----:B------:R-:W-:Y:S05]  /*14830*/  BRA.DIV ~URZ, `(.L_x_274) ;  /* 0x00003a327f007947 */ /* 0x000fea000b800000 */
[----:B------:R3:W4:Y:S02]  /*14840*/  SHFL.IDX PT, R0, R13, RZ, 0x1c1f ;  /* 0x001c1fff0d007589 */ /* 0x00072400000e0000 */
.L_x_344:
        /* <DEDUP_REMOVED lines=17> */
.L_x_276:
[----:B------:R-:W-:Y:S05]  /*14960*/  BSYNC B0 ;  /* 0x0000000000007941 */ /* 0x000fea0003800000 */
.L_x_275:
[----:B------:R-:W-:Y:S05]  /*14970*/  BRA.DIV ~URZ, `(.L_x_277) ;  /* 0x000039527f007947 */ /* 0x000fea000b800000 */
[----:B--2---:R2:W1:Y:S04]  /*14980*/  SHFL.IDX PT, R10, R12, 0x1, 0x1c1f ;  /* 0x003c1f000c0a7f89 */ /* 0x00446800000e0000 */
[----:B----4-:R2:W4:Y:S02]  /*14990*/  SHFL.IDX PT, R0, R13, 0x1, 0x1c1f ;  /* 0x003c1f000d007f89 */ /* 0x01052400000e0000 */
.L_x_345:
        /* <DEDUP_REMOVED lines=18> */
.L_x_279:
[----:B------:R-:W-:Y:S05]  /*14ac0*/  BSYNC B0 ;  /* 0x0000000000007941 */ /* 0x000fea0003800000 */
.L_x_278:
[----:B------:R-:W-:Y:S05]  /*14ad0*/  BRA.DIV ~URZ, `(.L_x_280) ;  /* 0x000038b27f007947 */ /* 0x000fea000b800000 */
[----:B-1----:R1:W2:Y:S02]  /*14ae0*/  SHFL.IDX PT, R10, R12, 0x2, 0x1c1f ;  /* 0x005c1f000c0a7f89 */ /* 0x0022a400000e0000 */
.L_x_346:
[----:B------:R-:W-:Y:S05]  /*14af0*/  BRA.DIV ~URZ, `(.L_x_281) ;  /* 0x000039027f007947 */ /* 0x000fea000b800000 */
[----:B----4-:R4:W1:Y:S02]  /*14b00*/  SHFL.IDX PT, R0, R13, 0x2, 0x1c1f ;  /* 0x005c1f000d007f89 */ /* 0x01086400000e0000 */
.L_x_347:
        /* <DEDUP_REMOVED lines=18> */
.L_x_283:
[----:B------:R-:W-:Y:S05]  /*14c30*/  BSYNC B0 ;  /* 0x0000000000007941 */ /* 0x000fea0003800000 */
.L_x_282:
[----:B------:R-:W-:Y:S05]  /*14c40*/  BRA.DIV ~URZ, `(.L_x_284) ;  /* 0x000038127f007947 */ /* 0x000fea000b800000 */
[----:B-1----:R1:W3:Y:S04]  /*14c50*/  SHFL.IDX PT, R6, R12, 0x3, 0x1c1f ;  /* 0x007c1f000c067f89 */ /* 0x0022e800000e0000 */
[----:B------:R1:W4:Y:S02]  /*14c60*/  SHFL.IDX PT, R0, R13, 0x3, 0x1c1f ;  /* 0x007c1f000d007f89 */ /* 0x00032400000e0000 */
.L_x_348:
        /* <DEDUP_REMOVED lines=19> */
.L_x_272:
[----:B--2---:R-:W2:Y:S01]  /*14da0*/  LDL.LU R7, [R1+0x3c] ;  /* 0x00003c0001077983 */ /* 0x004ea20000300800 */
[----:B------:R-:W-:Y:S02]  /*14db0*/  IMAD R14, R14, c[0x0][0x408], RZ ;  /* 0x000102000e0e7a24 */ /* 0x000fe400078e02ff */
[----:B------:R-:W-:-:S04]  /*14dc0*/  IMAD.WIDE.U32 R4, R2, c[0x0][0x408], RZ ;  /* 0x0001020002047a25 */ /* 0x000fc800078e00ff */
[----:B------:R-:W-:Y:S02]  /*14dd0*/  IMAD R2, R2, c[0x0][0x40c], R14 ;  /* 0x0001030002027a24 */ /* 0x000fe400078e020e */
[----:B------:R-:W-:-:S03]  /*14de0*/  @P5 IMAD.HI.U32 R6, R3, c[0x0][0x4ec], RZ ;  /* 0x00013b0003065a27 */ /* 0x000fc600078e00ff */
[----:B------:R-:W-:Y:S02]  /*14df0*/  IADD3 R5, R5, R2, RZ ;  /* 0x0000000205057210 */ /* 0x000fe40007ffe0ff */
[----:B------:R-:W-:-:S03]  /*14e00*/  SHF.R.S32.HI R2, RZ, 0x1f, R0 ;  /* 0x0000001fff027819 */ /* 0x000fc60000011400 */
[----:B------:R-:W-:-:S04]  /*14e10*/  IMAD.WIDE.U32 R4, R251, c[0x0][0x438], R4 ;  /* 0x00010e00fb047a25 */ /* 0x000fc800078e0004 */
[----:B------:R-:W-:Y:S02]  /*14e20*/  IMAD R2, R2, c[0x0][0x440], RZ ;  /* 0x0001100002027a24 */ /* 0x000fe400078e02ff */
[----:B------:R-:W-:Y:S02]  /*14e30*/  IMAD R5, R251, c[0x0][0x43c], R5 ;  /* 0x00010f00fb057a24 */ /* 0x000fe400078e0205 */
[C---:B------:R-:W-:Y:S02]  /*14e40*/  IMAD R2, R0.reuse, c[0x0][0x444], R2 ;  /* 0x0001110000027a24 */ /* 0x040fe400078e0202 */
[----:B------:R-:W-:Y:S01]  /*14e50*/  IMAD.WIDE.U32 R4, R0, c[0x0][0x440], R4 ;  /* 0x0001100000047a25 */ /* 0x000fe200078e0004 */
[----:B------:R-:W-:Y:S02]  /*14e60*/  MOV R0, R3 ;  /* 0x0000000300007202 */ /* 0x000fe40000000f00 */
[----:B------:R-:W-:Y:S02]  /*14e70*/  @P5 SHF.R.U32.HI R0, RZ, c[0x0][0x4f0], R6 ;  /* 0x00013c00ff005a19 */ /* 0x000fe40000011606 */
[----:B------:R-:W-:-:S02]  /*14e80*/  IADD3 R5, R5, R2, RZ ;  /* 0x0000000205057210 */ /* 0x000fc40007ffe0ff */
[----:B------:R-:W-:Y:S02]  /*14e90*/  SHF.R.S32.HI R2, RZ, 0x1f, R0 ;  /* 0x0000001fff027819 */ /* 0x000fe40000011400 */
[----:B------:R-:W-:-:S03]  /*14ea0*/  IADD3 R6, -R0, RZ, RZ ;  /* 0x000000ff00067210 */ /* 0x000fc60007ffe1ff */
[----:B------:R-:W-:Y:S02]  /*14eb0*/  IMAD R2, R2, c[0x0][0x430], RZ ;  /* 0x00010c0002027a24 */ /* 0x000fe400078e02ff */
[----:B------:R-:W-:Y:S02]  /*14ec0*/  IMAD R6, R6, c[0x0][0x4e8], R3 ;  /* 0x00013a0006067a24 */ /* 0x000fe400078e0203 */
[----:B--2---:R-:W-:-:S04]  /*14ed0*/  IMAD.WIDE.U32 R4, R7, c[0x0][0x448], R4 ;  /* 0x0001120007047a25 */ /* 0x004fc800078e0004 */
[----:B------:R-:W-:Y:S02]  /*14ee0*/  IMAD R5, R7, c[0x0][0x44c], R5 ;  /* 0x0001130007057a24 */ /* 0x000fe400078e0205 */
[C---:B------:R-:W-:Y:S02]  /*14ef0*/  IMAD R7, R0.reuse, c[0x0][0x434], R2 ;  /* 0x00010d0000077a24 */ /* 0x040fe400078e0202 */
        /* <DEDUP_REMOVED lines=11> */
.L_x_349:
[----:B------:R-:W-:Y:S05]  /*14fb0*/  BRA.DIV ~URZ, `(.L_x_287) ;  /* 0x000035d27f007947 */ /* 0x000fea000b800000 */
[----:B------:R3:W4:Y:S02]  /*14fc0*/  SHFL.IDX PT, R0, R24, RZ, 0x1c1f ;  /* 0x001c1fff18007589 */ /* 0x00072400000e0000 */
.L_x_350:
[C---:B------:R-:W-:Y:S01]  /*14fd0*/  IADD3 R16, R252.reuse, 0x20, RZ ;  /* 0x00000020fc107810 */ /* 0x040fe20007ffe0ff */
[----:B------:R-:W-:Y:S01]  /*14fe0*/  BSSY B0, `(.L_x_288) ;  /* 0x0000048000007945 */ /* 0x000fe20003800000 */
[C---:B------:R-:W-:Y:S02]  /*14ff0*/  IADD3 R15, R252.reuse, 0x28, RZ ;  /* 0x00000028fc0f7810 */ /* 0x040fe40007ffe0ff */
[C---:B------:R-:W-:Y:S02]  /*15000*/  IADD3 R14, R252.reuse, 0x30, RZ ;  /* 0x00000030fc0e7810 */ /* 0x040fe40007ffe0ff */
[C---:B------:R-:W-:Y:S02]  /*15010*/  IADD3 R13, R252.reuse, 0x38, RZ ;  /* 0x00000038fc0d7810 */ /* 0x040fe40007ffe0ff */
[C---:B------:R-:W-:Y:S02]  /*15020*/  IADD3 R12, R252.reuse, 0x40, RZ ;  /* 0x00000040fc0c7810 */ /* 0x040fe40007ffe0ff */
[----:B------:R-:W-:-:S02]  /*15030*/  IADD3 R11, R252, 0x48, RZ ;  /* 0x00000048fc0b7810 */ /* 0x000fc40007ffe0ff */
[C---:B------:R-:W-:Y:S02]  /*15040*/  IADD3 R10, R252.reuse, 0x50, RZ ;  /* 0x00000050fc0a7810 */ /* 0x040fe40007ffe0ff */
[C---:B------:R-:W-:Y:S02]  /*15050*/  IADD3 R9, R252.reuse, 0x58, RZ ;  /* 0x00000058fc097810 */ /* 0x040fe40007ffe0ff */
[C---:B------:R-:W-:Y:S02]  /*15060*/  IADD3 R8, R252.reuse, 0x8, RZ ;  /* 0x00000008fc087810 */ /* 0x040fe40007ffe0ff */
[C---:B------:R-:W-:Y:S02]  /*15070*/  IADD3 R7, R252.reuse, 0x10, RZ ;  /* 0x00000010fc077810 */ /* 0x040fe40007ffe0ff */
[----:B------:R-:W-:Y:S02]  /*15080*/  IADD3 R6, R252, 0x18, RZ ;  /* 0x00000018fc067810 */ /* 0x000fe40007ffe0ff */
[----:B------:R-:W-:-:S02]  /*15090*/  SHF.R.S32.HI R28, RZ, 0x1f, R16 ;  /* 0x0000001fff1c7819 */ /* 0x000fc40000011410 */
[----:B------:R-:W-:Y:S02]  /*150a0*/  SHF.R.S32.HI R29, RZ, 0x1f, R15 ;  /* 0x0000001fff1d7819 */ /* 0x000fe4000001140f */
[----:B------:R-:W-:Y:S02]  /*150b0*/  SHF.R.S32.HI R31, RZ, 0x1f, R14 ;  /* 0x0000001fff1f7819 */ /* 0x000fe4000001140e */
[----:B------:R-:W-:Y:S02]  /*150c0*/  SHF.R.S32.HI R30, RZ, 0x1f, R13 ;  /* 0x0000001fff1e7819 */ /* 0x000fe4000001140d */
[----:B------:R-:W-:Y:S02]  /*150d0*/  SHF.R.S32.HI R32, RZ, 0x1f, R12 ;  /* 0x0000001fff207819 */ /* 0x000fe4000001140c */
[----:B------:R-:W-:Y:S02]  /*150e0*/  SHF.R.S32.HI R33, RZ, 0x1f, R11 ;  /* 0x0000001fff217819 */ /* 0x000fe4000001140b */
[----:B------:R-:W-:-:S02]  /*150f0*/  SHF.R.S32.HI R34, RZ, 0x1f, R10 ;  /* 0x0000001fff227819 */ /* 0x000fc4000001140a */
[----:B------:R-:W-:Y:S02]  /*15100*/  SHF.R.S32.HI R35, RZ, 0x1f, R9 ;  /* 0x0000001fff237819 */ /* 0x000fe40000011409 */
[----:B------:R-:W-:Y:S02]  /*15110*/  SHF.R.S32.HI R26, RZ, 0x1f, R8 ;  /* 0x0000001fff1a7819 */ /* 0x000fe40000011408 */
[----:B------:R-:W-:Y:S02]  /*15120*/  SHF.R.S32.HI R25, RZ, 0x1f, R7 ;  /* 0x0000001fff197819 */ /* 0x000fe40000011407 */
[----:B------:R-:W-:Y:S01]  /*15130*/  SHF.R.S32.HI R27, RZ, 0x1f, R6 ;  /* 0x0000001fff1b7819 */ /* 0x000fe20000011406 */
[----:B------:R-:W-:Y:S05]  /*15140*/  @P0 BRA `(.L_x_289) ;  /* 0x0000031000000947 */ /* 0x000fea0003800000 */
[----:B------:R-:W-:Y:S02]  /*15150*/  ISETP.GE.AND P0, PT, R252, c[0x0][0x3c8], PT ;  /* 0x0000f200fc007a0c */ /* 0x000fe40003f06270 */
[----:B------:R-:W-:Y:S02]  /*15160*/  ISETP.GE.AND P1, PT, R8, c[0x0][0x3c8], PT ;  /* 0x0000f20008007a0c */ /* 0x000fe40003f26270 */
[----:B------:R-:W-:-:S02]  /*15170*/  ISETP.GE.AND P3, PT, R7, c[0x0][0x3c8], PT ;  /* 0x0000f20007007a0c */ /* 0x000fc40003f66270 */
[----:B------:R-:W-:-:S07]  /*15180*/  ISETP.GE.AND P4, PT, R6, c[0x0][0x3c8], PT ;  /* 0x0000f20006007a0c */ /* 0x000fce0003f86270 */
[----:B----4-:R-:W-:Y:S02]  /*15190*/  @!P0 IMAD.MOV.U32 R2, RZ, RZ, R0 ;  /* 0x000000ffff028224 */ /* 0x010fe400078e0000 */
[----:B--2---:R-:W-:-:S04]  /*151a0*/  @!P0 IMAD.MOV.U32 R3, RZ, RZ, R4 ;  /* 0x000000ffff038224 */ /* 0x004fc800078e0004 */
[----:B------:R-:W-:Y:S01]  /*151b0*/  @!P0 IMAD.WIDE R18, R252, 0x4, R2 ;  /* 0x00000004fc128825 */ /* 0x000fe200078e0202 */
[----:B------:R-:W-:-:S04]  /*151c0*/  @!P1 LEA R2, P2, R8, R0, 0x2 ;  /* 0x0000000008029211 */ /* 0x000fc800078410ff */
[----:B------:R-:W-:Y:S01]  /*151d0*/  @!P1 LEA.HI.X R3, R8, R4, R26, 0x2, P2 ;  /* 0x0000000408039211 */ /* 0x000fe200010f141a */
[----:B------:R2:W-:Y:S01]  /*151e0*/  @!P0 ST.E.64 [R18.64], R164 ;  /* 0x000000a412008985 */ /* 0x0005e2000c101b06 */
[----:B------:R-:W-:-:S03]  /*151f0*/  ISETP.GE.AND P2, PT, R15, c[0x0][0x3c8], PT ;  /* 0x0000f2000f007a0c */ /* 0x000fc60003f46270 */
[----:B------:R4:W-:Y:S01]  /*15200*/  @!P1 ST.E.64 [R2.64], R132 ;  /* 0x0000008402009985 */ /* 0x0009e2000c101b06 */
[----:B------:R-:W-:Y:S02]  /*15210*/  ISETP.GE.AND P1, PT, R16, c[0x0][0x3c8], PT ;  /* 0x0000f20010007a0c */ /* 0x000fe40003f26270 */
[----:B--2---:R-:W-:-:S04]  /*15220*/  @!P3 LEA R18, P0, R7, R0, 0x2 ;  /* 0x000000000712b211 */ /* 0x004fc800078010ff */
[----:B------:R-:W-:Y:S02]  /*15230*/  @!P3 LEA.HI.X R19, R7, R4, R25, 0x2, P0 ;  /* 0x000000040713b211 */ /* 0x000fe400000f1419 */
[----:B----4-:R-:W-:-:S03]  /*15240*/  @!P4 LEA R2, P0, R6, R0, 0x2 ;  /* 0x000000000602c211 */ /* 0x010fc600078010ff */
[----:B------:R2:W-:Y:S01]  /*15250*/  @!P3 ST.E.64 [R18.64], R128 ;  /* 0x000000801200b985 */ /* 0x0005e2000c101b06 */
[----:B------:R-:W-:Y:S02]  /*15260*/  @!P4 LEA.HI.X R3, R6, R4, R27, 0x2, P0 ;  /* 0x000000040603c211 */ /* 0x000fe400000f141b */
[----:B------:R-:W-:-:S03]  /*15270*/  ISETP.GE.AND P3, PT, R12, c[0x0][0x3c8], PT ;  /* 0x0000f2000c007a0c */ /* 0x000fc60003f66270 */
[----:B------:R4:W-:Y:S01]  /*15280*/  @!P4 ST.E.64 [R2.64], R124 ;  /* 0x0000007c0200c985 */ /* 0x0009e2000c101b06 */
[----:B------:R-:W-:Y:S02]  /*15290*/  ISETP.GE.AND P4, PT, R14, c[0x0][0x3c8], PT ;  /* 0x0000f2000e007a0c */ /* 0x000fe40003f86270 */
[----:B--2---:R-:W-:-:S04]  /*152a0*/  @!P1 LEA R18, P0, R16, R0, 0x2 ;  /* 0x0000000010129211 */ /* 0x004fc800078010ff */
[----:B------:R-:W-:Y:S02]  /*152b0*/  @!P1 LEA.HI.X R19, R16, R4, R28, 0x2, P0 ;  /* 0x0000000410139211 */ /* 0x000fe400000f141c */
[----:B----4-:R-:W-:-:S03]  /*152c0*/  @!P2 LEA R2, P0, R15, R0, 0x2 ;  /* 0x000000000f02a211 */ /* 0x010fc600078010ff */
[----:B------:R2:W-:Y:S01]  /*152d0*/  @!P1 ST.E.64 [R18.64], R166 ;  /* 0x000000a612009985 */ /* 0x0005e2000c101b06 */
[----:B------:R-:W-:Y:S02]  /*152e0*/  ISETP.GE.AND P1, PT, R13, c[0x0][0x3c8], PT ;  /* 0x0000f2000d007a0c */ /* 0x000fe40003f26270 */
[----:B------:R-:W-:Y:S02]  /*152f0*/  @!P2 LEA.HI.X R3, R15, R4, R29, 0x2, P0 ;  /* 0x000000040f03a211 */ /* 0x000fe400000f141d */
[----:B------:R-:W-:-:S03]  /*15300*/  @!P4 LEA R20, P0, R14, R0, 0x2 ;  /* 0x000000000e14c211 */ /* 0x000fc600078010ff */
        /* <DEDUP_REMOVED lines=11> */
[----:B-----5:R-:W-:-:S03]  /*153c0*/  @!P4 LEA R20, P0, R11, R0, 0x2 ;  /* 0x000000000b14c211 */ /* 0x020fc600078010ff */
[----:B------:R4:W-:Y:S01]  /*153d0*/  @!P3 ST.E.64 [R2.64], R112 ;  /* 0x000000700200b985 */ /* 0x0009e2000c101b06 */
[----:B------:R-:W-:-:S05]  /*153e0*/  @!P4 LEA.HI.X R21, R11, R4, R33, 0x2, P0 ;  /* 0x000000040b15c211 */ /* 0x000fca00000f1421 */
[----:B------:R1:W-:Y:S01]  /*153f0*/  @!P4 ST.E.64 [R20.64], R178 ;  /* 0x000000b21400c985 */ /* 0x0003e2000c101b06 */
[----:B--2---:R-:W-:-:S04]  /*15400*/  @!P2 LEA R18, P0, R10, R0, 0x2 ;  /* 0x000000000a12a211 */ /* 0x004fc800078010ff */
[----:B------:R-:W-:Y:S02]  /*15410*/  @!P2 LEA.HI.X R19, R10, R4, R34, 0x2, P0 ;  /* 0x000000040a13a211 */ /* 0x000fe400000f1422 */
[----:B----4-:R-:W-:-:S03]  /*15420*/  @!P1 LEA R2, P0, R9, R0, 0x2 ;  /* 0x0000000009029211 */ /* 0x010fc600078010ff */
[----:B------:R1:W-:Y:S01]  /*15430*/  @!P2 ST.E.64 [R18.64], R96 ;  /* 0x000000601200a985 */ /* 0x0003e2000c101b06 */
[----:B------:R-:W-:-:S05]  /*15440*/  @!P1 LEA.HI.X R3, R9, R4, R35, 0x2, P0 ;  /* 0x0000000409039211 */ /* 0x000fca00000f1423 */
[----:B------:R1:W-:Y:S04]  /*15450*/  @!P1 ST.E.64 [R2.64], R84 ;  /* 0x0000005402009985 */ /* 0x0003e8000c101b06 */
.L_x_289:
[----:B------:R-:W-:Y:S05]  /*15460*/  BSYNC B0 ;  /* 0x0000000000007941 */ /* 0x000fea0003800000 */
.L_x_288:
[----:B------:R-:W-:Y:S05]  /*15470*/  BRA.DIV ~URZ, `(.L_x_290) ;  /* 0x000031727f007947 */ /* 0x000fea000b800000 */
[----:B--2---:R2:W1:Y:S04]  /*15480*/  SHFL.IDX PT, R4, R17, 0x1, 0x1c1f ;  /* 0x003c1f0011047f89 */ /* 0x00446800000e0000 */
[----:B----4-:R2:W4:Y:S02]  /*15490*/  SHFL.IDX PT, R0, R24, 0x1, 0x1c1f ;  /* 0x003c1f0018007f89 */ /* 0x01052400000e0000 */
.L_x_351:
[----:B------:R-:W-:Y:S01]  /*154a0*/  BSSY B0, `(.L_x_291) ;  /* 0x0000033000007945 */ /* 0x000fe20003800000 */
[----:B------:R-:W-:Y:S05]  /*154b0*/  @P6 BRA `(.L_x_292) ;  /* 0x0000031000006947 */ /* 0x000fea0003800000 */
[----:B------:R-:W-:Y:S02]  /*154c0*/  ISETP.GE.AND P1, PT, R252, c[0x0][0x3c8], PT ;  /* 0x0000f200fc007a0c */ /* 0x000fe40003f26270 */
[----:B------:R-:W-:Y:S02]  /*154d0*/  ISETP.GE.AND P0, PT, R8, c[0x0][0x3c8], PT ;  /* 0x0000f20008007a0c */ /* 0x000fe40003f06270 */
[----:B------:R-:W-:Y:S02]  /*154e0*/  ISETP.GE.AND P3, PT, R7, c[0x0][0x3c8], PT ;  /* 0x0000f20007007a0c */ /* 0x000fe40003f66270 */
[----:B------:R-:W-:-:S07]  /*154f0*/  ISETP.GE.AND P4, PT, R6, c[0x0][0x3c8], PT ;  /* 0x0000f20006007a0c */ /* 0x000fce0003f86270 */
[----:B-1--4-:R-:W-:Y:S02]  /*15500*/  @!P1 IMAD.MOV.U32 R18, RZ, RZ, R0 ;  /* 0x000000ffff129224 */ /* 0x012fe400078e0000 */
[----:B------:R-:W-:Y:S01]  /*15510*/  @!P1 IMAD.MOV.U32 R19, RZ, RZ, R4 ;  /* 0x000000ffff139224 */ /* 0x000fe200078e0004 */
[----:B------:R-:W-:-:S03]  /*15520*/  @!P0 LEA R2, P2, R8, R0, 0x2 ;  /* 0x0000000008028211 */ /* 0x000fc600078410ff */
[----:B------:R-:W-:Y:S01]  /*15530*/  @!P1 IMAD.WIDE R18, R252, 0x4, R18 ;  /* 0x00000004fc129825 */ /* 0x000fe200078e0212 */
[----:B------:R-:W-:Y:S02]  /*15540*/  @!P0 LEA.HI.X R3, R8, R4, R26, 0x2, P2 ;  /* 0x0000000408038211 */ /* 0x000fe400010f141a */
[----:B------:R-:W-:Y:S02]  /*15550*/  ISETP.GE.AND P2, PT, R16, c[0x0][0x3c8], PT ;  /* 0x0000f20010007a0c */ /* 0x000fe40003f46270 */
[----:B------:R1:W-:Y:S01]  /*15560*/  @!P1 ST.E.64 [R18.64], R138 ;  /* 0x0000008a12009985 */ /* 0x0003e2000c101b06 */
[----:B------:R-:W-:-:S03]  /*15570*/  ISETP.GE.AND P1, PT, R15, c[0x0][0x3c8], PT ;  /* 0x0000f2000f007a0c */ /* 0x000fc60003f26270 */
[----:B------:R4:W-:Y:S01]  /*15580*/  @!P0 ST.E.64 [R2.64], R174 ;  /* 0x000000ae02008985 */ /* 0x0009e2000c101b06 */
[CC--:B-1----:R-:W-:Y:S02]  /*15590*/  @!P3 LEA R18, P5, R7.reuse, R0.reuse, 0x2 ;  /* 0x000000000712b211 */ /* 0x0c2fe400078a10ff */
[C---:B----4-:R-:W-:Y:S02]  /*155a0*/  @!P4 LEA R2, P0, R6.reuse, R0, 0x2 ;  /* 0x000000000602c211 */ /* 0x050fe400078010ff */
[-C--:B------:R-:W-:Y:S02]  /*155b0*/  @!P3 LEA.HI.X R19, R7, R4.reuse, R25, 0x2, P5 ;  /* 0x000000040713b211 */ /* 0x080fe400028f1419 */
[----:B------:R-:W-:Y:S02]  /*155c0*/  @!P4 LEA.HI.X R3, R6, R4, R27, 0x2, P0 ;  /* 0x000000040603c211 */ /* 0x000fe400000f141b */
[----:B------:R-:W-:Y:S01]  /*155d0*/  ISETP.GE.AND P0, PT, R14, c[0x0][0x3c8], PT ;  /* 0x0000f2000e007a0c */ /* 0x000fe20003f06270 */
[----:B------:R1:W-:Y:S01]  /*155e0*/  @!P3 ST.E.64 [R18.64], R176 ;  /* 0x000000b01200b985 */ /* 0x0003e2000c101b06 */
[----:B------:R-:W-:-:S03]  /*155f0*/  ISETP.GE.AND P5, PT, R12, c[0x0][0x3c8], PT ;  /* 0x0000f2000c007a0c */ /* 0x000fc60003fa6270 */
[----:B------:R4:W-:Y:S01]  /*15600*/  @!P4 ST.E.64 [R2.64], R100 ;  /* 0x000000640200c985 */ /* 0x0009e2000c101b06 */
        /* <DEDUP_REMOVED lines=10> */
[CC--:B----4-:R-:W-:Y:S02]  /*156b0*/  @!P4 LEA R2, P1, R13.reuse, R0.reuse, 0x2 ;  /* 0x000000000d02c211 */ /* 0x0d0fe400078210ff */
[----:B------:R-:W-:Y:S01]  /*156c0*/  ISETP.GE.AND P2, PT, R10, c[0x0][0x3c8], PT ;  /* 0x0000f2000a007a0c */ /* 0x000fe20003f46270 */
[----:B------:R1:W-:Y:S01]  /*156d0*/  @!P0 ST.E.64 [R18.64], R130 ;  /* 0x0000008212008985 */ /* 0x0003e2000c101b06 */
[----:B------:R-:W-:Y:S02]  /*156e0*/  @!P5 LEA R22, P0, R12, R0, 0x2 ;  /* 0x000000000c16d211 */ /* 0x000fe400078010ff */
[----:B------:R-:W-:Y:S02]  /*156f0*/  @!P4 LEA.HI.X R3, R13, R4, R30, 0x2, P1 ;  /* 0x000000040d03c211 */ /* 0x000fe400008f141e */
[----:B------:R-:W-:-:S02]  /*15700*/  ISETP.GE.AND P1, PT, R9, c[0x0][0x3c8], PT ;  /* 0x0000f20009007a0c */ /* 0x000fc40003f26270 */
[----:B------:R-:W-:Y:S01]  /*15710*/  @!P5 LEA.HI.X R23, R12, R4, R32, 0x2, P0 ;  /* 0x000000040c17d211 */ /* 0x000fe200000f1420 */
[----:B------:R4:W-:Y:S01]  /*15720*/  @!P4 ST.E.64 [R2.64], R134 ;  /* 0x000000860200c985 */ /* 0x0009e2000c101b06 */
[----:B------:R-:W-:-:S03]  /*15730*/  @!P3 LEA R20, P0, R11, R0, 0x2 ;  /* 0x000000000b14b211 */ /* 0x000fc600078010ff */
[----:B------:R2:W-:Y:S01]  /*15740*/  @!P5 ST.E.64 [R22.64], R182 ;  /* 0x000000b61600d985 */ /* 0x0005e2000c101b06 */
[----:B------:R-:W-:-:S05]  /*15750*/  @!P3 LEA.HI.X R21, R11, R4, R33, 0x2, P0 ;  /* 0x000000040b15b211 */ /* 0x000fca00000f1421 */
[----:B------:R2:W-:Y:S01]  /*15760*/  @!P3 ST.E.64 [R20.64], R180 ;  /* 0x000000b41400b985 */ /* 0x0005e2000c101b06 */
[----:B-1----:R-:W-:-:S04]  /*15770*/  @!P2 LEA R18, P0, R10, R0, 0x2 ;  /* 0x000000000a12a211 */ /* 0x002fc800078010ff */
[----:B------:R-:W-:Y:S02]  /*15780*/  @!P2 LEA.HI.X R19, R10, R4, R34, 0x2, P0 ;  /* 0x000000040a13a211 */ /* 0x000fe400000f1422 */
[----:B----4-:R-:W-:-:S03]  /*15790*/  @!P1 LEA R2, P0, R9, R0, 0x2 ;  /* 0x0000000009029211 */ /* 0x010fc600078010ff */
[----:B------:R2:W-:Y:S01]  /*157a0*/  @!P2 ST.E.64 [R18.64], R98 ;  /* 0x000000621200a985 */ /* 0x0005e2000c101b06 */
[----:B------:R-:W-:-:S05]  /*157b0*/  @!P1 LEA.HI.X R3, R9, R4, R35, 0x2, P0 ;  /* 0x0000000409039211 */ /* 0x000fca00000f1423 */
[----:B------:R2:W-:Y:S04]  /*157c0*/  @!P1 ST.E.64 [R2.64], R86 ;  /* 0x0000005602009985 */ /* 0x0005e8000c101b06 */
.L_x_292:
[----:B------:R-:W-:Y:S05]  /*157d0*/  BSYNC B0 ;  /* 0x0000000000007941 */ /* 0x000fea0003800000 */
.L_x_291:
[----:B------:R-:W-:Y:S05]  /*157e0*/  BRA.DIV ~URZ, `(.L_x_293) ;  /* 0x00002ec27f007947 */ /* 0x000fea000b800000 */
[----:B-1----:R1:W2:Y:S02]  /*157f0*/  SHFL.IDX PT, R4, R17, 0x2, 0x1c1f ;  /* 0x005c1f0011047f89 */ /* 0x0022a400000e0000 */
.L_x_352:
[----:B------:R-:W-:Y:S05]  /*15800*/  BRA.DIV ~URZ, `(.L_x_294) ;  /* 0x00002f127f007947 */ /* 0x000fea000b800000 */
[----:B----4-:R4:W1:Y:S02]  /*15810*/  SHFL.IDX PT, R0, R24, 0x2, 0x1c1f ;  /* 0x005c1f0018007f89 */ /* 0x01086400000e0000 */
.L_x_353:
[----:B--2---:R-:W2:Y:S01]  /*15820*/  LDL R2, [R1+0x2c] ;  /* 0x00002c0001027983 */ /* 0x004ea20000100800 */
[----:B------:R-:W-:Y:S01]  /*15830*/  BSSY B0, `(.L_x_295) ;  /* 0x0000034000007945 */ /* 0x000fe20003800000 */
[----:B--2---:R-:W-:-:S13]  /*15840*/  LOP3.LUT P0, RZ, R2, 0x1, RZ, 0xc0, !PT ;  /* 0x0000000102ff7812 */ /* 0x004fda000780c0ff */
[----:B------:R-:W-:Y:S05]  /*15850*/  @P0 BRA `(.L_x_296) ;  /* 0x0000031000000947 */ /* 0x000fea0003800000 */
[----:B------:R-:W-:Y:S02]  /*15860*/  ISETP.GE.AND P0, PT, R252, c[0x0][0x3c8], PT ;  /* 0x0000f200fc007a0c */ /* 0x000fe40003f06270 */
[----:B------:R-:W-:Y:S02]  /*15870*/  ISETP.GE.AND P2, PT, R8, c[0x0][0x3c8], PT ;  /* 0x0000f20008007a0c */ /* 0x000fe40003f46270 */
[----:B------:R-:W-:Y:S02]  /*15880*/  ISETP.GE.AND P4, PT, R7, c[0x0][0x3c8], PT ;  /* 0x0000f20007007a0c */ /* 0x000fe40003f86270 */
[----:B------:R-:W-:Y:S02]  /*15890*/  ISETP.GE.AND P3, PT, R6, c[0x0][0x3c8], PT ;  /* 0x0000f20006007a0c */ /* 0x000fe40003f66270 */
[----:B------:R-:W-:-:S05]  /*158a0*/  ISETP.GE.AND P6, PT, R14, c[0x0][0x3c8], PT ;  /* 0x0000f2000e007a0c */ /* 0x000fca0003fc6270 */
[----:B-1----:R-:W-:Y:S02]  /*158b0*/  @!P0 IMAD.MOV.U32 R18, RZ, RZ, R0 ;  /* 0x000000ffff128224 */ /* 0x002fe400078e0000 */
        /* <DEDUP_REMOVED lines=9> */
[C---:B--2---:R-:W-:Y:S02]  /*15950*/  @!P3 LEA R2, P2, R6.reuse, R0, 0x2 ;  /* 0x000000000602b211 */ /* 0x044fe400078410ff */
[-C--:B------:R-:W-:Y:S02]  /*15960*/  @!P4 LEA.HI.X R19, R7, R4.reuse, R25, 0x2, P5 ;  /* 0x000000040713c211 */ /* 0x080fe400028f1419 */
[----:B------:R-:W-:Y:S02]  /*15970*/  @!P3 LEA.HI.X R3, R6, R4, R27, 0x2, P2 ;  /* 0x000000040603b211 */ /* 0x000fe400010f141b */
[----:B------:R-:W-:Y:S01]  /*15980*/  @!P1 LEA R20, P5, R16, R0, 0x2 ;  /* 0x0000000010149211 */ /* 0x000fe200078a10ff */
[----:B------:R1:W-:Y:S01]  /*15990*/  @!P4 ST.E.64 [R18.64], R44 ;  /* 0x0000002c1200c985 */ /* 0x0003e2000c101b06 */
[----:B------:R-:W-:-:S02]  /*159a0*/  ISETP.GE.AND P4, PT, R13, c[0x0][0x3c8], PT ;  /* 0x0000f2000d007a0c */ /* 0x000fc40003f86270 */
[----:B------:R-:W-:Y:S01]  /*159b0*/  @!P1 LEA.HI.X R21, R16, R4, R28, 0x2, P5 ;  /* 0x0000000410159211 */ /* 0x000fe200028f141c */
[----:B------:R2:W-:Y:S01]  /*159c0*/  @!P3 ST.E.64 [R2.64], R46 ;  /* 0x0000002e0200b985 */ /* 0x0005e2000c101b06 */
[----:B------:R-:W-:-:S03]  /*159d0*/  ISETP.GE.AND P3, PT, R12, c[0x0][0x3c8], PT ;  /* 0x0000f2000c007a0c */ /* 0x000fc60003f66270 */
[----:B------:R-:W-:Y:S01]  /*159e0*/  @!P1 ST.E.64 [R20.64], R64 ;  /* 0x0000004014009985 */ /* 0x000fe2000c101b06 */
[----:B------:R-:W-:Y:S02]  /*159f0*/  ISETP.GE.AND P1, PT, R10, c[0x0][0x3c8], PT ;  /* 0x0000f2000a007a0c */ /* 0x000fe40003f26270 */
[CC--:B-1----:R-:W-:Y:S02]  /*15a00*/  @!P6 LEA R18, P5, R14.reuse, R0.reuse, 0x2 ;  /* 0x000000000e12e211 */ /* 0x0c2fe400078a10ff */
[C---:B--2---:R-:W-:Y:S02]  /*15a10*/  @!P0 LEA R2, P2, R15.reuse, R0, 0x2 ;  /* 0x000000000f028211 */ /* 0x044fe400078410ff */
[-C--:B------:R-:W-:Y:S02]  /*15a20*/  @!P6 LEA.HI.X R19, R14, R4.reuse, R31, 0x2, P5 ;  /* 0x000000040e13e211 */ /* 0x080fe400028f141f */
[----:B------:R-:W-:Y:S02]  /*15a30*/  @!P0 LEA.HI.X R3, R15, R4, R29, 0x2, P2 ;  /* 0x000000040f038211 */ /* 0x000fe400010f141d */
[----:B------:R-:W-:-:S03]  /*15a40*/  ISETP.GE.AND P2, PT, R11, c[0x0][0x3c8], PT ;  /* 0x0000f2000b007a0c */ /* 0x000fc60003f46270 */
[----:B------:R1:W-:Y:S01]  /*15a50*/  @!P0 ST.E.64 [R2.64], R50 ;  /* 0x0000003202008985 */ /* 0x0003e2000c101b06 */
[----:B------:R-:W-:-:S03]  /*15a60*/  ISETP.GE.AND P0, PT, R9, c[0x0][0x3c8], PT ;  /* 0x0000f20009007a0c */ /* 0x000fc60003f06270 */
[----:B------:R2:W-:Y:S01]  /*15a70*/  @!P6 ST.E.64 [R18.64], R52 ;  /* 0x000000341200e985 */ /* 0x0005e2000c101b06 */
[----:B-1----:R-:W-:-:S04]  /*15a80*/  @!P4 LEA R2, P5, R13, R0, 0x2 ;  /* 0x000000000d02c211 */ /* 0x002fc800078a10ff */
[----:B------:R-:W-:Y:S02]  /*15a90*/  @!P4 LEA.HI.X R3, R13, R4, R30, 0x2, P5 ;  /* 0x000000040d03c211 */ /* 0x000fe400028f141e */
[----:B------:R-:W-:-:S03]  /*15aa0*/  @!P3 LEA R22, P5, R12, R0, 0x2 ;  /* 0x000000000c16b211 */ /* 0x000fc600078a10ff */
[----:B------:R1:W-:Y:S01]  /*15ab0*/  @!P4 ST.E.64 [R2.64], R54 ;  /* 0x000000360200c985 */ /* 0x0003e2000c101b06 */
[C---:B------:R-:W-:Y:S02]  /*15ac0*/  @!P2 LEA R20, P4, R11.reuse, R0, 0x2 ;  /* 0x000000000b14a211 */ /* 0x040fe400078810ff */
[----:B------:R-:W-:Y:S02]  /*15ad0*/  @!P3 LEA.HI.X R23, R12, R4, R32, 0x2, P5 ;  /* 0x000000040c17b211 */ /* 0x000fe400028f1420 */
[C---:B--2---:R-:W-:Y:S02]  /*15ae0*/  @!P1 LEA R18, P5, R10.reuse, R0, 0x2 ;  /* 0x000000000a129211 */ /* 0x044fe400078a10ff */
[-C--:B------:R-:W-:Y:S01]  /*15af0*/  @!P2 LEA.HI.X R21, R11, R4.reuse, R33, 0x2, P4 ;  /* 0x000000040b15a211 */ /* 0x080fe200020f1421 */
[----:B------:R2:W-:Y:S01]  /*15b00*/  @!P3 ST.E.64 [R22.64], R68 ;  /* 0x000000441600b985 */ /* 0x0005e2000c101b06 */
[----:B------:R-:W-:-:S03]  /*15b10*/  @!P1 LEA.HI.X R19, R10, R4, R34, 0x2, P5 ;  /* 0x000000040a139211 */ /* 0x000fc600028f1422 */
[----:B------:R2:W-:Y:S04]  /*15b20*/  @!P2 ST.E.64 [R20.64], R60 ;  /* 0x0000003c1400a985 */ /* 0x0005e8000c101b06 */
[----:B------:R2:W-:Y:S01]  /*15b30*/  @!P1 ST.E.64 [R18.64], R56 ;  /* 0x0000003812009985 */ /* 0x0005e2000c101b06 */
[----:B-1----:R-:W-:-:S04]  /*15b40*/  @!P0 LEA R2, P4, R9, R0, 0x2 ;  /* 0x0000000009028211 */ /* 0x002fc800078810ff */
[----:B------:R-:W-:-:S05]  /*15b50*/  @!P0 LEA.HI.X R3, R9, R4, R35, 0x2, P4 ;  /* 0x0000000409038211 */ /* 0x000fca00020f1423 */
[----:B------:R2:W-:Y:S04]  /*15b60*/  @!P0 ST.E.64 [R2.64], R36 ;  /* 0x0000002402008985 */ /* 0x0005e8000c101b06 */
.L_x_296:
[----:B------:R-:W-:Y:S05]  /*15b70*/  BSYNC B0 ;  /* 0x0000000000007941 */ /* 0x000fea0003800000 */
.L_x_295:
[----:B------:R-:W-:Y:S05]  /*15b80*/  BRA.DIV ~URZ, `(.L_x_297) ;  /* 0x00002bf27f007947 */ /* 0x000fea000b800000 */
[----:B------:R2:W3:Y:S04]  /*15b90*/  SHFL.IDX PT, R4, R17, 0x3, 0x1c1f ;  /* 0x007c1f0011047f89 */ /* 0x0004e800000e0000 */
[----:B-1----:R2:W1:Y:S02]  /*15ba0*/  SHFL.IDX PT, R0, R24, 0x3, 0x1c1f ;  /* 0x007c1f0018007f89 */ /* 0x00246400000e0000 */
.L_x_354:
[----:B--2---:R-:W2:Y:S02]  /*15bb0*/  LDL R2, [R1+0x2c] ;  /* 0x00002c0001027983 */ /* 0x004ea40000100800 */
[----:B--2---:R-:W-:-:S13]  /*15bc0*/  LOP3.LUT P0, RZ, R2, 0x2, RZ, 0xc0, !PT ;  /* 0x0000000202ff7812 */ /* 0x004fda000780c0ff */
[----:B------:R-:W-:Y:S05]  /*15bd0*/  @P0 BRA `(.L_x_285) ;  /* 0x0000102000000947 */ /* 0x000fea0003800000 */
[----:B------:R-:W-:Y:S02]  /*15be0*/  ISETP.GE.AND P3, PT, R8, c[0x0][0x3c8], PT ;  /* 0x0000f20008007a0c */ /* 0x000fe40003f66270 */
[----:B------:R-:W-:Y:S02]  /*15bf0*/  ISETP.GE.AND P2, PT, R7, c[0x0][0x3c8], PT ;  /* 0x0000f20007007a0c */ /* 0x000fe40003f46270 */
[----:B------:R-:W-:Y:S02]  /*15c00*/  ISETP.GE.AND P1, PT, R6, c[0x0][0x3c8], PT ;  /* 0x0000f20006007a0c */ /* 0x000fe40003f26270 */
[----:B------:R-:W-:Y:S02]  /*15c10*/  ISETP.GE.AND P4, PT, R252, c[0x0][0x3c8], PT ;  /* 0x0000f200fc007a0c */ /* 0x000fe40003f86270 */
[----:B------:R-:W-:-:S05]  /*15c20*/  ISETP.GE.AND P0, PT, R16, c[0x0][0x3c8], PT ;  /* 0x0000f20010007a0c */ /* 0x000fca0003f06270 */
[CC--:B-1----:R-:W-:Y:S02]  /*15c30*/  @!P3 LEA R22, P6, R8.reuse, R0.reuse, 0x2 ;  /* 0x000000000816b211 */ /* 0x0c2fe400078c10ff */
[C---:B------:R-:W-:Y:S02]  /*15c40*/  @!P2 LEA R20, P5, R7.reuse, R0, 0x2 ;  /* 0x000000000714a211 */ /* 0x040fe400078a10ff */
[-C--:B---3--:R-:W-:Y:S02]  /*15c50*/  @!P3 LEA.HI.X R23, R8, R4.reuse, R26, 0x2, P6 ;  /* 0x000000040817b211 */ /* 0x088fe400030f141a */
[----:B------:R-:W-:Y:S01]  /*15c60*/  @!P2 LEA.HI.X R21, R7, R4, R25, 0x2, P5 ;  /* 0x000000040715a211 */ /* 0x000fe200028f1419 */
[----:B----4-:R-:W-:Y:S01]  /*15c70*/  @!P4 IMAD.MOV.U32 R24, RZ, RZ, R0 ;  /* 0x000000ffff18c224 */ /* 0x010fe200078e0000 */
[-C--:B------:R-:W-:Y:S01]  /*15c80*/  @!P1 LEA R18, P6, R6, R0.reuse, 0x2 ;  /* 0x0000000006129211 */ /* 0x080fe200078c10ff */
[----:B------:R-:W-:Y:S01]  /*15c90*/  @!P4 IMAD.MOV.U32 R25, RZ, RZ, R4 ;  /* 0x000000ffff19c224 */ /* 0x000fe200078e0004 */
[----:B------:R-:W-:-:S02]  /*15ca0*/  @!P0 LEA R2, P5, R16, R0, 0x2 ;  /* 0x0000000010028211 */ /* 0x000fc400078a10ff */
[-C--:B------:R-:W-:Y:S01]  /*15cb0*/  @!P1 LEA.HI.X R19, R6, R4.reuse, R27, 0x2, P6 ;  /* 0x0000000406139211 */ /* 0x080fe200030f141b */
[----:B------:R-:W-:Y:S01]  /*15cc0*/  @!P4 IMAD.WIDE R24, R252, 0x4, R24 ;  /* 0x00000004fc18c825 */ /* 0x000fe200078e0218 */
[----:B------:R-:W-:Y:S02]  /*15cd0*/  ISETP.GE.AND P6, PT, R15, c[0x0][0x3c8], PT ;  /* 0x0000f2000f007a0c */ /* 0x000fe40003fc6270 */
[----:B------:R-:W-:Y:S02]  /*15ce0*/  @!P0 LEA.HI.X R3, R16, R4, R28, 0x2, P5 ;  /* 0x0000000410038211 */ /* 0x000fe400028f141c */
[----:B------:R-:W-:Y:S01]  /*15cf0*/  ISETP.GE.AND P5, PT, R14, c[0x0][0x3c8], PT ;  /* 0x0000f2000e007a0c */ /* 0x000fe20003fa6270 */
[----:B------:R-:W-:Y:S01]  /*15d00*/  @!P4 ST.E.64 [R24.64], R82 ;  /* 0x000000521800c985 */ /* 0x000fe2000c101b06 */
[----:B------:R-:W-:-:S03]  /*15d10*/  ISETP.GE.AND P4, PT, R13, c[0x0][0x3c8], PT ;  /* 0x0000f2000d007a0c */ /* 0x000fc60003f86270 */
[----:B------:R-:W-:Y:S01]  /*15d20*/  @!P3 ST.E.64 [R22.64], R76 ;  /* 0x0000004c1600b985 */ /* 0x000fe2000c101b06 */
[----:B------:R-:W-:-:S03]  /*15d30*/  ISETP.GE.AND P3, PT, R12, c[0x0][0x3c8], PT ;  /* 0x0000f2000c007a0c */ /* 0x000fc60003f66270 */
[----:B------:R1:W-:Y:S01]  /*15d40*/  @!P2 ST.E.64 [R20.64], R72 ;  /* 0x000000481400a985 */ /* 0x0003e2000c101b06 */
[----:B------:R-:W-:-:S03]  /*15d50*/  ISETP.GE.AND P2, PT, R11, c[0x0][0x3c8], PT ;  /* 0x0000f2000b007a0c */ /* 0x000fc60003f46270 */
[----:B------:R2:W-:Y:S04]  /*15d60*/  @!P1 ST.E.64 [R18.64], R66 ;  /* 0x0000004212009985 */ /* 0x0005e8000c101b06 */
[----:B------:R3:W-:Y:S01]  /*15d70*/  @!P0 ST.E.64 [R2.64], R48 ;  /* 0x0000003002008985 */ /* 0x0007e2000c101b06 */
[CC--:B-1----:R-:W-:Y:S02]  /*15d80*/  @!P6 LEA R20, P0, R15.reuse, R0.reuse, 0x2 ;  /* 0x000000000f14e211 */ /* 0x0c2fe400078010ff */
[----:B--2---:R-:W-:Y:S02]  /*15d90*/  @!P5 LEA R18, P1, R14, R0, 0x2 ;  /* 0x000000000e12d211 */ /* 0x004fe400078210ff */
[----:B------:R-:W-:Y:S02]  /*15da0*/  @!P6 LEA.HI.X R21, R15, R4, R29, 0x2, P0 ;  /* 0x000000040f15e211 */ /* 0x000fe400000f141d */
[----:B------:R-:W-:-:S02]  /*15db0*/  @!P4 LEA R16, P0, R13, R0, 0x2 ;  /* 0x000000000d10c211 */ /* 0x000fc400078010ff */
[-C--:B------:R-:W-:Y:S01]  /*15dc0*/  @!P5 LEA.HI.X R19, R14, R4.reuse, R31, 0x2, P1 ;  /* 0x000000040e13d211 */ /* 0x080fe200008f141f */
[----:B------:R1:W-:Y:S01]  /*15dd0*/  @!P6 ST.E.64 [R20.64], R88 ;  /* 0x000000581400e985 */ /* 0x0003e2000c101b06 */
[----:B------:R-:W-:Y:S02]  /*15de0*/  ISETP.GE.AND P1, PT, R10, c[0x0][0x3c8], PT ;  /* 0x0000f2000a007a0c */ /* 0x000fe40003f26270 */
[----:B------:R-:W-:Y:S01]  /*15df0*/  @!P4 LEA.HI.X R17, R13, R4, R30, 0x2, P0 ;  /* 0x000000040d11c211 */ /* 0x000fe200000f141e */
[----:B------:R1:W-:Y:S01]  /*15e00*/  @!P5 ST.E.64 [R18.64], R80 ;  /* 0x000000501200d985 */ /* 0x0003e2000c101b06 */
[----:B------:R-:W-:-:S03]  /*15e10*/  @!P3 LEA R14, P0, R12, R0, 0x2 ;  /* 0x000000000c0eb211 */ /* 0x000fc600078010ff */
[----:B------:R1:W-:Y:S01]  /*15e20*/  @!P4 ST.E.64 [R16.64], R74 ;  /* 0x0000004a1000c985 */ /* 0x0003e2000c101b06 */
[----:B------:R-:W-:Y:S02]  /*15e30*/  @!P3 LEA.HI.X R15, R12, R4, R32, 0x2, P0 ;  /* 0x000000040c0fb211 */ /* 0x000fe400000f1420 */
[----:B------:R-:W-:-:S03]  /*15e40*/  @!P2 LEA R6, P0, R11, R0, 0x2 ;  /* 0x000000000b06a211 */ /* 0x000fc600078010ff */
[----:B------:R1:W-:Y:S01]  /*15e50*/  @!P3 ST.E.64 [R14.64], R70 ;  /* 0x000000460e00b985 */ /* 0x0003e2000c101b06 */
[----:B------:R-:W-:Y:S02]  /*15e60*/  @!P2 LEA.HI.X R7, R11, R4, R33, 0x2, P0 ;  /* 0x000000040b07a211 */ /* 0x000fe400000f1421 */
[----:B---3--:R-:W-:-:S03]  /*15e70*/  @!P1 LEA R2, P0, R10, R0, 0x2 ;  /* 0x000000000a029211 */ /* 0x008fc600078010ff */
[----:B------:R1:W-:Y:S01]  /*15e80*/  @!P2 ST.E.64 [R6.64], R62 ;  /* 0x0000003e0600a985 */ /* 0x0003e2000c101b06 */
[----:B------:R-:W-:Y:S02]  /*15e90*/  @!P1 LEA.HI.X R3, R10, R4, R34, 0x2, P0 ;  /* 0x000000040a039211 */ /* 0x000fe400000f1422 */
[----:B------:R-:W-:-:S03]  /*15ea0*/  ISETP.GE.AND P0, PT, R9, c[0x0][0x3c8], PT ;  /* 0x0000f20009007a0c */ /* 0x000fc60003f06270 */
[----:B------:R1:W-:Y:S10]  /*15eb0*/  @!P1 ST.E.64 [R2.64], R58 ;  /* 0x0000003a02009985 */ /* 0x0003f4000c101b06 */
[----:B------:R-:W-:Y:S05]  /*15ec0*/  @P0 BRA `(.L_x_285) ;  /* 0x00000d3000000947 */ /* 0x000fea0003800000 */
[----:B-1----:R-:W-:-:S04]  /*15ed0*/  LEA R2, P0, R9, R0, 0x2 ;  /* 0x0000000009027211 */ /* 0x002fc800078010ff */
[----:B------:R-:W-:-:S05]  /*15ee0*/  LEA.HI.X R3, R9, R4, R35, 0x2, P0 ;  /* 0x0000000409037211 */ /* 0x000fca00000f1423 */
[----:B------:R1:W-:Y:S01]  /*15ef0*/  ST.E.64 [R2.64], R38 ;  /* 0x0000002602007985 */ /* 0x0003e2000c101b06 */
[----:B------:R-:W-:Y:S05]  /*15f00*/  BRA `(.L_x_285) ;  /* 0x00000cf000007947 */ /* 0x000fea0003800000 */
.L_x_270:
[----:B------:R-:W2:Y:S04]  /*15f10*/  LDL.LU R7, [R1+0x8] ;  /* 0x0000080001077983 */ /* 0x000ea80000300800 */
[----:B------:R-:W3:Y:S01]  /*15f20*/  LDL R6, [R1+0x10] ;  /* 0x0000100001067983 */ /* 0x000ee20000100800 */
        /* <DEDUP_REMOVED lines=10> */
[----:B---3--:R-:W-:-:S05]  /*15fd0*/  @P1 LEA.HI.X R3, R249, c[0x0][0x50c], R6, 0x2, P0 ;  /* 0x00014300f9031a11 */ /* 0x008fca00000f1406 */
[----:B------:R1:W5:Y:S01]  /*15fe0*/  @P1 LDG.E R19, [R2.64] ;  /* 0x0000000602131981 */ /* 0x000362000c1e1900 */
[----:B--2---:R-:W-:-:S04]  /*15ff0*/  ISETP.NE.AND P0, PT, R7, RZ, PT ;  /* 0x000000ff0700720c */ /* 0x004fc80003f05270 */
[----:B------:R-:W-:Y:S01]  /*16000*/  SEL R17, R7, c[0x0][0x3d4], P0 ;  /* 0x0000f50007117a07 */ /* 0x000fe20000000000 */
[----:B------:R-:W-:Y:S05]  /*16010*/  @P1 BRA `(.L_x_298) ;  /* 0x0000004000001947 */ /* 0x000fea0003800000 */
[----:B------:R-:W-:Y:S05]  /*16020*/  @!P2 BRA `(.L_x_298) ;  /* 0x000000300000a947 */ /* 0x000fea0003800000 */
[----:B-1----:R1:W2:Y:S04]  /*16030*/  LDG.E R2, [R4.64] ;  /* 0x0000000604027981 */ /* 0x0022a8000c1e1900 */
[----:B-1----:R-:W2:Y:S02]  /*16040*/  LDG.E R4, [R4.64+0x4] ;  /* 0x0000040604047981 */ /* 0x002ea4000c1e1900 */
[----:B--2--5:R-:W-:Y:S02]  /*16050*/  IADD3 R19, -R2, R4, RZ ;  /* 0x0000000402137210 */ /* 0x024fe40007ffe1ff */
.L_x_298:
[----:B-1----:R-:W1:Y:S01]  /*16060*/  S2R R4, SR_TID.X ;  /* 0x0000000000047919 */ /* 0x002e620000002100 */
[----:B------:R-:W-:Y:S01]  /*16070*/  BSSY B0, `(.L_x_299) ;  /* 0x0000037000007945 */ /* 0x000fe20003800000 */
[----:B------:R-:W-:Y:S02]  /*16080*/  SEL R10, R249, RZ, !P2 ;  /* 0x000000fff90a7207 */ /* 0x000fe40005000000 */
[----:B------:R-:W-:-:S02]  /*16090*/  SEL R20, R6, RZ, !P2 ;  /* 0x000000ff06147207 */ /* 0x000fc40005000000 */
[----:B-----5:R-:W-:Y:S02]  /*160a0*/  SHF.R.S32.HI R16, RZ, 0x1f, R0 ;  /* 0x0000001fff107819 */ /* 0x020fe40000011400 */
[----:B-1----:R-:W-:-:S13]  /*160b0*/  ISETP.GT.AND P0, PT, R4, 0x7f, PT ;  /* 0x0000007f0400780c */ /* 0x002fda0003f04270 */
[----:B------:R-:W-:Y:S05]  /*160c0*/  @P0 BRA `(.L_x_300) ;  /* 0x0000031000000947 */ /* 0x000fea0003800000 */
[----:B------:R-:W2:Y:S01]  /*160d0*/  LDL R3, [R1+0x4] ;  /* 0x0000040001037983 */ /* 0x000ea20000100800 */
[----:B------:R-:W-:Y:S01]  /*160e0*/  IMAD R2, R19, c[0x0][0x4e8], RZ ;  /* 0x00013a0013027a24 */ /* 0x000fe200078e02ff */
[----:B--2---:R-:W-:-:S04]  /*160f0*/  LEA R11, R3, R4, 0x7 ;  /* 0x00000004030b7211 */ /* 0x004fc800078e38ff */
[----:B------:R-:W-:-:S13]  /*16100*/  ISETP.GE.AND P0, PT, R11, R2, PT ;  /* 0x000000020b00720c */ /* 0x000fda0003f06270 */
[----:B------:R-:W-:Y:S05]  /*16110*/  @P0 BRA `(.L_x_300) ;  /* 0x000002c000000947 */ /* 0x000fea0003800000 */
[----:B------:R-:W2:Y:S01]  /*16120*/  LDL.LU R21, [R1+0x3c] ;  /* 0x00003c0001157983 */ /* 0x000ea20000300800 */
[----:B------:R-:W-:Y:S01]  /*16130*/  IMAD.MOV.U32 R2, RZ, RZ, 0x368 ;  /* 0x00000368ff027424 */ /* 0x000fe200078e00ff */
[----:B------:R-:W-:-:S04]  /*16140*/  ISETP.GT.AND P2, PT, R17, 0x1, PT ;  /* 0x000000011100780c */ /* 0x000fc80003f44270 */
[----:B------:R-:W-:-:S04]  /*16150*/  SEL R2, R2, 0x328, P2 ;  /* 0x0000032802027807 */ /* 0x000fc80001000000 */
[----:B------:R1:W3:Y:S08]  /*16160*/  LDC.64 R8, c[0x0][R2+0x170] ;  /* 0x00005c0002087b82 */ /* 0x0002f00000000a00 */
[----:B------:R1:W4:Y:S08]  /*16170*/  LDC.64 R6, c[0x0][R2+0x168] ;  /* 0x00005a0002067b82 */ /* 0x0003300000000a00 */
[----:B------:R1:W5:Y:S08]  /*16180*/  LDC.64 R14, c[0x0][R2+0x178] ;  /* 0x00005e00020e7b82 */ /* 0x0003700000000a00 */
[----:B------:R1:W2:Y:S02]  /*16190*/  LDC.64 R12, c[0x0][R2+0x160] ;  /* 0x00005800020c7b82 */ /* 0x0002a40000000a00 */
[----:B-1----:R-:W-:-:S02]  /*161a0*/  IMAD.MOV.U32 R2, RZ, RZ, c[0x0][0x4e8] ;  /* 0x00013a00ff027624 */ /* 0x002fc400078e00ff */
[-C--:B---3--:R-:W-:Y:S02]  /*161b0*/  IMAD R3, R9, R10.reuse, RZ ;  /* 0x0000000a09037224 */ /* 0x088fe400078e02ff */
[----:B------:R-:W-:Y:S01]  /*161c0*/  IMAD.WIDE.U32 R4, R8, R10, RZ ;  /* 0x0000000a08047225 */ /* 0x000fe200078e00ff */
[----:B------:R-:W-:Y:S02]  /*161d0*/  ISETP.NE.AND P0, PT, R2, 0x1, PT ;  /* 0x000000010200780c */ /* 0x000fe40003f05270 */
[----:B------:R-:W-:Y:S01]  /*161e0*/  MOV R2, R11 ;  /* 0x0000000b00027202 */ /* 0x000fe20000000f00 */
[----:B------:R-:W-:Y:S02]  /*161f0*/  IMAD R8, R8, R20, R3 ;  /* 0x0000001408087224 */ /* 0x000fe400078e0203 */
[-C--:B----4-:R-:W-:Y:S02]  /*16200*/  IMAD R9, R7, R251.reuse, RZ ;  /* 0x000000fb07097224 */ /* 0x090fe400078e02ff */
        /* <DEDUP_REMOVED lines=9> */
[-C--:B-----5:R-:W-:Y:S02]  /*162a0*/  IMAD R8, R15, R3.reuse, RZ ;  /* 0x000000030f087224 */ /* 0x0a0fe400078e02ff */
        /* <DEDUP_REMOVED lines=19> */
.L_x_300:
[----:B------:R-:W-:Y:S05]  /*163e0*/  BSYNC B0 ;  /* 0x0000000000007941 */ /* 0x000fea0003800000 */
.L_x_299:
[----:B------:R-:W-:-:S13]  /*163f0*/  ISETP.GT.AND P0, PT, R17, 0x1, PT ;  /* 0x000000011100780c */ /* 0x000fda0003f04270 */
[----:B------:R-:W-:Y:S05]  /*16400*/  @P0 BRA `(.L_x_285) ;  /* 0x000007f000000947 */ /* 0x000fea0003800000 */
[----:B-1----:R-:W2:Y:S01]  /*16410*/  LDL.LU R2, [R1+0x4] ;  /* 0x0000040001027983 */ /* 0x002ea20000300800 */
[----:B------:R-:W-:-:S03]  /*16420*/  IMAD R4, R16, c[0x0][0x3a0], RZ ;  /* 0x0000e80010047a24 */ /* 0x000fc600078e02ff */
[----:B------:R-:W1:Y:S02]  /*16430*/  S2R R3, SR_TID.X ;  /* 0x0000000000037919 */ /* 0x000e640000002100 */
[----:B-1----:R-:W-:-:S04]  /*16440*/  SHF.R.S32.HI R5, RZ, 0x1f, R3 ;  /* 0x0000001fff057819 */ /* 0x002fc80000011403 */
[----:B------:R-:W-:-:S04]  /*16450*/  LEA.HI R5, R5, R3, RZ, 0x2 ;  /* 0x0000000305057211 */ /* 0x000fc800078f10ff */
[----:B------:R-:W-:-:S04]  /*16460*/  LOP3.LUT R5, R5, 0xfffffffc, RZ, 0xc0, !PT ;  /* 0xfffffffc05057812 */ /* 0x000fc800078ec0ff */
[----:B------:R-:W-:Y:S02]  /*16470*/  IADD3 R5, -R5, R3, RZ ;  /* 0x0000000305057210 */ /* 0x000fe40007ffe1ff */
[----:B--2---:R-:W-:Y:S02]  /*16480*/  MOV R8, R2 ;  /* 0x0000000200087202 */ /* 0x004fe40000000f00 */
[----:B------:R-:W-:Y:S02]  /*16490*/  MOV R2, c[0x0][0x4e8] ;  /* 0x00013a0000027a02 */ /* 0x000fe40000000f00 */
[----:B------:R-:W-:Y:S02]  /*164a0*/  LEA R11, R8, R238, 0x7 ;  /* 0x000000ee080b7211 */ /* 0x000fe400078e38ff */
[----:B------:R-:W-:Y:S01]  /*164b0*/  ISETP.NE.AND P0, PT, R2, 0x1, PT ;  /* 0x000000010200780c */ /* 0x000fe20003f05270 */
        /* <DEDUP_REMOVED lines=30> */
.L_x_355:
[----:B------:R-:W-:Y:S05]  /*166a0*/  BRA.DIV ~URZ, `(.L_x_302) ;  /* 0x000022027f007947 */ /* 0x000fea000b800000 */
[----:B------:R3:W4:Y:S02]  /*166b0*/  SHFL.IDX PT, R0, R12, RZ, 0x1c1f ;  /* 0x001c1fff0c007589 */ /* 0x00072400000e0000 */
.L_x_356:
        /* <DEDUP_REMOVED lines=18> */
.L_x_304:
[----:B------:R-:W-:Y:S05]  /*167e0*/  BSYNC B0 ;  /* 0x0000000000007941 */ /* 0x000fea0003800000 */
.L_x_303:
[----:B------:R-:W-:Y:S05]  /*167f0*/  BRA.DIV ~URZ, `(.L_x_305) ;  /* 0x000021127f007947 */ /* 0x000fea000b800000 */
[----:B--2---:R2:W1:Y:S04]  /*16800*/  SHFL.IDX PT, R8, R9, 0x1, 0x1c1f ;  /* 0x003c1f0009087f89 */ /* 0x00446800000e0000 */
[----:B----4-:R2:W4:Y:S02]  /*16810*/  SHFL.IDX PT, R0, R12, 0x1, 0x1c1f ;  /* 0x003c1f000c007f89 */ /* 0x01052400000e0000 */
.L_x_357:
        /* <DEDUP_REMOVED lines=18> */
.L_x_307:
[----:B------:R-:W-:Y:S05]  /*16940*/  BSYNC B0 ;  /* 0x0000000000007941 */ /* 0x000fea0003800000 */
.L_x_306:
[----:B------:R-:W-:Y:S05]  /*16950*/  BRA.DIV ~URZ, `(.L_x_308) ;  /* 0x000020727f007947 */ /* 0x000fea000b800000 */
[----:B-1----:R1:W2:Y:S02]  /*16960*/  SHFL.IDX PT, R8, R9, 0x2, 0x1c1f ;  /* 0x005c1f0009087f89 */ /* 0x0022a400000e0000 */
.L_x_358:
[----:B------:R-:W-:Y:S05]  /*16970*/  BRA.DIV ~URZ, `(.L_x_309) ;  /* 0x000020c27f007947 */ /* 0x000fea000b800000 */
[----:B----4-:R4:W1:Y:S02]  /*16980*/  SHFL.IDX PT, R0, R12, 0x2, 0x1c1f ;  /* 0x005c1f000c007f89 */ /* 0x01086400000e0000 */
.L_x_359:
        /* <DEDUP_REMOVED lines=18> */
.L_x_311:
[----:B------:R-:W-:Y:S05]  /*16ab0*/  BSYNC B0 ;  /* 0x0000000000007941 */ /* 0x000fea0003800000 */
.L_x_310:
[----:B------:R-:W-:Y:S05]  /*16ac0*/  BRA.DIV ~URZ, `(.L_x_312) ;  /* 0x00001fd27f007947 */ /* 0x000fea000b800000 */
[----:B--2---:R2:W3:Y:S04]  /*16ad0*/  SHFL.IDX PT, R8, R9, 0x3, 0x1c1f ;  /* 0x007c1f0009087f89 */ /* 0x0044e800000e0000 */
[----:B-1----:R2:W1:Y:S02]  /*16ae0*/  SHFL.IDX PT, R0, R12, 0x3, 0x1c1f ;  /* 0x007c1f000c007f89 */ /* 0x00246400000e0000 */
.L_x_360:
        /* <DEDUP_REMOVED lines=17> */
.L_x_285:
[----:B------:R-:W-:Y:S05]  /*16c00*/  BSYNC B1 ;  /* 0x0000000000017941 */ /* 0x000fea0003800000 */
.L_x_269:
[----:B-1--4-:R-:W4:Y:S02]  /*16c10*/  LDL R0, [R1+0x7c] ;  /* 0x00007c0001007983 */ /* 0x012f240000100800 */
[----:B----4-:R-:W-:-:S13]  /*16c20*/  ISETP.NE.AND P0, PT, R0, RZ, PT ;  /* 0x000000ff0000720c */ /* 0x010fda0003f05270 */
[----:B------:R-:W-:Y:S01]  /*16c30*/  @P0 WARPSYNC 0xffffffff ;  /* 0xffffffff00000948 */ /* 0x000fe20003800000 */
[----:B------:R-:W-:Y:S06]  /*16c40*/  @P0 BAR.SYNC.DEFER_BLOCKING 0x5, 0x80 ;  /* 0x0142000000000b1d */ /* 0x000fec0000010000 */
[----:B---3--:R-:W1:Y:S04]  /*16c50*/  @P0 LDS.128 R4, [0xc080] ;  /* 0x00c08000ff040984 */ /* 0x008e680000000c00 */
[----:B-1----:R1:W-:Y:S04]  /*16c60*/  @P0 STL.64 [R1], R4 ;  /* 0x0000000401000387 */ /* 0x0023e80000100a00 */
[----:B------:R1:W-:Y:S04]  /*16c70*/  @P0 STL.64 [R1+0x8], R6 ;  /* 0x0000080601000387 */ /* 0x0003e80000100a00 */
[----:B------:R-:W-:Y:S06]  /*16c80*/  @P0 BAR.ARV 0x4, 0x80 ;  /* 0x0102000000000b1d */ /* 0x000fec0000002000 */
[----:B------:R-:W-:Y:S05]  /*16c90*/  @P0 BRA `(.L_x_313) ;  /* 0x00000ba000000947 */ /* 0x000fea0003800000 */
[----:B------:R-:W3:Y:S01]  /*16ca0*/  S2R R0, SR_TID.X ;  /* 0x0000000000007919 */ /* 0x000ee20000002100 */
[----:B-1----:R-:W-:Y:S01]  /*16cb0*/  IMAD.MOV.U32 R7, RZ, RZ, RZ ;  /* 0x000000ffff077224 */ /* 0x002fe200078e00ff */
[----:B---3--:R-:W-:-:S04]  /*16cc0*/  LOP3.LUT R14, R0, 0x1f, RZ, 0xc0, !PT ;  /* 0x0000001f000e7812 */ /* 0x008fc800078ec0ff */
[----:B------:R-:W-:Y:S01]  /*16cd0*/  ISETP.NE.AND P6, PT, R14, 0x1f, PT ;  /* 0x0000001f0e00780c */ /* 0x000fe20003fc5270 */
[----:B------:R-:W-:Y:S10]  /*16ce0*/  BRA.DIV ~URZ, `(.L_x_314) ;  /* 0x00001e727f007947 */ /* 0x000ff4000b800000 */
[----:B--2---:R1:W2:Y:S02]  /*16cf0*/  SHFL.IDX PT, R9, R78, RZ, 0x1f ;  /* 0x00001fff4e097589 */ /* 0x0042a400000e0000 */
.L_x_361:
[----:B------:R-:W-:Y:S05]  /*16d00*/  BRA.DIV ~URZ, `(.L_x_315) ;  /* 0x00001ec27f007947 */ /* 0x000fea000b800000 */
[----:B------:R3:W4:Y:S02]  /*16d10*/  SHFL.IDX PT, R8, R78, 0x1, 0x1f ;  /* 0x00201f004e087f89 */ /* 0x00072400000e0000 */
.L_x_362:
[----:B------:R-:W5:Y:S01]  /*16d20*/  LDL R0, [R1+0xc] ;  /* 0x00000c0001007983 */ /* 0x000f620000100800 */
[----:B------:R-:W-:Y:S02]  /*16d30*/  IMAD.MOV.U32 R6, RZ, RZ, RZ ;  /* 0x000000ffff067224 */ /* 0x000fe400078e00ff */
[----:B-----5:R-:W-:-:S05]  /*16d40*/  IMAD.IADD R0, R0, 0x1, R14 ;  /* 0x0000000100007824 */ /* 0x020fca00078e020e */
[----:B------:R-:W-:-:S13]  /*16d50*/  ISETP.GE.OR P0, PT, R0, c[0x0][0x53c], !P6 ;  /* 0x00014f0000007a0c */ /* 0x000fda0007706670 */
[----:B------:R-:W-:Y:S01]  /*16d60*/  @!P0 MOV R2, 0x4 ;  /* 0x0000000400028802 */ /* 0x000fe20000000f00 */
[----:B------:R-:W-:-:S04]  /*16d70*/  @!P0 IMAD.MOV.U32 R4, RZ, RZ, 0x4 ;  /* 0x00000004ff048424 */ /* 0x000fc800078e00ff */
        /* <DEDUP_REMOVED lines=13> */
.L_x_363:
        /* <DEDUP_REMOVED lines=16> */
.L_x_364:
[----:B---3--:R-:W-:Y:S01]  /*16f50*/  IMAD R0, R0, c[0x0][0x538], RZ ;  /* 0x00014e0000007a24 */ /* 0x008fe200078e02ff */
[----:B------:R-:W-:Y:S04]  /*16f60*/  BSSY B1, `(.L_x_318) ;  /* 0x0000084000017945 */ /* 0x000fe80003800000 */
[----:B----4-:R-:W-:-:S04]  /*16f70*/  IADD3 R8, R0, R8, RZ ;  /* 0x0000000800087210 */ /* 0x010fc80007ffe0ff */
[----:B--2---:R-:W-:-:S13]  /*16f80*/  ISETP.GT.AND P0, PT, R8, R9, PT ;  /* 0x000000090800720c */ /* 0x004fda0003f04270 */
[----:B------:R-:W-:Y:S05]  /*16f90*/  @P0 BRA `(.L_x_319) ;  /* 0x0000025000000947 */ /* 0x000fea0003800000 */
.L_x_323:
[----:B------:R-:W2:Y:S02]  /*16fa0*/  LDL.LU R0, [R1+0xc] ;  /* 0x00000c0001007983 */ /* 0x000ea40000300800 */
[----:B--2---:R-:W-:-:S04]  /*16fb0*/  IADD3 R0, R0, 0x1f, RZ ;  /* 0x0000001f00007810 */ /* 0x004fc80007ffe0ff */
[----:B------:R-:W-:-:S13]  /*16fc0*/  ISETP.GE.AND P0, PT, R0, c[0x0][0x53c], PT ;  /* 0x00014f0000007a0c */ /* 0x000fda0003f06270 */
[----:B------:R-:W-:Y:S05]  /*16fd0*/  @P0 BRA `(.L_x_320) ;  /* 0x0000077000000947 */ /* 0x000fea0003800000 */
[----:B------:R2:W-:Y:S01]  /*16fe0*/  STL [R1+0xc], R0 ;  /* 0x00000c0001007387 */ /* 0x0005e20000100800 */
[----:B------:R-:W-:Y:S01]  /*16ff0*/  CS2R R6, SRZ ;  /* 0x0000000000067805 */ /* 0x000fe2000001ff00 */
[----:B--2---:R-:W-:-:S04]  /*17000*/  IADD3 R0, R0, R14, RZ ;  /* 0x0000000e00007210 */ /* 0x004fc80007ffe0ff */
[----:B------:R-:W-:-:S13]  /*17010*/  ISETP.GE.OR P0, PT, R0, c[0x0][0x53c], !P6 ;  /* 0x00014f0000007a0c */ /* 0x000fda0007706670 */
[----:B-1----:R-:W-:Y:S02]  /*17020*/  @!P0 MOV R4, 0x4 ;  /* 0x0000000400048802 */ /* 0x002fe40000000f00 */
[----:B------:R-:W-:-:S03]  /*17030*/  @!P0 MOV R2, 0x4 ;  /* 0x0000000400028802 */ /* 0x000fc60000000f00 */
[----:B------:R-:W-:-:S04]  /*17040*/  @!P0 IMAD.WIDE R4, R0, R4, c[0x0][0x580] ;  /* 0x0001600000048625 */ /* 0x000fc800078e0204 */
[----:B------:R-:W-:Y:S01]  /*17050*/  @!P0 IMAD.WIDE R2, R0, R2, c[0x0][0x578] ;  /* 0x00015e0000028625 */ /* 0x000fe200078e0202 */
[----:B------:R-:W2:Y:S04]  /*17060*/  @!P0 LDG.E R6, [R4.64] ;  /* 0x0000000604068981 */ /* 0x000ea8000c1e1900 */
[----:B------:R-:W2:Y:S02]  /*17070*/  @!P0 LDG.E R7, [R2.64] ;  /* 0x0000000602078981 */ /* 0x000ea4000c1e1900 */
[----:B--2---:R-:W-:Y:S01]  /*17080*/  IMAD R0, R7, R6, RZ ;  /* 0x0000000607007224 */ /* 0x004fe200078e02ff */
[----:B------:R-:W-:Y:S05]  /*17090*/  BRA.DIV ~URZ, `(.L_x_321) ;  /* 0x00001d827f007947 */ /* 0x000fea000b800000 */
[----:B------:R1:W2:Y:S02]  /*170a0*/  SHFL.UP PT, R2, R0, 0x1, RZ ;  /* 0x0420000000027989 */ /* 0x0002a400000e00ff */
.L_x_365:
        /* <DEDUP_REMOVED lines=16> */
.L_x_366:
[----:B--2---:R-:W-:-:S05]  /*171b0*/  IMAD R0, R0, c[0x0][0x538], RZ ;  /* 0x00014e0000007a24 */ /* 0x004fca00078e02ff */
[----:B------:R-:W-:-:S04]  /*171c0*/  IADD3 R8, R0, R8, RZ ;  /* 0x0000000800087210 */ /* 0x000fc80007ffe0ff */
[----:B------:R-:W-:-:S13]  /*171d0*/  ISETP.GT.AND P0, PT, R8, R9, PT ;  /* 0x000000090800720c */ /* 0x000fda0003f04270 */
[----:B-1----:R-:W-:Y:S05]  /*171e0*/  @!P0 BRA `(.L_x_323) ;  /* 0xfffffdb000008947 */ /* 0x002fea000383ffff */
.L_x_319:
[----:B------:R-:W-:-:S05]  /*171f0*/  IADD3 R12, -R0, R8, RZ ;  /* 0x00000008000c7210 */ /* 0x000fca0007ffe1ff */
[----:B------:R-:W-:-:S05]  /*17200*/  IMAD R0, R4, c[0x0][0x538], R12 ;  /* 0x00014e0004007a24 */ /* 0x000fca00078e020c */
[----:B------:R-:W-:Y:S01]  /*17210*/  ISETP.GT.AND P0, PT, R0, R9, PT ;  /* 0x000000090000720c */ /* 0x000fe20003f04270 */
[----:B------:R-:W-:-:S12]  /*17220*/  BRA.DIV ~URZ, `(.L_x_324) ;  /* 0x00001de27f007947 */ /* 0x000fd8000b800000 */
[----:B------:R-:W-:-:S04]  /*17230*/  VOTE.ANY R11, PT, !P0 ;  /* 0x00000000000b7806 */ /* 0x000fc800040e0100 */
.L_x_367:
[----:B------:R2:W3:Y:S01]  /*17240*/  POPC R10, R11 ;  /* 0x0000000b000a7309 */ /* 0x0004e20000000000 */
[----:B------:R-:W-:Y:S05]  /*17250*/  BRA.DIV ~URZ, `(.L_x_325) ;  /* 0x00001e027f007947 */ /* 0x000fea000b800000 */
[----:B---3--:R3:W4:Y:S04]  /*17260*/  SHFL.IDX PT, R8, R6, R10, 0x1f ;  /* 0x00001f0a06087589 */ /* 0x00872800000e0000 */
[----:B------:R3:W1:Y:S02]  /*17270*/  SHFL.IDX PT, R7, R7, R10, 0x1f ;  /* 0x00001f0a07077589 */ /* 0x00066400000e0000 */
.L_x_368:
[----:B------:R-:W-:Y:S01]  /*17280*/  ISETP.NE.AND P0, PT, R11, RZ, PT ;  /* 0x000000ff0b00720c */ /* 0x000fe20003f05270 */
[----:B------:R-:W-:-:S12]  /*17290*/  BSSY B0, `(.L_x_326) ;  /* 0x0000005000007945 */ /* 0x000fd80003800000 */
[----:B------:R-:W-:Y:S05]  /*172a0*/  @!P0 BRA `(.L_x_327) ;  /* 0x0000003000008947 */ /* 0x000fea0003800000 */
[----:B------:R-:W-:Y:S01]  /*172b0*/  IADD3 R3, R10, -0x1, RZ ;  /* 0xffffffff0a037810 */ /* 0x000fe20007ffe0ff */
[----:B------:R-:W-:Y:S05]  /*172c0*/  BRA.DIV ~URZ, `(.L_x_328) ;  /* 0x00001e627f007947 */ /* 0x000fea000b800000 */
[----:B------:R2:W3:Y:S02]  /*172d0*/  SHFL.IDX PT, R13, R4, R3, 0x1f ;  /* 0x00001f03040d7589 */ /* 0x0004e400000e0000 */
.L_x_327:
[----:B------:R-:W-:Y:S05]  /*172e0*/  BSYNC B0 ;  /* 0x0000000000007941 */ /* 0x000fea0003800000 */
.L_x_326:
[----:B---3--:R-:W-:Y:S01]  /*172f0*/  IMAD R6, R13, c[0x0][0x538], R12 ;  /* 0x00014e000d067a24 */ /* 0x008fe200078e020c */
[----:B----4-:R-:W-:Y:S02]  /*17300*/  IABS R2, R8 ;  /* 0x0000000800027213 */ /* 0x010fe40000000000 */
[----:B-12---:R-:W-:Y:S01]  /*17310*/  IABS R3, R7 ;  /* 0x0000000700037213 */ /* 0x006fe20000000000 */
[----:B------:R-:W-:Y:S01]  /*17320*/  IMAD.IADD R9, R9, 0x1, -R6 ;  /* 0x0000000109097824 */ /* 0x000fe200078e0a06 */
[----:B------:R1:W-:Y:S01]  /*17330*/  STL [R1], R6 ;  /* 0x0000000601007387 */ /* 0x0003e20000100800 */
[----:B------:R-:W2:Y:S03]  /*17340*/  I2F.RP R4, R2 ;  /* 0x0000000200047306 */ /* 0x000ea60000209400 */
[----:B------:R-:W3:Y:S05]  /*17350*/  LDL.LU R13, [R1+0xc] ;  /* 0x00000c00010d7983 */ /* 0x000eea0000300800 */
[----:B--2---:R-:W2:Y:S02]  /*17360*/  MUFU.RCP R4, R4 ;  /* 0x0000000400047308 */ /* 0x004ea40000001000 */
[----:B--2---:R-:W-:-:S06]  /*17370*/  IADD3 R4, R4, 0xffffffe, RZ ;  /* 0x0ffffffe04047810 */ /* 0x004fcc0007ffe0ff */
[----:B------:R-:W2:Y:S01]  /*17380*/  F2I.FTZ.U32.TRUNC.NTZ R5, R4 ;  /* 0x0000000400057305 */ /* 0x000ea2000021f000 */
[----:B-1----:R-:W-:Y:S02]  /*17390*/  MOV R6, R3 ;  /* 0x0000000300067202 */ /* 0x002fe40000000f00 */
[----:B------:R-:W-:Y:S01]  /*173a0*/  IABS R11, R9 ;  /* 0x00000009000b7213 */ /* 0x000fe20000000000 */
[----:B--2---:R-:W-:-:S04]  /*173b0*/  IMAD.MOV R0, RZ, RZ, -R5 ;  /* 0x000000ffff007224 */ /* 0x004fc800078e0a05 */
[----:B------:R-:W-:Y:S01]  /*173c0*/  IMAD.MOV.U32 R4, RZ, RZ, R0 ;  /* 0x000000ffff047224 */ /* 0x000fe200078e0000 */
[----:B------:R-:W-:-:S03]  /*173d0*/  IABS R0, R8 ;  /* 0x0000000800007213 */ /* 0x000fc60000000000 */
[----:B------:R-:W-:Y:S02]  /*173e0*/  IMAD R3, R4, R2, RZ ;  /* 0x0000000204037224 */ /* 0x000fe400078e02ff */
[----:B------:R-:W-:Y:S01]  /*173f0*/  IMAD.MOV.U32 R4, RZ, RZ, RZ ;  /* 0x000000ffff047224 */ /* 0x000fe200078e00ff */
[----:B------:R-:W1:Y:S01]  /*17400*/  I2F.RP R12, R6 ;  /* 0x00000006000c7306 */ /* 0x000e620000209400 */
[----:B------:R-:W-:Y:S02]  /*17410*/  IMAD.MOV R0, RZ, RZ, -R0 ;  /* 0x000000ffff007224 */ /* 0x000fe400078e0a00 */
[----:B------:R-:W-:-:S04]  /*17420*/  IMAD.HI.U32 R5, R5, R3, R4 ;  /* 0x0000000305057227 */ /* 0x000fc800078e0004 */
[----:B------:R-:W-:Y:S01]  /*17430*/  IMAD.MOV.U32 R3, RZ, RZ, R11 ;  /* 0x000000ffff037224 */ /* 0x000fe200078e000b */
[----:B------:R-:W-:-:S03]  /*17440*/  MOV R4, R0 ;  /* 0x0000000000047202 */ /* 0x000fc60000000f00 */
[----:B------:R-:W-:-:S04]  /*17450*/  IMAD.HI.U32 R0, R5, R3, RZ ;  /* 0x0000000305007227 */ /* 0x000fc800078e00ff */
[----:B------:R-:W-:Y:S02]  /*17460*/  IMAD R3, R0, R4, R3 ;  /* 0x0000000400037224 */ /* 0x000fe400078e0203 */
[----:B-1----:R-:W1:Y:S03]  /*17470*/  MUFU.RCP R4, R12 ;  /* 0x0000000c00047308 */ /* 0x002e660000001000 */
[----:B------:R-:W-:-:S13]  /*17480*/  ISETP.GT.U32.AND P0, PT, R2, R3, PT ;  /* 0x000000030200720c */ /* 0x000fda0003f04070 */
[----:B------:R-:W-:Y:S01]  /*17490*/  @!P0 IMAD.IADD R3, R3, 0x1, -R2 ;  /* 0x0000000103038824 */ /* 0x000fe200078e0a02 */
[----:B-1----:R-:W-:-:S04]  /*174a0*/  IADD3 R4, R4, 0xffffffe, RZ ;  /* 0x0ffffffe04047810 */ /* 0x002fc80007ffe0ff */
[----:B------:R-:W-:Y:S02]  /*174b0*/  ISETP.GE.U32.AND P2, PT, R3, R2, PT ;  /* 0x000000020300720c */ /* 0x000fe40003f46070 */
[----:B------:R-:W1:Y:S01]  /*174c0*/  F2I.FTZ.U32.TRUNC.NTZ R3, R4 ;  /* 0x0000000400037305 */ /* 0x000e62000021f000 */
[----:B------:R-:W-:Y:S02]  /*174d0*/  LOP3.LUT R2, R9, R8, RZ, 0x3c, !PT ;  /* 0x0000000809027212 */ /* 0x000fe400078e3cff */
[----:B------:R-:W-:Y:S02]  /*174e0*/  @!P0 IADD3 R0, R0, 0x1, RZ ;  /* 0x0000000100008810 */ /* 0x000fe40007ffe0ff */
[----:B------:R-:W-:Y:S02]  /*174f0*/  ISETP.GE.AND P1, PT, R2, RZ, PT ;  /* 0x000000ff0200720c */ /* 0x000fe40003f26270 */
[----:B------:R-:W-:-:S04]  /*17500*/  ISETP.NE.AND P0, PT, R8, RZ, PT ;  /* 0x000000ff0800720c */ /* 0x000fc80003f05270 */
[----:B------:R-:W-:Y:S01]  /*17510*/  @P2 IADD3 R0, R0, 0x1, RZ ;  /* 0x0000000100002810 */ /* 0x000fe20007ffe0ff */
[----:B-1----:R-:W-:-:S06]  /*17520*/  IMAD.MOV R2, RZ, RZ, -R3 ;  /* 0x000000ffff027224 */ /* 0x002fcc00078e0a03 */
[----:B------:R-:W-:Y:S01]  /*17530*/  @!P1 IMAD.MOV R0, RZ, RZ, -R0 ;  /* 0x000000ffff009224 */ /* 0x000fe200078e0a00 */
[----:B------:R-:W-:Y:S02]  /*17540*/  MOV R4, R2 ;  /* 0x0000000200047202 */ /* 0x000fe40000000f00 */
[----:B------:R-:W-:Y:S02]  /*17550*/  IABS R2, R7 ;  /* 0x0000000700027213 */ /* 0x000fe40000000000 */
[----:B------:R-:W-:Y:S01]  /*17560*/  @!P0 LOP3.LUT R0, RZ, R8, RZ, 0x33, !PT ;  /* 0x00000008ff008212 */ /* 0x000fe200078e33ff */
[----:B------:R-:W-:Y:S02]  /*17570*/  IMAD R4, R4, R6, RZ ;  /* 0x0000000604047224 */ /* 0x000fe400078e02ff */
[----:B------:R-:W-:Y:S01]  /*17580*/  IMAD.MOV R5, RZ, RZ, -R2 ;  /* 0x000000ffff057224 */ /* 0x000fe200078e0a02 */
[----:B------:R-:W-:Y:S01]  /*17590*/  IABS R11, R0 ;  /* 0x00000000000b7213 */ /* 0x000fe20000000000 */
[----:B------:R-:W-:-:S04]  /*175a0*/  IMAD.MOV.U32 R2, RZ, RZ, RZ ;  /* 0x000000ffff027224 */ /* 0x000fc800078e00ff */
[----:B------:R-:W-:Y:S01]  /*175b0*/  IMAD.HI.U32 R2, R3, R4, R2 ;  /* 0x0000000403027227 */ /* 0x000fe200078e0002 */
[----:B------:R-:W-:-:S03]  /*175c0*/  MOV R4, R5 ;  /* 0x0000000500047202 */ /* 0x000fc60000000f00 */
[----:B------:R-:W-:-:S04]  /*175d0*/  IMAD.MOV.U32 R3, RZ, RZ, R11 ;  /* 0x000000ffff037224 */ /* 0x000fc800078e000b */
[----:B------:R-:W-:-:S04]  /*175e0*/  IMAD.HI.U32 R2, R2, R3, RZ ;  /* 0x0000000302027227 */ /* 0x000fc800078e00ff */
[----:B------:R-:W-:-:S05]  /*175f0*/  IMAD R3, R2, R4, R3 ;  /* 0x0000000402037224 */ /* 0x000fca00078e0203 */
[----:B------:R-:W-:-:S13]  /*17600*/  ISETP.GT.U32.AND P0, PT, R6, R3, PT ;  /* 0x000000030600720c */ /* 0x000fda0003f04070 */
[----:B------:R-:W-:-:S05]  /*17610*/  @!P0 IMAD.IADD R3, R3, 0x1, -R6 ;  /* 0x0000000103038824 */ /* 0x000fca00078e0a06 */
[----:B------:R-:W-:Y:S02]  /*17620*/  ISETP.GE.U32.AND P2, PT, R3, R6, PT ;  /* 0x000000060300720c */ /* 0x000fe40003f46070 */
[----:B------:R-:W-:Y:S02]  /*17630*/  LOP3.LUT R3, R0, R7, RZ, 0x3c, !PT ;  /* 0x0000000700037212 */ /* 0x000fe400078e3cff */
[----:B------:R-:W-:Y:S02]  /*17640*/  @!P0 IADD3 R2, R2, 0x1, RZ ;  /* 0x0000000102028810 */ /* 0x000fe40007ffe0ff */
[----:B------:R-:W-:Y:S02]  /*17650*/  ISETP.GE.AND P1, PT, R3, RZ, PT ;  /* 0x000000ff0300720c */ /* 0x000fe40003f26270 */
[----:B------:R-:W-:-:S05]  /*17660*/  ISETP.NE.AND P0, PT, R7, RZ, PT ;  /* 0x000000ff0700720c */ /* 0x000fca0003f05270 */
[----:B------:R-:W-:-:S06]  /*17670*/  @P2 IADD3 R2, R2, 0x1, RZ ;  /* 0x0000000102022810 */ /* 0x000fcc0007ffe0ff */
[----:B------:R-:W-:Y:S02]  /*17680*/  @!P1 IMAD.MOV R2, RZ, RZ, -R2 ;  /* 0x000000ffff029224 */ /* 0x000fe400078e0a02 */
[----:B------:R-:W-:-:S04]  /*17690*/  @!P0 LOP3.LUT R2, RZ, R7, RZ, 0x33, !PT ;  /* 0x00000007ff028212 */ /* 0x000fc800078e33ff */
[----:B------:R-:W-:Y:S01]  /*176a0*/  IADD3 R3, -R2, RZ, RZ ;  /* 0x000000ff02037210 */ /* 0x000fe20007ffe1ff */
[----:B------:R-:W-:Y:S02]  /*176b0*/  IMAD R4, R0, R8, RZ ;  /* 0x0000000800047224 */ /* 0x000fe400078e02ff */
[C---:B------:R-:W-:Y:S02]  /*176c0*/  IMAD R2, R7.reuse, 0x1000000, R2 ;  /* 0x0100000007027824 */ /* 0x040fe400078e0202 */
[----:B------:R-:W-:Y:S01]  /*176d0*/  IMAD R0, R7, R3, R0 ;  /* 0x0000000307007224 */ /* 0x000fe200078e0200 */
[----:B------:R-:W-:-:S03]  /*176e0*/  IADD3 R3, R9, -R4, RZ ;  /* 0x8000000409037210 */ /* 0x000fc60007ffe0ff */
[----:B------:R-:W-:-:S05]  /*176f0*/  IMAD R0, R0, 0x10000, R2 ;  /* 0x0001000000007824 */ /* 0x000fca00078e0202 */
[----:B------:R1:W-:Y:S01]  /*17700*/  STL [R1+0x8], R0 ;  /* 0x0000080001007387 */ /* 0x0003e20000100800 */
[----:B---3--:R-:W-:-:S05]  /*17710*/  IMAD.IADD R13, R10, 0x1, R13 ;  /* 0x000000010a0d7824 */ /* 0x008fca00078e020d */
[----:B------:R1:W-:Y:S04]  /*17720*/  STL [R1+0xc], R13 ;  /* 0x00000c0d01007387 */ /* 0x0003e80000100800 */
[----:B------:R1:W-:Y:S01]  /*17730*/  STL [R1+0x4], R3 ;  /* 0x0000040301007387 */ /* 0x0003e20000100800 */
[----:B------:R-:W-:Y:S05]  /*17740*/  BRA `(.L_x_329) ;  /* 0x0000005000007947 */ /* 0x000fea0003800000 */
.L_x_320:
[----:B------:R-:W-:Y:S01]  /*17750*/  MOV R0, c[0x0][0x53c] ;  /* 0x00014f0000007a02 */ /* 0x000fe20000000f00 */
[----:B------:R2:W-:Y:S04]  /*17760*/  STL [R1], R9 ;  /* 0x0000000901007387 */ /* 0x0005e80000100800 */
[----:B------:R2:W-:Y:S04]  /*17770*/  STL [R1+0x4], RZ ;  /* 0x000004ff01007387 */ /* 0x0005e80000100800 */
[----:B------:R2:W-:Y:S04]  /*17780*/  STL [R1+0x8], RZ ;  /* 0x000008ff01007387 */ /* 0x0005e80000100800 */
[----:B------:R2:W-:Y:S02]  /*17790*/  STL [R1+0xc], R0 ;  /* 0x00000c0001007387 */ /* 0x0005e40000100800 */
.L_x_329:
[----:B------:R-:W-:Y:S05]  /*177a0*/  BSYNC B1 ;  /* 0x0000000000017941 */ /* 0x000fea0003800000 */
.L_x_318:
[----:B-1----:R-:W3:Y:S04]  /*177b0*/  LDL R4, [R1] ;  /* 0x0000000001047983 */ /* 0x002ee80000100800 */
[----:B------:R-:W3:Y:S04]  /*177c0*/  LDL R5, [R1+0x4] ;  /* 0x0000040001057983 */ /* 0x000ee80000100800 */
[----:B------:R-:W3:Y:S04]  /*177d0*/  LDL R6, [R1+0x8] ;  /* 0x0000080001067983 */ /* 0x000ee80000100800 */
[----:B------:R-:W3:Y:S01]  /*177e0*/  LDL R7, [R1+0xc] ;  /* 0x00000c0001077983 */ /* 0x000ee20000100800 */
[----:B------:R-:W-:Y:S03]  /*177f0*/  WARPSYNC 0xffffffff ;  /* 0xffffffff00007948 */ /* 0x000fe60003800000 */
[----:B------:R-:W-:Y:S01]  /*17800*/  BAR.SYNC.DEFER_BLOCKING 0x4, 0x80 ;  /* 0x0102000000007b1d */ /* 0x000fe20000010000 */
[----:B------:R-:W-:-:S13]  /*17810*/  ISETP.NE.AND P0, PT, R14, RZ, PT ;  /* 0x000000ff0e00720c */ /* 0x000fda0003f05270 */
[----:B---3--:R1:W-:Y:S04]  /*17820*/  @!P0 STS.128 [0xc080], R4 ;  /* 0x00c08004ff008388 */ /* 0x0083e80000000c00 */
[----:B------:R-:W-:Y:S06]  /*17830*/  BAR.ARV 0x5, 0x80 ;  /* 0x0142000000007b1d */ /* 0x000fec0000002000 */
.L_x_313:
[----:B--2---:R-:W2:Y:S02]  /*17840*/  LDL R0, [R1+0xc] ;  /* 0x00000c0001007983 */ /* 0x004ea40000100800 */
[----:B--2---:R-:W-:-:S13]  /*17850*/  ISETP.GE.AND P0, PT, R0, c[0x0][0x53c], PT ;  /* 0x00014f0000007a0c */ /* 0x004fda0003f06270 */
[----:B-1----:R-:W-:Y:S01]  /*17860*/  @P0 CALL.REL.NOINC `(.L_x_330) ;  /* 0x0000001000000944 */ /* 0x002fe20003c00000 */
[----:B------:R-:W-:Y:S05]  /*17870*/  BRA `(.L_x_331) ;  /* 0xfffea31000007947 */ /* 0x000fea000383ffff */
.L_x_330:
[----:B------:R-:W-:Y:S05]  /*17880*/  EXIT ;  /* 0x000000000000794d */ /* 0x000fea0003800000 */
.L_x_163:
[----:B------:R-:W-:Y:S01]  /*17890*/  IMAD.MOV.U32 R0, RZ, RZ, R5 ;  /* 0x000000ffff007224 */ /* 0x000fe200078e0005 */
[----:B------:R-:W-:Y:S02]  /*178a0*/  MOV R2, 0x1 ;  /* 0x0000000100027802 */ /* 0x000fe40000000f00 */
[----:B------:R-:W-:Y:S02]  /*178b0*/  MOV R3, 0x178d0 ;  /* 0x000178d000037802 */ /* 0x000fe40000000f00 */
[----:B------:R-:W-:Y:S05]  /*178c0*/  CALL.REL.NOINC `($__internal_6_$__cuda_sm70_shflsync_up_p) ;  /* 0x0000195000007944 */ /* 0x000fea0003c00000 */
[----:B------:R-:W-:Y:S01]  /*178d0*/  MOV R0, R4 ;  /* 0x0000000400007202 */ /* 0x000fe20000000f00 */
[----:B------:R-:W-:Y:S05]  /*178e0*/  BRA `(.L_x_332) ;  /* 0xfffe8b8000007947 */ /* 0x000fea000383ffff */
.L_x_164:
[----:B------:R-:W-:Y:S01]  /*178f0*/  IMAD.MOV.U32 R0, RZ, RZ, R5 ;  /* 0x000000ffff007224 */ /* 0x000fe200078e0005 */
[----:B------:R-:W-:Y:S02]  /*17900*/  MOV R2, 0x2 ;  /* 0x0000000200027802 */ /* 0x000fe40000000f00 */
[----:B------:R-:W-:Y:S02]  /*17910*/  MOV R3, 0x17930 ;  /* 0x0001793000037802 */ /* 0x000fe40000000f00 */
[----:B------:R-:W-:Y:S05]  /*17920*/  CALL.REL.NOINC `($__internal_6_$__cuda_sm70_shflsync_up_p) ;  /* 0x000018f000007944 */ /* 0x000fea0003c00000 */
[----:B------:R-:W-:Y:S01]  /*17930*/  SEL R0, R4, RZ, P4 ;  /* 0x000000ff04007207 */ /* 0x000fe20002000000 */
[----:B------:R-:W-:Y:S01]  /*17940*/  IMAD.MOV.U32 R2, RZ, RZ, 0x4 ;  /* 0x00000004ff027424 */ /* 0x000fe200078e00ff */
[----:B------:R-:W-:-:S03]  /*17950*/  MOV R3, 0x17980 ;  /* 0x0001798000037802 */ /* 0x000fc60000000f00 */
[----:B------:R-:W-:Y:S02]  /*17960*/  IMAD.IADD R0, R5, 0x1, R0 ;  /* 0x0000000105007824 */ /* 0x000fe400078e0200 */
        /* <DEDUP_REMOVED lines=14> */
[----:B------:R-:W-:Y:S01]  /*17a50*/  IMAD.IADD R4, R0, 0x1, R4 ;  /* 0x0000000100047824 */ /* 0x000fe200078e0204 */
[----:B------:R-:W-:-:S03]  /*17a60*/  MOV R0, 0x1f ;  /* 0x0000001f00007802 */ /* 0x000fc60000000f00 */
[----:B------:R-:W-:Y:S02]  /*17a70*/  IMAD.MOV.U32 R5, RZ, RZ, R4 ;  /* 0x000000ffff057224 */ /* 0x000fe400078e0004 */
[----:B------:R-:W-:Y:S05]  /*17a80*/  CALL.REL.NOINC `($__internal_5_$__cuda_sm70_shflsync_idx_p) ;  /* 0x0000174000007944 */ /* 0x000fea0003c00000 */
[----:B------:R-:W-:Y:S05]  /*17a90*/  BRA `(.L_x_333) ;  /* 0xfffe8ad000007947 */ /* 0x000fea000383ffff */
.L_x_166:
[----:B------:R-:W-:Y:S02]  /*17aa0*/  SEL R0, RZ, 0x1, P0 ;  /* 0x00000001ff007807 */ /* 0x000fe40000000000 */
[----:B------:R-:W-:Y:S02]  /*17ab0*/  MOV R2, 0x17ad0 ;  /* 0x00017ad000027802 */ /* 0x000fe40000000f00 */
[----:B------:R-:W-:Y:S05]  /*17ac0*/  CALL.REL.NOINC `($__internal_7_$__cuda_sm70_votesync_ballot) ;  /* 0x000017c000007944 */ /* 0x000fea0003c00000 */
[----:B------:R-:W-:Y:S01]  /*17ad0*/  MOV R6, R0 ;  /* 0x0000000000067202 */ /* 0x000fe20000000f00 */
[----:B------:R-:W-:Y:S05]  /*17ae0*/  BRA `(.L_x_334) ;  /* 0xfffe8b1000007947 */ /* 0x000fea000383ffff */
.L_x_167:
[----:B------:R-:W-:Y:S01]  /*17af0*/  IMAD.MOV.U32 R5, RZ, RZ, R8 ;  /* 0x000000ffff057224 */ /* 0x000fe200078e0008 */
[----:B--2---:R-:W-:Y:S01]  /*17b00*/  MOV R3, R13 ;  /* 0x0000000d00037202 */ /* 0x004fe20000000f00 */
[----:B------:R-:W-:Y:S01]  /*17b10*/  IMAD.MOV.U32 R0, RZ, RZ, 0x1f ;  /* 0x0000001fff007424 */ /* 0x000fe200078e00ff */
[----:B------:R-:W-:Y:S02]  /*17b20*/  MOV R2, 0x17b40 ;  /* 0x00017b4000027802 */ /* 0x000fe40000000f00 */
[----:B-1----:R-:W-:Y:S05]  /*17b30*/  CALL.REL.NOINC `($__internal_5_$__cuda_sm70_shflsync_idx_p) ;  /* 0x0000169000007944 */ /* 0x002fea0003c00000 */
[----:B------:R-:W-:Y:S01]  /*17b40*/  IMAD.MOV.U32 R11, RZ, RZ, R0 ;  /* 0x000000ffff0b7224 */ /* 0x000fe200078e0000 */
[----:B------:R-:W-:Y:S01]  /*17b50*/  MOV R5, R7 ;  /* 0x0000000700057202 */ /* 0x000fe20000000f00 */
[----:B------:R-:W-:Y:S01]  /*17b60*/  IMAD.MOV.U32 R7, RZ, RZ, RZ ;  /* 0x000000ffff077224 */ /* 0x000fe200078e00ff */
[----:B------:R-:W-:Y:S01]  /*17b70*/  MOV R3, R13 ;  /* 0x0000000d00037202 */ /* 0x000fe20000000f00 */
[----:B------:R-:W-:Y:S01]  /*17b80*/  IMAD.MOV.U32 R0, RZ, RZ, 0x1f ;  /* 0x0000001fff007424 */ /* 0x000fe200078e00ff */
[----:B------:R-:W-:-:S02]  /*17b90*/  MOV R2, 0x17bb0 ;  /* 0x00017bb000027802 */ /* 0x000fc40000000f00 */
[----:B------:R-:W-:Y:S05]  /*17ba0*/  CALL.REL.NOINC `($__internal_5_$__cuda_sm70_shflsync_idx_p) ;  /* 0x0000162000007944 */ /* 0x000fea0003c00000 */
[----:B------:R-:W-:Y:S01]  /*17bb0*/  MOV R10, R0 ;  /* 0x00000000000a7202 */ /* 0x000fe20000000f00 */
[----:B------:R-:W-:Y:S05]  /*17bc0*/  BRA `(.L_x_335) ;  /* 0xfffe8a8000007947 */ /* 0x000fea000383ffff */
.L_x_170:
[----:B------:R-:W-:Y:S01]  /*17bd0*/  IMAD.MOV.U32 R5, RZ, RZ, R4 ;  /* 0x000000ffff057224 */ /* 0x000fe200078e0004 */
[----:B------:R-:W-:-:S02]  /*17be0*/  MOV R0, 0x1f ;  /* 0x0000001f00007802 */ /* 0x000fc40000000f00 */
[----:B------:R-:W-:Y:S02]  /*17bf0*/  MOV R2, 0x17c10 ;  /* 0x00017c1000027802 */ /* 0x000fe40000000f00 */
[----:B-1----:R-:W-:Y:S05]  /*17c00*/  CALL.REL.NOINC `($__internal_5_$__cuda_sm70_shflsync_idx_p) ;  /* 0x000015c000007944 */ /* 0x002fea0003c00000 */
[----:B------:R-:W-:Y:S01]  /*17c10*/  MOV R7, R0 ;  /* 0x0000000000077202 */ /* 0x000fe20000000f00 */
[----:B------:R-:W-:Y:S05]  /*17c20*/  BRA `(.L_x_169) ;  /* 0xfffe8a8000007947 */ /* 0x000fea000383ffff */
.L_x_208:
[----:B------:R-:W-:Y:S01]  /*17c30*/  IMAD.MOV.U32 R5, RZ, RZ, R10 ;  /* 0x000000ffff057224 */ /* 0x000fe200078e000a */
[----:B------:R-:W-:Y:S01]  /*17c40*/  MOV R3, RZ ;  /* 0x000000ff00037202 */ /* 0x000fe20000000f00 */
[----:B------:R-:W-:Y:S01]  /*17c50*/  IMAD.MOV.U32 R0, RZ, RZ, 0x1c1f ;  /* 0x00001c1fff007424 */ /* 0x000fe200078e00ff */
[----:B------:R-:W-:Y:S02]  /*17c60*/  MOV R2, 0x17c80 ;  /* 0x00017c8000027802 */ /* 0x000fe40000000f00 */
[----:B-----5:R-:W-:Y:S05]  /*17c70*/  CALL.REL.NOINC `($__internal_5_$__cuda_sm70_shflsync_idx_p) ;  /* 0x0000155000007944 */ /* 0x020fea0003c00000 */
[----:B------:R-:W-:Y:S01]  /*17c80*/  MOV R8, R0 ;  /* 0x0000000000087202 */ /* 0x000fe20000000f00 */
[----:B------:R-:W-:Y:S05]  /*17c90*/  BRA `(.L_x_336) ;  /* 0xffff030000007947 */ /* 0x000fea000383ffff */
.L_x_209:
[----:B------:R-:W-:Y:S01]  /*17ca0*/  IMAD.MOV.U32 R5, RZ, RZ, R11 ;  /* 0x000000ffff057224 */ /* 0x000fe200078e000b */
[----:B------:R-:W-:Y:S01]  /*17cb0*/  MOV R3, RZ ;  /* 0x000000ff00037202 */ /* 0x000fe20000000f00 */
[----:B------:R-:W-:Y:S01]  /*17cc0*/  IMAD.MOV.U32 R0, RZ, RZ, 0x1c1f ;  /* 0x00001c1fff007424 */ /* 0x000fe200078e00ff */
[----:B------:R-:W-:Y:S02]  /*17cd0*/  MOV R2, 0x17cf0 ;  /* 0x00017cf000027802 */ /* 0x000fe40000000f00 */
[----:B-12--5:R-:W-:Y:S05]  /*17ce0*/  CALL.REL.NOINC `($__internal_5_$__cuda_sm70_shflsync_idx_p) ;  /* 0x000014e000007944 */ /* 0x026fea0003c00000 */
[----:B------:R-:W-:Y:S05]  /*17cf0*/  BRA `(.L_x_337) ;  /* 0xffff02c000007947 */ /* 0x000fea000383ffff */
.L_x_212:
[----:B--2---:R-:W-:Y:S01]  /*17d00*/  IMAD.MOV.U32 R5, RZ, RZ, R10 ;  /* 0x000000ffff057224 */ /* 0x004fe200078e000a */
[----:B------:R-:W-:Y:S01]  /*17d10*/  MOV R3, 0x1 ;  /* 0x0000000100037802 */ /* 0x000fe20000000f00 */
[----:B----4-:R-:W-:Y:S01]  /*17d20*/  IMAD.MOV.U32 R0, RZ, RZ, 0x1c1f ;  /* 0x00001c1fff007424 */ /* 0x010fe200078e00ff */
[----:B------:R-:W-:-:S02]  /*17d30*/  MOV R2, 0x17d50 ;  /* 0x00017d5000027802 */ /* 0x000fc40000000f00 */
[----:B-1-3-5:R-:W-:Y:S05]  /*17d40*/  CALL.REL.NOINC `($__internal_5_$__cuda_sm70_shflsync_idx_p) ;  /* 0x0000148000007944 */ /* 0x02afea0003c00000 */
[----:B------:R-:W-:Y:S01]  /*17d50*/  IMAD.MOV.U32 R8, RZ, RZ, R0 ;  /* 0x000000ffff087224 */ /* 0x000fe200078e0000 */
[----:B------:R-:W-:Y:S01]  /*17d60*/  MOV R3, 0x1 ;  /* 0x0000000100037802 */ /* 0x000fe20000000f00 */
[----:B------:R-:W-:Y:S01]  /*17d70*/  IMAD.MOV.U32 R5, RZ, RZ, R11 ;  /* 0x000000ffff057224 */ /* 0x000fe200078e000b */
[----:B------:R-:W-:-:S02]  /*17d80*/  MOV R0, 0x1c1f ;  /* 0x00001c1f00007802 */ /* 0x000fc40000000f00 */
[----:B------:R-:W-:Y:S02]  /*17d90*/  MOV R2, 0x17db0 ;  /* 0x00017db000027802 */ /* 0x000fe40000000f00 */
[----:B------:R-:W-:Y:S05]  /*17da0*/  CALL.REL.NOINC `($__internal_5_$__cuda_sm70_shflsync_idx_p) ;  /* 0x0000142000007944 */ /* 0x000fea0003c00000 */
[----:B------:R-:W-:Y:S05]  /*17db0*/  BRA `(.L_x_338) ;  /* 0xffff037000007947 */ /* 0x000fea000383ffff */
.L_x_215:
[----:B-1----:R-:W-:Y:S01]  /*17dc0*/  IMAD.MOV.U32 R5, RZ, RZ, R10 ;  /* 0x000000ffff057224 */ /* 0x002fe200078e000a */
[----:B------:R-:W-:Y:S01]  /*17dd0*/  MOV R3, 0x2 ;  /* 0x0000000200037802 */ /* 0x000fe20000000f00 */
[----:B----4-:R-:W-:Y:S01]  /*17de0*/  IMAD.MOV.U32 R0, RZ, RZ, 0x1c1f ;  /* 0x00001c1fff007424 */ /* 0x010fe200078e00ff */
[----:B------:R-:W-:Y:S02]  /*17df0*/  MOV R2, 0x17e10 ;  /* 0x00017e1000027802 */ /* 0x000fe40000000f00 */
[----:B--23-5:R-:W-:Y:S05]  /*17e00*/  CALL.REL.NOINC `($__internal_5_$__cuda_sm70_shflsync_idx_p) ;  /* 0x000013c000007944 */ /* 0x02cfea0003c00000 */
[----:B------:R-:W-:Y:S01]  /*17e10*/  MOV R8, R0 ;  /* 0x0000000000087202 */ /* 0x000fe20000000f00 */
[----:B------:R-:W-:Y:S05]  /*17e20*/  BRA `(.L_x_339) ;  /* 0xffff046000007947 */ /* 0x000fea000383ffff */
.L_x_216:
[----:B------:R-:W-:Y:S01]  /*17e30*/  IMAD.MOV.U32 R5, RZ, RZ, R11 ;  /* 0x000000ffff057224 */ /* 0x000fe200078e000b */
[----:B------:R-:W-:Y:S01]  /*17e40*/  MOV R3, 0x2 ;  /* 0x0000000200037802 */ /* 0x000fe20000000f00 */
[----:B----4-:R-:W-:Y:S01]  /*17e50*/  IMAD.MOV.U32 R0, RZ, RZ, 0x1c1f ;  /* 0x00001c1fff007424 */ /* 0x010fe200078e00ff */
[----:B------:R-:W-:Y:S02]  /*17e60*/  MOV R2, 0x17e80 ;  /* 0x00017e8000027802 */ /* 0x000fe40000000f00 */
[----:B-123-5:R-:W-:Y:S05]  /*17e70*/  CALL.REL.NOINC `($__internal_5_$__cuda_sm70_shflsync_idx_p) ;  /* 0x0000135000007944 */ /* 0x02efea0003c00000 */
[----:B------:R-:W-:Y:S05]  /*17e80*/  BRA `(.L_x_340) ;  /* 0xffff042000007947 */ /* 0x000fea000383ffff */
.L_x_219:
[----:B-1----:R-:W-:Y:S01]  /*17e90*/  IMAD.MOV.U32 R5, RZ, RZ, R10 ;  /* 0x000000ffff057224 */ /* 0x002fe200078e000a */
[----:B------:R-:W-:Y:S01]  /*17ea0*/  MOV R3, 0x3 ;  /* 0x0000000300037802 */ /* 0x000fe20000000f00 */
[----:B------:R-:W-:Y:S01]  /*17eb0*/  IMAD.MOV.U32 R0, RZ, RZ, 0x1c1f ;  /* 0x00001c1fff007424 */ /* 0x000fe200078e00ff */
[----:B------:R-:W-:-:S02]  /*17ec0*/  MOV R2, 0x17ee0 ;  /* 0x00017ee000027802 */ /* 0x000fc40000000f00 */
[----:B--2345:R-:W-:Y:S05]  /*17ed0*/  CALL.REL.NOINC `($__internal_5_$__cuda_sm70_shflsync_idx_p) ;  /* 0x000012f000007944 */ /* 0x03cfea0003c00000 */
[----:B------:R-:W-:Y:S01]  /*17ee0*/  IMAD.MOV.U32 R8, RZ, RZ, R0 ;  /* 0x000000ffff087224 */ /* 0x000fe200078e0000 */
[----:B------:R-:W-:Y:S01]  /*17ef0*/  MOV R3, 0x3 ;  /* 0x0000000300037802 */ /* 0x000fe20000000f00 */
[----:B------:R-:W-:Y:S01]  /*17f00*/  IMAD.MOV.U32 R5, RZ, RZ, R11 ;  /* 0x000000ffff057224 */ /* 0x000fe200078e000b */
[----:B------:R-:W-:-:S02]  /*17f10*/  MOV R0, 0x1c1f ;  /* 0x00001c1f00007802 */ /* 0x000fc40000000f00 */
[----:B------:R-:W-:Y:S02]  /*17f20*/  MOV R2, 0x17f40 ;  /* 0x00017f4000027802 */ /* 0x000fe40000000f00 */
[----:B------:R-:W-:Y:S05]  /*17f30*/  CALL.REL.NOINC `($__internal_5_$__cuda_sm70_shflsync_idx_p) ;  /* 0x0000129000007944 */ /* 0x000fea0003c00000 */
[----:B------:R-:W-:Y:S05]  /*17f40*/  BRA `(.L_x_341) ;  /* 0xffff04d000007947 */ /* 0x000fea000383ffff */
.L_x_266:
[----:B------:R-:W-:Y:S01]  /*17f50*/  IMAD.MOV.U32 R0, RZ, RZ, R205 ;  /* 0x000000ffff007224 */ /* 0x000fe200078e00cd */
[----:B------:R-:W-:Y:S01]  /*17f60*/  MOV R9, 0x1f ;  /* 0x0000001f00097802 */ /* 0x000fe20000000f00 */
[----:B------:R-:W-:Y:S01]  /*17f70*/  IMAD.MOV.U32 R3, RZ, RZ, 0x2 ;  /* 0x00000002ff037424 */ /* 0x000fe200078e00ff */
[----:B------:R-:W-:Y:S02]  /*17f80*/  MOV R8, 0xffffffff ;  /* 0xffffffff00087802 */ /* 0x000fe40000000f00 */
[----:B------:R-:W-:Y:S02]  /*17f90*/  MOV R2, 0x17fb0 ;  /* 0x00017fb000027802 */ /* 0x000fe40000000f00 */
[----:B------:R-:W-:Y:S05]  /*17fa0*/  CALL.REL.NOINC `($__internal_4_$__cuda_sm70_shflsync_bfly_p) ;  /* 0x000011e000007944 */ /* 0x000fea0003c00000 */
[----:B------:R-:W-:Y:S01]  /*17fb0*/  FADD.FTZ R7, R205, R0 ;  /* 0x00000000cd077221 */ /* 0x000fe20000010000 */
[----:B------:R-:W-:Y:S02]  /*17fc0*/  MOV R3, 0x1 ;  /* 0x0000000100037802 */ /* 0x000fe40000000f00 */
[----:B------:R-:W-:Y:S02]  /*17fd0*/  MOV R2, 0x18000 ;  /* 0x0001800000027802 */ /* 0x000fe40000000f00 */
[----:B------:R-:W-:-:S02]  /*17fe0*/  MOV R0, R7 ;  /* 0x0000000700007202 */ /* 0x000fc40000000f00 */
[----:B------:R-:W-:Y:S05]  /*17ff0*/  CALL.REL.NOINC `($__internal_4_$__cuda_sm70_shflsync_bfly_p) ;  /* 0x0000119000007944 */ /* 0x000fea0003c00000 */
[----:B------:R-:W-:Y:S01]  /*18000*/  FADD.FTZ R7, R7, R0 ;  /* 0x0000000007077221 */ /* 0x000fe20000010000 */
[----:B------:R-:W-:-:S02]  /*18010*/  MOV R0, R208 ;  /* 0x000000d000007202 */ /* 0x000fc40000000f00 */
[----:B------:R-:W-:Y:S02]  /*18020*/  MOV R3, 0x2 ;  /* 0x0000000200037802 */ /* 0x000fe40000000f00 */
[----:B------:R-:W-:Y:S02]  /*18030*/  MOV R2, 0x18050 ;  /* 0x0001805000027802 */ /* 0x000fe40000000f00 */
[----:B------:R-:W-:Y:S05]  /*18040*/  CALL.REL.NOINC `($__internal_4_$__cuda_sm70_shflsync_bfly_p) ;  /* 0x0000114000007944 */ /* 0x000fea0003c00000 */
[----:B------:R-:W-:Y:S01]  /*18050*/  FADD.FTZ R6, R208, R0 ;  /* 0x00000000d0067221 */ /* 0x000fe20000010000 */
[----:B------:R-:W-:Y:S02]  /*18060*/  MOV R3, 0x1 ;  /* 0x0000000100037802 */ /* 0x000fe40000000f00 */
[----:B------:R-:W-:Y:S02]  /*18070*/  MOV R2, 0x180a0 ;  /* 0x000180a000027802 */ /* 0x000fe40000000f00 */
[----:B------:R-:W-:Y:S02]  /*18080*/  MOV R0, R6 ;  /* 0x0000000600007202 */ /* 0x000fe40000000f00 */
[----:B------:R-:W-:Y:S05]  /*18090*/  CALL.REL.NOINC `($__internal_4_$__cuda_sm70_shflsync_bfly_p) ;  /* 0x000010f000007944 */ /* 0x000fea0003c00000 */
[----:B------:R-:W-:Y:S01]  /*180a0*/  FADD.FTZ R6, R6, R0 ;  /* 0x0000000006067221 */ /* 0x000fe20000010000 */
[----:B------:R-:W-:Y:S02]  /*180b0*/  MOV R0, R226 ;  /* 0x000000e200007202 */ /* 0x000fe40000000f00 */
[----:B------:R-:W-:-:S02]  /*180c0*/  MOV R3, 0x2 ;  /* 0x0000000200037802 */ /* 0x000fc40000000f00 */
        /* <DEDUP_REMOVED lines=9> */
[----:B------:R-:W-:Y:S02]  /*18160*/  MOV R3, 0x2 ;  /* 0x0000000200037802 */ /* 0x000fe40000000f00 */
[----:B------:R-:W-:-:S02]  /*18170*/  MOV R2, 0x18190 ;  /* 0x0001819000027802 */ /* 0x000fc40000000f00 */
[----:B------:R-:W-:Y:S05]  /*18180*/  CALL.REL.NOINC `($__internal_4_$__cuda_sm70_shflsync_bfly_p) ;  /* 0x0000100000007944 */ /* 0x000fea0003c00000 */
[----:B------:R-:W-:Y:S01]  /*18190*/  FADD.FTZ R4, R227, R0 ;  /* 0x00000000e3047221 */ /* 0x000fe20000010000 */
[----:B------:R-:W-:-:S02]  /*181a0*/  MOV R3, 0x1 ;  /* 0x0000000100037802 */ /* 0x000fc40000000f00 */
[----:B------:R-:W-:Y:S02]  /*181b0*/  MOV R2, 0x181e0 ;  /* 0x000181e000027802 */ /* 0x000fe40000000f00 */
[----:B------:R-:W-:Y:S02]  /*181c0*/  MOV R0, R4 ;  /* 0x0000000400007202 */ /* 0x000fe40000000f00 */
[----:B------:R-:W-:Y:S05]  /*181d0*/  CALL.REL.NOINC `($__internal_4_$__cuda_sm70_shflsync_bfly_p) ;  /* 0x00000fb000007944 */ /* 0x000fea0003c00000 */
[----:B------:R-:W-:Y:S01]  /*181e0*/  MOV R8, R0 ;  /* 0x0000000000087202 */ /* 0x000fe20000000f00 */
[----:B------:R-:W-:Y:S05]  /*181f0*/  BRA `(.L_x_342) ;  /* 0xffffabb000007947 */ /* 0x000fea000383ffff */
.L_x_273:
[----:B-1234-:R-:W-:Y:S01]  /*18200*/  IMAD.MOV.U32 R5, RZ, RZ, R12 ;  /* 0x000000ffff057224 */ /* 0x01efe200078e000c */
[----:B------:R-:W-:Y:S01]  /*18210*/  MOV R3, RZ ;  /* 0x000000ff00037202 */ /* 0x000fe20000000f00 */
[----:B------:R-:W-:Y:S01]  /*18220*/  IMAD.MOV.U32 R0, RZ, RZ, 0x1c1f ;  /* 0x00001c1fff007424 */ /* 0x000fe200078e00ff */
[----:B------:R-:W-:Y:S02]  /*18230*/  MOV R2, 0x18250 ;  /* 0x0001825000027802 */ /* 0x000fe40000000f00 */
[----:B------:R-:W-:Y:S05]  /*18240*/  CALL.REL.NOINC `($__internal_5_$__cuda_sm70_shflsync_idx_p) ;  /* 0x00000f8000007944 */ /* 0x000fea0003c00000 */
[----:B------:R-:W-:Y:S01]  /*18250*/  MOV R10, R0 ;  /* 0x00000000000a7202 */ /* 0x000fe20000000f00 */
[----:B------:R-:W-:Y:S05]  /*18260*/  BRA `(.L_x_343) ;  /* 0xffffc5c000007947 */ /* 0x000fea000383ffff */
.L_x_274:
[----:B------:R-:W-:Y:S01]  /*18270*/  IMAD.MOV.U32 R5, RZ, RZ, R13 ;  /* 0x000000ffff057224 */ /* 0x000fe200078e000d */
[----:B------:R-:W-:Y:S01]  /*18280*/  MOV R3, RZ ;  /* 0x000000ff00037202 */ /* 0x000fe20000000f00 */
[----:B------:R-:W-:Y:S01]  /*18290*/  IMAD.MOV.U32 R0, RZ, RZ, 0x1c1f ;  /* 0x00001c1fff007424 */ /* 0x000fe200078e00ff */
[----:B------:R-:W-:-:S02]  /*182a0*/  MOV R2, 0x182c0 ;  /* 0x000182c000027802 */ /* 0x000fc40000000f00 */
[----:B-12---:R-:W-:Y:S05]  /*182b0*/  CALL.REL.NOINC `($__internal_5_$__cuda_sm70_shflsync_idx_p) ;  /* 0x00000f1000007944 */ /* 0x006fea0003c00000 */
[----:B------:R-:W-:Y:S05]  /*182c0*/  BRA `(.L_x_344) ;  /* 0xffffc58000007947 */ /* 0x000fea000383ffff */
.L_x_277:
[----:B------:R-:W-:Y:S01]  /*182d0*/  IMAD.MOV.U32 R5, RZ, RZ, R12 ;  /* 0x000000ffff057224 */ /* 0x000fe200078e000c */
[----:B--2---:R-:W-:Y:S01]  /*182e0*/  MOV R3, 0x1 ;  /* 0x0000000100037802 */ /* 0x004fe20000000f00 */
[----:B----4-:R-:W-:Y:S01]  /*182f0*/  IMAD.MOV.U32 R0, RZ, RZ, 0x1c1f ;  /* 0x00001c1fff007424 */ /* 0x010fe200078e00ff */
[----:B------:R-:W-:-:S02]  /*18300*/  MOV R2, 0x18320 ;  /* 0x0001832000027802 */ /* 0x000fc40000000f00 */
[----:B-1-3--:R-:W-:Y:S05]  /*18310*/  CALL.REL.NOINC `($__internal_5_$__cuda_sm70_shflsync_idx_p) ;  /* 0x00000eb000007944 */ /* 0x00afea0003c00000 */
[----:B------:R-:W-:Y:S01]  /*18320*/  IMAD.MOV.U32 R10, RZ, RZ, R0 ;  /* 0x000000ffff0a7224 */ /* 0x000fe200078e0000 */
[----:B------:R-:W-:Y:S01]  /*18330*/  MOV R3, 0x1 ;  /* 0x0000000100037802 */ /* 0x000fe20000000f00 */
[----:B------:R-:W-:Y:S01]  /*18340*/  IMAD.MOV.U32 R5, RZ, RZ, R13 ;  /* 0x000000ffff057224 */ /* 0x000fe200078e000d */
[----:B------:R-:W-:-:S02]  /*18350*/  MOV R0, 0x1c1f ;  /* 0x00001c1f00007802 */ /* 0x000fc40000000f00 */
[----:B------:R-:W-:Y:S02]  /*18360*/  MOV R2, 0x18380 ;  /* 0x0001838000027802 */ /* 0x000fe40000000f00 */
[----:B------:R-:W-:Y:S05]  /*18370*/  CALL.REL.NOINC `($__internal_5_$__cuda_sm70_shflsync_idx_p) ;  /* 0x00000e5000007944 */ /* 0x000fea0003c00000 */
[----:B------:R-:W-:Y:S05]  /*18380*/  BRA `(.L_x_345) ;  /* 0xffffc61000007947 */ /* 0x000fea000383ffff */
.L_x_280:
[----:B------:R-:W-:Y:S01]  /*18390*/  IMAD.MOV.U32 R5, RZ, RZ, R12 ;  /* 0x000000ffff057224 */ /* 0x000fe200078e000c */
[----:B-1----:R-:W-:Y:S01]  /*183a0*/  MOV R3, 0x2 ;  /* 0x0000000200037802 */ /* 0x002fe20000000f00 */
[----:B----4-:R-:W-:Y:S01]  /*183b0*/  IMAD.MOV.U32 R0, RZ, RZ, 0x1c1f ;  /* 0x00001c1fff007424 */ /* 0x010fe200078e00ff */
[----:B------:R-:W-:Y:S02]  /*183c0*/  MOV R2, 0x183e0 ;  /* 0x000183e000027802 */ /* 0x000fe40000000f00 */
[----:B--23--:R-:W-:Y:S05]  /*183d0*/  CALL.REL.NOINC `($__internal_5_$__cuda_sm70_shflsync_idx_p) ;  /* 0x00000df000007944 */ /* 0x00cfea0003c00000 */
[----:B------:R-:W-:Y:S01]  /*183e0*/  MOV R10, R0 ;  /* 0x00000000000a7202 */ /* 0x000fe20000000f00 */
[----:B------:R-:W-:Y:S05]  /*183f0*/  BRA `(.L_x_346) ;  /* 0xffffc6f000007947 */ /* 0x000fea000383ffff */
.L_x_281:
[----:B------:R-:W-:Y:S01]  /*18400*/  IMAD.MOV.U32 R5, RZ, RZ, R13 ;  /* 0x000000ffff057224 */ /* 0x000fe200078e000d */
[----:B------:R-:W-:Y:S01]  /*18410*/  MOV R3, 0x2 ;  /* 0x0000000200037802 */ /* 0x000fe20000000f00 */
[----:B----4-:R-:W-:Y:S01]  /*18420*/  IMAD.MOV.U32 R0, RZ, RZ, 0x1c1f ;  /* 0x00001c1fff007424 */ /* 0x010fe200078e00ff */
[----:B------:R-:W-:Y:S02]  /*18430*/  MOV R2, 0x18450 ;  /* 0x0001845000027802 */ /* 0x000fe40000000f00 */
[----:B-123--:R-:W-:Y:S05]  /*18440*/  CALL.REL.NOINC `($__internal_5_$__cuda_sm70_shflsync_idx_p) ;  /* 0x00000d8000007944 */ /* 0x00efea0003c00000 */
[----:B------:R-:W-:Y:S05]  /*18450*/  BRA `(.L_x_347) ;  /* 0xffffc6b000007947 */ /* 0x000fea000383ffff */
.L_x_284:
[----:B------:R-:W-:Y:S01]  /*18460*/  IMAD.MOV.U32 R5, RZ, RZ, R12 ;  /* 0x000000ffff057224 */ /* 0x000fe200078e000c */
[----:B-1----:R-:W-:Y:S01]  /*18470*/  MOV R3, 0x3 ;  /* 0x0000000300037802 */ /* 0x002fe20000000f00 */
[----:B------:R-:W-:Y:S01]  /*18480*/  IMAD.MOV.U32 R0, RZ, RZ, 0x1c1f ;  /* 0x00001c1fff007424 */ /* 0x000fe200078e00ff */
[----:B------:R-:W-:-:S02]  /*18490*/  MOV R2, 0x184b0 ;  /* 0x000184b000027802 */ /* 0x000fc40000000f00 */
[----:B--234-:R-:W-:Y:S05]  /*184a0*/  CALL.REL.NOINC `($__internal_5_$__cuda_sm70_shflsync_idx_p) ;  /* 0x00000d2000007944 */ /* 0x01cfea0003c00000 */
[----:B------:R-:W-:Y:S01]  /*184b0*/  IMAD.MOV.U32 R6, RZ, RZ, R0 ;  /* 0x000000ffff067224 */ /* 0x000fe200078e0000 */
[----:B------:R-:W-:Y:S01]  /*184c0*/  MOV R3, 0x3 ;  /* 0x0000000300037802 */ /* 0x000fe20000000f00 */
[----:B------:R-:W-:Y:S01]  /*184d0*/  IMAD.MOV.U32 R5, RZ, RZ, R13 ;  /* 0x000000ffff057224 */ /* 0x000fe200078e000d */
[----:B------:R-:W-:-:S02]  /*184e0*/  MOV R0, 0x1c1f ;  /* 0x00001c1f00007802 */ /* 0x000fc40000000f00 */
[----:B------:R-:W-:Y:S02]  /*184f0*/  MOV R2, 0x18510 ;  /* 0x0001851000027802 */ /* 0x000fe40000000f00 */
[----:B------:R-:W-:Y:S05]  /*18500*/  CALL.REL.NOINC `($__internal_5_$__cuda_sm70_shflsync_idx_p) ;  /* 0x00000cc000007944 */ /* 0x000fea0003c00000 */
[----:B------:R-:W-:Y:S05]  /*18510*/  BRA `(.L_x_348) ;  /* 0xffffc75000007947 */ /* 0x000fea000383ffff */
.L_x_286:
[----:B------:R-:W-:Y:S01]  /*18520*/  IMAD.MOV.U32 R5, RZ, RZ, R17 ;  /* 0x000000ffff057224 */ /* 0x000fe200078e0011 */
[----:B------:R-:W-:Y:S01]  /*18530*/  MOV R3, RZ ;  /* 0x000000ff00037202 */ /* 0x000fe20000000f00 */
[----:B------:R-:W-:Y:S01]  /*18540*/  IMAD.MOV.U32 R0, RZ, RZ, 0x1c1f ;  /* 0x00001c1fff007424 */ /* 0x000fe200078e00ff */
[----:B------:R-:W-:Y:S02]  /*18550*/  MOV R2, 0x18570 ;  /* 0x0001857000027802 */ /* 0x000fe40000000f00 */
[----:B------:R-:W-:Y:S05]  /*18560*/  CALL.REL.NOINC `($__internal_5_$__cuda_sm70_shflsync_idx_p) ;  /* 0x00000c6000007944 */ /* 0x000fea0003c00000 */
[----:B------:R-:W-:Y:S01]  /*18570*/  MOV R4, R0 ;  /* 0x0000000000047202 */ /* 0x000fe20000000f00 */
[----:B------:R-:W-:Y:S05]  /*18580*/  BRA `(.L_x_349) ;  /* 0xffffca2000007947 */ /* 0x000fea000383ffff */
.L_x_287:
[----:B------:R-:W-:Y:S01]  /*18590*/  IMAD.MOV.U32 R5, RZ, RZ, R24 ;  /* 0x000000ffff057224 */ /* 0x000fe200078e0018 */
[----:B------:R-:W-:Y:S01]  /*185a0*/  MOV R3, RZ ;  /* 0x000000ff00037202 */ /* 0x000fe20000000f00 */
[----:B------:R-:W-:Y:S01]  /*185b0*/  IMAD.MOV.U32 R0, RZ, RZ, 0x1c1f ;  /* 0x00001c1fff007424 */ /* 0x000fe200078e00ff */
[----:B------:R-:W-:Y:S02]  /*185c0*/  MOV R2, 0x185e0 ;  /* 0x000185e000027802 */ /* 0x000fe40000000f00 */
[----:B-12---:R-:W-:Y:S05]  /*185d0*/  CALL.REL.NOINC `($__internal_5_$__cuda_sm70_shflsync_idx_p) ;  /* 0x00000bf000007944 */ /* 0x006fea0003c00000 */
[----:B------:R-:W-:Y:S05]  /*185e0*/  BRA `(.L_x_350) ;  /* 0xffffc9e000007947 */ /* 0x000fea000383ffff */
.L_x_290:
[----:B------:R-:W-:Y:S01]  /*185f0*/  IMAD.MOV.U32 R5, RZ, RZ, R17 ;  /* 0x000000ffff057224 */ /* 0x000fe200078e0011 */
[----:B-1----:R-:W-:Y:S01]  /*18600*/  MOV R3, 0x1 ;  /* 0x0000000100037802 */ /* 0x002fe20000000f00 */
[----:B----4-:R-:W-:Y:S01]  /*18610*/  IMAD.MOV.U32 R0, RZ, RZ, 0x1c1f ;  /* 0x00001c1fff007424 */ /* 0x010fe200078e00ff */
[----:B------:R-:W-:-:S02]  /*18620*/  MOV R2, 0x18640 ;  /* 0x0001864000027802 */ /* 0x000fc40000000f00 */
[----:B--23--:R-:W-:Y:S05]  /*18630*/  CALL.REL.NOINC `($__internal_5_$__cuda_sm70_shflsync_idx_p) ;  /* 0x00000b9000007944 */ /* 0x00cfea0003c00000 */
[----:B------:R-:W-:Y:S01]  /*18640*/  IMAD.MOV.U32 R4, RZ, RZ, R0 ;  /* 0x000000ffff047224 */ /* 0x000fe200078e0000 */
[----:B------:R-:W-:Y:S01]  /*18650*/  MOV R3, 0x1 ;  /* 0x0000000100037802 */ /* 0x000fe20000000f00 */
[----:B------:R-:W-:Y:S01]  /*18660*/  IMAD.MOV.U32 R5, RZ, RZ, R24 ;  /* 0x000000ffff057224 */ /* 0x000fe200078e0018 */
[----:B------:R-:W-:-:S02]  /*18670*/  MOV R0, 0x1c1f ;  /* 0x00001c1f00007802 */ /* 0x000fc40000000f00 */
[----:B------:R-:W-:Y:S02]  /*18680*/  MOV R2, 0x186a0 ;  /* 0x000186a000027802 */ /* 0x000fe40000000f00 */
[----:B------:R-:W-:Y:S05]  /*18690*/  CALL.REL.NOINC `($__internal_5_$__cuda_sm70_shflsync_idx_p) ;  /* 0x00000b3000007944 */ /* 0x000fea0003c00000 */
[----:B------:R-:W-:Y:S05]  /*186a0*/  BRA `(.L_x_351) ;  /* 0xffffcdf000007947 */ /* 0x000fea000383ffff */
.L_x_293:
[----:B------:R-:W-:Y:S01]  /*186b0*/  IMAD.MOV.U32 R5, RZ, RZ, R17 ;  /* 0x000000ffff057224 */ /* 0x000fe200078e0011 */
[----:B-12---:R-:W-:Y:S01]  /*186c0*/  MOV R3, 0x2 ;  /* 0x0000000200037802 */ /* 0x006fe20000000f00 */
[----:B----4-:R-:W-:Y:S01]  /*186d0*/  IMAD.MOV.U32 R0, RZ, RZ, 0x1c1f ;  /* 0x00001c1fff007424 */ /* 0x010fe200078e00ff */
[----:B------:R-:W-:Y:S02]  /*186e0*/  MOV R2, 0x18700 ;  /* 0x0001870000027802 */ /* 0x000fe40000000f00 */
[----:B---3--:R-:W-:Y:S05]  /*186f0*/  CALL.REL.NOINC `($__internal_5_$__cuda_sm70_shflsync_idx_p) ;  /* 0x00000ad000007944 */ /* 0x008fea0003c00000 */
[----:B------:R-:W-:Y:S01]  /*18700*/  MOV R4, R0 ;  /* 0x0000000000047202 */ /* 0x000fe20000000f00 */
[----:B------:R-:W-:Y:S05]  /*18710*/  BRA `(.L_x_352) ;  /* 0xffffd0e000007947 */ /* 0x000fea000383ffff */
.L_x_294:
[----:B------:R-:W-:Y:S01]  /*18720*/  IMAD.MOV.U32 R5, RZ, RZ, R24 ;  /* 0x000000ffff057224 */ /* 0x000fe200078e0018 */
[----:B--2---:R-:W-:Y:S01]  /*18730*/  MOV R3, 0x2 ;  /* 0x0000000200037802 */ /* 0x004fe20000000f00 */
[----:B----4-:R-:W-:Y:S01]  /*18740*/  IMAD.MOV.U32 R0, RZ, RZ, 0x1c1f ;  /* 0x00001c1fff007424 */ /* 0x010fe200078e00ff */
[----:B------:R-:W-:Y:S02]  /*18750*/  MOV R2, 0x18770 ;  /* 0x0001877000027802 */ /* 0x000fe40000000f00 */
[----:B-1-3--:R-:W-:Y:S05]  /*18760*/  CALL.REL.NOINC `($__internal_5_$__cuda_sm70_shflsync_idx_p) ;  /* 0x00000a6000007944 */ /* 0x00afea0003c00000 */
[----:B------:R-:W-:Y:S05]  /*18770*/  BRA `(.L_x_353) ;  /* 0xffffd0a000007947 */ /* 0x000fea000383ffff */
.L_x_297:
[----:B------:R-:W-:Y:S01]  /*18780*/  IMAD.MOV.U32 R5, RZ, RZ, R17 ;  /* 0x000000ffff057224 */ /* 0x000fe200078e0011 */
[----:B--2---:R-:W-:Y:S01]  /*18790*/  MOV R3, 0x3 ;  /* 0x0000000300037802 */ /* 0x004fe20000000f00 */
[----:B-1----:R-:W-:Y:S01]  /*187a0*/  IMAD.MOV.U32 R0, RZ, RZ, 0x1c1f ;  /* 0x00001c1fff007424 */ /* 0x002fe200078e00ff */
[----:B------:R-:W-:-:S02]  /*187b0*/  MOV R2, 0x187d0 ;  /* 0x000187d000027802 */ /* 0x000fc40000000f00 */
[----:B---34-:R-:W-:Y:S05]  /*187c0*/  CALL.REL.NOINC `($__internal_5_$__cuda_sm70_shflsync_idx_p) ;  /* 0x00000a0000007944 */ /* 0x018fea0003c00000 */
[----:B------:R-:W-:Y:S01]  /*187d0*/  IMAD.MOV.U32 R4, RZ, RZ, R0 ;  /* 0x000000ffff047224 */ /* 0x000fe200078e0000 */
[----:B------:R-:W-:Y:S01]  /*187e0*/  MOV R3, 0x3 ;  /* 0x0000000300037802 */ /* 0x000fe20000000f00 */
[----:B------:R-:W-:Y:S01]  /*187f0*/  IMAD.MOV.U32 R5, RZ, RZ, R24 ;  /* 0x000000ffff057224 */ /* 0x000fe200078e0018 */
[----:B------:R-:W-:-:S02]  /*18800*/  MOV R0, 0x1c1f ;  /* 0x00001c1f00007802 */ /* 0x000fc40000000f00 */
[----:B------:R-:W-:Y:S02]  /*18810*/  MOV R2, 0x18830 ;  /* 0x0001883000027802 */ /* 0x000fe40000000f00 */
[----:B------:R-:W-:Y:S05]  /*18820*/  CALL.REL.NOINC `($__internal_5_$__cuda_sm70_shflsync_idx_p) ;  /* 0x000009a000007944 */ /* 0x000fea0003c00000 */
[----:B------:R-:W-:Y:S05]  /*18830*/  BRA `(.L_x_354) ;  /* 0xffffd37000007947 */ /* 0x000fea000383ffff */
.L_x_301:
[----:B------:R-:W-:Y:S01]  /*18840*/  IMAD.MOV.U32 R5, RZ, RZ, R9 ;  /* 0x000000ffff057224 */ /* 0x000fe200078e0009 */
[----:B------:R-:W-:Y:S01]  /*18850*/  MOV R3, RZ ;  /* 0x000000ff00037202 */ /* 0x000fe20000000f00 */
[----:B------:R-:W-:Y:S01]  /*18860*/  IMAD.MOV.U32 R0, RZ, RZ, 0x1c1f ;  /* 0x00001c1fff007424 */ /* 0x000fe200078e00ff */
[----:B------:R-:W-:Y:S02]  /*18870*/  MOV R2, 0x18890 ;  /* 0x0001889000027802 */ /* 0x000fe40000000f00 */
[----:B------:R-:W-:Y:S05]  /*18880*/  CALL.REL.NOINC `($__internal_5_$__cuda_sm70_shflsync_idx_p) ;  /* 0x0000094000007944 */ /* 0x000fea0003c00000 */
[----:B------:R-:W-:Y:S01]  /*18890*/  MOV R8, R0 ;  /* 0x0000000000087202 */ /* 0x000fe20000000f00 */
[----:B------:R-:W-:Y:S05]  /*188a0*/  BRA `(.L_x_355) ;  /* 0xffffddf000007947 */ /* 0x000fea000383ffff */
.L_x_302:
[----:B------:R-:W-:Y:S01]  /*188b0*/  IMAD.MOV.U32 R5, RZ, RZ, R12 ;  /* 0x000000ffff057224 */ /* 0x000fe200078e000c */
[----:B------:R-:W-:Y:S01]  /*188c0*/  MOV R3, RZ ;  /* 0x000000ff00037202 */ /* 0x000fe20000000f00 */
[----:B------:R-:W-:Y:S01]  /*188d0*/  IMAD.MOV.U32 R0, RZ, RZ, 0x1c1f ;  /* 0x00001c1fff007424 */ /* 0x000fe200078e00ff */
[----:B------:R-:W-:Y:S02]  /*188e0*/  MOV R2, 0x18900 ;  /* 0x0001890000027802 */ /* 0x000fe40000000f00 */
[----:B-12---:R-:W-:Y:S05]  /*188f0*/  CALL.REL.NOINC `($__internal_5_$__cuda_sm70_shflsync_idx_p) ;  /* 0x000008d000007944 */ /* 0x006fea0003c00000 */
[----:B------:R-:W-:Y:S05]  /*18900*/  BRA `(.L_x_356) ;  /* 0xffffddb000007947 */ /* 0x000fea000383ffff */
.L_x_305:
[----:B--2---:R-:W-:Y:S01]  /*18910*/  IMAD.MOV.U32 R5, RZ, RZ, R9 ;  /* 0x000000ffff057224 */ /* 0x004fe200078e0009 */
[----:B------:R-:W-:Y:S01]  /*18920*/  MOV R3, 0x1 ;  /* 0x0000000100037802 */ /* 0x000fe20000000f00 */
        /* <DEDUP_REMOVED lines=10> */
.L_x_308:
[----:B-1----:R-:W-:Y:S01]  /*189d0*/  IMAD.MOV.U32 R5, RZ, RZ, R9 ;  /* 0x000000ffff057224 */ /* 0x002fe200078e0009 */
[----:B------:R-:W-:Y:S01]  /*189e0*/  MOV R3, 0x2 ;  /* 0x0000000200037802 */ /* 0x000fe20000000f00 */
[----:B----4-:R-:W-:Y:S01]  /*189f0*/  IMAD.MOV.U32 R0, RZ, RZ, 0x1c1f ;  /* 0x00001c1fff007424 */ /* 0x010fe200078e00ff */
[----:B------:R-:W-:Y:S02]  /*18a00*/  MOV R2, 0x18a20 ;  /* 0x00018a2000027802 */ /* 0x000fe40000000f00 */
[----:B--23--:R-:W-:Y:S05]  /*18a10*/  CALL.REL.NOINC `($__internal_5_$__cuda_sm70_shflsync_idx_p) ;  /* 0x000007b000007944 */ /* 0x00cfea0003c00000 */
[----:B------:R-:W-:Y:S01]  /*18a20*/  MOV R8, R0 ;  /* 0x0000000000087202 */ /* 0x000fe20000000f00 */
[----:B------:R-:W-:Y:S05]  /*18a30*/  BRA `(.L_x_358) ;  /* 0xffffdf3000007947 */ /* 0x000fea000383ffff */
.L_x_309:
[----:B------:R-:W-:Y:S01]  /*18a40*/  IMAD.MOV.U32 R5, RZ, RZ, R12 ;  /* 0x000000ffff057224 */ /* 0x000fe200078e000c */
[----:B------:R-:W-:Y:S01]  /*18a50*/  MOV R3, 0x2 ;  /* 0x0000000200037802 */ /* 0x000fe20000000f00 */
[----:B----4-:R-:W-:Y:S01]  /*18a60*/  IMAD.MOV.U32 R0, RZ, RZ, 0x1c1f ;  /* 0x00001c1fff007424 */ /* 0x010fe200078e00ff */
[----:B------:R-:W-:Y:S02]  /*18a70*/  MOV R2, 0x18a90 ;  /* 0x00018a9000027802 */ /* 0x000fe40000000f00 */
[----:B-123--:R-:W-:Y:S05]  /*18a80*/  CALL.REL.NOINC `($__internal_5_$__cuda_sm70_shflsync_idx_p) ;  /* 0x0000074000007944 */ /* 0x00efea0003c00000 */
[----:B------:R-:W-:Y:S05]  /*18a90*/  BRA `(.L_x_359) ;  /* 0xffffdef000007947 */ /* 0x000fea000383ffff */
.L_x_312:
[----:B-1----:R-:W-:Y:S01]  /*18aa0*/  IMAD.MOV.U32 R5, RZ, RZ, R9 ;  /* 0x000000ffff057224 */ /* 0x002fe200078e0009 */
[----:B------:R-:W-:Y:S01]  /*18ab0*/  MOV R3, 0x3 ;  /* 0x0000000300037802 */ /* 0x000fe20000000f00 */
        /* <DEDUP_REMOVED lines=10> */
.L_x_314:
[----:B------:R-:W-:Y:S01]  /*18b60*/  IMAD.MOV.U32 R5, RZ, RZ, R78 ;  /* 0x000000ffff057224 */ /* 0x000fe200078e004e */
[----:B------:R-:W-:Y:S01]  /*18b70*/  MOV R3, RZ ;  /* 0x000000ff00037202 */ /* 0x000fe20000000f00 */
[----:B------:R-:W-:Y:S01]  /*18b80*/  IMAD.MOV.U32 R0, RZ, RZ, 0x1f ;  /* 0x0000001fff007424 */ /* 0x000fe200078e00ff */
[----:B------:R-:W-:Y:S02]  /*18b90*/  MOV R2, 0x18bb0 ;  /* 0x00018bb000027802 */ /* 0x000fe40000000f00 */
[----:B--2---:R-:W-:Y:S05]  /*18ba0*/  CALL.REL.NOINC `($__internal_5_$__cuda_sm70_shflsync_idx_p) ;  /* 0x0000062000007944 */ /* 0x004fea0003c00000 */
[----:B------:R-:W-:Y:S01]  /*18bb0*/  MOV R9, R0 ;  /* 0x0000000000097202 */ /* 0x000fe20000000f00 */
[----:B------:R-:W-:Y:S05]  /*18bc0*/  BRA `(.L_x_361) ;  /* 0xffffe13000007947 */ /* 0x000fea000383ffff */
.L_x_315:
[----:B------:R-:W-:Y:S01]  /*18bd0*/  IMAD.MOV.U32 R5, RZ, RZ, R78 ;  /* 0x000000ffff057224 */ /* 0x000fe200078e004e */
[----:B------:R-:W-:Y:S01]  /*18be0*/  MOV R3, 0x1 ;  /* 0x0000000100037802 */ /* 0x000fe20000000f00 */
[----:B------:R-:W-:Y:S01]  /*18bf0*/  IMAD.MOV.U32 R0, RZ, RZ, 0x1f ;  /* 0x0000001fff007424 */ /* 0x000fe200078e00ff */
[----:B------:R-:W-:Y:S02]  /*18c00*/  MOV R2, 0x18c20 ;  /* 0x00018c2000027802 */ /* 0x000fe40000000f00 */
[----:B-12---:R-:W-:Y:S05]  /*18c10*/  CALL.REL.NOINC `($__internal_5_$__cuda_sm70_shflsync_idx_p) ;  /* 0x000005b000007944 */ /* 0x006fea0003c00000 */
[----:B------:R-:W-:Y:S01]  /*18c20*/  MOV R8, R0 ;  /* 0x0000000000087202 */ /* 0x000fe20000000f00 */
[----:B------:R-:W-:Y:S05]  /*18c30*/  BRA `(.L_x_362) ;  /* 0xffffe0e000007947 */ /* 0x000fea000383ffff */
.L_x_316:
[----:B------:R-:W-:Y:S02]  /*18c40*/  MOV R2, 0x1 ;  /* 0x0000000100027802 */ /* 0x000fe40000000f00 */
[----:B------:R-:W-:-:S02]  /*18c50*/  MOV R3, 0x18c70 ;  /* 0x00018c7000037802 */ /* 0x000fc40000000f00 */
[----:B-1234-:R-:W-:Y:S05]  /*18c60*/  CALL.REL.NOINC `($__internal_6_$__cuda_sm70_shflsync_up_p) ;  /* 0x000005b000007944 */ /* 0x01efea0003c00000 */
[----:B------:R-:W-:Y:S05]  /*18c70*/  BRA `(.L_x_363) ;  /* 0xffffe1d000007947 */ /* 0x000fea000383ffff */
.L_x_317:
[----:B------:R-:W-:Y:S02]  /*18c80*/  MOV R2, 0x2 ;  /* 0x0000000200027802 */ /* 0x000fe40000000f00 */
[----:B------:R-:W-:-:S02]  /*18c90*/  MOV R3, 0x18cb0 ;  /* 0x00018cb000037802 */ /* 0x000fc40000000f00 */
[----:B--2-4-:R-:W-:Y:S05]  /*18ca0*/  CALL.REL.NOINC `($__internal_6_$__cuda_sm70_shflsync_up_p) ;  /* 0x0000057000007944 */ /* 0x014fea0003c00000 */
        /* <DEDUP_REMOVED lines=23> */
.L_x_321:
[----:B------:R-:W-:Y:S02]  /*18e20*/  MOV R2, 0x1 ;  /* 0x0000000100027802 */ /* 0x000fe40000000f00 */
[----:B------:R-:W-:Y:S02]  /*18e30*/  MOV R3, 0x18e50 ;  /* 0x00018e5000037802 */ /* 0x000fe40000000f00 */
[----:B------:R-:W-:Y:S05]  /*18e40*/  CALL.REL.NOINC `($__internal_6_$__cuda_sm70_shflsync_up_p) ;  /* 0x000003d000007944 */ /* 0x000fea0003c00000 */
[----:B------:R-:W-:Y:S01]  /*18e50*/  MOV R2, R4 ;  /* 0x0000000400027202 */ /* 0x000fe20000000f00 */
[----:B------:R-:W-:Y:S05]  /*18e60*/  BRA `(.L_x_365) ;  /* 0xffffe24000007947 */ /* 0x000fea000383ffff */
.L_x_322:
        /* <DEDUP_REMOVED lines=26> */
.L_x_324:
[----:B------:R-:W-:Y:S02]  /*19010*/  SEL R0, RZ, 0x1, P0 ;  /* 0x00000001ff007807 */ /* 0x000fe40000000000 */
[----:B------:R-:W-:Y:S02]  /*19020*/  MOV R2, 0x19040 ;  /* 0x0001904000027802 */ /* 0x000fe40000000f00 */
[----:B-1----:R-:W-:Y:S05]  /*19030*/  CALL.REL.NOINC `($__internal_7_$__cuda_sm70_votesync_ballot) ;  /* 0x0000025000007944 */ /* 0x002fea0003c00000 */
[----:B------:R-:W-:Y:S01]  /*19040*/  MOV R11, R0 ;  /* 0x00000000000b7202 */ /* 0x000fe20000000f00 */
[----:B------:R-:W-:Y:S05]  /*19050*/  BRA `(.L_x_367) ;  /* 0xffffe1e000007947 */ /* 0x000fea000383ffff */
.L_x_325:
[----:B------:R-:W-:Y:S01]  /*19060*/  IMAD.MOV.U32 R5, RZ, RZ, R6 ;  /* 0x000000ffff057224 */ /* 0x000fe200078e0006 */
[----:B---3--:R-:W-:Y:S01]  /*19070*/  MOV R3, R10 ;  /* 0x0000000a00037202 */ /* 0x008fe20000000f00 */
[----:B------:R-:W-:Y:S01]  /*19080*/  IMAD.MOV.U32 R0, RZ, RZ, 0x1f ;  /* 0x0000001fff007424 */ /* 0x000fe200078e00ff */
[----:B------:R-:W-:Y:S02]  /*19090*/  MOV R2, 0x190b0 ;  /* 0x000190b000027802 */ /* 0x000fe40000000f00 */
[----:B-12---:R-:W-:Y:S05]  /*190a0*/  CALL.REL.NOINC `($__internal_5_$__cuda_sm70_shflsync_idx_p) ;  /* 0x0000012000007944 */ /* 0x006fea0003c00000 */
[----:B------:R-:W-:Y:S01]  /*190b0*/  IMAD.MOV.U32 R8, RZ, RZ, R0 ;  /* 0x000000ffff087224 */ /* 0x000fe200078e0000 */
[----:B------:R-:W-:Y:S01]  /*190c0*/  MOV R3, R10 ;  /* 0x0000000a00037202 */ /* 0x000fe20000000f00 */
[----:B------:R-:W-:Y:S01]  /*190d0*/  IMAD.MOV.U32 R5, RZ, RZ, R7 ;  /* 0x000000ffff057224 */ /* 0x000fe200078e0007 */
[----:B------:R-:W-:Y:S02]  /*190e0*/  MOV R0, 0x1f ;  /* 0x0000001f00007802 */ /* 0x000fe40000000f00 */
[----:B------:R-:W-:-:S02]  /*190f0*/  MOV R2, 0x19110 ;  /* 0x0001911000027802 */ /* 0x000fc40000000f00 */
[----:B------:R-:W-:Y:S05]  /*19100*/  CALL.REL.NOINC `($__internal_5_$__cuda_sm70_shflsync_idx_p) ;  /* 0x000000c000007944 */ /* 0x000fea0003c00000 */
[----:B------:R-:W-:Y:S01]  /*19110*/  MOV R7, R0 ;  /* 0x0000000000077202 */ /* 0x000fe20000000f00 */
[----:B------:R-:W-:Y:S05]  /*19120*/  BRA `(.L_x_368) ;  /* 0xffffe15000007947 */ /* 0x000fea000383ffff */
.L_x_328:
[----:B------:R-:W-:Y:S01]  /*19130*/  IMAD.MOV.U32 R5, RZ, RZ, R4 ;  /* 0x000000ffff057224 */ /* 0x000fe200078e0004 */
[----:B------:R-:W-:-:S02]  /*19140*/  MOV R0, 0x1f ;  /* 0x0000001f00007802 */ /* 0x000fc40000000f00 */
[----:B------:R-:W-:Y:S02]  /*19150*/  MOV R2, 0x19170 ;  /* 0x0001917000027802 */ /* 0x000fe40000000f00 */
[----:B-1234-:R-:W-:Y:S05]  /*19160*/  CALL.REL.NOINC `($__internal_5_$__cuda_sm70_shflsync_idx_p) ;  /* 0x0000006000007944 */ /* 0x01efea0003c00000 */
[----:B------:R-:W-:Y:S01]  /*19170*/  MOV R13, R0 ;  /* 0x00000000000d7202 */ /* 0x000fe20000000f00 */
[----:B------:R-:W-:Y:S05]  /*19180*/  BRA `(.L_x_327) ;  /* 0xffffe15000007947 */ /* 0x000fea000383ffff */
        .weak           $__internal_4_$__cuda_sm70_shflsync_bfly_p
        .type           $__internal_4_$__cuda_sm70_shflsync_bfly_p,@function
        .size           $__internal_4_$__cuda_sm70_shflsync_bfly_p,($__internal_5_$__cuda_sm70_shflsync_idx_p - $__internal_4_$__cuda_sm70_shflsync_bfly_p)
$__internal_4_$__cuda_sm70_shflsync_bfly_p:
[----:B------:R-:W-:Y:S04]  /*19190*/  WARPSYNC R8 ;  /* 0x0000000800007348 */ /* 0x000fe80003800000 */
[----:B------:R1:W2:Y:S02]  /*191a0*/  SHFL.BFLY PT, R0, R0, R3, R9 ;  /* 0x0c00000300007389 */ /* 0x0002a400000e0009 */
[----:B-1----:R-:W-:-:S04]  /*191b0*/  MOV R3, 0x0 ;  /* 0x0000000000037802 */ /* 0x002fc80000000f00 */
[----:B--2---:R-:W-:Y:S05]  /*191c0*/  RET.REL.NODEC R2 `(_ZN7cutlass13device_kernelIN5flash19enable_sm80_to_sm89INS1_16FlashAttnFwdSm80INS1_25CollectiveMainloopFwdSm80ILi4ELi1ELb0EN4cute5tupleIJNS5_1CILi128EEENS7_ILi48EEENS7_ILi96EEEEEELi96ENS_6half_tEfNS_4arch4Sm80ELb0ELb0ELb0ELb1ELb0ELb1ELb1ELb1EEENS1_21CollectiveEpilogueFwdINS6_IJS8_SA_S9_EEENS6_IJNS7_ILi1EEESI_SI_EEESC_SE_Li128ELb1ELb1ELb1ELb0EEENS1_36VarlenDynamicPersistentTileSchedulerILi128ELi48ELi128ELi128ELb1ELb1ELb0ELb0ELb1ELb1EEEEEEEEEvNT_6ParamsE) ;  /* 0xfffe6e3002007950 */ /* 0x004fea0003c3ffff */
        .weak           $__internal_5_$__cuda_sm70_shflsync_idx_p
        .type           $__internal_5_$__cuda_sm70_shflsync_idx_p,@function
        .size           $__internal_5_$__cuda_sm70_shflsync_idx_p,($__internal_6_$__cuda_sm70_shflsync_up_p - $__internal_5_$__cuda_sm70_shflsync_idx_p)
$__internal_5_$__cuda_sm70_shflsync_idx_p:
[----:B------:R-:W-:-:S04]  /*191d0*/  MOV R79, 0xffffffff ;  /* 0xffffffff004f7802 */ /* 0x000fc80000000f00 */
[----:B------:R-:W-:Y:S04]  /*191e0*/  WARPSYNC R79 ;  /* 0x0000004f00007348 */ /* 0x000fe80003800000 */
[----:B------:R1:W2:Y:S02]  /*191f0*/  SHFL.IDX PT, R0, R5, R3, R0 ;  /* 0x0000000305007389 */ /* 0x0002a400000e0000 */
[----:B-1----:R-:W-:-:S04]  /*19200*/  MOV R3, 0x0 ;  /* 0x0000000000037802 */ /* 0x002fc80000000f00 */
[----:B--2---:R-:W-:Y:S05]  /*19210*/  RET.REL.NODEC R2 `(_ZN7cutlass13device_kernelIN5flash19enable_sm80_to_sm89INS1_16FlashAttnFwdSm80INS1_25CollectiveMainloopFwdSm80ILi4ELi1ELb0EN4cute5tupleIJNS5_1CILi128EEENS7_ILi48EEENS7_ILi96EEEEEELi96ENS_6half_tEfNS_4arch4Sm80ELb0ELb0ELb0ELb1ELb0ELb1ELb1ELb1EEENS1_21CollectiveEpilogueFwdINS6_IJS8_SA_S9_EEENS6_IJNS7_ILi1EEESI_SI_EEESC_SE_Li128ELb1ELb1ELb1ELb0EEENS1_36VarlenDynamicPersistentTileSchedulerILi128ELi48ELi128ELi128ELb1ELb1ELb0ELb0ELb1ELb1EEEEEEEEEvNT_6ParamsE) ;  /* 0xfffe6de002007950 */ /* 0x004fea0003c3ffff */
        .weak           $__internal_6_$__cuda_sm70_shflsync_up_p
        .type           $__internal_6_$__cuda_sm70_shflsync_up_p,@function
        .size           $__internal_6_$__cuda_sm70_shflsync_up_p,($__internal_7_$__cuda_sm70_votesync_ballot - $__internal_6_$__cuda_sm70_shflsync_up_p)
$__internal_6_$__cuda_sm70_shflsync_up_p:
[----:B------:R-:W-:Y:S02]  /*19220*/  IMAD.MOV.U32 R4, RZ, RZ, RZ ;  /* 0x000000ffff047224 */ /* 0x000fe400078e00ff */
[----:B------:R-:W-:-:S04]  /*19230*/  IMAD.MOV.U32 R10, RZ, RZ, -0x1 ;  /* 0xffffffffff0a7424 */ /* 0x000fc800078e00ff */
[----:B------:R-:W-:Y:S04]  /*19240*/  WARPSYNC R10 ;  /* 0x0000000a00007348 */ /* 0x000fe80003800000 */
[----:B------:R1:W2:Y:S02]  /*19250*/  SHFL.UP PT, R4, R0, R2, R4 ;  /* 0x0400000200047389 */ /* 0x0002a400000e0004 */
[----:B-1----:R-:W-:Y:S02]  /*19260*/  MOV R2, R3 ;  /* 0x0000000300027202 */ /* 0x002fe40000000f00 */
[----:B------:R-:W-:-:S04]  /*19270*/  MOV R3, 0x0 ;  /* 0x0000000000037802 */ /* 0x000fc80000000f00 */
[----:B--2---:R-:W-:Y:S05]  /*19280*/  RET.REL.NODEC R2 `(_ZN7cutlass13device_kernelIN5flash19enable_sm80_to_sm89INS1_16FlashAttnFwdSm80INS1_25CollectiveMainloopFwdSm80ILi4ELi1ELb0EN4cute5tupleIJNS5_1CILi128EEENS7_ILi48EEENS7_ILi96EEEEEELi96ENS_6half_tEfNS_4arch4Sm80ELb0ELb0ELb0ELb1ELb0ELb1ELb1ELb1EEENS1_21CollectiveEpilogueFwdINS6_IJS8_SA_S9_EEENS6_IJNS7_ILi1EEESI_SI_EEESC_SE_Li128ELb1ELb1ELb1ELb0EEENS1_36VarlenDynamicPersistentTileSchedulerILi128ELi48ELi128ELi128ELb1ELb1ELb0ELb0ELb1ELb1EEEEEEEEEvNT_6ParamsE) ;  /* 0xfffe6d7002007950 */ /* 0x004fea0003c3ffff */
        .weak           $__internal_7_$__cuda_sm70_votesync_ballot
        .type           $__internal_7_$__cuda_sm70_votesync_ballot,@function
        .size           $__internal_7_$__cuda_sm70_votesync_ballot,(.L_x_1430 - $__internal_7_$__cuda_sm70_votesync_ballot)
$__internal_7_$__cuda_sm70_votesync_ballot:
[----:B------:R-:W-:Y:S01]  /*19290*/  ISETP.NE.U32.AND P0, PT, R0, 0x1, PT ;  /* 0x000000010000780c */ /* 0x000fe20003f05070 */
[----:B------:R-:W-:-:S04]  /*192a0*/  IMAD.MOV.U32 R3, RZ, RZ, -0x1 ;  /* 0xffffffffff037424 */ /* 0x000fc800078e00ff */
[----:B------:R-:W-:Y:S08]  /*192b0*/  WARPSYNC R3 ;  /* 0x0000000300007348 */ /* 0x000ff00003800000 */
[----:B------:R-:W-:-:S04]  /*192c0*/  VOTE.ANY R0, PT, !P0 ;  /* 0x0000000000007806 */ /* 0x000fc800040e0100 */
[----:B------:R-:W-:Y:S01]  /*192d0*/  LOP3.LUT R0, R0, R3, RZ, 0xc0, !PT ;  /* 0x0000000300007212 */ /* 0x000fe200078ec0ff */
[----:B------:R-:W-:-:S04]  /*192e0*/  IMAD.MOV.U32 R3, RZ, RZ, 0x0 ;  /* 0x00000000ff037424 */ /* 0x000fc800078e00ff */
[----:B------:R-:W-:Y:S05]  /*192f0*/  RET.REL.NODEC R2 `(_ZN7cutlass13device_kernelIN5flash19enable_sm80_to_sm89INS1_16FlashAttnFwdSm80INS1_25CollectiveMainloopFwdSm80ILi4ELi1ELb0EN4cute5tupleIJNS5_1CILi128EEENS7_ILi48EEENS7_ILi96EEEEEELi96ENS_6half_tEfNS_4arch4Sm80ELb0ELb0ELb0ELb1ELb0ELb1ELb1ELb1EEENS1_21CollectiveEpilogueFwdINS6_IJS8_SA_S9_EEENS6_IJNS7_ILi1EEESI_SI_EEESC_SE_Li128ELb1ELb1ELb1ELb0EEENS1_36VarlenDynamicPersistentTileSchedulerILi128ELi48ELi128ELi128ELb1ELb1ELb0ELb0ELb1ELb1EEEEEEEEEvNT_6ParamsE) ;  /* 0xfffe6d0002007950 */ /* 0x000fea0003c3ffff */
.L_x_369:
        /* <DEDUP_REMOVED lines=16> */
.L_x_1430:


//--------------------- .text._ZN7cutlass13device_kernelIN5flash19enable_sm80_to_sm89INS1_16FlashAttnFwdSm80INS1_25CollectiveMainloopFwdSm80ILi4ELi1ELb0EN4cute5tupleIJNS5_1CILi128EEENS7_ILi48EEENS7_ILi96EEEEEELi96ENS_6half_tEfNS_4arch4Sm80ELb0ELb1ELb0ELb0ELb0ELb0ELb1ELb1EEENS1_21CollectiveEpilogueFwdINS6_IJS8_SA_S9_EEENS6_IJNS7_ILi1EEESI_SI_EEESC_SE_Li128ELb0ELb1ELb1ELb0EEENS1_19SingleTileSchedulerILb0ELb1ELb1ELi128EEEEEEEEEvNT_6ParamsE --------------------------
	.section	.text._ZN7cutlass13device_kernelIN5flash19enable_sm80_to_sm89INS1_16FlashAttnFwdSm80INS1_25CollectiveMainloopFwdSm80ILi4ELi1ELb0EN4cute5tupleIJNS5_1CILi128EEENS7_ILi48EEENS7_ILi96EEEEEELi96ENS_6half_tEfNS_4arch4Sm80ELb0ELb1ELb0ELb0ELb0ELb0ELb1ELb1EEENS1_21CollectiveEpilogueFwdINS6_IJS8_SA_S9_EEENS6_IJNS7_ILi1EEESI_SI_EEESC_SE_Li128ELb0ELb1ELb1ELb0EEENS1_19SingleTileSchedulerILb0ELb1ELb1ELi128EEEEEEEEEvNT_6ParamsE,"ax",@progbits
	.sectioninfo	@"SHI_REGISTERS=255"
	.align	128
.text._ZN7cutlass13device_kernelIN5flash19enable_sm80_to_sm89INS1_16FlashAttnFwdSm80INS1_25CollectiveMainloopFwdSm80ILi4ELi1ELb0EN4cute5tupleIJNS5_1CILi128EEENS7_ILi48EEENS7_ILi96EEEEEELi96ENS_6half_tEfNS_4arch4Sm80ELb0ELb1ELb0ELb0ELb0ELb0ELb1ELb1EEENS1_21CollectiveEpilogueFwdINS6_IJS8_SA_S9_EEENS6_IJNS7_ILi1EEESI_SI_EEESC_SE_Li128ELb0ELb1ELb1ELb0EEENS1_19SingleTileSchedulerILb0ELb1ELb1ELi128EEEEEEEEEvNT_6ParamsE:
        .type           _ZN7cutlass13device_kernelIN5flash19enable_sm80_to_sm89INS1_16FlashAttnFwdSm80INS1_25CollectiveMainloopFwdSm80ILi4ELi1ELb0EN4cute5tupleIJNS5_1CILi128EEENS7_ILi48EEENS7_ILi96EEEEEELi96ENS_6half_tEfNS_4arch4Sm80ELb0ELb1ELb0ELb0ELb0ELb0ELb1ELb1EEENS1_21CollectiveEpilogueFwdINS6_IJS8_SA_S9_EEENS6_IJNS7_ILi1EEESI_SI_EEESC_SE_Li128ELb0ELb1ELb1ELb0EEENS1_19SingleTileSchedulerILb0ELb1ELb1ELi128EEEEEEEEEvNT_6ParamsE,@function
        .size           _ZN7cutlass13device_kernelIN5flash19enable_sm80_to_sm89INS1_16FlashAttnFwdSm80INS1_25CollectiveMainloopFwdSm80ILi4ELi1ELb0EN4cute5tupleIJNS5_1CILi128EEENS7_ILi48EEENS7_ILi96EEEEEELi96ENS_6half_tEfNS_4arch4Sm80ELb0ELb1ELb0ELb0ELb0ELb0ELb1ELb1EEENS1_21CollectiveEpilogueFwdINS6_IJS8_SA_S9_EEENS6_IJNS7_ILi1EEESI_SI_EEESC_SE_Li128ELb0ELb1ELb1ELb0EEENS1_19SingleTileSchedulerILb0ELb1ELb1ELi128EEEEEEEEEvNT_6ParamsE,(.L_x_1435 - _ZN7cutlass13device_kernelIN5flash19enable_sm80_to_sm89INS1_16FlashAttnFwdSm80INS1_25CollectiveMainloopFwdSm80ILi4ELi1ELb0EN4cute5tupleIJNS5_1CILi128EEENS7_ILi48EEENS7_ILi96EEEEEELi96ENS_6half_tEfNS_4arch4Sm80ELb0ELb1ELb0ELb0ELb0ELb0ELb1ELb1EEENS1_21CollectiveEpilogueFwdINS6_IJS8_SA_S9_EEENS6_IJNS7_ILi1EEESI_SI_EEESC_SE_Li128ELb0ELb1ELb1ELb0EEENS1_19SingleTileSchedulerILb0ELb1ELb1ELi128EEEEEEEEEvNT_6ParamsE)
        .other          _ZN7cutlass13device_kernelIN5flash19enable_sm80_to_sm89INS1_16FlashAttnFwdSm80INS1_25CollectiveMainloopFwdSm80ILi4ELi1ELb0EN4cute5tupleIJNS5_1CILi128EEENS7_ILi48EEENS7_ILi96EEEEEELi96ENS_6half_tEfNS_4arch4Sm80ELb0ELb1ELb0ELb0ELb0ELb0ELb1ELb1EEENS1_21CollectiveEpilogueFwdINS6_IJS8_SA_S9_EEENS6_IJNS7_ILi1EEESI_SI_EEESC_SE_Li128ELb0ELb1ELb1ELb0EEENS1_19SingleTileSchedulerILb0ELb1ELb1ELi128EEEEEEEEEvNT_6ParamsE,@"STO_CUDA_ENTRY STV_DEFAULT"
_ZN7cutlass13device_kernelIN5flash19enable_sm80_to_sm89INS1_16FlashAttnFwdSm80INS1_25CollectiveMainloopFwdSm80ILi4ELi1ELb0EN4cute5tupleIJNS5_1CILi128EEENS7_ILi48EEENS7_ILi96EEEEEELi96ENS_6half_tEfNS_4arch4Sm80ELb0ELb1ELb0ELb0ELb0ELb0ELb1ELb1EEENS1_21CollectiveEpilogueFwdINS6_IJS8_SA_S9_EEENS6_IJNS7_ILi1EEESI_SI_EEESC_SE_Li128ELb0ELb1ELb1ELb0EEENS1_19SingleTileSchedulerILb0ELb1ELb1ELi128EEEEEEEEEvNT_6ParamsE:
[----:B------:R-:W-:Y:S02]  /*0000*/  MOV R1, c[0x0][0x28] ;  /* 0x00000a0000017a02 */ /* 0x000fe40000000f00 */
[----:B------:R-:W1:Y:S01]  /*0010*/  S2R R93, SR_TID.X ;  /* 0x00000000005d7919 */ /* 0x000e620000002100 */
[----:B------:R-:W2:Y:S03]  /*0020*/  S2UR UR6, SR_CTAID.Y ;  /* 0x00000000000679c3 */ /* 0x000ea60000002600 */
[----:B------:R-:W3:Y:S01]  /*0030*/  S2R R0, SR_CTAID.Z ;  /* 0x0000000000007919 */ /* 0x000ee20000002700 */
[----:B-1----:R-:W-:-:S06]  /*0040*/  SHF.R.U32.HI R2, RZ, 0x5, R93 ;  /* 0x00000005ff027819 */ /* 0x002fcc000001165d */
[----:B------:R-:W1:Y:S02]  /*0050*/  SHFL.IDX PT, R2, R2, RZ, 0x1f ;  /* 0x00001fff02027589 */ /* 0x000e6400000e0000 */
[----:B-1----:R-:W-:-:S13]  /*0060*/  ISETP.NE.AND P0, PT, R2, RZ, PT ;  /* 0x000000ff0200720c */ /* 0x002fda0003f05270 */
[----:B--2---:R-:W-:Y:S05]  /*0070*/  @!P0 BRA `(.L_x_370) ;  /* 0x0000009000008947 */ /* 0x004fea0003800000 */
[----:B---3--:R-:W-:Y:S01]  /*0080*/  MOV R2, c[0x0][0x550] ;  /* 0x0001540000027a02 */ /* 0x008fe20000000f00 */
[----:B------:R-:W-:-:S03]  /*0090*/  UMOV UR9, UR6 ;  /* 0x0000000600097c82 */ /* 0x000fc60008000000 */
[----:B------:R-:W-:-:S13]  /*00a0*/  ISETP.NE.AND P0, PT, R2, 0x1, PT ;  /* 0x000000010200780c */ /* 0x000fda0003f05270 */
[----:B------:R-:W-:Y:S05]  /*00b0*/  @!P0 BRA `(.L_x_371) ;  /* 0x000000b000008947 */ /* 0x000fea0003800000 */
[----:B------:R-:W-:Y:S02]  /*00c0*/  ULDC UR4, c[0x0][0x554] ;  /* 0x0001550000047ab9 */ /* 0x000fe40000000800 */
[----:B------:R-:W-:Y:S02]  /*00d0*/  UIMAD.WIDE.U32 UR4, UR6, UR4, URZ ;  /* 0x00000004060472a5 */ /* 0x000fe4000f8e003f */
[----:B------:R-:W-:Y:S02]  /*00e0*/  ULDC UR9, c[0x0][0x558] ;  /* 0x0001560000097ab9 */ /* 0x000fe40000000800 */
[----:B------:R-:W-:Y:S01]  /*00f0*/  USHF.R.U32.HI UR9, URZ, UR9, UR5 ;  /* 0x000000093f097299 */ /* 0x000fe20008011605 */
[----:B------:R-:W-:Y:S05]  /*0100*/  BRA `(.L_x_371) ;  /* 0x0000006000007947 */ /* 0x000fea0003800000 */
.L_x_370:
[----:B---3--:R-:W-:Y:S02]  /*0110*/  ULDC.64 UR4, c[0x0][0x550] ;  /* 0x0001540000047ab9 */ /* 0x008fe40000000a00 */
[----:B------:R-:W-:Y:S02]  /*0120*/  UISETP.NE.AND UP0, UPT, UR4, 0x1, UPT ;  /* 0x000000010400788c */ /* 0x000fe4000bf05270 */
[----:B------:R-:W-:-:S02]  /*0130*/  UIMAD.WIDE.U32 UR10, UR6, UR5, URZ ;  /* 0x00000005060a72a5 */ /* 0x000fc4000f8e003f */
[----:B------:R-:W-:Y:S02]  /*0140*/  ULDC UR4, c[0x0][0x558] ;  /* 0x0001560000047ab9 */ /* 0x000fe40000000800 */
[----:B------:R-:W-:-:S05]  /*0150*/  UMOV UR9, UR6 ;  /* 0x0000000600097c82 */ /* 0x000fca0008000000 */
[----:B------:R-:W-:-:S03]  /*0160*/  @UP0 USHF.R.U32.HI UR9, URZ, UR4, UR11 ;  /* 0x000000043f090299 */ /* 0x000fc6000801160b */
.L_x_371:
[----:B------:R-:W-:Y:S01]  /*0170*/  ISETP.GE.AND P0, PT, R0, RZ, PT ;  /* 0x000000ff0000720c */ /* 0x000fe20003f06270 */
[----:B------:R-:W-:Y:S02]  /*0180*/  UIADD3 UR4, -UR9, URZ, URZ ;  /* 0x0000003f09047290 */ /* 0x000fe4000fffe13f */
[----:B------:R-:W-:Y:S02]  /*0190*/  ULDC UR8, c[0x0][0x550] ;  /* 0x0001540000087ab9 */ /* 0x000fe40000000800 */
[----:B------:R-:W-:-:S08]  /*01a0*/  UIMAD UR8, UR4, UR8, UR6 ;  /* 0x00000008040872a4 */ /* 0x000fd0000f8e0206 */
[----:B------:R-:W-:Y:S05]  /*01b0*/  @!P0 EXIT ;  /* 0x000000000000894d */ /* 0x000fea0003800000 */
[----:B------:R-:W1:Y:S01]  /*01c0*/  S2UR UR13, SR_CTAID.X ;  /* 0x00000000000d79c3 */ /* 0x000e620000002500 */
[----:B------:R-:W-:Y:S02]  /*01d0*/  ULDC UR4, c[0x0][0x2c4] ;  /* 0x0000b10000047ab9 */ /* 0x000fe40000000800 */
[----:B------:R-:W-:Y:S02]  /*01e0*/  UISETP.NE.AND UP2, UPT, UR4, 0x1, UPT ;  /* 0x000000010400788c */ /* 0x000fe4000bf45270 */
[----:B------:R-:W-:Y:S02]  /*01f0*/  UMOV UR10, 0x1 ;  /* 0x00000001000a7882 */ /* 0x000fe40000000000 */
[----:B------:R-:W-:Y:S02]  /*0200*/  ULDC.64 UR4, c[0x0][0x328] ;  /* 0x0000ca0000047ab9 */ /* 0x000fe40000000a00 */
[----:B------:R-:W-:Y:S02]  /*0210*/  UISETP.LE.AND UP1, UPT, UR10, UR5, UPT ;  /* 0x000000050a00728c */ /* 0x000fe4000bf23270 */
[----:B------:R-:W-:-:S02]  /*0220*/  ULDC.64 UR6, c[0x0][0x2c8] ;  /* 0x0000b20000067ab9 */ /* 0x000fc40000000a00 */
[----:B------:R-:W-:Y:S02]  /*0230*/  ULDC UR11, c[0x0][0x168] ;  /* 0x00005a00000b7ab9 */ /* 0x000fe40000000800 */
[----:B------:R-:W-:Y:S01]  /*0240*/  PLOP3.LUT P0, PT, PT, PT, UP1, 0x40, 0x0 ;  /* 0x000000000000781c */ /* 0x000fe20003f0e818 */
[----:B------:R-:W-:Y:S02]  /*0250*/  UIADD3 UR11, UR10, -UR11, URZ ;  /* 0x8000000b0a0b7290 */ /* 0x000fe4000fffe03f */
[----:B------:R-:W-:Y:S02]  /*0260*/  ULDC UR5, c[0x0][0x1d0] ;  /* 0x0000740000057ab9 */ /* 0x000fe40000000800 */
[----:B-1----:R-:W-:-:S04]  /*0270*/  USHF.L.U32 UR13, UR13, 0x7, URZ ;  /* 0x000000070d0d7899 */ /* 0x002fc8000800063f */
[----:B------:R-:W-:-:S04]  /*0280*/  @UP2 UIADD3 UR14, UR13, 0x7f, URZ ;  /* 0x0000007f0d0e2890 */ /* 0x000fc8000fffe03f */
[----:B------:R-:W-:Y:S02]  /*0290*/  UIMAD.WIDE.U32 UR14, UR14, UR6, URZ ;  /* 0x000000060e0e72a5 */ /* 0x000fe4000f8e003f */
[----:B------:R-:W-:Y:S02]  /*02a0*/  UIADD3 UR6, UR13, 0x7f, URZ ;  /* 0x0000007f0d067890 */ /* 0x000fe4000fffe03f */
[----:B------:R-:W-:-:S04]  /*02b0*/  @UP2 USHF.R.U32.HI UR6, URZ, UR7, UR15 ;  /* 0x000000073f062299 */ /* 0x000fc8000801160f */
[----:B------:R-:W-:-:S04]  /*02c0*/  UIADD3 UR5, UR6, UR5, UR11 ;  /* 0x0000000506057290 */ /* 0x000fc8000fffe00b */
[----:B------:R-:W-:Y:S01]  /*02d0*/  UIADD3 UR6, UR5, UR4, URZ ;  /* 0x0000000405067290 */ /* 0x000fe2000fffe03f */
[----:B------:R-:W-:Y:S05]  /*02e0*/  @P0 BRA `(.L_x_372) ;  /* 0x0000014000000947 */ /* 0x000fea0003800000 */
[----:B------:R-:W-:Y:S01]  /*02f0*/  ISETP.LT.AND P0, PT, RZ, UR5, PT ;  /* 0x00000005ff007c0c */ /* 0x000fe2000bf01270 */
[----:B------:R-:W-:-:S12]  /*0300*/  UIADD3 UR7, UR5, -0x1, URZ ;  /* 0xffffffff05077890 */ /* 0x000fd8000fffe03f */
[----:B------:R-:W-:Y:S05]  /*0310*/  @P0 BRA `(.L_x_373) ;  /* 0x0000008000000947 */ /* 0x000fea0003800000 */
[----:B------:R-:W-:Y:S02]  /*0320*/  ULDC UR4, c[0x0][0x32c] ;  /* 0x0000cb0000047ab9 */ /* 0x000fe40000000800 */
[----:B------:R-:W-:Y:S02]  /*0330*/  UISETP.NE.AND UP0, UPT, UR10, UR4, UPT ;  /* 0x000000040a00728c */ /* 0x000fe4000bf05270 */
[----:B------:R-:W-:-:S03]  /*0340*/  UIADD3 UR7, -UR5, URZ, URZ ;  /* 0x0000003f05077290 */ /* 0x000fc6000fffe13f */
[----:B------:R-:W-:Y:S02]  /*0350*/  ULDC.64 UR4, c[0x0][0x330] ;  /* 0x0000cc0000047ab9 */ /* 0x000fe40000000a00 */
[----:B------:R-:W-:-:S04]  /*0360*/  UIMAD.WIDE.U32 UR10, UR7, UR4, URZ ;  /* 0x00000004070a72a5 */ /* 0x000fc8000f8e003f */
[----:B------:R-:W-:-:S04]  /*0370*/  @UP0 USHF.R.U32.HI UR7, URZ, UR5, UR11 ;  /* 0x000000053f070299 */ /* 0x000fc8000801160b */
[----:B------:R-:W-:Y:S01]  /*0380*/  ULOP3.LUT UR7, URZ, UR7, URZ, 0x33, !UPT ;  /* 0x000000073f077292 */ /* 0x000fe2000f8e333f */
[----:B------:R-:W-:Y:S05]  /*0390*/  BRA `(.L_x_374) ;  /* 0x0000005000007947 */ /* 0x000fea0003800000 */
.L_x_373:
[----:B------:R-:W-:Y:S02]  /*03a0*/  ULDC UR4, c[0x0][0x32c] ;  /* 0x0000cb0000047ab9 */ /* 0x000fe40000000800 */
[----:B------:R-:W-:-:S03]  /*03b0*/  UISETP.NE.AND UP0, UPT, UR10, UR4, UPT ;  /* 0x000000040a00728c */ /* 0x000fc6000bf05270 */
[----:B------:R-:W-:Y:S02]  /*03c0*/  ULDC.64 UR4, c[0x0][0x330] ;  /* 0x0000cc0000047ab9 */ /* 0x000fe40000000a00 */
[----:B------:R-:W-:-:S06]  /*03d0*/  UIMAD.WIDE.U32 UR10, UR7, UR4, URZ ;  /* 0x00000004070a72a5 */ /* 0x000fcc000f8e003f */
[----:B------:R-:W-:Y:S02]  /*03e0*/  @UP0 USHF.R.U32.HI UR7, URZ, UR5, UR11 ;  /* 0x000000053f070299 */ /* 0x000fe4000801160b */
.L_x_374:
[----:B------:R-:W-:Y:S02]  /*03f0*/  ULDC UR4, c[0x0][0x32c] ;  /* 0x0000cb0000047ab9 */ /* 0x000fe40000000800 */
[----:B------:R-:W-:-:S04]  /*0400*/  UIMAD UR4, UR7, UR4, UR4 ;  /* 0x00000004070472a4 */ /* 0x000fc8000f8e0204 */
[----:B------:R-:W-:-:S04]  /*0410*/  UISETP.LT.AND UP0, UPT, UR6, UR4, UPT ;  /* 0x000000040600728c */ /* 0x000fc8000bf01270 */
[----:B------:R-:W-:-:S03]  /*0420*/  USEL UR6, UR6, UR4, UP0 ;  /* 0x0000000406067287 */ /* 0x000fc60008000000 */
.L_x_372:
[----:B------:R-:W-:Y:S01]  /*0430*/  ULDC.64 UR4, c[0x0][0x2c8] ;  /* 0x0000b20000047ab9 */ /* 0x000fe20000000a00 */
[----:B------:R-:W-:Y:S01]  /*0440*/  PLOP3.LUT P0, PT, PT, PT, UP1, 0x40, 0x0 ;  /* 0x000000000000781c */ /* 0x000fe20003f0e818 */
[----:B------:R-:W-:Y:S02]  /*0450*/  UIMAD.WIDE.U32 UR14, UR13, UR4, URZ ;  /* 0x000000040d0e72a5 */ /* 0x000fe4000f8e003f */
[----:B------:R-:W-:Y:S02]  /*0460*/  UMOV UR10, 0x2f ;  /* 0x0000002f000a7882 */ /* 0x000fe40000000000 */
[----:B------:R-:W-:Y:S02]  /*0470*/  ULDC UR12, c[0x0][0x1d0] ;  /* 0x00007400000c7ab9 */ /* 0x000fe40000000800 */
[----:B------:R-:W-:Y:S02]  /*0480*/  UIADD3 UR6, UR6, 0x2f, URZ ;  /* 0x0000002f06067890 */ /* 0x000fe4000fffe03f */
[----:B------:R-:W-:-:S02]  /*0490*/  UIADD3 UR10, UR10, UR12, URZ ;  /* 0x0000000c0a0a7290 */ /* 0x000fc4000fffe03f */
[----:B------:R-:W-:Y:S02]  /*04a0*/  UIMAD.WIDE UR6, UR6, 0x2aaaaaab, URZ ;  /* 0x2aaaaaab060678a5 */ /* 0x000fe4000f8e023f */
[----:B------:R-:W-:Y:S02]  /*04b0*/  UIMAD.WIDE UR10, UR10, 0x2aaaaaab, URZ ;  /* 0x2aaaaaab0a0a78a5 */ /* 0x000fe4000f8e023f */
[----:B------:R-:W-:Y:S02]  /*04c0*/  ULDC UR14, c[0x0][0x168] ;  /* 0x00005a00000e7ab9 */ /* 0x000fe40000000800 */
[----:B------:R-:W-:Y:S02]  /*04d0*/  UMOV UR4, UR13 ;  /* 0x0000000d00047c82 */ /* 0x000fe40008000000 */
[----:B------:R-:W-:Y:S02]  /*04e0*/  @UP2 USHF.R.U32.HI UR4, URZ, UR5, UR15 ;  /* 0x000000053f042299 */ /* 0x000fe4000801160f */
[----:B------:R-:W-:-:S02]  /*04f0*/  UIADD3 UR12, UR12, -UR14, URZ ;  /* 0x8000000e0c0c7290 */ /* 0x000fc4000fffe03f */
[----:B------:R-:W-:Y:S02]  /*0500*/  USHF.R.U32.HI UR6, URZ, 0x1f, UR7 ;  /* 0x0000001f3f067899 */ /* 0x000fe40008011607 */
[----:B------:R-:W-:Y:S02]  /*0510*/  USHF.R.U32.HI UR10, URZ, 0x1f, UR11 ;  /* 0x0000001f3f0a7899 */ /* 0x000fe4000801160b */
[----:B------:R-:W-:Y:S02]  /*0520*/  UIADD3 UR4, UR12, UR4, URZ ;  /* 0x000000040c047290 */ /* 0x000fe4000fffe03f */
[----:B------:R-:W-:Y:S02]  /*0530*/  ULDC UR5, c[0x0][0x324] ;  /* 0x0000c90000057ab9 */ /* 0x000fe40000000800 */
[----:B------:R-:W-:Y:S02]  /*0540*/  ULEA.HI.SX32 UR6, UR7, UR6, 0x1d ;  /* 0x0000000607067291 */ /* 0x000fe4000f8fea3f */
[----:B------:R-:W-:-:S02]  /*0550*/  ULEA.HI.SX32 UR10, UR11, UR10, 0x1d ;  /* 0x0000000a0b0a7291 */ /* 0x000fc4000f8fea3f */
[----:B------:R-:W-:Y:S02]  /*0560*/  UIADD3 UR5, UR4, -UR5, URZ ;  /* 0x8000000504057290 */ /* 0x000fe4000fffe03f */
[----:B------:R-:W-:-:S04]  /*0570*/  UISETP.LT.AND UP0, UPT, UR10, UR6, UPT ;  /* 0x000000060a00728c */ /* 0x000fc8000bf01270 */
[----:B------:R-:W-:Y:S01]  /*0580*/  USEL UR6, UR10, UR6, UP0 ;  /* 0x000000060a067287 */ /* 0x000fe20008000000 */
[----:B------:R-:W-:Y:S01]  /*0590*/  MOV R3, UR5 ;  /* 0x0000000500037c02 */ /* 0x000fe20008000f00 */
[----:B------:R-:W-:Y:S05]  /*05a0*/  @P0 BRA `(.L_x_375) ;  /* 0x0000010000000947 */ /* 0x000fea0003800000 */
[----:B------:R-:W-:-:S04]  /*05b0*/  MOV R4, UR4 ;  /* 0x0000000400047c02 */ /* 0x000fc80008000f00 */
[----:B------:R-:W-:-:S13]  /*05c0*/  ISETP.GT.AND P0, PT, R4, -0x1, PT ;  /* 0xffffffff0400780c */ /* 0x000fda0003f04270 */
[----:B------:R-:W-:Y:S05]  /*05d0*/  @P0 BRA `(.L_x_376) ;  /* 0x0000007000000947 */ /* 0x000fea0003800000 */
[----:B------:R-:W-:Y:S01]  /*05e0*/  IMAD.MOV.U32 R2, RZ, RZ, c[0x0][0x32c] ;  /* 0x0000cb00ff027624 */ /* 0x000fe200078e00ff */
[----:B------:R-:W-:-:S04]  /*05f0*/  LOP3.LUT R4, RZ, R4, RZ, 0x33, !PT ;  /* 0x00000004ff047212 */ /* 0x000fc800078e33ff */
[----:B------:R-:W-:-:S13]  /*0600*/  ISETP.NE.AND P0, PT, R2, 0x1, PT ;  /* 0x000000010200780c */ /* 0x000fda0003f05270 */
[----:B------:R-:W-:-:S05]  /*0610*/  @P0 IMAD.HI.U32 R2, R4, c[0x0][0x330], RZ ;  /* 0x0000cc0004020a27 */ /* 0x000fca00078e00ff */
[----:B------:R-:W-:-:S04]  /*0620*/  @P0 SHF.R.U32.HI R4, RZ, c[0x0][0x334], R2 ;  /* 0x0000cd00ff040a19 */ /* 0x000fc80000011602 */
[----:B------:R-:W-:Y:S01]  /*0630*/  LOP3.LUT R4, RZ, R4, RZ, 0x33, !PT ;  /* 0x00000004ff047212 */ /* 0x000fe200078e33ff */
[----:B------:R-:W-:Y:S05]  /*0640*/  BRA `(.L_x_377) ;  /* 0x0000004000007947 */ /* 0x000fea0003800000 */
.L_x_376:
[----:B------:R-:W-:-:S04]  /*0650*/  MOV R2, c[0x0][0x32c] ;  /* 0x0000cb0000027a02 */ /* 0x000fc80000000f00 */
[----:B------:R-:W-:-:S13]  /*0660*/  ISETP.NE.AND P0, PT, R2, 0x1, PT ;  /* 0x000000010200780c */ /* 0x000fda0003f05270 */
[----:B------:R-:W-:-:S05]  /*0670*/  @P0 IMAD.HI.U32 R2, R4, c[0x0][0x330], RZ ;  /* 0x0000cc0004020a27 */ /* 0x000fca00078e00ff */
[----:B------:R-:W-:-:S05]  /*0680*/  @P0 SHF.R.U32.HI R4, RZ, c[0x0][0x334], R2 ;  /* 0x0000cd00ff040a19 */ /* 0x000fca0000011602 */
.L_x_377:
[----:B------:R-:W-:-:S05]  /*0690*/  IMAD R4, R4, c[0x0][0x32c], RZ ;  /* 0x0000cb0004047a24 */ /* 0x000fca00078e02ff */
[----:B------:R-:W-:-:S05]  /*06a0*/  IMNMX R3, R3, R4, !PT ;  /* 0x0000000403037217 */ /* 0x000fca0007800200 */
.L_x_375:
[----:B------:R-:W-:Y:S01]  /*06b0*/  IMAD.HI R3, R3, 0x2aaaaaab, RZ ;  /* 0x2aaaaaab03037827 */ /* 0x000fe200078e02ff */
[----:B------:R-:W-:Y:S02]  /*06c0*/  USHF.R.U32.HI UR5, URZ, 0x10, UR8 ;  /* 0x000000103f057899 */ /* 0x000fe40008011608 */
[----:B------:R-:W-:Y:S01]  /*06d0*/  ULDC UR4, c[0x0][0x338] ;  /* 0x0000ce0000047ab9 */ /* 0x000fe20000000800 */
[----:B------:R-:W-:Y:S01]  /*06e0*/  IMAD.MOV.U32 R148, RZ, RZ, RZ ;  /* 0x000000ffff947224 */ /* 0x000fe200078e00ff */
[----:B------:R-:W-:Y:S01]  /*06f0*/  SHF.R.U32.HI R2, RZ, 0x1f, R3 ;  /* 0x0000001fff027819 */ /* 0x000fe20000011603 */
[----:B------:R-:W-:-:S03]  /*0700*/  UISETP.NE.AND UP0, UPT, UR5, URZ, UPT ;  /* 0x0000003f0500728c */ /* 0x000fc6000bf05270 */
[----:B------:R-:W-:Y:S01]  /*0710*/  LEA.HI.SX32 R2, R3, R2, 0x1d ;  /* 0x0000000203027211 */ /* 0x000fe200078feaff */
[----:B------:R-:W-:-:S03]  /*0720*/  USEL UR4, UR5, UR4, UP0 ;  /* 0x0000000405047287 */ /* 0x000fc60008000000 */
[----:B------:R-:W-:-:S04]  /*0730*/  IMNMX R219, RZ, R2, !PT ;  /* 0x00000002ffdb7217 */ /* 0x000fc80007800200 */
[----:B------:R-:W-:-:S13]  /*0740*/  ISETP.LT.AND P0, PT, R219, UR6, PT ;  /* 0x00000006db007c0c */ /* 0x000fda000bf01270 */
[----:B------:R-:W-:Y:S05]  /*0750*/  @!P0 BRA `(.L_x_378) ;  /* 0x000001c000008947 */ /* 0x000fea0003800000 */
[----:B------:R-:W-:Y:S01]  /*0760*/  IMAD.U32 R2, RZ, RZ, UR4 ;  /* 0x00000004ff027e24 */ /* 0x000fe2000f8e00ff */
[----:B------:R-:W-:-:S04]  /*0770*/  UIADD3 UR5, UR4, -0x1, UR6 ;  /* 0xffffffff04057890 */ /* 0x000fc8000fffe006 */
[-C--:B------:R-:W-:Y:S02]  /*0780*/  IABS R5, R2.reuse ;  /* 0x0000000200057213 */ /* 0x080fe40000000000 */
[----:B------:R-:W-:Y:S02]  /*0790*/  IADD3 R6, -R219, UR5, RZ ;  /* 0x00000005db067c10 */ /* 0x000fe4000fffe1ff */
[----:B------:R-:W1:Y:S01]  /*07a0*/  I2F.RP R7, R5 ;  /* 0x0000000500077306 */ /* 0x000e620000209400 */
[----:B------:R-:W-:Y:S02]  /*07b0*/  IABS R2, R2 ;  /* 0x0000000200027213 */ /* 0x000fe40000000000 */
[----:B------:R-:W-:Y:S02]  /*07c0*/  IABS R3, R6 ;  /* 0x0000000600037213 */ /* 0x000fe40000000000 */
[----:B------:R-:W-:Y:S01]  /*07d0*/  LOP3.LUT R6, R6, UR4, RZ, 0x3c, !PT ;  /* 0x0000000406067c12 */ /* 0x000fe2000f8e3cff */
[----:B------:R-:W-:-:S03]  /*07e0*/  IMAD.MOV R2, RZ, RZ, -R2 ;  /* 0x000000ffff027224 */ /* 0x000fc600078e0a02 */
[----:B------:R-:W-:Y:S01]  /*07f0*/  ISETP.GE.AND P0, PT, R6, RZ, PT ;  /* 0x000000ff0600720c */ /* 0x000fe20003f06270 */
[----:B-1----:R-:W1:Y:S02]  /*0800*/  MUFU.RCP R8, R7 ;  /* 0x0000000700087308 */ /* 0x002e640000001000 */
[----:B-1----:R-:W-:-:S06]  /*0810*/  IADD3 R8, R8, 0xffffffe, RZ ;  /* 0x0ffffffe08087810 */ /* 0x002fcc0007ffe0ff */
[----:B------:R-:W1:Y:S02]  /*0820*/  F2I.FTZ.U32.TRUNC.NTZ R9, R8 ;  /* 0x0000000800097305 */ /* 0x000e64000021f000 */
[----:B-1----:R-:W-:Y:S02]  /*0830*/  IMAD.MOV R4, RZ, RZ, -R9 ;  /* 0x000000ffff047224 */ /* 0x002fe400078e0a09 */
[----:B------:R-:W-:Y:S02]  /*0840*/  IMAD.MOV.U32 R8, RZ, RZ, RZ ;  /* 0x000000ffff087224 */ /* 0x000fe400078e00ff */
[----:B------:R-:W-:-:S04]  /*0850*/  IMAD R4, R4, R5, RZ ;  /* 0x0000000504047224 */ /* 0x000fc800078e02ff */
[----:B------:R-:W-:-:S06]  /*0860*/  IMAD.HI.U32 R4, R9, R4, R8 ;  /* 0x0000000409047227 */ /* 0x000fcc00078e0008 */
[----:B------:R-:W-:-:S04]  /*0870*/  IMAD.HI.U32 R4, R4, R3, RZ ;  /* 0x0000000304047227 */ /* 0x000fc800078e00ff */
[----:B------:R-:W-:-:S05]  /*0880*/  IMAD R2, R4, R2, R3 ;  /* 0x0000000204027224 */ /* 0x000fca00078e0203 */
[----:B------:R-:W-:-:S13]  /*0890*/  ISETP.GT.U32.AND P1, PT, R5, R2, PT ;  /* 0x000000020500720c */ /* 0x000fda0003f24070 */
[----:B------:R-:W-:Y:S01]  /*08a0*/  @!P1 IMAD.IADD R2, R2, 0x1, -R5 ;  /* 0x0000000102029824 */ /* 0x000fe200078e0a05 */
[----:B------:R-:W-:Y:S02]  /*08b0*/  @!P1 IADD3 R4, R4, 0x1, RZ ;  /* 0x0000000104049810 */ /* 0x000fe40007ffe0ff */
[----:B------:R-:W-:Y:S02]  /*08c0*/  ISETP.NE.AND P1, PT, RZ, UR4, PT ;  /* 0x00000004ff007c0c */ /* 0x000fe4000bf25270 */
[----:B------:R-:W-:-:S13]  /*08d0*/  ISETP.GE.U32.AND P2, PT, R2, R5, PT ;  /* 0x000000050200720c */ /* 0x000fda0003f46070 */
[----:B------:R-:W-:-:S05]  /*08e0*/  @P2 IADD3 R4, R4, 0x1, RZ ;  /* 0x0000000104042810 */ /* 0x000fca0007ffe0ff */
[----:B------:R-:W-:Y:S01]  /*08f0*/  @!P0 IMAD.MOV R4, RZ, RZ, -R4 ;  /* 0x000000ffff048224 */ /* 0x000fe200078e0a04 */
[----:B------:R-:W-:-:S05]  /*0900*/  @!P1 LOP3.LUT R4, RZ, UR4, RZ, 0x33, !PT ;  /* 0x00000004ff049c12 */ /* 0x000fca000f8e33ff */
[----:B------:R-:W-:Y:S02]  /*0910*/  IMAD.MOV.U32 R148, RZ, RZ, R4 ;  /* 0x000000ffff947224 */ /* 0x000fe400078e0004 */
.L_x_378:
[----:B------:R-:W-:Y:S01]  /*0920*/  ULOP3.LUT UR8, UR8, 0xffff, URZ, 0xc0, !UPT ;  /* 0x0000ffff08087892 */ /* 0x000fe2000f8ec03f */
[----:B------:R-:W-:Y:S01]  /*0930*/  PLOP3.LUT P4, PT, PT, PT, PT, 0x80, 0x0 ;  /* 0x000000000000781c */ /* 0x000fe20003f8f070 */
[----:B------:R-:W-:Y:S01]  /*0940*/  ULDC.64 UR10, c[0x0][0x118] ;  /* 0x00004600000a7ab9 */ /* 0x000fe20000000a00 */
[----:B------:R-:W-:Y:S01]  /*0950*/  IMAD.MOV.U32 R10, RZ, RZ, RZ ;  /* 0x000000ffff0a7224 */ /* 0x000fe200078e00ff */
[----:B------:R-:W-:Y:S01]  /*0960*/  CS2R R8, SRZ ;  /* 0x0000000000087805 */ /* 0x000fe2000001ff00 */
[----:B------:R-:W-:Y:S01]  /*0970*/  MOV R2, RZ ;  /* 0x000000ff00027202 */ /* 0x000fe20000000f00 */
[----:B------:R-:W-:Y:S01]  /*0980*/  IMAD R219, R148, UR8, R219 ;  /* 0x0000000894db7c24 */ /* 0x000fe2000f8e02db */
[----:B------:R-:W-:Y:S01]  /*0990*/  CS2R R94, SRZ ;  /* 0x00000000005e7805 */ /* 0x000fe2000001ff00 */
[----:B------:R-:W-:Y:S01]  /*09a0*/  CS2R R4, SRZ ;  /* 0x0000000000047805 */ /* 0x000fe2000001ff00 */
[----:B------:R-:W-:Y:S01]  /*09b0*/  CS2R R98, SRZ ;  /* 0x0000000000627805 */ /* 0x000fe2000001ff00 */
[----:B------:R-:W-:Y:S01]  /*09c0*/  IMAD.IADD R148, R219, 0x1, R148 ;  /* 0x00000001db947824 */ /* 0x000fe200078e0294 */
[----:B------:R-:W-:Y:S01]  /*09d0*/  CS2R R96, SRZ ;  /* 0x0000000000607805 */ /* 0x000fe2000001ff00 */
[----:B------:R-:W-:Y:S01]  /*09e0*/  CS2R R90, SRZ ;  /* 0x00000000005a7805 */ /* 0x000fe2000001ff00 */
[----:B------:R-:W-:Y:S01]  /*09f0*/  CS2R R88, SRZ ;  /* 0x0000000000587805 */ /* 0x000fe2000001ff00 */
[----:B------:R-:W-:Y:S01]  /*0a00*/  CS2R R86, SRZ ;  /* 0x0000000000567805 */ /* 0x000fe2000001ff00 */
[----:B------:R-:W-:Y:S01]  /*0a10*/  IMNMX R148, R148, UR6, PT ;  /* 0x0000000694947c17 */ /* 0x000fe2000b800200 */
        /* <DEDUP_REMOVED lines=43> */
[----:B------:R-:W-:Y:S02]  /*0cd0*/  ISETP.NE.U32.AND P0, PT, RZ, c[0x0][0x340], PT ;  /* 0x0000d000ff007a0c */ /* 0x000fe40003f05070 */
[----:B------:R-:W-:Y:S01]  /*0ce0*/  SHF.R.S32.HI R96, RZ, 0x1f, R93 ;  /* 0x0000001fff607819 */ /* 0x000fe2000001145d */
[----:B------:R-:W-:Y:S01]  /*0cf0*/  USHF.R.S32.HI UR8, URZ, 0x1f, UR9 ;  /* 0x0000001f3f087899 */ /* 0x000fe20008011409 */
[----:B------:R-:W-:Y:S01]  /*0d00*/  ISETP.NE.AND.EX P0, PT, RZ, c[0x0][0x344], PT, P0 ;  /* 0x0000d100ff007a0c */ /* 0x000fe20003f05300 */
[----:B------:R-:W-:-:S12]  /*0d10*/  ULDC.64 UR4, c[0x0][0x1b8] ;  /* 0x00006e0000047ab9 */ /* 0x000fd80000000a00 */
[----:B------:R-:W-:-:S04]  /*0d20*/  @P0 IMAD.MOV.U32 R3, RZ, RZ, 0x4 ;  /* 0x00000004ff030424 */ /* 0x000fc800078e00ff */
[----:B------:R-:W-:-:S06]  /*0d30*/  @P0 IMAD.WIDE R20, R0, R3, c[0x0][0x340] ;  /* 0x0000d00000140625 */ /* 0x000fcc00078e0203 */
[----:B------:R-:W2:Y:S01]  /*0d40*/  @P0 LDG.E R20, [R20.64] ;  /* 0x0000000a14140981 */ /* 0x000ea2000c1e1900 */
[CC--:B------:R-:W-:Y:S01]  /*0d50*/  LEA.HI R9, R96.reuse, R93.reuse, RZ, 0x2 ;  /* 0x0000005d60097211 */ /* 0x0c0fe200078f10ff */
[----:B------:R-:W-:Y:S01]  /*0d60*/  UIMAD.WIDE.U32 UR6, UR9, UR4, URZ ;  /* 0x00000004090672a5 */ /* 0x000fe2000f8e003f */
[----:B------:R-:W-:Y:S01]  /*0d70*/  PLOP3.LUT P2, PT, PT, PT, UP2, 0x80, 0x0 ;  /* 0x000000000000781c */ /* 0x000fe20003f4f028 */
[----:B------:R-:W-:Y:S01]  /*0d80*/  UIMAD UR4, UR8, UR4, URZ ;  /* 0x00000004080472a4 */ /* 0x000fe2000f8e023f */
[----:B------:R-:W-:Y:S01]  /*0d90*/  LOP3.LUT R2, R9, 0xfffffffc, RZ, 0xc0, !PT ;  /* 0xfffffffc09027812 */ /* 0x000fe200078ec0ff */
[----:B------:R-:W-:Y:S01]  /*0da0*/  IMAD.U32 R220, RZ, RZ, UR9 ;  /* 0x00000009ffdc7e24 */ /* 0x000fe2000f8e00ff */
[----:B------:R-:W-:Y:S01]  /*0db0*/  SHF.R.S32.HI R232, RZ, 0x2, R9 ;  /* 0x00000002ffe87819 */ /* 0x000fe20000011409 */
[----:B------:R-:W-:Y:S01]  /*0dc0*/  UIMAD UR4, UR9, UR5, UR4 ;  /* 0x00000005090472a4 */ /* 0x000fe2000f8e0204 */
[----:B------:R-:W-:Y:S01]  /*0dd0*/  PLOP3.LUT P1, PT, PT, PT, UP2, 0x80, 0x0 ;  /* 0x000000000000781c */ /* 0x000fe20003f2f028 */
[----:B------:R-:W-:Y:S01]  /*0de0*/  IMAD.IADD R97, R93, 0x1, -R2 ;  /* 0x000000015d617824 */ /* 0x000fe200078e0a02 */
[----:B------:R-:W-:Y:S01]  /*0df0*/  SHF.R.S32.HI R7, RZ, 0x1f, R0 ;  /* 0x0000001fff077819 */ /* 0x000fe20000011400 */
[----:B------:R-:W-:Y:S01]  /*0e00*/  UIADD3 UR4, UR7, UR4, URZ ;  /* 0x0000000407047290 */ /* 0x000fe2000fffe03f */
[----:B------:R-:W-:Y:S01]  /*0e10*/  LEA.HI R8, R96, R93, RZ, 0x3 ;  /* 0x0000005d60087211 */ /* 0x000fe200078f18ff */
[--C-:B------:R-:W-:Y:S01]  /*0e20*/  IMAD R6, R97, 0x20, R232.reuse ;  /* 0x0000002061067824 */ /* 0x100fe200078e02e8 */
[----:B------:R-:W-:Y:S01]  /*0e30*/  SHF.R.S32.HI R13, RZ, 0x1f, R232 ;  /* 0x0000001fff0d7819 */ /* 0x000fe200000114e8 */
[----:B------:R-:W-:Y:S01]  /*0e40*/  IMAD R3, R7, c[0x0][0x1c0], RZ ;  /* 0x0000700007037a24 */ /* 0x000fe200078e02ff */
[----:B------:R-:W-:Y:S01]  /*0e50*/  SHF.R.S32.HI R4, RZ, 0x3, R8 ;  /* 0x00000003ff047819 */ /* 0x000fe20000011408 */
[----:B------:R-:W-:Y:S01]  /*0e60*/  IMAD.U32 R11, RZ, RZ, UR7 ;  /* 0x00000007ff0b7e24 */ /* 0x000fe2000f8e00ff */
[----:B------:R-:W-:Y:S01]  /*0e70*/  IADD3 R6, R6, UR13, RZ ;  /* 0x0000000d06067c10 */ /* 0x000fe2000fffe0ff */
[----:B------:R-:W-:Y:S01]  /*0e80*/  IMAD R15, R13, c[0x0][0x1e0], RZ ;  /* 0x000078000d0f7a24 */ /* 0x000fe200078e02ff */
[----:B------:R-:W-:Y:S01]  /*0e90*/  SHF.L.U32 R16, R97, 0x3, RZ ;  /* 0x0000000361107819 */ /* 0x000fe200000006ff */
[----:B------:R-:W-:Y:S01]  /*0ea0*/  IMAD R13, R13, c[0x0][0x208], RZ ;  /* 0x000082000d0d7a24 */ /* 0x000fe200078e02ff */
[----:B------:R-:W-:Y:S01]  /*0eb0*/  BSSY B0, `(.L_x_380) ;  /* 0x0000073000007945 */ /* 0x000fe20003800000 */
[----:B------:R-:W-:Y:S01]  /*0ec0*/  @P2 IMAD.HI.U32 R2, R6, c[0x0][0x2c8], RZ ;  /* 0x0000b20006022a27 */ /* 0x000fe200078e00ff */
[----:B------:R-:W-:-:S02]  /*0ed0*/  SHF.R.S32.HI R17, RZ, 0x1f, R16 ;  /* 0x0000001fff117819 */ /* 0x000fc40000011410 */
[----:B------:R-:W-:Y:S01]  /*0ee0*/  ISETP.GE.AND P6, PT, R16, c[0x0][0x1d4], PT ;  /* 0x0000750010007a0c */ /* 0x000fe20003fc6270 */
[----:B------:R-:W-:Y:S01]  /*0ef0*/  IMAD.MOV.U32 R5, RZ, RZ, R6 ;  /* 0x000000ffff057224 */ /* 0x000fe200078e0006 */
[----:B------:R-:W-:Y:S01]  /*0f00*/  @P1 SHF.R.U32.HI R5, RZ, c[0x0][0x2cc], R2 ;  /* 0x0000b300ff051a19 */ /* 0x000fe20000011602 */
[----:B------:R-:W-:Y:S02]  /*0f10*/  IMAD R2, R0, c[0x0][0x1c4], R3 ;  /* 0x0000710000027a24 */ /* 0x000fe400078e0203 */
[----:B------:R-:W-:Y:S01]  /*0f20*/  IMAD.SHL.U32 R3, R4, 0x40, RZ ;  /* 0x0000004004037824 */ /* 0x000fe200078e00ff */
[----:B------:R-:W-:Y:S01]  /*0f30*/  SHF.R.S32.HI R18, RZ, 0x1f, R5 ;  /* 0x0000001fff127819 */ /* 0x000fe20000011405 */
[----:B------:R-:W-:Y:S01]  /*0f40*/  IMAD.U32 R10, RZ, RZ, UR6 ;  /* 0x00000006ff0a7e24 */ /* 0x000fe2000f8e00ff */
[----:B------:R-:W-:Y:S01]  /*0f50*/  ULDC.64 UR6, c[0x0][0x1e8] ;  /* 0x00007a0000067ab9 */ /* 0x000fe20000000a00 */
[----:B------:R-:W-:Y:S01]  /*0f60*/  IMAD.U32 R11, RZ, RZ, UR4 ;  /* 0x00000004ff0b7e24 */ /* 0x000fe2000f8e00ff */
[----:B------:R-:W-:Y:S01]  /*0f70*/  LOP3.LUT R3, R3, 0xc0, RZ, 0xc0, !PT ;  /* 0x000000c003037812 */ /* 0x000fe200078ec0ff */
[C---:B------:R-:W-:Y:S01]  /*0f80*/  IMAD R22, R232.reuse, c[0x0][0x1e4], R15 ;  /* 0x00007900e8167a24 */ /* 0x040fe200078e020f */
[----:B------:R-:W-:Y:S01]  /*0f90*/  ULDC.64 UR4, c[0x0][0x210] ;  /* 0x0000840000047ab9 */ /* 0x000fe20000000a00 */
[----:B------:R-:W-:Y:S01]  /*0fa0*/  IMAD R14, R232, c[0x0][0x20c], R13 ;  /* 0x00008300e80e7a24 */ /* 0x000fe200078e020d */
[----:B------:R-:W-:Y:S01]  /*0fb0*/  LOP3.LUT R15, R3, 0x18, R16, 0xf8, !PT ;  /* 0x00000018030f7812 */ /* 0x000fe200078ef810 */
[----:B------:R-:W-:Y:S01]  /*0fc0*/  IMAD.WIDE.U32 R10, R0, c[0x0][0x1c0], R10 ;  /* 0x00007000000a7a25 */ /* 0x000fe200078e000a */
[----:B------:R-:W-:Y:S01]  /*0fd0*/  SHF.R.U32.HI R218, RZ, 0x3, R3 ;  /* 0x00000003ffda7819 */ /* 0x000fe20000011603 */
[----:B------:R-:W-:-:S02]  /*0fe0*/  UIMAD UR4, UR8, UR4, URZ ;  /* 0x00000004080472a4 */ /* 0x000fc4000f8e023f */
[----:B------:R-:W-:Y:S01]  /*0ff0*/  IMAD.WIDE.U32 R12, R232, c[0x0][0x208], R16 ;  /* 0x00008200e80c7a25 */ /* 0x000fe200078e0010 */
[----:B------:R-:W-:Y:S01]  /*1000*/  LOP3.LUT R218, R15, R218, RZ, 0x3c, !PT ;  /* 0x000000da0fda7212 */ /* 0x000fe200078e3cff */
[----:B------:R-:W-:Y:S02]  /*1010*/  UIMAD UR4, UR9, UR5, UR4 ;  /* 0x00000005090472a4 */ /* 0x000fe4000f8e0204 */
[----:B------:R-:W-:Y:S01]  /*1020*/  IMAD.IADD R3, R11, 0x1, R2 ;  /* 0x000000010b037824 */ /* 0x000fe200078e0202 */
[----:B------:R-:W-:Y:S01]  /*1030*/  ULDC UR5, c[0x0][0x2c4] ;  /* 0x0000b10000057ab9 */ /* 0x000fe20000000800 */
[----:B------:R-:W-:Y:S01]  /*1040*/  IMAD.IADD R15, R13, 0x1, R14 ;  /* 0x000000010d0f7824 */ /* 0x000fe200078e020e */
[----:B------:R-:W-:Y:S01]  /*1050*/  MOV R14, R12 ;  /* 0x0000000c000e7202 */ /* 0x000fe20000000f00 */
[----:B------:R-:W-:Y:S01]  /*1060*/  IMAD.MOV R11, RZ, RZ, -R5 ;  /* 0x000000ffff0b7224 */ /* 0x000fe200078e0a05 */
[-C--:B------:R-:W-:Y:S01]  /*1070*/  LEA.HI R12, R96, R93.reuse, RZ, 0x4 ;  /* 0x0000005d600c7211 */ /* 0x080fe200078f20ff */
[----:B------:R-:W-:Y:S01]  /*1080*/  IMAD.MOV.U32 R2, RZ, RZ, R10 ;  /* 0x000000ffff027224 */ /* 0x000fe200078e000a */
[----:B------:R-:W-:Y:S01]  /*1090*/  UIMAD UR6, UR8, UR6, URZ ;  /* 0x00000006080672a4 */ /* 0x000fe2000f8e023f */
[----:B------:R-:W-:Y:S01]  /*10a0*/  IMAD R10, R11, c[0x0][0x2c4], R6 ;  /* 0x0000b1000b0a7a24 */ /* 0x000fe200078e0206 */
[----:B------:R-:W-:Y:S01]  /*10b0*/  LOP3.LUT R6, R12, 0xfffffff0, RZ, 0xc0, !PT ;  /* 0xfffffff00c067812 */ /* 0x000fe200078ec0ff */
[----:B------:R-:W-:Y:S01]  /*10c0*/  IMAD R18, R18, c[0x0][0x1b0], RZ ;  /* 0x00006c0012127a24 */ /* 0x000fe200078e02ff */
[----:B------:R-:W-:Y:S01]  /*10d0*/  IADD3 R13, R232, UR13, RZ ;  /* 0x0000000de80d7c10 */ /* 0x000fe2000fffe0ff */
[----:B------:R-:W-:Y:S01]  /*10e0*/  IMAD.WIDE.U32 R220, R220, c[0x0][0x210], R14 ;  /* 0x00008400dcdc7a25 */ /* 0x000fe200078e000e */
[----:B------:R-:W-:Y:S01]  /*10f0*/  SHF.R.S32.HI R11, RZ, 0x1f, R10 ;  /* 0x0000001fff0b7819 */ /* 0x000fe2000001140a */
[----:B------:R-:W-:Y:S01]  /*1100*/  UIMAD UR6, UR9, UR7, UR6 ;  /* 0x00000007090672a4 */ /* 0x000fe2000f8e0206 */
[----:B------:R-:W-:Y:S01]  /*1110*/  LEA.HI R96, R96, R93, RZ, 0x5 ;  /* 0x0000005d60607211 */ /* 0x000fe200078f28ff */
[----:B------:R-:W-:Y:S01]  /*1120*/  IMAD.IADD R6, R93, 0x1, -R6 ;  /* 0x000000015d067824 */ /* 0x000fe200078e0a06 */
[----:B------:R-:W-:Y:S01]  /*1130*/  IADD3 R221, R221, UR4, RZ ;  /* 0x00000004dddd7c10 */ /* 0x000fe2000fffe0ff */
[C---:B------:R-:W-:Y:S01]  /*1140*/  IMAD.WIDE.U32 R2, R5.reuse, c[0x0][0x1b0], R2 ;  /* 0x00006c0005027a25 */ /* 0x040fe200078e0002 */
[----:B------:R-:W-:Y:S01]  /*1150*/  ULDC UR4, c[0x0][0x168] ;  /* 0x00005a0000047ab9 */ /* 0x000fe20000000800 */
[----:B------:R-:W-:Y:S01]  /*1160*/  SHF.R.S32.HI R95, RZ, 0x5, R96 ;  /* 0x00000005ff5f7819 */ /* 0x000fe20000011460 */
[----:B------:R-:W-:Y:S01]  /*1170*/  UIMAD UR4, UR5, UR4, URZ ;  /* 0x00000004050472a4 */ /* 0x000fe2000f8e023f */
[----:B------:R-:W-:Y:S01]  /*1180*/  LEA.HI R101, R6, R6, RZ, 0x1 ;  /* 0x0000000606657211 */ /* 0x000fe200078f08ff */
[----:B------:R-:W-:-:S02]  /*1190*/  IMAD R18, R5, c[0x0][0x1b4], R18 ;  /* 0x00006d0005127a24 */ /* 0x000fc400078e0212 */
[----:B------:R-:W-:Y:S01]  /*11a0*/  IMAD R11, R11, c[0x0][0x1a8], RZ ;  /* 0x00006a000b0b7a24 */ /* 0x000fe200078e02ff */
[--C-:B------:R-:W-:Y:S01]  /*11b0*/  SHF.R.S32.HI R14, RZ, 0x1, R101.reuse ;  /* 0x00000001ff0e7819 */ /* 0x100fe20000011465 */
[----:B------:R-:W-:Y:S01]  /*11c0*/  IMAD.IADD R19, R3, 0x1, R18 ;  /* 0x0000000103137824 */ /* 0x000fe200078e0212 */
[----:B------:R-:W-:Y:S01]  /*11d0*/  SHF.R.S32.HI R5, RZ, 0x1f, R101 ;  /* 0x0000001fff057819 */ /* 0x000fe20000011465 */
[----:B------:R-:W-:Y:S01]  /*11e0*/  IMAD.WIDE.U32 R24, R232, c[0x0][0x1e0], R16 ;  /* 0x00007800e8187a25 */ /* 0x000fe200078e0010 */
[----:B------:R-:W-:Y:S02]  /*11f0*/  IADD3 R3, R16, 0x40, RZ ;  /* 0x0000004010037810 */ /* 0x000fe40007ffe0ff */
[----:B------:R-:W-:Y:S01]  /*1200*/  LEA.HI R5, R5, R14, RZ, 0x2 ;  /* 0x0000000e05057211 */ /* 0x000fe200078f10ff */
[----:B------:R-:W-:Y:S01]  /*1210*/  IMAD.MOV.U32 R18, RZ, RZ, R2 ;  /* 0x000000ffff127224 */ /* 0x000fe200078e0002 */
[----:B------:R-:W-:Y:S01]  /*1220*/  ISETP.GE.AND P4, PT, R3, c[0x0][0x1d4], PT ;  /* 0x0000750003007a0c */ /* 0x000fe20003f86270 */
[----:B------:R-:W-:Y:S01]  /*1230*/  IMAD R2, R10, c[0x0][0x1ac], R11 ;  /* 0x00006b000a027a24 */ /* 0x000fe200078e020b */
[----:B------:R-:W-:Y:S01]  /*1240*/  LOP3.LUT R5, R5, 0xfffffffc, RZ, 0xc0, !PT ;  /* 0xfffffffc05057812 */ /* 0x000fe200078ec0ff */
[----:B------:R-:W-:-:S02]  /*1250*/  IMAD.IADD R23, R25, 0x1, R22 ;  /* 0x0000000119177824 */ /* 0x000fc400078e0216 */
[----:B------:R-:W-:Y:S01]  /*1260*/  IMAD.WIDE.U32 R10, R10, c[0x0][0x1a8], R18 ;  /* 0x00006a000a0a7a25 */ /* 0x000fe200078e0012 */
[----:B------:R-:W-:Y:S02]  /*1270*/  IADD3 R5, R14, -R5, RZ ;  /* 0x800000050e057210 */ /* 0x000fe40007ffe0ff */
[----:B------:R-:W-:Y:S01]  /*1280*/  IADD3 R14, R16, 0x20, RZ ;  /* 0x00000020100e7810 */ /* 0x000fe20007ffe0ff */
[----:B------:R-:W-:Y:S01]  /*1290*/  IMAD.MOV.U32 R22, RZ, RZ, R24 ;  /* 0x000000ffff167224 */ /* 0x000fe200078e0018 */
[----:B------:R-:W-:Y:S01]  /*12a0*/  LEA R3, P1, R10, c[0x0][0x160], 0x1 ;  /* 0x000058000a037a11 */ /* 0x000fe200078208ff */
[----:B------:R-:W-:Y:S01]  /*12b0*/  IMAD.U32 R224, RZ, RZ, UR9 ;  /* 0x00000009ffe07e24 */ /* 0x000fe2000f8e00ff */
[C---:B------:R-:W-:Y:S01]  /*12c0*/  ISETP.GE.AND P2, PT, R14.reuse, c[0x0][0x198], PT ;  /* 0x000066000e007a0c */ /* 0x040fe20003f46270 */
[----:B------:R-:W-:Y:S01]  /*12d0*/  IMAD.IADD R2, R11, 0x1, R2 ;  /* 0x000000010b027824 */ /* 0x000fe200078e0202 */
[----:B------:R-:W-:Y:S01]  /*12e0*/  ISETP.GE.AND P5, PT, R14, c[0x0][0x1d4], PT ;  /* 0x000075000e007a0c */ /* 0x000fe20003fa6270 */
[----:B------:R-:W-:Y:S01]  /*12f0*/  IMAD.WIDE.U32 R224, R224, c[0x0][0x1e8], R22 ;  /* 0x00007a00e0e07a25 */ /* 0x000fe200078e0016 */
[----:B------:R-:W-:Y:S01]  /*1300*/  P2R R15, PR, RZ, 0x4 ;  /* 0x00000004ff0f7803 */ /* 0x000fe20000000000 */
[----:B------:R1:W3:Y:S01]  /*1310*/  SHFL.IDX PT, R18, R3, RZ, 0x1c1f ;  /* 0x001c1fff03127589 */ /* 0x0002e200000e0000 */
[----:B------:R-:W-:Y:S01]  /*1320*/  LEA.HI.X R2, R10, c[0x0][0x164], R2, 0x1, P1 ;  /* 0x000059000a027a11 */ /* 0x000fe200008f0c02 */
[----:B------:R-:W-:Y:S01]  /*1330*/  IMAD.SHL.U32 R11, R97, 0x8, RZ ;  /* 0x00000008610b7824 */ /* 0x000fe200078e00ff */
[----:B------:R-:W-:-:S02]  /*1340*/  IADD3 R225, R225, UR6, RZ ;  /* 0x00000006e1e17c10 */ /* 0x000fc4000fffe0ff */
[----:B------:R-:W-:Y:S01]  /*1350*/  LOP3.LUT P1, RZ, R5, 0x2, RZ, 0xc0, !PT ;  /* 0x0000000205ff7812 */ /* 0x000fe2000782c0ff */
[----:B------:R1:W4:Y:S01]  /*1360*/  SHFL.IDX PT, R19, R2, RZ, 0x1c1f ;  /* 0x001c1fff02137589 */ /* 0x00032200000e0000 */
[----:B------:R-:W-:Y:S02]  /*1370*/  ISETP.GE.AND P3, PT, R11, c[0x0][0x198], PT ;  /* 0x000066000b007a0c */ /* 0x000fe40003f66270 */
[----:B--2---:R-:W-:Y:S01]  /*1380*/  @P0 SHF.R.S32.HI R21, RZ, 0x1f, R20 ;  /* 0x0000001fff150819 */ /* 0x004fe20000011414 */
[----:B------:R-:W-:Y:S01]  /*1390*/  @!P0 IMAD.MOV.U32 R21, RZ, RZ, R7 ;  /* 0x000000ffff158224 */ /* 0x000fe200078e0007 */
[----:B------:R-:W-:Y:S01]  /*13a0*/  LEA.HI R7, R9, R232, RZ, 0x1 ;  /* 0x000000e809077211 */ /* 0x000fe200078f08ff */
[----:B------:R-:W-:Y:S01]  /*13b0*/  @!P0 IMAD.MOV.U32 R20, RZ, RZ, R0 ;  /* 0x000000ffff148224 */ /* 0x000fe200078e0000 */
[----:B------:R-:W-:Y:S01]  /*13c0*/  ISETP.GE.AND P0, PT, R13, UR4, PT ;  /* 0x000000040d007c0c */ /* 0x000fe2000bf06270 */
[----:B------:R-:W-:Y:S01]  /*13d0*/  IMAD R229, R21, c[0x0][0x1f0], RZ ;  /* 0x00007c0015e57a24 */ /* 0x000fe200078e02ff */
[----:B------:R-:W-:Y:S01]  /*13e0*/  LOP3.LUT R7, R7, 0x7fffffe, RZ, 0xc0, !PT ;  /* 0x07fffffe07077812 */ /* 0x000fe200078ec0ff */
[----:B------:R-:W-:-:S02]  /*13f0*/  IMAD R227, R21, c[0x0][0x218], RZ ;  /* 0x0000860015e37a24 */ /* 0x000fc400078e02ff */
[----:B------:R-:W-:Y:S01]  /*1400*/  IMAD.MOV.U32 R0, RZ, RZ, 0x10 ;  /* 0x00000010ff007424 */ /* 0x000fe200078e00ff */
[----:B------:R-:W-:Y:S01]  /*1410*/  IADD3 R10, R232, -R7, RZ ;  /* 0x80000007e80a7210 */ /* 0x000fe20007ffe0ff */
[C---:B------:R-:W-:Y:S01]  /*1420*/  IMAD R229, R20.reuse, c[0x0][0x1f4], R229 ;  /* 0x00007d0014e57a24 */ /* 0x040fe200078e02e5 */
[----:B------:R-:W-:Y:S01]  /*1430*/  IADD3 R7, R11, 0x40, RZ ;  /* 0x000000400b077810 */ /* 0x000fe20007ffe0ff */
[----:B------:R-:W-:Y:S01]  /*1440*/  IMAD R227, R20, c[0x0][0x21c], R227 ;  /* 0x0000870014e37a24 */ /* 0x000fe200078e02e3 */
[----:B------:R-:W-:Y:S01]  /*1450*/  SEL R0, R0, 0xfffffff0, !P1 ;  /* 0xfffffff000007807 */ /* 0x000fe20004800000 */
[----:B------:R-:W-:Y:S01]  /*1460*/  IMAD R9, R95, 0x8, R10 ;  /* 0x000000085f097824 */ /* 0x000fe200078e020a */
[----:B------:R-:W-:Y:S01]  /*1470*/  ISETP.NE.AND P1, PT, R15, RZ, PT ;  /* 0x000000ff0f00720c */ /* 0x000fe20003f25270 */
[----:B------:R-:W-:Y:S01]  /*1480*/  IMAD.WIDE.U32 R224, R20, c[0x0][0x1f0], R224 ;  /* 0x00007c0014e07a25 */ /* 0x000fe200078e00e0 */
[----:B------:R-:W-:-:S03]  /*1490*/  ISETP.GE.AND P2, PT, R7, c[0x0][0x198], PT ;  /* 0x0000660007007a0c */ /* 0x000fc60003f46270 */
[----:B------:R-:W-:-:S04]  /*14a0*/  IMAD.WIDE.U32 R220, R20, c[0x0][0x218], R220 ;  /* 0x0000860014dc7a25 */ /* 0x000fc800078e00dc */
[----:B------:R-:W-:Y:S02]  /*14b0*/  IMAD.U32 R218, R9, 0x20, R218 ;  /* 0x0000002009da7824 */ /* 0x000fe400078e00da */
[----:B------:R-:W-:Y:S02]  /*14c0*/  IMAD.IADD R229, R225, 0x1, R229 ;  /* 0x00000001e1e57824 */ /* 0x000fe400078e02e5 */
[----:B------:R-:W-:Y:S01]  /*14d0*/  IMAD.IADD R227, R221, 0x1, R227 ;  /* 0x00000001dde37824 */ /* 0x000fe200078e02e3 */
[----:B------:R-:W-:Y:S05]  /*14e0*/  @P0 BRA `(.L_x_381) ;  /* 0x000000f000000947 */ /* 0x000fea0003800000 */
[----:B-1-34-:R-:W-:Y:S02]  /*14f0*/  SHF.R.S32.HI R9, RZ, 0x1f, R14 ;  /* 0x0000001fff097819 */ /* 0x01afe4000001140e */
[----:B------:R-:W-:Y:S02]  /*1500*/  SHF.R.S32.HI R10, RZ, 0x1f, R7 ;  /* 0x0000001fff0a7819 */ /* 0x000fe40000011407 */
[----:B------:R-:W-:Y:S02]  /*1510*/  LEA.HI R9, R9, R14, RZ, 0x3 ;  /* 0x0000000e09097211 */ /* 0x000fe400078f18ff */
[----:B------:R-:W-:Y:S01]  /*1520*/  LEA.HI R10, R10, R7, RZ, 0x3 ;  /* 0x000000070a0a7211 */ /* 0x000fe200078f18ff */
[----:B------:R-:W-:Y:S01]  /*1530*/  IMAD.SHL.U32 R7, R218, 0x2, RZ ;  /* 0x00000002da077824 */ /* 0x000fe200078e00ff */
[----:B------:R-:W-:-:S02]  /*1540*/  LEA R20, P0, R11, R18, 0x1 ;  /* 0x000000120b147211 */ /* 0x000fc400078008ff */
[----:B------:R-:W-:Y:S02]  /*1550*/  LOP3.LUT R9, R9, 0xfffffff8, RZ, 0xc0, !PT ;  /* 0xfffffff809097812 */ /* 0x000fe400078ec0ff */
[----:B------:R-:W-:Y:S02]  /*1560*/  LOP3.LUT R10, R10, 0xfffffff8, RZ, 0xc0, !PT ;  /* 0xfffffff80a0a7812 */ /* 0x000fe400078ec0ff */
[----:B------:R-:W-:Y:S01]  /*1570*/  LEA.HI.X R21, R11, R19, R17, 0x1, P0 ;  /* 0x000000130b157211 */ /* 0x000fe200000f0c11 */
[----:B------:R-:W-:-:S04]  /*1580*/  IMAD.WIDE R22, R9, 0x2, R18 ;  /* 0x0000000209167825 */ /* 0x000fc800078e0212 */
[----:B------:R-:W-:Y:S01]  /*1590*/  IMAD.WIDE R18, R10, 0x2, R18 ;  /* 0x000000020a127825 */ /* 0x000fe200078e0212 */
[----:B------:R-:W-:Y:S01]  /*15a0*/  @!PT LDS RZ, [RZ] ;  /* 0x00000000fffff984 */ /* 0x000fe20000000800 */
[----:B------:R1:W-:Y:S04]  /*15b0*/  LDGSTS.E.BYPASS.LTC128B.128 [R7+0x4900], [R20.64], !P3 ;  /* 0x0490000014077fae */ /* 0x0003e8000d901d4a */
[----:B------:R1:W-:Y:S04]  /*15c0*/  LDGSTS.E.BYPASS.LTC128B.128 [R7+0x6900], [R22.64], !P1 ;  /* 0x0690000016077fae */ /* 0x0003e8000c901d4a */
[----:B------:R1:W-:Y:S02]  /*15d0*/  LDGSTS.E.BYPASS.LTC128B.128 [R7+0x8900], [R18.64], !P2 ;  /* 0x0890000012077fae */ /* 0x0003e4000d101d4a */
.L_x_381:
[----:B-1-34-:R-:W-:Y:S05]  /*15e0*/  BSYNC B0 ;  /* 0x0000000000007941 */ /* 0x01afea0003800000 */
.L_x_380:
[----:B------:R-:W-:Y:S01]  /*15f0*/  IADD3 R7, R13, 0x20, RZ ;  /* 0x000000200d077810 */ /* 0x000fe20007ffe0ff */
[----:B------:R1:W2:Y:S01]  /*1600*/  SHFL.IDX PT, R19, R2, 0x1, 0x1c1f ;  /* 0x003c1f0002137f89 */ /* 0x0002a200000e0000 */
[----:B------:R-:W-:Y:S02]  /*1610*/  BSSY B0, `(.L_x_382) ;  /* 0x0000014000007945 */ /* 0x000fe40003800000 */
[----:B------:R-:W-:Y:S01]  /*1620*/  ISETP.GE.AND P0, PT, R7, UR4, PT ;  /* 0x0000000407007c0c */ /* 0x000fe2000bf06270 */
[----:B------:R1:W3:-:S12]  /*1630*/  SHFL.IDX PT, R18, R3, 0x1, 0x1c1f ;  /* 0x003c1f0003127f89 */ /* 0x0002d800000e0000 */
[----:B------:R-:W-:Y:S05]  /*1640*/  @P0 BRA `(.L_x_383) ;  /* 0x0000010000000947 */ /* 0x000fea0003800000 */
[----:B------:R-:W-:Y:S02]  /*1650*/  IADD3 R10, R11, 0x40, RZ ;  /* 0x000000400b0a7810 */ /* 0x000fe40007ffe0ff */
[----:B------:R-:W-:Y:S02]  /*1660*/  SHF.R.S32.HI R9, RZ, 0x1f, R14 ;  /* 0x0000001fff097819 */ /* 0x000fe4000001140e */
[----:B------:R-:W-:Y:S02]  /*1670*/  SHF.R.S32.HI R7, RZ, 0x1f, R10 ;  /* 0x0000001fff077819 */ /* 0x000fe4000001140a */
[----:B------:R-:W-:Y:S02]  /*1680*/  LEA.HI R9, R9, R14, RZ, 0x3 ;  /* 0x0000000e09097211 */ /* 0x000fe400078f18ff */
[----:B------:R-:W-:Y:S01]  /*1690*/  LEA.HI R7, R7, R10, RZ, 0x3 ;  /* 0x0000000a07077211 */ /* 0x000fe200078f18ff */
[----:B------:R-:W-:Y:S01]  /*16a0*/  IMAD.SHL.U32 R10, R218, 0x2, RZ ;  /* 0x00000002da0a7824 */ /* 0x000fe200078e00ff */
[----:B---3--:R-:W-:-:S02]  /*16b0*/  LEA R20, P0, R11, R18, 0x1 ;  /* 0x000000120b147211 */ /* 0x008fc400078008ff */
[----:B------:R-:W-:Y:S02]  /*16c0*/  LOP3.LUT R9, R9, 0xfffffff8, RZ, 0xc0, !PT ;  /* 0xfffffff809097812 */ /* 0x000fe400078ec0ff */
[----:B------:R-:W-:Y:S02]  /*16d0*/  LOP3.LUT R7, R7, 0xfffffff8, RZ, 0xc0, !PT ;  /* 0xfffffff807077812 */ /* 0x000fe400078ec0ff */
[----:B--2---:R-:W-:Y:S01]  /*16e0*/  LEA.HI.X R21, R11, R19, R17, 0x1, P0 ;  /* 0x000000130b157211 */ /* 0x004fe200000f0c11 */
[----:B------:R-:W-:-:S04]  /*16f0*/  IMAD.WIDE R22, R9, 0x2, R18 ;  /* 0x0000000209167825 */ /* 0x000fc800078e0212 */
[----:B------:R-:W-:Y:S01]  /*1700*/  IMAD.WIDE R18, R7, 0x2, R18 ;  /* 0x0000000207127825 */ /* 0x000fe200078e0212 */
[----:B------:R-:W-:Y:S01]  /*1710*/  @!PT LDS RZ, [RZ] ;  /* 0x00000000fffff984 */ /* 0x000fe20000000800 */
[----:B------:R2:W-:Y:S04]  /*1720*/  LDGSTS.E.BYPASS.LTC128B.128 [R10+0x5100], [R20.64], !P3 ;  /* 0x05100000140a7fae */ /* 0x0005e8000d901d4a */
[----:B------:R2:W-:Y:S04]  /*1730*/  LDGSTS.E.BYPASS.LTC128B.128 [R10+0x7100], [R22.64], !P1 ;  /* 0x07100000160a7fae */ /* 0x0005e8000c901d4a */
[----:B------:R2:W-:Y:S02]  /*1740*/  LDGSTS.E.BYPASS.LTC128B.128 [R10+0x9100], [R18.64], !P2 ;  /* 0x09100000120a7fae */ /* 0x0005e4000d101d4a */
.L_x_383:
[----:B------:R-:W-:Y:S05]  /*1750*/  BSYNC B0 ;  /* 0x0000000000007941 */ /* 0x000fea0003800000 */
.L_x_382:
[----:B------:R-:W-:Y:S01]  /*1760*/  IADD3 R7, R13, 0x40, RZ ;  /* 0x000000400d077810 */ /* 0x000fe20007ffe0ff */
[----:B--2---:R2:W4:Y:S01]  /*1770*/  SHFL.IDX PT, R19, R2, 0x2, 0x1c1f ;  /* 0x005c1f0002137f89 */ /* 0x00452200000e0000 */
[----:B------:R-:W-:Y:S02]  /*1780*/  BSSY B0, `(.L_x_384) ;  /* 0x0000014000007945 */ /* 0x000fe40003800000 */
[----:B------:R-:W-:Y:S01]  /*1790*/  ISETP.GE.AND P0, PT, R7, UR4, PT ;  /* 0x0000000407007c0c */ /* 0x000fe2000bf06270 */
[----:B---3--:R2:W3:-:S12]  /*17a0*/  SHFL.IDX PT, R18, R3, 0x2, 0x1c1f ;  /* 0x005c1f0003127f89 */ /* 0x0084d800000e0000 */
        /* <DEDUP_REMOVED lines=10> */
[----:B----4-:R-:W-:Y:S01]  /*1850*/  LEA.HI.X R21, R11, R19, R17, 0x1, P0 ;  /* 0x000000130b157211 */ /* 0x010fe200000f0c11 */
[----:B------:R-:W-:-:S04]  /*1860*/  IMAD.WIDE R22, R9, 0x2, R18 ;  /* 0x0000000209167825 */ /* 0x000fc800078e0212 */
[----:B------:R-:W-:Y:S01]  /*1870*/  IMAD.WIDE R18, R7, 0x2, R18 ;  /* 0x0000000207127825 */ /* 0x000fe200078e0212 */
[----:B------:R-:W-:Y:S01]  /*1880*/  @!PT LDS RZ, [RZ] ;  /* 0x00000000fffff984 */ /* 0x000fe20000000800 */
[----:B------:R3:W-:Y:S04]  /*1890*/  LDGSTS.E.BYPASS.LTC128B.128 [R10+0x5900], [R20.64], !P3 ;  /* 0x05900000140a7fae */ /* 0x0007e8000d901d4a */
[----:B------:R3:W-:Y:S04]  /*18a0*/  LDGSTS.E.BYPASS.LTC128B.128 [R10+0x7900], [R22.64], !P1 ;  /* 0x07900000160a7fae */ /* 0x0007e8000c901d4a */
[----:B------:R3:W-:Y:S02]  /*18b0*/  LDGSTS.E.BYPASS.LTC128B.128 [R10+0x9900], [R18.64], !P2 ;  /* 0x09900000120a7fae */ /* 0x0007e4000d101d4a */
.L_x_385:
[----:B------:R-:W-:Y:S05]  /*18c0*/  BSYNC B0 ;  /* 0x0000000000007941 */ /* 0x000fea0003800000 */
.L_x_384:
[----:B---3--:R3:W5:Y:S01]  /*18d0*/  SHFL.IDX PT, R18, R3, 0x3, 0x1c1f ;  /* 0x007c1f0003127f89 */ /* 0x00876200000e0000 */
[----:B------:R-:W-:Y:S01]  /*18e0*/  IADD3 R13, R13, 0x60, RZ ;  /* 0x000000600d0d7810 */ /* 0x000fe20007ffe0ff */
[----:B------:R-:W-:Y:S01]  /*18f0*/  IMAD.MOV.U32 R99, RZ, RZ, 0x30 ;  /* 0x00000030ff637424 */ /* 0x000fe200078e00ff */
[----:B------:R-:W-:Y:S01]  /*1900*/  UMOV UR6, 0x5 ;  /* 0x0000000500067882 */ /* 0x000fe20000000000 */
[----:B----4-:R-:W4:Y:S01]  /*1910*/  SHFL.IDX PT, R19, R2, 0x3, 0x1c1f ;  /* 0x007c1f0002137f89 */ /* 0x010f2200000e0000 */
[----:B------:R-:W-:Y:S01]  /*1920*/  ISETP.GE.AND P1, PT, R13, UR4, PT ;  /* 0x000000040d007c0c */ /* 0x000fe2000bf26270 */
[----:B------:R-:W-:Y:S01]  /*1930*/  IMAD R94, R148, -0x30, R99 ;  /* 0xffffffd0945e7824 */ /* 0x000fe200078e0263 */
[----:B------:R-:W-:Y:S01]  /*1940*/  ULDC.64 UR4, c[0x0][0x1e0] ;  /* 0x0000780000047ab9 */ /* 0x000fe20000000a00 */
[----:B------:R-:W-:Y:S01]  /*1950*/  IMAD.SHL.U32 R218, R218, 0x2, RZ ;  /* 0x00000002dada7824 */ /* 0x000fe200078e00ff */
[----:B------:R-:W-:Y:S01]  /*1960*/  USHF.L.U32 UR7, UR4, 0x5, URZ ;  /* 0x0000000504077899 */ /* 0x000fe2000800063f */
[----:B------:R-:W-:Y:S01]  /*1970*/  IMAD.MOV.U32 R228, RZ, RZ, R224 ;  /* 0x000000ffffe47224 */ /* 0x000fe200078e00e0 */
[----:B------:R-:W-:Y:S01]  /*1980*/  IADD3 R92, R94, c[0x0][0x1d0], RZ ;  /* 0x000074005e5c7a10 */ /* 0x000fe20007ffe0ff */
[----:B------:R-:W-:Y:S01]  /*1990*/  USHF.L.U64.HI UR6, UR4, UR6, UR5 ;  /* 0x0000000604067299 */ /* 0x000fe20008010205 */
[----:B------:R-:W-:Y:S01]  /*19a0*/  IMAD.SHL.U32 R4, R4, 0x8, RZ ;  /* 0x0000000804047824 */ /* 0x000fe200078e00ff */
[----:B------:R-:W-:Y:S01]  /*19b0*/  LOP3.LUT R101, R101, 0x7fffffe, RZ, 0xc0, !PT ;  /* 0x07fffffe65657812 */ /* 0x000fe200078ec0ff */
[----:B------:R-:W-:Y:S01]  /*19c0*/  IMAD.MOV.U32 R226, RZ, RZ, R220 ;  /* 0x000000ffffe27224 */ /* 0x000fe200078e00dc */
[----:B------:R-:W-:-:S02]  /*19d0*/  SEL R73, RZ, 0x1, P6 ;  /* 0x00000001ff497807 */ /* 0x000fc40003000000 */
[----:B------:R-:W-:Y:S01]  /*19e0*/  @!P1 SHF.R.S32.HI R9, RZ, 0x1f, R14 ;  /* 0x0000001fff099819 */ /* 0x000fe2000001140e */
[----:B------:R-:W-:Y:S01]  /*19f0*/  IMAD.IADD R101, R6, 0x1, -R101 ;  /* 0x0000000106657824 */ /* 0x000fe200078e0a65 */
[----:B------:R-:W-:Y:S02]  /*1a00*/  @!P1 IADD3 R10, R11, 0x40, RZ ;  /* 0x000000400b0a9810 */ /* 0x000fe40007ffe0ff */
[----:B------:R-:W-:Y:S01]  /*1a10*/  @!P1 LEA.HI R9, R9, R14, RZ, 0x3 ;  /* 0x0000000e09099211 */ /* 0x000fe200078f18ff */
[----:B-123--:R-:W-:Y:S01]  /*1a20*/  IMAD R3, R99, c[0x0][0x1e4], RZ ;  /* 0x0000790063037a24 */ /* 0x00efe200078e02ff */
[----:B-----5:R-:W-:Y:S01]  /*1a30*/  @!P1 LEA R16, P0, R11, R18, 0x1 ;  /* 0x000000120b109211 */ /* 0x020fe200078008ff */
[----:B------:R-:W-:Y:S01]  /*1a40*/  IMAD.WIDE.U32 R98, R99, c[0x0][0x1e0], RZ ;  /* 0x0000780063627a25 */ /* 0x000fe200078e00ff */
[----:B------:R-:W-:Y:S02]  /*1a50*/  @!P1 SHF.R.S32.HI R7, RZ, 0x1f, R10 ;  /* 0x0000001fff079819 */ /* 0x000fe4000001140a */
[----:B----4-:R-:W-:Y:S01]  /*1a60*/  @!P1 LEA.HI.X R17, R11, R19, R17, 0x1, P0 ;  /* 0x000000130b119211 */ /* 0x010fe200000f0c11 */
[----:B------:R-:W-:Y:S01]  /*1a70*/  IMAD.IADD R3, R99, 0x1, R3 ;  /* 0x0000000163037824 */ /* 0x000fe200078e0203 */
[----:B------:R-:W-:-:S02]  /*1a80*/  @!P1 LOP3.LUT R9, R9, 0xfffffff8, RZ, 0xc0, !PT ;  /* 0xfffffff809099812 */ /* 0x000fc400078ec0ff */
[----:B------:R-:W-:Y:S01]  /*1a90*/  ISETP.NE.AND P0, PT, R15, RZ, PT ;  /* 0x000000ff0f00720c */ /* 0x000fe20003f05270 */
[----:B------:R-:W-:Y:S01]  /*1aa0*/  @!PT LDS RZ, [RZ] ;  /* 0x00000000fffff984 */ /* 0x000fe20000000800 */
[----:B------:R1:W-:Y:S01]  /*1ab0*/  @!P1 LDGSTS.E.BYPASS.LTC128B.128 [R218+0x6100], [R16.64], !P3 ;  /* 0x0610000010da9fae */ /* 0x0003e2000d901d4a */
[----:B------:R-:W-:Y:S01]  /*1ac0*/  @!P1 LEA.HI R7, R7, R10, RZ, 0x3 ;  /* 0x0000000a07079211 */ /* 0x000fe200078f18ff */
[----:B------:R-:W-:Y:S01]  /*1ad0*/  @!P1 IMAD.WIDE R14, R9, 0x2, R18 ;  /* 0x00000002090e9825 */ /* 0x000fe200078e0212 */
[----:B------:R-:W-:Y:S02]  /*1ae0*/  IMNMX R9, R92, 0x30, PT ;  /* 0x000000305c097817 */ /* 0x000fe40003800200 */
[----:B------:R-:W-:Y:S02]  /*1af0*/  @!P1 LOP3.LUT R7, R7, 0xfffffff8, RZ, 0xc0, !PT ;  /* 0xfffffff807079812 */ /* 0x000fe400078ec0ff */
[----:B------:R-:W-:Y:S01]  /*1b00*/  IADD3 R2, R148, -0x1, RZ ;  /* 0xffffffff94027810 */ /* 0x000fe20007ffe0ff */
[----:B------:R-:W-:Y:S01]  /*1b10*/  IMAD.IADD R9, R9, 0x1, -R232 ;  /* 0x0000000109097824 */ /* 0x000fe200078e0ae8 */
[----:B------:R-:W-:Y:S01]  /*1b20*/  SEL R54, RZ, 0x2, P5 ;  /* 0x00000002ff367807 */ /* 0x000fe20002800000 */
[----:B------:R-:W-:Y:S01]  /*1b30*/  @!P1 IMAD.WIDE R20, R7, 0x2, R18 ;  /* 0x0000000207149825 */ /* 0x000fe200078e0212 */
[----:B------:R-:W-:Y:S01]  /*1b40*/  SEL R76, RZ, 0x4, P4 ;  /* 0x00000004ff4c7807 */ /* 0x000fe20002000000 */
[----:B------:R2:W-:Y:S01]  /*1b50*/  @!P1 LDGSTS.E.BYPASS.LTC128B.128 [R218+0x8100], [R14.64], !P0 ;  /* 0x081000000eda9fae */ /* 0x0005e2000c101d4a */
[----:B------:R-:W-:Y:S01]  /*1b60*/  ISETP.GE.AND P3, PT, R9, 0x1, PT ;  /* 0x000000010900780c */ /* 0x000fe20003f66270 */
[----:B------:R-:W-:Y:S01]  /*1b70*/  IMAD R10, R3, R2, RZ ;  /* 0x00000002030a7224 */ /* 0x000fe200078e02ff */
[----:B------:R-:W-:Y:S01]  /*1b80*/  ISETP.GE.AND P0, PT, R9, 0x21, PT ;  /* 0x000000210900780c */ /* 0x000fe20003f06270 */
[----:B------:R3:W-:Y:S01]  /*1b90*/  @!P1 LDGSTS.E.BYPASS.LTC128B.128 [R218+0xa100], [R20.64], !P2 ;  /* 0x0a10000014da9fae */ /* 0x0007e2000d101d4a */
[----:B------:R-:W-:Y:S01]  /*1ba0*/  SHF.R.S32.HI R9, RZ, 0x1f, R2 ;  /* 0x0000001fff097819 */ /* 0x000fe20000011402 */
[----:B------:R-:W-:Y:S01]  /*1bb0*/  IMAD.WIDE.U32 R78, R2, c[0x0][0x208], RZ ;  /* 0x00008200024e7a25 */ /* 0x000fe200078e00ff */
[----:B------:R-:W-:Y:S01]  /*1bc0*/  IADD3 R72, R94, c[0x0][0x1d0], -R232 ;  /* 0x000074005e487a10 */ /* 0x000fe20007ffe8e8 */
[----:B------:R-:W0:Y:S02]  /*1bd0*/  LDGDEPBAR ;  /* 0x00000000000079af */ /* 0x000e240000000000 */
[C---:B------:R-:W-:Y:S01]  /*1be0*/  IMAD R7, R9.reuse, R98, R10 ;  /* 0x0000006209077224 */ /* 0x040fe200078e020a */
[----:B------:R-:W-:Y:S01]  /*1bf0*/  LOP3.LUT R10, R8, 0xfffffff8, RZ, 0xc0, !PT ;  /* 0xfffffff8080a7812 */ /* 0x000fe200078ec0ff */
[----:B------:R-:W-:-:S02]  /*1c00*/  IMAD R53, R9, c[0x0][0x208], RZ ;  /* 0x0000820009357a24 */ /* 0x000fc400078e02ff */
[----:B------:R-:W-:Y:S01]  /*1c10*/  IMAD.IADD R73, R54, 0x1, R73 ;  /* 0x0000000136497824 */ /* 0x000fe200078e0249 */
[----:B-1----:R-:W-:Y:S01]  /*1c20*/  SHF.R.S32.HI R17, RZ, 0x4, R12 ;  /* 0x00000004ff117819 */ /* 0x002fe2000001140c */
[----:B------:R-:W-:Y:S02]  /*1c30*/  IMAD.IADD R13, R93, 0x1, -R10 ;  /* 0x000000015d0d7824 */ /* 0x000fe400078e0a0a */
[----:B------:R-:W-:Y:S01]  /*1c40*/  IMAD R53, R2, c[0x0][0x20c], R53 ;  /* 0x0000830002357a24 */ /* 0x000fe200078e0235 */
[----:B------:R-:W-:Y:S01]  /*1c50*/  LEA.HI R12, R12, R17, RZ, 0x1 ;  /* 0x000000110c0c7211 */ /* 0x000fe200078f08ff */
[----:B------:R-:W-:Y:S01]  /*1c60*/  IMAD.IADD R76, R76, 0x1, R73 ;  /* 0x000000014c4c7824 */ /* 0x000fe200078e0249 */
[----:B------:R-:W-:Y:S01]  /*1c70*/  LEA.HI R11, R13, R13, RZ, 0x1 ;  /* 0x0000000d0d0b7211 */ /* 0x000fe200078f08ff */
[----:B------:R-:W-:Y:S01]  /*1c80*/  IMAD.IADD R53, R79, 0x1, R53 ;  /* 0x000000014f357824 */ /* 0x000fe200078e0235 */
[----:B------:R-:W-:Y:S01]  /*1c90*/  LOP3.LUT R12, R12, 0xfffffffe, RZ, 0xc0, !PT ;  /* 0xfffffffe0c0c7812 */ /* 0x000fe200078ec0ff */
[----:B------:R-:W-:Y:S01]  /*1ca0*/  IMAD.WIDE.U32 R78, R78, 0x30, R226 ;  /* 0x000000304e4e7825 */ /* 0x000fe200078e00e2 */
[----:B------:R-:W-:-:S03]  /*1cb0*/  LOP3.LUT R10, R11, 0x3fffffe, RZ, 0xc0, !PT ;  /* 0x03fffffe0b0a7812 */ /* 0x000fc600078ec0ff */
[----:B--2---:R-:W-:-:S04]  /*1cc0*/  IMAD.WIDE.U32 R14, R2, R98, R228 ;  /* 0x00000062020e7225 */ /* 0x004fc800078e00e4 */
[----:B------:R-:W-:Y:S01]  /*1cd0*/  IMAD.IADD R7, R15, 0x1, R7 ;  /* 0x000000010f077824 */ /* 0x000fe200078e0207 */
[----:B------:R-:W-:Y:S01]  /*1ce0*/  BAR.SYNC.DEFER_BLOCKING 0x0 ;  /* 0x0000000000007b1d */ /* 0x000fe20000010000 */
[C---:B------:R-:W-:Y:S01]  /*1cf0*/  @P3 LEA R18, P2, R14.reuse, c[0x0][0x1c8], 0x1 ;  /* 0x000072000e123a11 */ /* 0x040fe200078408ff */
[----:B------:R-:W-:Y:S01]  /*1d00*/  IMAD.IADD R12, R17, 0x1, -R12 ;  /* 0x00000001110c7824 */ /* 0x000fe200078e0a0c */
[C---:B------:R-:W-:Y:S01]  /*1d10*/  @P0 IADD3 R8, P1, R14.reuse, UR7, RZ ;  /* 0x000000070e080c10 */ /* 0x040fe2000ff3e0ff */
[----:B------:R-:W-:Y:S01]  /*1d20*/  IMAD.IADD R13, R13, 0x1, -R10 ;  /* 0x000000010d0d7824 */ /* 0x000fe200078e0a0a */
[----:B------:R-:W-:Y:S01]  /*1d30*/  @P3 LEA.HI.X R19, R14, c[0x0][0x1cc], R7, 0x1, P2 ;  /* 0x000073000e133a11 */ /* 0x000fe200010f0c07 */
[C---:B------:R-:W-:Y:S01]  /*1d40*/  IMAD.SHL.U32 R100, R12.reuse, 0x8, RZ ;  /* 0x000000080c647824 */ /* 0x040fe200078e00ff */
[----:B------:R-:W-:Y:S01]  /*1d50*/  @P0 IADD3.X R7, R7, UR6, RZ, P1, !PT ;  /* 0x0000000607070c10 */ /* 0x000fe20008ffe4ff */
[----:B------:R-:W-:Y:S01]  /*1d60*/  IMAD R13, R12, 0x8, R13 ;  /* 0x000000080c0d7824 */ /* 0x000fe200078e020d */
[----:B------:R-:W-:Y:S01]  /*1d70*/  @P0 LEA R16, P1, R8, c[0x0][0x1c8], 0x1 ;  /* 0x0000720008100a11 */ /* 0x000fe200078208ff */
[----:B------:R-:W-:Y:S01]  /*1d80*/  IMAD R53, R53, 0x30, RZ ;  /* 0x0000003035357824 */ /* 0x000fe200078e02ff */
[----:B------:R-:W-:-:S02]  /*1d90*/  SHF.R.S32.HI R15, RZ, 0x1f, R6 ;  /* 0x0000001fff0f7819 */ /* 0x000fc40000011406 */
[----:B------:R-:W-:Y:S01]  /*1da0*/  @P0 LEA.HI.X R17, R8, c[0x0][0x1cc], R7, 0x1, P1 ;  /* 0x0000730008110a11 */ /* 0x000fe200008f0c07 */
[----:B------:R-:W-:Y:S01]  /*1db0*/  IMAD.SHL.U32 R7, R5, 0x40, RZ ;  /* 0x0000004005077824 */ /* 0x000fe200078e00ff */
[----:B------:R-:W-:Y:S01]  /*1dc0*/  SHF.R.S32.HI R8, RZ, 0x1, R11 ;  /* 0x00000001ff087819 */ /* 0x000fe2000001140b */
[----:B------:R-:W-:Y:S01]  /*1dd0*/  IMAD.IADD R52, R79, 0x1, R53 ;  /* 0x000000014f347824 */ /* 0x000fe200078e0235 */
[----:B------:R-:W-:Y:S02]  /*1de0*/  LEA.HI R15, R15, R6, RZ, 0x3 ;  /* 0x000000060f0f7211 */ /* 0x000fe400078f18ff */
[----:B------:R-:W-:Y:S01]  /*1df0*/  LOP3.LUT R7, R7, 0xc0, RZ, 0xc0, !PT ;  /* 0x000000c007077812 */ /* 0x000fe200078ec0ff */
[----:B------:R-:W-:Y:S01]  /*1e00*/  IMAD.SHL.U32 R5, R8, 0x40, RZ ;  /* 0x0000004008057824 */ /* 0x000fe200078e00ff */
[----:B------:R-:W-:Y:S01]  /*1e10*/  LOP3.LUT P1, RZ, R76, 0x1, RZ, 0xc0, !PT ;  /* 0x000000014cff7812 */ /* 0x000fe2000782c0ff */
[----:B------:R-:W-:Y:S01]  /*1e20*/  IMAD.SHL.U32 R15, R15, 0x20, RZ ;  /* 0x000000200f0f7824 */ /* 0x000fe200078e00ff */
[----:B------:R-:W-:Y:S01]  /*1e30*/  LOP3.LUT R100, R7, 0x8, R100, 0xf8, !PT ;  /* 0x0000000807647812 */ /* 0x000fe200078ef864 */
[----:B------:R-:W-:Y:S01]  /*1e40*/  @!PT LDS RZ, [RZ] ;  /* 0x00000000fffff984 */ /* 0x000fe20000000800 */
[----:B------:R-:W-:Y:S01]  /*1e50*/  @!PT LDS RZ, [RZ] ;  /* 0x00000000fffff984 */ /* 0x000fe20000000800 */
[----:B------:R-:W-:Y:S01]  /*1e60*/  @!PT LDS RZ, [RZ] ;  /* 0x00000000fffff984 */ /* 0x000fe20000000800 */
[----:B------:R1:W-:Y:S01]  /*1e70*/  @P3 LDGSTS.E.BYPASS.LTC128B.128 [R218+0x2500], [R18.64], !P6 ;  /* 0x0250000012da3fae */ /* 0x0003e2000f101d4a */
[----:B------:R-:W-:-:S02]  /*1e80*/  LOP3.LUT R5, R5, 0xc0, RZ, 0xc0, !PT ;  /* 0x000000c005057812 */ /* 0x000fc400078ec0ff */
[----:B------:R-:W-:Y:S01]  /*1e90*/  LOP3.LUT R102, R15, 0xffffff00, RZ, 0xc0, !PT ;  /* 0xffffff000f667812 */ /* 0x000fe200078ec0ff */
[----:B------:R1:W-:Y:S01]  /*1ea0*/  @P3 LDGSTS.E.BYPASS.LTC128B.128 [R218+0x3100], [R18.64+0x40], !P5 ;  /* 0x0310004012da3fae */ /* 0x0003e2000e901d4a */
[----:B------:R-:W-:Y:S02]  /*1eb0*/  LOP3.LUT R4, R5, 0x8, R4, 0xf8, !PT ;  /* 0x0000000805047812 */ /* 0x000fe400078ef804 */
[----:B------:R-:W-:Y:S01]  /*1ec0*/  SHF.R.U32.HI R7, RZ, 0x3, R7 ;  /* 0x00000003ff077819 */ /* 0x000fe20000011607 */
[----:B------:R1:W-:Y:S01]  /*1ed0*/  @P3 LDGSTS.E.BYPASS.LTC128B.128 [R218+0x3d00], [R18.64+0x80], !P4 ;  /* 0x03d0008012da3fae */ /* 0x0003e2000e101d4a */
[----:B------:R-:W-:Y:S01]  /*1ee0*/  SHF.R.U32.HI R5, RZ, 0x3, R5 ;  /* 0x00000003ff057819 */ /* 0x000fe20000011605 */
[----:B------:R-:W-:Y:S01]  /*1ef0*/  IMAD R6, R95, 0x200, R102 ;  /* 0x000002005f067824 */ /* 0x000fe200078e0266 */
[----:B------:R-:W-:Y:S01]  /*1f00*/  LOP3.LUT R100, R100, R7, RZ, 0x3c, !PT ;  /* 0x0000000764647212 */ /* 0x000fe200078e3cff */
[----:B------:R1:W-:Y:S01]  /*1f10*/  @P0 LDGSTS.E.BYPASS.LTC128B.128 [R218+0x2d00], [R16.64], !P6 ;  /* 0x02d0000010da0fae */ /* 0x0003e2000f101d4a */
[----:B------:R-:W-:Y:S01]  /*1f20*/  LOP3.LUT R4, R4, R5, RZ, 0x3c, !PT ;  /* 0x0000000504047212 */ /* 0x000fe200078e3cff */
[----:B------:R-:W-:Y:S01]  /*1f30*/  IMAD R217, R101, 0x20, R6 ;  /* 0x0000002065d97824 */ /* 0x000fe200078e0206 */
[----:B------:R-:W-:Y:S01]  /*1f40*/  ISETP.GT.AND P3, PT, R93, 0x3f, PT ;  /* 0x0000003f5d00780c */ /* 0x000fe20003f64270 */
[----:B------:R1:W-:Y:S01]  /*1f50*/  @P0 LDGSTS.E.BYPASS.LTC128B.128 [R218+0x3900], [R16.64+0x40], !P5 ;  /* 0x0390004010da0fae */ /* 0x0003e2000e901d4a */
[----:B------:R-:W-:Y:S01]  /*1f60*/  ISETP.LT.OR P1, PT, R72, 0x1, !P1 ;  /* 0x000000014800780c */ /* 0x000fe20004f21670 */
[----:B------:R-:W-:Y:S01]  /*1f70*/  IMAD.IADD R217, R100, 0x1, R217 ;  /* 0x0000000164d97824 */ /* 0x000fe200078e02d9 */
[----:B------:R-:W-:Y:S01]  /*1f80*/  LOP3.LUT P2, RZ, R76, 0x4, RZ, 0xc0, !PT ;  /* 0x000000044cff7812 */ /* 0x000fe2000784c0ff */
[----:B------:R1:W-:Y:S01]  /*1f90*/  @P0 LDGSTS.E.BYPASS.LTC128B.128 [R218+0x4500], [R16.64+0x80], !P4 ;  /* 0x0450008010da0fae */ /* 0x0003e2000e101d4a */
[----:B------:R-:W-:Y:S01]  /*1fa0*/  IMAD.U32 R216, R13, 0x20, R4 ;  /* 0x000000200dd87824 */ /* 0x000fe200078e0004 */
[----:B------:R-:W-:Y:S01]  /*1fb0*/  LOP3.LUT P0, RZ, R8, 0x2, RZ, 0xc0, !PT ;  /* 0x0000000208ff7812 */ /* 0x000fe2000780c0ff */
[----:B------:R-:W-:Y:S01]  /*1fc0*/  IMAD.SHL.U32 R217, R217, 0x2, RZ ;  /* 0x00000002d9d97824 */ /* 0x000fe200078e00ff */
[----:B------:R-:W0:Y:S01]  /*1fd0*/  LDGDEPBAR ;  /* 0x00000000000079af */ /* 0x000e220000000000 */
[----:B------:R-:W-:Y:S01]  /*1fe0*/  IMAD.SHL.U32 R216, R216, 0x2, RZ ;  /* 0x00000002d8d87824 */ /* 0x000fe200078e00ff */
[----:B------:R-:W-:Y:S01]  /*1ff0*/  ISETP.LT.OR P2, PT, R72, 0x1, !P2 ;  /* 0x000000014800780c */ /* 0x000fe20005741670 */
[----:B------:R-:W-:-:S02]  /*2000*/  IMAD R213, R0, 0x2, R217 ;  /* 0x0000000200d57824 */ /* 0x000fc400078e02d9 */
[----:B------:R-:W-:Y:S01]  /*2010*/  @!P3 IMAD.MOV.U32 R79, RZ, RZ, c[0x0][0x208] ;  /* 0x00008200ff4fb624 */ /* 0x000fe200078e00ff */
[C---:B------:R-:W-:Y:S01]  /*2020*/  IADD3 R8, R216.reuse, 0x2500, RZ ;  /* 0x00002500d8087810 */ /* 0x040fe20007ffe0ff */
[----:B------:R-:W-:Y:S01]  /*2030*/  @!P3 IMAD.MOV.U32 R77, RZ, RZ, c[0x0][0x20c] ;  /* 0x00008300ff4db624 */ /* 0x000fe200078e00ff */
[----:B------:R-:W-:Y:S01]  /*2040*/  IADD3 R215, R216, 0x2520, RZ ;  /* 0x00002520d8d77810 */ /* 0x000fe20007ffe0ff */
[----:B------:R-:W-:Y:S02]  /*2050*/  IMAD R101, R101, 0x20, R102 ;  /* 0x0000002065657824 */ /* 0x000fe400078e0266 */
[----:B------:R-:W-:Y:S02]  /*2060*/  @P0 IADD3 R215, R8, -0x20, RZ ;  /* 0xffffffe008d70810 */ /* 0x000fe40007ffe0ff */
[----:B------:R-:W-:Y:S02]  /*2070*/  LEA R74, P0, R78, c[0x0][0x1f8], 0x1 ;  /* 0x00007e004e4a7a11 */ /* 0x000fe400078008ff */
[----:B------:R-:W-:-:S02]  /*2080*/  IADD3 R211, R215, 0x400, RZ ;  /* 0x00000400d7d37810 */ /* 0x000fc40007ffe0ff */
[----:B------:R-:W-:Y:S02]  /*2090*/  LEA.HI.X R75, R78, c[0x0][0x1fc], R52, 0x1, P0 ;  /* 0x00007f004e4b7a11 */ /* 0x000fe400000f0c34 */
[----:B------:R-:W-:Y:S02]  /*20a0*/  @!P3 LEA R104, P0, R79, R74, 0x6 ;  /* 0x0000004a4f68b211 */ /* 0x000fe400078030ff */
[----:B------:R-:W-:Y:S02]  /*20b0*/  IADD3 R210, R215, 0x800, RZ ;  /* 0x00000800d7d27810 */ /* 0x000fe40007ffe0ff */
[----:B------:R-:W-:Y:S01]  /*20c0*/  @!P3 LEA.HI.X R105, R79, R75, R77, 0x6, P0 ;  /* 0x0000004b4f69b211 */ /* 0x000fe200000f344d */
[----:B------:R-:W-:-:S04]  /*20d0*/  DEPBAR.LE SB0, 0x1 ;  /* 0x000080400000791a */ /* 0x000fc80000000000 */
[----:B------:R-:W-:-:S04]  /*20e0*/  DEPBAR.LE SB0, 0x0 ;  /* 0x000080000000791a */ /* 0x000fc80000000000 */
[----:B------:R-:W-:Y:S01]  /*20f0*/  BAR.SYNC.DEFER_BLOCKING 0x0 ;  /* 0x0000000000007b1d */ /* 0x000fe20000010000 */
[----:B------:R-:W-:Y:S02]  /*2100*/  LOP3.LUT P0, RZ, R76, 0x2, RZ, 0xc0, !PT ;  /* 0x000000024cff7812 */ /* 0x000fe4000780c0ff */
[C---:B------:R-:W-:Y:S02]  /*2110*/  IADD3 R209, R215.reuse, 0xc00, RZ ;  /* 0x00000c00d7d17810 */ /* 0x040fe40007ffe0ff */
[----:B------:R-:W-:Y:S02]  /*2120*/  ISETP.LT.OR P0, PT, R72, 0x1, !P0 ;  /* 0x000000014800780c */ /* 0x000fe40004701670 */
[C---:B------:R-:W-:Y:S02]  /*2130*/  IADD3 R208, R215.reuse, 0x1000, RZ ;  /* 0x00001000d7d07810 */ /* 0x040fe40007ffe0ff */
[C---:B------:R-:W-:Y:S02]  /*2140*/  IADD3 R207, R215.reuse, 0x1400, RZ ;  /* 0x00001400d7cf7810 */ /* 0x040fe40007ffe0ff */
[----:B------:R-:W-:-:S02]  /*2150*/  IADD3 R206, R215, 0x1800, RZ ;  /* 0x00001800d7ce7810 */ /* 0x000fc40007ffe0ff */
[C---:B------:R-:W-:Y:S02]  /*2160*/  IADD3 R205, R215.reuse, 0x1c00, RZ ;  /* 0x00001c00d7cd7810 */ /* 0x040fe40007ffe0ff */
[----:B------:R-:W-:Y:S01]  /*2170*/  IADD3 R204, R215, 0x2000, RZ ;  /* 0x00002000d7cc7810 */ /* 0x000fe20007ffe0ff */
[----:B------:R-:W-:Y:S04]  /*2180*/  LDSM.16.M88.4 R48, [R217+0x5900] ;  /* 0x00590000d930783b */ /* 0x000fe80000000200 */
[----:B------:R-:W2:Y:S04]  /*2190*/  LDSM.16.M88.4 R64, [R216+0x2500] ;  /* 0x00250000d840783b */ /* 0x000ea80000000200 */
[----:B------:R-:W4:Y:S04]  /*21a0*/  LDSM.16.M88.4 R56, [R216+0x2900] ;  /* 0x00290000d838783b */ /* 0x000f280000000200 */
[----:B------:R-:W5:Y:S04]  /*21b0*/  LDSM.16.M88.4 R44, [R217+0x4900] ;  /* 0x00490000d92c783b */ /* 0x000f680000000200 */
[----:B------:R-:W5:Y:S04]  /*21c0*/  LDSM.16.M88.4 R4, [R216+0x2d00] ;  /* 0x002d0000d804783b */ /* 0x000f680000000200 */
[----:B------:R-:W-:Y:S04]  /*21d0*/  LDSM.16.M88.4 R40, [R213+0x5900] ;  /* 0x00590000d528783b */ /* 0x000fe80000000200 */
[----:B-1----:R-:W1:Y:S04]  /*21e0*/  LDSM.16.M88.4 R16, [R215+0x400] ;  /* 0x00040000d710783b */ /* 0x002e680000000200 */
[----:B------:R-:W1:Y:S04]  /*21f0*/  LDSM.16.M88.4 R8, [R215+0x800] ;  /* 0x00080000d708783b */ /* 0x000e680000000200 */
[----:B---3--:R-:W3:Y:S01]  /*2200*/  LDSM.16.M88.4 R20, [R215] ;  /* 0x00000000d714783b */ /* 0x008ee20000000200 */
[C---:B--2---:R-:W-:Y:S08]  /*2210*/  HMMA.16816.F32 R36, R48.reuse, R64, RZ ;  /* 0x000000403024723c */ /* 0x044ff000000018ff */
[C---:B----4-:R-:W-:Y:S08]  /*2220*/  HMMA.16816.F32 R28, R48.reuse, R56, RZ ;  /* 0x00000038301c723c */ /* 0x050ff000000018ff */
[C---:B------:R-:W-:Y:S08]  /*2230*/  HMMA.16816.F32 R32, R48.reuse, R66, RZ ;  /* 0x000000423020723c */ /* 0x040ff000000018ff */
[----:B------:R-:W-:Y:S08]  /*2240*/  HMMA.16816.F32 R24, R48, R58, RZ ;  /* 0x0000003a3018723c */ /* 0x000ff000000018ff */
[C---:B-----5:R-:W-:Y:S08]  /*2250*/  HMMA.16816.F32 R68, R44.reuse, R64, RZ ;  /* 0x000000402c44723c */ /* 0x060ff000000018ff */
[----:B------:R-:W-:Y:S08]  /*2260*/  HMMA.16816.F32 R60, R44, R56, RZ ;  /* 0x000000382c3c723c */ /* 0x000ff000000018ff */
[----:B------:R-:W-:Y:S08]  /*2270*/  HMMA.16816.F32 R12, R48, R4, RZ ;  /* 0x00000004300c723c */ /* 0x000ff000000018ff */
[C---:B------:R-:W-:Y:S08]  /*2280*/  HMMA.16816.F32 R64, R44.reuse, R66, RZ ;  /* 0x000000422c40723c */ /* 0x040ff000000018ff */
[C---:B------:R-:W-:Y:S08]  /*2290*/  HMMA.16816.F32 R56, R44.reuse, R58, RZ ;  /* 0x0000003a2c38723c */ /* 0x040ff000000018ff */
[----:B------:R-:W-:Y:S08]  /*22a0*/  HMMA.16816.F32 R52, R44, R4, RZ ;  /* 0x000000042c34723c */ /* 0x000ff000000018ff */
[-C--:B------:R-:W-:Y:S08]  /*22b0*/  HMMA.16816.F32 R48, R48, R6.reuse, RZ ;  /* 0x000000063030723c */ /* 0x080ff000000018ff */
[----:B------:R-:W-:Y:S01]  /*22c0*/  HMMA.16816.F32 R44, R44, R6, RZ ;  /* 0x000000062c2c723c */ /* 0x000fe200000018ff */
[----:B------:R-:W2:Y:S04]  /*22d0*/  LDSM.16.M88.4 R4, [R213+0x4900] ;  /* 0x00490000d504783b */ /* 0x000ea80000000200 */
[----:B------:R-:W-:Y:S01]  /*22e0*/  @!PT LDS RZ, [RZ] ;  /* 0x00000000fffff984 */ /* 0x000fe20000000800 */
[----:B------:R-:W-:Y:S01]  /*22f0*/  @!PT LDS RZ, [RZ] ;  /* 0x00000000fffff984 */ /* 0x000fe20000000800 */
[----:B------:R-:W-:Y:S01]  /*2300*/  @!PT LDS RZ, [RZ] ;  /* 0x00000000fffff984 */ /* 0x000fe20000000800 */
[----:B------:R4:W-:Y:S01]  /*2310*/  LDGSTS.E.BYPASS.LTC128B.128 [R218+0x100], [R74.64], !P1 ;  /* 0x001000004ada7fae */ /* 0x0009e2000c901d4a */
[----:B------:R-:W-:-:S02]  /*2320*/  @!P3 LOP3.LUT P1, RZ, R73, 0x1, RZ, 0xc0, !PT ;  /* 0x0000000149ffb812 */ /* 0x000fc4000782c0ff */
[C---:B-1----:R-:W-:Y:S01]  /*2330*/  HMMA.16816.F32 R24, R40.reuse, R18, R24 ;  /* 0x000000122818723c */ /* 0x042fe20000001818 */
[----:B------:R4:W-:Y:S01]  /*2340*/  LDGSTS.E.BYPASS.LTC128B.128 [R218+0xd00], [R74.64+0x40], !P0 ;  /* 0x00d000404ada7fae */ /* 0x0009e2000c101d4a */
[----:B------:R-:W-:Y:S02]  /*2350*/  @!P3 LOP3.LUT P0, RZ, R73, 0x2, RZ, 0xc0, !PT ;  /* 0x0000000249ffb812 */ /* 0x000fe4000780c0ff */
[C---:B------:R-:W-:Y:S01]  /*2360*/  @!P3 ISETP.LT.OR P1, PT, R72.reuse, 0x21, !P1 ;  /* 0x000000214800b80c */ /* 0x040fe20004f21670 */
[----:B------:R4:W-:Y:S01]  /*2370*/  LDGSTS.E.BYPASS.LTC128B.128 [R218+0x1900], [R74.64+0x80], !P2 ;  /* 0x019000804ada7fae */ /* 0x0009e2000d101d4a */
[C---:B------:R-:W-:Y:S02]  /*2380*/  @!P3 ISETP.LT.OR P2, PT, R72.reuse, 0x21, !P0 ;  /* 0x000000214800b80c */ /* 0x040fe40004741670 */
[----:B------:R-:W-:Y:S01]  /*2390*/  @!P3 ISETP.LT.OR P0, PT, R72, 0x21, P4 ;  /* 0x000000214800b80c */ /* 0x000fe20002701670 */
[C---:B------:R-:W-:Y:S08]  /*23a0*/  HMMA.16816.F32 R12, R40.reuse, R8, R12 ;  /* 0x00000008280c723c */ /* 0x040ff0000000180c */
[----:B------:R1:W-:Y:S01]  /*23b0*/  @!P3 LDGSTS.E.BYPASS.LTC128B.128 [R218+0x900], [R104.64], !P1 ;  /* 0x0090000068dabfae */ /* 0x0003e2000c901d4a */
[C---:B---3--:R-:W-:Y:S03]  /*23c0*/  HMMA.16816.F32 R36, R40.reuse, R20, R36 ;  /* 0x000000142824723c */ /* 0x048fe60000001824 */
[----:B------:R1:W-:Y:S04]  /*23d0*/  @!P3 LDGSTS.E.BYPASS.LTC128B.128 [R218+0x1500], [R104.64+0x40], !P2 ;  /* 0x0150004068dabfae */ /* 0x0003e8000d101d4a */
[----:B------:R1:W-:Y:S01]  /*23e0*/  @!P3 LDGSTS.E.BYPASS.LTC128B.128 [R218+0x2100], [R104.64+0x80], !P0 ;  /* 0x0210008068dabfae */ /* 0x0003e2000c101d4a */
[C---:B------:R-:W-:Y:S01]  /*23f0*/  HMMA.16816.F32 R28, R40.reuse, R16, R28 ;  /* 0x00000010281c723c */ /* 0x040fe2000000181c */
[----:B------:R-:W-:Y:S01]  /*2400*/  ISETP.GT.AND P0, PT, R2, R219, PT ;  /* 0x000000db0200720c */ /* 0x000fe20003f04270 */
[----:B------:R-:W-:Y:S01]  /*2410*/  IMAD.IADD R2, R100, 0x1, R101 ;  /* 0x0000000164027824 */ /* 0x000fe200078e0265 */
[----:B------:R-:W-:Y:S04]  /*2420*/  LDSM.16.M88.4 R88, [R217+0x7900] ;  /* 0x00790000d958783b */ /* 0x000fe80000000200 */
[----:B------:R-:W3:Y:S01]  /*2430*/  LDSM.16.M88.4 R80, [R216+0x3500] ;  /* 0x00350000d850783b */ /* 0x000ee20000000200 */
[C---:B------:R-:W-:Y:S03]  /*2440*/  HMMA.16816.F32 R32, R40.reuse, R22, R32 ;  /* 0x000000162820723c */ /* 0x040fe60000001820 */
[----:B------:R-:W5:Y:S04]  /*2450*/  LDSM.16.M88.4 R76, [R216+0x3900] ;  /* 0x00390000d84c783b */ /* 0x000f680000000200 */
[----:B------:R-:W1:Y:S01]  /*2460*/  LDSM.16.M88.4 R84, [R216+0x3100] ;  /* 0x00310000d854783b */ /* 0x000e620000000200 */
[----:B------:R-:W-:Y:S03]  /*2470*/  HMMA.16816.F32 R48, R40, R10, R48 ;  /* 0x0000000a2830723c */ /* 0x000fe60000001830 */
[----:B----4-:R-:W4:Y:S04]  /*2480*/  LDSM.16.M88.4 R72, [R217+0x6900] ;  /* 0x00690000d948783b */ /* 0x010f280000000200 */
[----:B------:R-:W-:Y:S01]  /*2490*/  LDSM.16.M88.4 R40, [R213+0x7900] ;  /* 0x00790000d528783b */ /* 0x000fe20000000200 */
[C---:B--2---:R-:W-:Y:S03]  /*24a0*/  HMMA.16816.F32 R68, R4.reuse, R20, R68 ;  /* 0x000000140444723c */ /* 0x044fe60000001844 */
[----:B------:R-:W0:Y:S05]  /*24b0*/  LDGDEPBAR ;  /* 0x00000000000079af */ /* 0x000e2a0000000000 */
[C---:B------:R-:W-:Y:S08]  /*24c0*/  HMMA.16816.F32 R60, R4.reuse, R16, R60 ;  /* 0x00000010043c723c */ /* 0x040ff0000000183c */
[C---:B------:R-:W-:Y:S08]  /*24d0*/  HMMA.16816.F32 R52, R4.reuse, R8, R52 ;  /* 0x000000080434723c */ /* 0x040ff00000001834 */
[C---:B------:R-:W-:Y:S01]  /*24e0*/  HMMA.16816.F32 R64, R4.reuse, R22, R64 ;  /* 0x000000160440723c */ /* 0x040fe20000001840 */
[----:B------:R-:W-:Y:S07]  /*24f0*/  LDSM.16.M88.4 R20, [R215+0x1400] ;  /* 0x00140000d714783b */ /* 0x000fee0000000200 */
[C---:B------:R-:W-:Y:S01]  /*2500*/  HMMA.16816.F32 R56, R4.reuse, R18, R56 ;  /* 0x000000120438723c */ /* 0x040fe20000001838 */
[----:B------:R-:W-:Y:S07]  /*2510*/  LDSM.16.M88.4 R16, [R215+0xc00] ;  /* 0x000c0000d710783b */ /* 0x000fee0000000200 */
[----:B------:R-:W-:Y:S01]  /*2520*/  HMMA.16816.F32 R44, R4, R10, R44 ;  /* 0x0000000a042c723c */ /* 0x000fe2000000182c */
[----:B------:R-:W2:Y:S04]  /*2530*/  LDSM.16.M88.4 R8, [R215+0x1000] ;  /* 0x00100000d708783b */ /* 0x000ea80000000200 */
[----:B------:R-:W2:Y:S03]  /*2540*/  LDSM.16.M88.4 R4, [R213+0x6900] ;  /* 0x00690000d504783b */ /* 0x000ea60000000200 */
[C---:B---3--:R-:W-:Y:S08]  /*2550*/  HMMA.16816.F32 R24, R88.reuse, R82, R24 ;  /* 0x000000525818723c */ /* 0x048ff00000001818 */
[C---:B-----5:R-:W-:Y:S08]  /*2560*/  HMMA.16816.F32 R12, R88.reuse, R76, R12 ;  /* 0x0000004c580c723c */ /* 0x060ff0000000180c */
[C---:B-1----:R-:W-:Y:S08]  /*2570*/  HMMA.16816.F32 R36, R88.reuse, R84, R36 ;  /* 0x000000545824723c */ /* 0x042ff00000001824 */
[C---:B------:R-:W-:Y:S08]  /*2580*/  HMMA.16816.F32 R28, R88.reuse, R80, R28 ;  /* 0x00000050581c723c */ /* 0x040ff0000000181c */
[C---:B------:R-:W-:Y:S08]  /*2590*/  HMMA.16816.F32 R32, R88.reuse, R86, R32 ;  /* 0x000000565820723c */ /* 0x040ff00000001820 */
[----:B------:R-:W-:Y:S01]  /*25a0*/  HMMA.16816.F32 R48, R88, R78, R48 ;  /* 0x0000004e5830723c */ /* 0x000fe20000001830 */
[----:B------:R-:W-:Y:S07]  /*25b0*/  LDSM.16.M88.4 R88, [R217+0x8900] ;  /* 0x00890000d958783b */ /* 0x000fee0000000200 */
[C---:B----4-:R-:W-:Y:S08]  /*25c0*/  HMMA.16816.F32 R68, R72.reuse, R84, R68 ;  /* 0x000000544844723c */ /* 0x050ff00000001844 */
[C---:B------:R-:W-:Y:S01]  /*25d0*/  HMMA.16816.F32 R64, R72.reuse, R86, R64 ;  /* 0x000000564840723c */ /* 0x040fe20000001840 */
[----:B------:R-:W-:Y:S07]  /*25e0*/  LDSM.16.M88.4 R84, [R217+0x9900] ;  /* 0x00990000d954783b */ /* 0x000fee0000000200 */
[C---:B------:R-:W-:Y:S08]  /*25f0*/  HMMA.16816.F32 R60, R72.reuse, R80, R60 ;  /* 0x00000050483c723c */ /* 0x040ff0000000183c */
[C---:B------:R-:W-:Y:S01]  /*2600*/  HMMA.16816.F32 R56, R72.reuse, R82, R56 ;  /* 0x000000524838723c */ /* 0x040fe20000001838 */
[----:B------:R-:W-:Y:S07]  /*2610*/  LDSM.16.M88.4 R80, [R216+0x3d00] ;  /* 0x003d0000d850783b */ /* 0x000fee0000000200 */
[C---:B------:R-:W-:Y:S08]  /*2620*/  HMMA.16816.F32 R52, R72.reuse, R76, R52 ;  /* 0x0000004c4834723c */ /* 0x040ff00000001834 */
[----:B------:R-:W-:Y:S01]  /*2630*/  HMMA.16816.F32 R44, R72, R78, R44 ;  /* 0x0000004e482c723c */ /* 0x000fe2000000182c */
[----:B------:R-:W1:Y:S04]  /*2640*/  LDSM.16.M88.4 R76, [R216+0x4100] ;  /* 0x00410000d84c783b */ /* 0x000e680000000200 */
[----:B------:R-:W3:Y:S03]  /*2650*/  LDSM.16.M88.4 R72, [R216+0x4500] ;  /* 0x00450000d848783b */ /* 0x000ee60000000200 */
[C---:B--2---:R-:W-:Y:S08]  /*2660*/  HMMA.16816.F32 R24, R40.reuse, R10, R24 ;  /* 0x0000000a2818723c */ /* 0x044ff00000001818 */
[C---:B------:R-:W-:Y:S08]  /*2670*/  HMMA.16816.F32 R12, R40.reuse, R20, R12 ;  /* 0x00000014280c723c */ /* 0x040ff0000000180c */
[C---:B------:R-:W-:Y:S08]  /*2680*/  HMMA.16816.F32 R36, R40.reuse, R16, R36 ;  /* 0x000000102824723c */ /* 0x040ff00000001824 */
[C---:B------:R-:W-:Y:S08]  /*2690*/  HMMA.16816.F32 R32, R40.reuse, R18, R32 ;  /* 0x000000122820723c */ /* 0x040ff00000001820 */
[C---:B------:R-:W-:Y:S08]  /*26a0*/  HMMA.16816.F32 R28, R40.reuse, R8, R28 ;  /* 0x00000008281c723c */ /* 0x040ff0000000181c */
[----:B------:R-:W-:Y:S01]  /*26b0*/  HMMA.16816.F32 R48, R40, R22, R48 ;  /* 0x000000162830723c */ /* 0x000fe20000001830 */
[----:B------:R-:W-:Y:S07]  /*26c0*/  LDSM.16.M88.4 R40, [R213+0x9900] ;  /* 0x00990000d528783b */ /* 0x000fee0000000200 */
[C---:B------:R-:W-:Y:S08]  /*26d0*/  HMMA.16816.F32 R68, R4.reuse, R16, R68 ;  /* 0x000000100444723c */ /* 0x040ff00000001844 */
[C---:B------:R-:W-:Y:S01]  /*26e0*/  HMMA.16816.F32 R64, R4.reuse, R18, R64 ;  /* 0x000000120440723c */ /* 0x040fe20000001840 */
[----:B------:R-:W-:Y:S07]  /*26f0*/  LDSM.16.M88.4 R16, [R215+0x1800] ;  /* 0x00180000d710783b */ /* 0x000fee0000000200 */
[C---:B------:R-:W-:Y:S08]  /*2700*/  HMMA.16816.F32 R60, R4.reuse, R8, R60 ;  /* 0x00000008043c723c */ /* 0x040ff0000000183c */
[C---:B------:R-:W-:Y:S01]  /*2710*/  HMMA.16816.F32 R56, R4.reuse, R10, R56 ;  /* 0x0000000a0438723c */ /* 0x040fe20000001838 */
[----:B------:R-:W2:Y:S07]  /*2720*/  LDSM.16.M88.4 R8, [R215+0x1c00] ;  /* 0x001c0000d708783b */ /* 0x000eae0000000200 */
[C---:B------:R-:W-:Y:S08]  /*2730*/  HMMA.16816.F32 R52, R4.reuse, R20, R52 ;  /* 0x000000140434723c */ /* 0x040ff00000001834 */
[----:B------:R-:W-:Y:S01]  /*2740*/  HMMA.16816.F32 R44, R4, R22, R44 ;  /* 0x00000016042c723c */ /* 0x000fe2000000182c */
[----:B------:R-:W4:Y:S04]  /*2750*/  LDSM.16.M88.4 R4, [R215+0x2000] ;  /* 0x00200000d704783b */ /* 0x000f280000000200 */
[----:B------:R-:W5:Y:S01]  /*2760*/  LDSM.16.M88.4 R20, [R213+0x8900] ;  /* 0x00890000d514783b */ /* 0x000f620000000200 */
[----:B------:R-:W-:-:S04]  /*2770*/  DEPBAR.LE SB0, 0x0 ;  /* 0x000080000000791a */ /* 0x000fc80000000000 */
[C---:B-1----:R-:W-:Y:S08]  /*2780*/  HMMA.16816.F32 R24, R84.reuse, R78, R24 ;  /* 0x0000004e5418723c */ /* 0x042ff00000001818 */
[C---:B---3--:R-:W-:Y:S08]  /*2790*/  HMMA.16816.F32 R12, R84.reuse, R72, R12 ;  /* 0x00000048540c723c */ /* 0x048ff0000000180c */
        /* <DEDUP_REMOVED lines=8> */
[C---:B------:R-:W-:Y:S08]  /*2820*/  HMMA.16816.F32 R52, R88.reuse, R72, R52 ;  /* 0x000000485834723c */ /* 0x040ff00000001834 */
[----:B------:R-:W-:Y:S08]  /*2830*/  HMMA.16816.F32 R44, R88, R74, R44 ;  /* 0x0000004a582c723c */ /* 0x000ff0000000182c */
[C---:B--2---:R-:W-:Y:S08]  /*2840*/  HMMA.16816.F32 R72, R40.reuse, R10, R24 ;  /* 0x0000000a2848723c */ /* 0x044ff00000001818 */
[C---:B----4-:R-:W-:Y:S08]  /*2850*/  HMMA.16816.F32 R24, R40.reuse, R4, R12 ;  /* 0x000000042818723c */ /* 0x050ff0000000180c */
[C---:B------:R-:W-:Y:S08]  /*2860*/  HMMA.16816.F32 R36, R40.reuse, R16, R36 ;  /* 0x000000102824723c */ /* 0x040ff00000001824 */
[C---:B------:R-:W-:Y:S08]  /*2870*/  HMMA.16816.F32 R32, R40.reuse, R18, R32 ;  /* 0x000000122820723c */ /* 0x040ff00000001820 */
[C---:B------:R-:W-:Y:S08]  /*2880*/  HMMA.16816.F32 R28, R40.reuse, R8, R28 ;  /* 0x00000008281c723c */ /* 0x040ff0000000181c */
[----:B------:R-:W-:Y:S08]  /*2890*/  HMMA.16816.F32 R12, R40, R6, R48 ;  /* 0x00000006280c723c */ /* 0x000ff00000001830 */
[C---:B-----5:R-:W-:Y:S08]  /*28a0*/  HMMA.16816.F32 R68, R20.reuse, R16, R68 ;  /* 0x000000101444723c */ /* 0x060ff00000001844 */
[C---:B------:R-:W-:Y:S08]  /*28b0*/  HMMA.16816.F32 R64, R20.reuse, R18, R64 ;  /* 0x000000121440723c */ /* 0x040ff00000001840 */
[C---:B------:R-:W-:Y:S08]  /*28c0*/  HMMA.16816.F32 R60, R20.reuse, R8, R60 ;  /* 0x00000008143c723c */ /* 0x040ff0000000183c */
[C---:B------:R-:W-:Y:S08]  /*28d0*/  HMMA.16816.F32 R56, R20.reuse, R10, R56 ;  /* 0x0000000a1438723c */ /* 0x040ff00000001838 */
[C---:B------:R-:W-:Y:S08]  /*28e0*/  HMMA.16816.F32 R52, R20.reuse, R4, R52 ;  /* 0x000000041434723c */ /* 0x040ff00000001834 */
[----:B------:R-:W-:Y:S01]  /*28f0*/  HMMA.16816.F32 R44, R20, R6, R44 ;  /* 0x00000006142c723c */ /* 0x000fe2000000182c */
[----:B------:R-:W-:Y:S06]  /*2900*/  BAR.SYNC.DEFER_BLOCKING 0x0 ;  /* 0x0000000000007b1d */ /* 0x000fec0000010000 */
[----:B------:R-:W-:Y:S05]  /*2910*/  @!P0 BRA `(.L_x_386) ;  /* 0x000001a000008947 */ /* 0x000fea0003800000 */
[----:B------:R-:W-:Y:S02]  /*2920*/  IADD3 R4, -R232, 0x30, RZ ;  /* 0x00000030e8047810 */ /* 0x000fe40007ffe1ff */
[----:B------:R-:W-:-:S02]  /*2930*/  IADD3 R6, R148, -0x2, RZ ;  /* 0xfffffffe94067810 */ /* 0x000fc40007ffe0ff */
[----:B------:R-:W-:Y:S02]  /*2940*/  ISETP.GE.AND P2, PT, R4, 0x21, PT ;  /* 0x000000210400780c */ /* 0x000fe40003f46270 */
[----:B------:R-:W-:Y:S01]  /*2950*/  SHF.R.S32.HI R5, RZ, 0x1f, R6 ;  /* 0x0000001fff057819 */ /* 0x000fe20000011406 */
[-C--:B------:R-:W-:Y:S02]  /*2960*/  IMAD R3, R3, R6.reuse, RZ ;  /* 0x0000000603037224 */ /* 0x080fe400078e02ff */
[----:B------:R-:W-:-:S04]  /*2970*/  IMAD.WIDE.U32 R8, R98, R6, RZ ;  /* 0x0000000662087225 */ /* 0x000fc800078e00ff */
[----:B------:R-:W-:-:S04]  /*2980*/  IMAD R3, R5, R98, R3 ;  /* 0x0000006205037224 */ /* 0x000fc800078e0203 */
[----:B------:R-:W-:Y:S01]  /*2990*/  IMAD.IADD R3, R9, 0x1, R3 ;  /* 0x0000000109037824 */ /* 0x000fe200078e0203 */
[----:B------:R-:W-:-:S04]  /*29a0*/  @P2 IADD3 R6, P1, P0, R224, UR7, R8 ;  /* 0x00000007e0062c10 */ /* 0x000fc8000f83e008 */
[----:B------:R-:W-:Y:S02]  /*29b0*/  @P2 IADD3.X R5, R229, UR6, R3, P1, P0 ;  /* 0x00000006e5052c10 */ /* 0x000fe40008fe0403 */
[----:B------:R-:W-:-:S13]  /*29c0*/  ISETP.GE.AND P1, PT, R4, 0x1, PT ;  /* 0x000000010400780c */ /* 0x000fda0003f26270 */
[----:B------:R-:W-:-:S05]  /*29d0*/  @P1 IADD3 R8, P0, R224, R8, RZ ;  /* 0x00000008e0081210 */ /* 0x000fca0007f1e0ff */
[----:B------:R-:W-:Y:S01]  /*29e0*/  @P1 IMAD.X R3, R3, 0x1, R229, P0 ;  /* 0x0000000103031824 */ /* 0x000fe200000e06e5 */
[----:B------:R-:W-:-:S04]  /*29f0*/  @P2 LEA R4, P0, R6, c[0x0][0x1c8], 0x1 ;  /* 0x0000720006042a11 */ /* 0x000fc800078008ff */
[----:B------:R-:W-:Y:S02]  /*2a00*/  @P2 LEA.HI.X R5, R6, c[0x0][0x1cc], R5, 0x1, P0 ;  /* 0x0000730006052a11 */ /* 0x000fe400000f0c05 */
[----:B------:R-:W-:-:S04]  /*2a10*/  @P1 LEA R6, P0, R8, c[0x0][0x1c8], 0x1 ;  /* 0x0000720008061a11 */ /* 0x000fc800078008ff */
[----:B------:R-:W-:-:S05]  /*2a20*/  @P1 LEA.HI.X R7, R8, c[0x0][0x1cc], R3, 0x1, P0 ;  /* 0x0000730008071a11 */ /* 0x000fca00000f0c03 */
        /* <DEDUP_REMOVED lines=9> */
.L_x_386:
[----:B------:R-:W-:Y:S01]  /*2ac0*/  LOP3.LUT R96, R96, 0xffffffe0, RZ, 0xc0, !PT ;  /* 0xffffffe060607812 */ /* 0x000fe200078ec0ff */
[----:B------:R-:W-:Y:S01]  /*2ad0*/  ULDC UR8, c[0x0][0x324] ;  /* 0x0000c90000087ab9 */ /* 0x000fe20000000800 */
[----:B------:R-:W-:Y:S01]  /*2ae0*/  SHF.R.S32.HI R8, RZ, 0x1f, R95 ;  /* 0x0000001fff087819 */ /* 0x000fe2000001145f */
[----:B------:R-:W-:Y:S01]  /*2af0*/  ULOP3.LUT UR8, URZ, UR8, URZ, 0x33, !UPT ;  /* 0x000000083f087292 */ /* 0x000fe2000f8e333f */
[----:B------:R-:W-:Y:S01]  /*2b00*/  PLOP3.LUT P1, PT, PT, PT, UP2, 0x80, 0x0 ;  /* 0x000000000000781c */ /* 0x000fe20003f2f028 */
[----:B------:R-:W-:Y:S01]  /*2b10*/  IMAD.IADD R93, R93, 0x1, -R96 ;  /* 0x000000015d5d7824 */ /* 0x000fe200078e0a60 */
[----:B------:R-:W-:Y:S01]  /*2b20*/  LEA.HI R8, R8, R95, RZ, 0x2 ;  /* 0x0000005f08087211 */ /* 0x000fe200078f10ff */
[----:B------:R-:W0:Y:S01]  /*2b30*/  LDGDEPBAR ;  /* 0x00000000000079af */ /* 0x000e220000000000 */
[----:B------:R-:W-:-:S02]  /*2b40*/  PLOP3.LUT P0, PT, PT, PT, UP2, 0x80, 0x0 ;  /* 0x000000000000781c */ /* 0x000fc40003f0f028 */
[----:B-1----:R-:W-:Y:S02]  /*2b50*/  SHF.R.S32.HI R4, RZ, 0x1f, R93 ;  /* 0x0000001fff047819 */ /* 0x002fe4000001145d */
[----:B------:R-:W-:Y:S02]  /*2b60*/  LOP3.LUT R8, R8, 0xffffffc, RZ, 0xc0, !PT ;  /* 0x0ffffffc08087812 */ /* 0x000fe400078ec0ff */
[----:B------:R-:W-:Y:S02]  /*2b70*/  LEA.HI R3, R4, R93, RZ, 0x2 ;  /* 0x0000005d04037211 */ /* 0x000fe400078f10ff */
[----:B------:R-:W-:Y:S01]  /*2b80*/  LEA.HI R4, R97, R97, RZ, 0x1 ;  /* 0x0000006161047211 */ /* 0x000fe200078f08ff */
[----:B------:R-:W-:Y:S01]  /*2b90*/  IMAD.IADD R8, R95, 0x1, -R8 ;  /* 0x000000015f087824 */ /* 0x000fe200078e0a08 */
[----:B------:R-:W-:-:S03]  /*2ba0*/  LEA.HI.SX32 R5, R3, UR13, 0x1e ;  /* 0x0000000d03057c11 */ /* 0x000fc6000f8ff2ff */
[C---:B------:R-:W-:Y:S01]  /*2bb0*/  IMAD.SHL.U32 R6, R4.reuse, 0x20, RZ ;  /* 0x0000002004067824 */ /* 0x040fe200078e00ff */
[----:B------:R-:W-:Y:S01]  /*2bc0*/  LOP3.LUT R4, R4, 0x1ffffffe, RZ, 0xc0, !PT ;  /* 0x1ffffffe04047812 */ /* 0x000fe200078ec0ff */
[----:B------:R-:W-:-:S03]  /*2bd0*/  IMAD R5, R8, 0x10, R5 ;  /* 0x0000001008057824 */ /* 0x000fc600078e0205 */
[----:B------:R-:W-:Y:S01]  /*2be0*/  LOP3.LUT R6, R6, 0xffffffc0, RZ, 0xc0, !PT ;  /* 0xffffffc006067812 */ /* 0x000fe200078ec0ff */
[----:B------:R-:W-:-:S04]  /*2bf0*/  IMAD.IADD R4, R97, 0x1, -R4 ;  /* 0x0000000161047824 */ /* 0x000fc800078e0a04 */
[----:B------:R-:W-:-:S04]  /*2c00*/  IMAD.IADD R5, R6, 0x1, R5 ;  /* 0x0000000106057824 */ /* 0x000fc800078e0205 */
[----:B------:R-:W-:-:S04]  /*2c10*/  IMAD R222, R4, 0x8, R5 ;  /* 0x0000000804de7824 */ /* 0x000fc800078e0205 */
[----:B------:R-:W-:-:S04]  /*2c20*/  @P1 IMAD.HI.U32 R4, R222, c[0x0][0x2c8], RZ ;  /* 0x0000b200de041a27 */ /* 0x000fc800078e00ff */
[----:B------:R-:W-:Y:S01]  /*2c30*/  IMAD.MOV.U32 R49, RZ, RZ, R222 ;  /* 0x000000ffff317224 */ /* 0x000fe200078e00de */
[----:B------:R-:W-:Y:S02]  /*2c40*/  @P0 SHF.R.U32.HI R49, RZ, c[0x0][0x2cc], R4 ;  /* 0x0000b300ff310a19 */ /* 0x000fe40000011604 */
[----:B------:R-:W-:Y:S02]  /*2c50*/  LOP3.LUT R4, R3, 0x7ffffffc, RZ, 0xc0, !PT ;  /* 0x7ffffffc03047812 */ /* 0x000fe400078ec0ff */
[----:B------:R-:W-:Y:S01]  /*2c60*/  PLOP3.LUT P0, PT, PT, PT, UP1, 0x40, 0x0 ;  /* 0x000000000000781c */ /* 0x000fe20003f0e818 */
[----:B------:R-:W1:Y:S02]  /*2c70*/  SHFL.IDX PT, R3, R49, RZ, 0x1c1f ;  /* 0x001c1fff31037589 */ /* 0x000e6400000e0000 */
[----:B------:R-:W-:-:S04]  /*2c80*/  IMAD.IADD R4, R93, 0x1, -R4 ;  /* 0x000000015d047824 */ /* 0x000fc800078e0a04 */
[----:B------:R-:W-:-:S04]  /*2c90*/  IMAD.SHL.U32 R223, R4, 0x2, RZ ;  /* 0x0000000204df7824 */ /* 0x000fc800078e00ff */
[----:B------:R-:W-:Y:S01]  /*2ca0*/  IMAD.IADD R48, R94, 0x1, -R223 ;  /* 0x000000015e307824 */ /* 0x000fe200078e0adf */
[C---:B------:R-:W-:Y:S02]  /*2cb0*/  IADD3 R23, -R223.reuse, 0x1, R92 ;  /* 0x00000001df177810 */ /* 0x040fe40007ffe15c */
[----:B------:R-:W-:Y:S02]  /*2cc0*/  IADD3 R77, -R223, c[0x0][0x1d0], R94 ;  /* 0x00007400df4d7a10 */ /* 0x000fe40007ffe15e */
[----:B------:R-:W-:-:S04]  /*2cd0*/  IADD3 R23, R23, -c[0x0][0x168], RZ ;  /* 0x80005a0017177a10 */ /* 0x000fc80007ffe0ff */
[C---:B------:R-:W-:Y:S02]  /*2ce0*/  IADD3 R78, R23.reuse, c[0x0][0x328], RZ ;  /* 0x0000ca00174e7a10 */ /* 0x040fe40007ffe0ff */
[----:B------:R-:W-:-:S03]  /*2cf0*/  IADD3 R23, R23, UR8, RZ ;  /* 0x0000000817177c10 */ /* 0x000fc6000fffe0ff */
[--C-:B-1----:R-:W-:Y:S02]  /*2d00*/  IMAD.IADD R4, R78, 0x1, R3.reuse ;  /* 0x000000014e047824 */ /* 0x102fe400078e0203 */
[----:B------:R-:W-:-:S03]  /*2d10*/  IMAD.IADD R5, R23, 0x1, R3 ;  /* 0x0000000117057824 */ /* 0x000fc600078e0203 */
[----:B------:R-:W-:Y:S01]  /*2d20*/  IMNMX R9, R4, R77, PT ;  /* 0x0000004d04097217 */ /* 0x000fe20003800200 */
[----:B------:R-:W-:Y:S05]  /*2d30*/  @P0 BRA `(.L_x_387) ;  /* 0x0000015000000947 */ /* 0x000fea0003800000 */
[----:B------:R-:W-:Y:S01]  /*2d40*/  IADD3 R3, R3, c[0x0][0x1d0], RZ ;  /* 0x0000740003037a10 */ /* 0x000fe20007ffe0ff */
[----:B------:R-:W-:Y:S03]  /*2d50*/  BSSY B0, `(.L_x_388) ;  /* 0x000000f000007945 */ /* 0x000fe60003800000 */
[----:B------:R-:W-:-:S04]  /*2d60*/  IADD3 R7, R3, -c[0x0][0x168], RZ ;  /* 0x80005a0003077a10 */ /* 0x000fc80007ffe0ff */
        /* <DEDUP_REMOVED lines=9> */
.L_x_389:
[----:B------:R-:W-:-:S04]  /*2e00*/  MOV R3, c[0x0][0x32c] ;  /* 0x0000cb0000037a02 */ /* 0x000fc80000000f00 */
[----:B------:R-:W-:-:S13]  /*2e10*/  ISETP.NE.AND P0, PT, R3, 0x1, PT ;  /* 0x000000010300780c */ /* 0x000fda0003f05270 */
[----:B------:R-:W-:-:S05]  /*2e20*/  @P0 IMAD.HI.U32 R3, R7, c[0x0][0x330], RZ ;  /* 0x0000cc0007030a27 */ /* 0x000fca00078e00ff */
[----:B------:R-:W-:Y:S02]  /*2e30*/  @P0 SHF.R.U32.HI R7, RZ, c[0x0][0x334], R3 ;  /* 0x0000cd00ff070a19 */ /* 0x000fe40000011603 */
.L_x_390:
[----:B------:R-:W-:Y:S05]  /*2e40*/  BSYNC B0 ;  /* 0x0000000000007941 */ /* 0x000fea0003800000 */
.L_x_388:
[----:B------:R-:W-:-:S05]  /*2e50*/  IMAD R6, R7, c[0x0][0x32c], R48 ;  /* 0x0000cb0007067a24 */ /* 0x000fca00078e0230 */
[----:B------:R-:W-:Y:S02]  /*2e60*/  IADD3 R4, R6, c[0x0][0x32c], RZ ;  /* 0x0000cb0006047a10 */ /* 0x000fe40007ffe0ff */
[----:B------:R-:W-:Y:S02]  /*2e70*/  IMNMX R5, R5, R6, !PT ;  /* 0x0000000605057217 */ /* 0x000fe40007800200 */
[----:B------:R-:W-:Y:S02]  /*2e80*/  IMNMX R9, R9, R4, PT ;  /* 0x0000000409097217 */ /* 0x000fe40003800200 */
.L_x_387:
[----:B------:R-:W1:Y:S01]  /*2e90*/  SHFL.IDX PT, R4, R49, 0x1, 0x1c1f ;  /* 0x003c1f0031047f89 */ /* 0x000e6200000e0000 */
[----:B------:R-:W-:Y:S01]  /*2ea0*/  PLOP3.LUT P0, PT, PT, PT, UP1, 0x40, 0x0 ;  /* 0x000000000000781c */ /* 0x000fe20003f0e818 */
[--C-:B-1----:R-:W-:Y:S02]  /*2eb0*/  IMAD.IADD R6, R78, 0x1, R4.reuse ;  /* 0x000000014e067824 */ /* 0x102fe400078e0204 */
[----:B------:R-:W-:-:S03]  /*2ec0*/  IMAD.IADD R3, R23, 0x1, R4 ;  /* 0x0000000117037824 */ /* 0x000fc600078e0204 */
[----:B------:R-:W-:-:S07]  /*2ed0*/  IMNMX R79, R6, R77, PT ;  /* 0x0000004d064f7217 */ /* 0x000fce0003800200 */
        /* <DEDUP_REMOVED lines=13> */
.L_x_393:
[----:B------:R-:W-:-:S04]  /*2fb0*/  MOV R4, c[0x0][0x32c] ;  /* 0x0000cb0000047a02 */ /* 0x000fc80000000f00 */
[----:B------:R-:W-:-:S13]  /*2fc0*/  ISETP.NE.AND P0, PT, R4, 0x1, PT ;  /* 0x000000010400780c */ /* 0x000fda0003f05270 */
[----:B------:R-:W-:-:S05]  /*2fd0*/  @P0 IMAD.HI.U32 R4, R7, c[0x0][0x330], RZ ;  /* 0x0000cc0007040a27 */ /* 0x000fca00078e00ff */
[----:B------:R-:W-:Y:S02]  /*2fe0*/  @P0 SHF.R.U32.HI R7, RZ, c[0x0][0x334], R4 ;  /* 0x0000cd00ff070a19 */ /* 0x000fe40000011604 */
.L_x_394:
[----:B------:R-:W-:Y:S05]  /*2ff0*/  BSYNC B0 ;  /* 0x0000000000007941 */ /* 0x000fea0003800000 */
.L_x_392:
[----:B------:R-:W-:-:S05]  /*3000*/  IMAD R6, R7, c[0x0][0x32c], R48 ;  /* 0x0000cb0007067a24 */ /* 0x000fca00078e0230 */
[----:B------:R-:W-:Y:S02]  /*3010*/  IADD3 R4, R6, c[0x0][0x32c], RZ ;  /* 0x0000cb0006047a10 */ /* 0x000fe40007ffe0ff */
[----:B------:R-:W-:Y:S02]  /*3020*/  IMNMX R3, R3, R6, !PT ;  /* 0x0000000603037217 */ /* 0x000fe40007800200 */
[----:B------:R-:W-:Y:S02]  /*3030*/  IMNMX R79, R79, R4, PT ;  /* 0x000000044f4f7217 */ /* 0x000fe40003800200 */
.L_x_391:
[C---:B------:R-:W-:Y:S02]  /*3040*/  ISETP.GE.AND P0, PT, R94.reuse, 0x2, PT ;  /* 0x000000025e00780c */ /* 0x040fe40003f06270 */
[----:B------:R-:W-:Y:S02]  /*3050*/  ISETP.GE.AND P1, PT, R94, 0x9, PT ;  /* 0x000000095e00780c */ /* 0x000fe40003f26270 */
[----:B------:R-:W-:Y:S02]  /*3060*/  P2R R7, PR, RZ, 0x1 ;  /* 0x00000001ff077803 */ /* 0x000fe40000000000 */
[----:B------:R-:W-:-:S02]  /*3070*/  ISETP.GT.AND P0, PT, R5, 0x1, !P0 ;  /* 0x000000010500780c */ /* 0x000fc40004704270 */
[----:B------:R-:W-:Y:S02]  /*3080*/  P2R R76, PR, RZ, 0x2 ;  /* 0x00000002ff4c7803 */ /* 0x000fe40000000000 */
[----:B------:R-:W-:Y:S02]  /*3090*/  ISETP.LT.OR P0, PT, R9, 0x2, P0 ;  /* 0x000000020900780c */ /* 0x000fe40000701670 */
[C---:B------:R-:W-:Y:S02]  /*30a0*/  ISETP.GE.AND P2, PT, R94.reuse, 0x29, PT ;  /* 0x000000295e00780c */ /* 0x040fe40003f46270 */
[----:B------:R-:W-:Y:S02]  /*30b0*/  FSEL R6, R69, -INF , !P0 ;  /* 0xff80000045067808 */ /* 0x000fe40004000000 */
[----:B------:R-:W-:Y:S02]  /*30c0*/  ISETP.GT.AND P0, PT, R5, 0x8, !P1 ;  /* 0x000000080500780c */ /* 0x000fe40004f04270 */
[----:B------:R-:W-:-:S02]  /*30d0*/  ISETP.GE.AND P1, PT, R94, 0xa, PT ;  /* 0x0000000a5e00780c */ /* 0x000fc40003f26270 */
[----:B------:R-:W-:Y:S02]  /*30e0*/  ISETP.LT.OR P0, PT, R9, 0x9, P0 ;  /* 0x000000090900780c */ /* 0x000fe40000701670 */
[----:B------:R-:W-:Y:S02]  /*30f0*/  P2R R69, PR, RZ, 0x2 ;  /* 0x00000002ff457803 */ /* 0x000fe40000000000 */
[----:B------:R-:W-:Y:S02]  /*3100*/  FSEL R64, R64, -INF , !P0 ;  /* 0xff80000040407808 */ /* 0x000fe40004000000 */
[----:B------:R-:W-:Y:S02]  /*3110*/  ISETP.GT.AND P0, PT, R5, 0x9, !P1 ;  /* 0x000000090500780c */ /* 0x000fe40004f04270 */
[----:B------:R-:W-:Y:S02]  /*3120*/  ISETP.GE.AND P1, PT, R94, 0x11, PT ;  /* 0x000000115e00780c */ /* 0x000fe40003f26270 */
[----:B------:R-:W-:-:S04]  /*3130*/  ISETP.LT.OR P0, PT, R9, 0xa, P0 ;  /* 0x0000000a0900780c */ /* 0x000fc80000701670 */
[----:B------:R-:W-:Y:S02]  /*3140*/  FSEL R4, R65, -INF , !P0 ;  /* 0xff80000041047808 */ /* 0x000fe40004000000 */
[----:B------:R-:W-:Y:S02]  /*3150*/  ISETP.GT.AND P0, PT, R5, 0x10, !P1 ;  /* 0x000000100500780c */ /* 0x000fe40004f04270 */
[----:B------:R-:W-:Y:S02]  /*3160*/  P2R R65, PR, RZ, 0x2 ;  /* 0x00000002ff417803 */ /* 0x000fe40000000000 */
[----:B------:R-:W-:Y:S02]  /*3170*/  ISETP.LT.OR P0, PT, R9, 0x11, P0 ;  /* 0x000000110900780c */ /* 0x000fe40000701670 */
[----:B------:R-:W-:Y:S02]  /*3180*/  ISETP.GE.AND P1, PT, R94, 0x12, PT ;  /* 0x000000125e00780c */ /* 0x000fe40003f26270 */
[----:B------:R-:W-:-:S02]  /*3190*/  FSEL R40, R60, -INF , !P0 ;  /* 0xff8000003c287808 */ /* 0x000fc40004000000 */
[----:B------:R-:W-:Y:S02]  /*31a0*/  ISETP.GT.AND P0, PT, R5, 0x11, !P1 ;  /* 0x000000110500780c */ /* 0x000fe40004f04270 */
[----:B------:R-:W-:Y:S02]  /*31b0*/  P2R R60, PR, RZ, 0x2 ;  /* 0x00000002ff3c7803 */ /* 0x000fe40000000000 */
[----:B------:R-:W-:Y:S02]  /*31c0*/  ISETP.LT.OR P0, PT, R9, 0x12, P0 ;  /* 0x000000120900780c */ /* 0x000fe40000701670 */
[----:B------:R-:W-:Y:S02]  /*31d0*/  ISETP.GE.AND P1, PT, R94, 0x19, PT ;  /* 0x000000195e00780c */ /* 0x000fe40003f26270 */
[----:B------:R-:W-:Y:S02]  /*31e0*/  FSEL R10, R61, -INF , !P0 ;  /* 0xff8000003d0a7808 */ /* 0x000fe40004000000 */
[----:B------:R-:W-:-:S02]  /*31f0*/  ISETP.GT.AND P0, PT, R5, 0x18, !P1 ;  /* 0x000000180500780c */ /* 0x000fc40004f04270 */
[----:B------:R-:W-:Y:S02]  /*3200*/  P2R R51, PR, RZ, 0x2 ;  /* 0x00000002ff337803 */ /* 0x000fe40000000000 */
[----:B------:R-:W-:Y:S02]  /*3210*/  ISETP.LT.OR P0, PT, R9, 0x19, P0 ;  /* 0x000000190900780c */ /* 0x000fe40000701670 */
[----:B------:R-:W-:Y:S02]  /*3220*/  ISETP.GE.AND P1, PT, R94, 0x1a, PT ;  /* 0x0000001a5e00780c */ /* 0x000fe40003f26270 */
[----:B------:R-:W-:Y:S02]  /*3230*/  FSEL R56, R56, -INF , !P0 ;  /* 0xff80000038387808 */ /* 0x000fe40004000000 */
[----:B------:R-:W-:Y:S02]  /*3240*/  ISETP.GT.AND P0, PT, R5, 0x19, !P1 ;  /* 0x000000190500780c */ /* 0x000fe40004f04270 */
[----:B------:R-:W-:-:S02]  /*3250*/  P2R R50, PR, RZ, 0x2 ;  /* 0x00000002ff327803 */ /* 0x000fc40000000000 */
[----:B------:R-:W-:Y:S02]  /*3260*/  ISETP.LT.OR P0, PT, R9, 0x1a, P0 ;  /* 0x0000001a0900780c */ /* 0x000fe40000701670 */
[----:B------:R-:W-:Y:S02]  /*3270*/  ISETP.GE.AND P1, PT, R94, 0x21, PT ;  /* 0x000000215e00780c */ /* 0x000fe40003f26270 */
[----:B------:R-:W-:Y:S02]  /*3280*/  FSEL R8, R57, -INF , !P0 ;  /* 0xff80000039087808 */ /* 0x000fe40004000000 */
[----:B------:R-:W-:Y:S02]  /*3290*/  ISETP.GT.AND P0, PT, R5, 0x20, !P1 ;  /* 0x000000200500780c */ /* 0x000fe40004f04270 */
[----:B------:R-:W-:Y:S02]  /*32a0*/  P2R R43, PR, RZ, 0x2 ;  /* 0x00000002ff2b7803 */ /* 0x000fe40000000000 */
[----:B------:R-:W-:-:S02]  /*32b0*/  ISETP.LT.OR P0, PT, R9, 0x21, P0 ;  /* 0x000000210900780c */ /* 0x000fc40000701670 */
[----:B------:R-:W-:Y:S02]  /*32c0*/  ISETP.GE.AND P1, PT, R94, 0x22, PT ;  /* 0x000000225e00780c */ /* 0x000fe40003f26270 */
[----:B------:R-:W-:Y:S02]  /*32d0*/  FSEL R22, R52, -INF , !P0 ;  /* 0xff80000034167808 */ /* 0x000fe40004000000 */
[----:B------:R-:W-:Y:S02]  /*32e0*/  ISETP.GT.AND P0, PT, R5, 0x21, !P1 ;  /* 0x000000210500780c */ /* 0x000fe40004f04270 */
[----:B------:R-:W-:Y:S02]  /*32f0*/  P2R R42, PR, RZ, 0x2 ;  /* 0x00000002ff2a7803 */ /* 0x000fe40000000000 */
[----:B------:R-:W-:Y:S02]  /*3300*/  ISETP.LT.OR P0, PT, R9, 0x22, P0 ;  /* 0x000000220900780c */ /* 0x000fe40000701670 */
[----:B------:R-:W-:-:S02]  /*3310*/  ISETP.GE.AND P1, PT, R94, 0x1, PT ;  /* 0x000000015e00780c */ /* 0x000fc40003f26270 */
[----:B------:R-:W-:Y:S02]  /*3320*/  FSEL R21, R53, -INF , !P0 ;  /* 0xff80000035157808 */ /* 0x000fe40004000000 */
[----:B------:R-:W-:-:S04]  /*3330*/  ISETP.GT.AND P0, PT, R5, 0x28, !P2 ;  /* 0x000000280500780c */ /* 0x000fc80005704270 */
[----:B------:R-:W-:-:S04]  /*3340*/  ISETP.LT.OR P0, PT, R9, 0x29, P0 ;  /* 0x000000290900780c */ /* 0x000fc80000701670 */
[----:B------:R-:W-:Y:S02]  /*3350*/  FSEL R20, R44, -INF , !P0 ;  /* 0xff8000002c147808 */ /* 0x000fe40004000000 */
[----:B------:R-:W-:Y:S02]  /*3360*/  ISETP.GT.AND P0, PT, R5, RZ, !P1 ;  /* 0x000000ff0500720c */ /* 0x000fe40004f04270 */
[----:B------:R-:W-:Y:S02]  /*3370*/  P2R R44, PR, RZ, 0x2 ;  /* 0x00000002ff2c7803 */ /* 0x000fe40000000000 */
[----:B------:R-:W-:Y:S02]  /*3380*/  ISETP.LT.OR P0, PT, R9, 0x1, P0 ;  /* 0x000000010900780c */ /* 0x000fe40000701670 */
[----:B------:R-:W-:Y:S02]  /*3390*/  ISETP.GE.AND P1, PT, R94, 0x2a, PT ;  /* 0x0000002a5e00780c */ /* 0x000fe40003f26270 */
[----:B------:R-:W-:-:S02]  /*33a0*/  FSEL R68, R68, -INF , !P0 ;  /* 0xff80000044447808 */ /* 0x000fc40004000000 */
[----:B------:R-:W-:Y:S02]  /*33b0*/  ISETP.GT.AND P0, PT, R5, 0x29, !P1 ;  /* 0x000000290500780c */ /* 0x000fe40004f04270 */
[----:B------:R-:W1:Y:S02]  /*33c0*/  SHFL.IDX PT, R5, R49, 0x2, 0x1c1f ;  /* 0x005c1f0031057f89 */ /* 0x000e6400000e0000 */
[----:B------:R-:W-:-:S04]  /*33d0*/  ISETP.LT.OR P0, PT, R9, 0x2a, P0 ;  /* 0x0000002a0900780c */ /* 0x000fc80000701670 */
[----:B------:R-:W-:Y:S02]  /*33e0*/  FSEL R18, R45, -INF , !P0 ;  /* 0xff8000002d127808 */ /* 0x000fe40004000000 */
        /* <DEDUP_REMOVED lines=17> */
.L_x_397:
[----:B------:R-:W-:-:S04]  /*3500*/  MOV R5, c[0x0][0x32c] ;  /* 0x0000cb0000057a02 */ /* 0x000fc80000000f00 */
[----:B------:R-:W-:-:S13]  /*3510*/  ISETP.NE.AND P0, PT, R5, 0x1, PT ;  /* 0x000000010500780c */ /* 0x000fda0003f05270 */
[----:B------:R-:W-:-:S05]  /*3520*/  @P0 IMAD.HI.U32 R5, R9, c[0x0][0x330], RZ ;  /* 0x0000cc0009050a27 */ /* 0x000fca00078e00ff */
[----:B------:R-:W-:Y:S02]  /*3530*/  @P0 SHF.R.U32.HI R9, RZ, c[0x0][0x334], R5 ;  /* 0x0000cd00ff090a19 */ /* 0x000fe40000011605 */
.L_x_398:
[----:B------:R-:W-:Y:S05]  /*3540*/  BSYNC B0 ;  /* 0x0000000000007941 */ /* 0x000fea0003800000 */
.L_x_396:
[----:B------:R-:W-:-:S05]  /*3550*/  IMAD R16, R9, c[0x0][0x32c], R48 ;  /* 0x0000cb0009107a24 */ /* 0x000fca00078e0230 */
[----:B------:R-:W-:Y:S02]  /*3560*/  IADD3 R5, R16, c[0x0][0x32c], RZ ;  /* 0x0000cb0010057a10 */ /* 0x000fe40007ffe0ff */
[----:B------:R-:W-:Y:S02]  /*3570*/  IMNMX R45, R45, R16, !PT ;  /* 0x000000102d2d7217 */ /* 0x000fe40007800200 */
[----:B------:R-:W-:Y:S02]  /*3580*/  IMNMX R52, R52, R5, PT ;  /* 0x0000000534347217 */ /* 0x000fe40003800200 */
.L_x_395:
[----:B------:R-:W-:Y:S02]  /*3590*/  ISETP.NE.AND P0, PT, R76, RZ, PT ;  /* 0x000000ff4c00720c */ /* 0x000fe40003f05270 */
[----:B------:R-:W-:Y:S02]  /*35a0*/  P2R R80, PR, RZ, 0x40 ;  /* 0x00000040ff507803 */ /* 0x000fe40000000000 */
[----:B------:R-:W-:Y:S02]  /*35b0*/  ISETP.GT.AND P0, PT, R3, 0x8, !P0 ;  /* 0x000000080300780c */ /* 0x000fe40004704270 */
[----:B------:R-:W-:-:S02]  /*35c0*/  ISETP.NE.AND P6, PT, R51, RZ, PT ;  /* 0x000000ff3300720c */ /* 0x000fc40003fc5270 */
[----:B------:R-:W-:Y:S02]  /*35d0*/  ISETP.LT.OR P0, PT, R79, 0x9, P0 ;  /* 0x000000094f00780c */ /* 0x000fe40000701670 */
[----:B------:R-:W-:Y:S02]  /*35e0*/  P2R R61, PR, RZ, 0x20 ;  /* 0x00000020ff3d7803 */ /* 0x000fe40000000000 */
[----:B------:R-:W-:Y:S02]  /*35f0*/  FSEL R5, R66, -INF , !P0 ;  /* 0xff80000042057808 */ /* 0x000fe40004000000 */
[----:B------:R-:W-:Y:S02]  /*3600*/  ISETP.NE.AND P0, PT, R69, RZ, PT ;  /* 0x000000ff4500720c */ /* 0x000fe40003f05270 */
[----:B------:R-:W-:Y:S02]  /*3610*/  ISETP.NE.AND P5, PT, R50, RZ, PT ;  /* 0x000000ff3200720c */ /* 0x000fe40003fa5270 */
[----:B------:R-:W-:-:S02]  /*3620*/  ISETP.GT.AND P0, PT, R3, 0x9, !P0 ;  /* 0x000000090300780c */ /* 0x000fc40004704270 */
[----:B------:R-:W-:Y:S02]  /*3630*/  P2R R57, PR, RZ, 0x10 ;  /* 0x00000010ff397803 */ /* 0x000fe40000000000 */
[----:B------:R-:W-:Y:S02]  /*3640*/  ISETP.LT.OR P0, PT, R79, 0xa, P0 ;  /* 0x0000000a4f00780c */ /* 0x000fe40000701670 */
[----:B------:R-:W-:Y:S02]  /*3650*/  ISETP.NE.AND P4, PT, R43, RZ, PT ;  /* 0x000000ff2b00720c */ /* 0x000fe40003f85270 */
[----:B------:R-:W-:Y:S02]  /*3660*/  FSEL R67, R67, -INF , !P0 ;  /* 0xff80000043437808 */ /* 0x000fe40004000000 */
[----:B------:R-:W-:Y:S02]  /*3670*/  ISETP.NE.AND P0, PT, R65, RZ, PT ;  /* 0x000000ff4100720c */ /* 0x000fe40003f05270 */
[----:B------:R-:W-:-:S02]  /*3680*/  P2R R53, PR, RZ, 0x8 ;  /* 0x00000008ff357803 */ /* 0x000fc40000000000 */
[----:B------:R-:W-:Y:S02]  /*3690*/  ISETP.GT.AND P0, PT, R3, 0x10, !P0 ;  /* 0x000000100300780c */ /* 0x000fe40004704270 */
[----:B------:R-:W-:Y:S02]  /*36a0*/  ISETP.NE.AND P3, PT, R42, RZ, PT ;  /* 0x000000ff2a00720c */ /* 0x000fe40003f65270 */
[----:B------:R-:W-:-:S04]  /*36b0*/  ISETP.LT.OR P0, PT, R79, 0x11, P0 ;  /* 0x000000114f00780c */ /* 0x000fc80000701670 */
[----:B------:R-:W-:Y:S02]  /*36c0*/  FSEL R41, R62, -INF , !P0 ;  /* 0xff8000003e297808 */ /* 0x000fe40004000000 */
[----:B------:R-:W-:Y:S02]  /*36d0*/  ISETP.NE.AND P0, PT, R60, RZ, PT ;  /* 0x000000ff3c00720c */ /* 0x000fe40003f05270 */
[----:B------:R-:W-:Y:S02]  /*36e0*/  P2R R62, PR, RZ, 0x40 ;  /* 0x00000040ff3e7803 */ /* 0x000fe40000000000 */
[----:B------:R-:W-:-:S04]  /*36f0*/  ISETP.GT.AND P0, PT, R3, 0x11, !P0 ;  /* 0x000000110300780c */ /* 0x000fc80004704270 */
[----:B------:R-:W-:-:S04]  /*3700*/  ISETP.LT.OR P0, PT, R79, 0x12, P0 ;  /* 0x000000124f00780c */ /* 0x000fc80000701670 */
[----:B------:R-:W-:Y:S02]  /*3710*/  FSEL R11, R63, -INF , !P0 ;  /* 0xff8000003f0b7808 */ /* 0x000fe40004000000 */
[----:B------:R-:W-:Y:S02]  /*3720*/  ISETP.GT.AND P0, PT, R3, 0x18, !P6 ;  /* 0x000000180300780c */ /* 0x000fe40007704270 */
[----:B------:R-:W-:Y:S02]  /*3730*/  ISETP.NE.AND P6, PT, R44, RZ, PT ;  /* 0x000000ff2c00720c */ /* 0x000fe40003fc5270 */
[----:B------:R-:W-:-:S04]  /*3740*/  ISETP.LT.OR P0, PT, R79, 0x19, P0 ;  /* 0x000000194f00780c */ /* 0x000fc80000701670 */
[----:B------:R-:W-:Y:S02]  /*3750*/  FSEL R9, R58, -INF , !P0 ;  /* 0xff8000003a097808 */ /* 0x000fe40004000000 */
[----:B------:R-:W-:-:S04]  /*3760*/  ISETP.GT.AND P0, PT, R3, 0x19, !P5 ;  /* 0x000000190300780c */ /* 0x000fc80006f04270 */
        /* <DEDUP_REMOVED lines=8> */
[----:B------:R-:W-:-:S04]  /*37f0*/  ISETP.NE.AND P0, PT, R7, RZ, PT ;  /* 0x000000ff0700720c */ /* 0x000fc80003f05270 */
[----:B------:R-:W-:-:S04]  /*3800*/  ISETP.GT.AND P0, PT, R3, 0x1, !P0 ;  /* 0x000000010300780c */ /* 0x000fc80004704270 */
[----:B------:R-:W-:-:S04]  /*3810*/  ISETP.LT.OR P0, PT, R79, 0x2, P0 ;  /* 0x000000024f00780c */ /* 0x000fc80000701670 */
[----:B------:R-:W-:Y:S02]  /*3820*/  FSEL R71, R71, -INF , !P0 ;  /* 0xff80000047477808 */ /* 0x000fe40004000000 */
[----:B------:R-:W-:-:S04]  /*3830*/  ISETP.GT.AND P0, PT, R3, RZ, !P6 ;  /* 0x000000ff0300720c */ /* 0x000fc80007704270 */
        /* <DEDUP_REMOVED lines=8> */
[----:B------:R-:W-:Y:S02]  /*38c0*/  ISETP.GT.AND P0, PT, R45, RZ, !P6 ;  /* 0x000000ff2d00720c */ /* 0x000fe40007704270 */
[----:B------:R-:W-:Y:S02]  /*38d0*/  ISETP.NE.AND P6, PT, R62, RZ, PT ;  /* 0x000000ff3e00720c */ /* 0x000fe40003fc5270 */
[----:B------:R-:W-:-:S04]  /*38e0*/  ISETP.LT.OR P0, PT, R52, 0x1, P0 ;  /* 0x000000013400780c */ /* 0x000fc80000701670 */
[----:B------:R-:W-:Y:S02]  /*38f0*/  FSEL R110, R36, -INF , !P0 ;  /* 0xff800000246e7808 */ /* 0x000fe40004000000 */
[----:B------:R-:W-:-:S04]  /*3900*/  ISETP.NE.AND P0, PT, R7, RZ, PT ;  /* 0x000000ff0700720c */ /* 0x000fc80003f05270 */
[----:B------:R-:W-:-:S04]  /*3910*/  ISETP.GT.AND P0, PT, R45, 0x1, !P0 ;  /* 0x000000012d00780c */ /* 0x000fc80004704270 */
        /* <DEDUP_REMOVED lines=18> */
[----:B------:R-:W-:Y:S02]  /*3a40*/  ISETP.GT.AND P0, PT, R45, 0x18, !P6 ;  /* 0x000000182d00780c */ /* 0x000fe40007704270 */
[----:B------:R-:W-:Y:S02]  /*3a50*/  ISETP.NE.AND P6, PT, R80, RZ, PT ;  /* 0x000000ff5000720c */ /* 0x000fe40003fc5270 */
        /* <DEDUP_REMOVED lines=17> */
[----:B------:R-:W1:Y:S01]  /*3b70*/  SHFL.IDX PT, R12, R49, 0x3, 0x1c1f ;  /* 0x007c1f00310c7f89 */ /* 0x000e6200000e0000 */
[----:B------:R-:W-:-:S04]  /*3b80*/  ISETP.GT.AND P0, PT, R45, 0x29, !P1 ;  /* 0x000000292d00780c */ /* 0x000fc80004f04270 */
        /* <DEDUP_REMOVED lines=19> */
.L_x_401:
[----:B------:R-:W-:-:S04]  /*3cc0*/  MOV R12, c[0x0][0x32c] ;  /* 0x0000cb00000c7a02 */ /* 0x000fc80000000f00 */
[----:B------:R-:W-:-:S13]  /*3cd0*/  ISETP.NE.AND P0, PT, R12, 0x1, PT ;  /* 0x000000010c00780c */ /* 0x000fda0003f05270 */
[----:B------:R-:W-:-:S05]  /*3ce0*/  @P0 IMAD.HI.U32 R12, R25, c[0x0][0x330], RZ ;  /* 0x0000cc00190c0a27 */ /* 0x000fca00078e00ff */
[----:B------:R-:W-:Y:S02]  /*3cf0*/  @P0 SHF.R.U32.HI R25, RZ, c[0x0][0x334], R12 ;  /* 0x0000cd00ff190a19 */ /* 0x000fe4000001160c */
.L_x_402:
[----:B------:R-:W-:Y:S05]  /*3d00*/  BSYNC B0 ;  /* 0x0000000000007941 */ /* 0x000fea0003800000 */
.L_x_400:
[----:B------:R-:W-:-:S05]  /*3d10*/  IMAD R48, R25, c[0x0][0x32c], R48 ;  /* 0x0000cb0019307a24 */ /* 0x000fca00078e0230 */
[----:B------:R-:W-:Y:S02]  /*3d20*/  IADD3 R12, R48, c[0x0][0x32c], RZ ;  /* 0x0000cb00300c7a10 */ /* 0x000fe40007ffe0ff */
[----:B------:R-:W-:Y:S02]  /*3d30*/  IMNMX R23, R23, R48, !PT ;  /* 0x0000003017177217 */ /* 0x000fe40007800200 */
[----:B------:R-:W-:Y:S02]  /*3d40*/  IMNMX R13, R13, R12, PT ;  /* 0x0000000c0d0d7217 */ /* 0x000fe40003800200 */
.L_x_399:
[----:B------:R-:W-:Y:S01]  /*3d50*/  ISETP.NE.AND P0, PT, R76, RZ, PT ;  /* 0x000000ff4c00720c */ /* 0x000fe20003f05270 */
[----:B------:R-:W-:Y:S01]  /*3d60*/  IMAD.SHL.U32 R214, R2, 0x2, RZ ;  /* 0x0000000202d67824 */ /* 0x000fe200078e00ff */
[C---:B------:R-:W-:Y:S01]  /*3d70*/  ISETP.GT.AND P2, PT, R23.reuse, 0x28, !P2 ;  /* 0x000000281700780c */ /* 0x040fe20005744270 */
[----:B------:R-:W-:Y:S01]  /*3d80*/  ULDC.64 UR4, c[0x0][0x2c8] ;  /* 0x0000b20000047ab9 */ /* 0x000fe20000000a00 */
[C---:B------:R-:W-:Y:S01]  /*3d90*/  ISETP.GT.AND P0, PT, R23.reuse, 0x8, !P0 ;  /* 0x000000081700780c */ /* 0x040fe20004704270 */
[----:B------:R-:W-:Y:S01]  /*3da0*/  IMAD R212, R0, 0x2, R214 ;  /* 0x0000000200d47824 */ /* 0x000fe200078e02d6 */
[----:B------:R-:W-:Y:S01]  /*3db0*/  ISETP.GT.AND P1, PT, R23, 0x29, !P1 ;  /* 0x000000291700780c */ /* 0x000fe20004f24270 */
[----:B------:R-:W-:Y:S01]  /*3dc0*/  LDSM.16.MT88.4 R136, [R214+0x100] ;  /* 0x00010000d688783b */ /* 0x000fe20000004200 */
[C---:B------:R-:W-:Y:S01]  /*3dd0*/  ISETP.LT.OR P0, PT, R13.reuse, 0x9, P0 ;  /* 0x000000090d00780c */ /* 0x040fe20000701670 */
[----:B------:R-:W-:Y:S01]  /*3de0*/  UIMAD.WIDE.U32 UR14, UR13, UR4, URZ ;  /* 0x000000040d0e72a5 */ /* 0x000fe2000f8e003f */
[----:B------:R-:W-:Y:S01]  /*3df0*/  ISETP.LT.OR P2, PT, R13, 0x29, P2 ;  /* 0x000000290d00780c */ /* 0x000fe20001741670 */
[----:B------:R-:W-:Y:S01]  /*3e00*/  LDSM.16.MT88.4 R112, [R212+0x100] ;  /* 0x00010000d470783b */ /* 0x000fe20000004200 */
[----:B------:R-:W-:Y:S01]  /*3e10*/  FSEL R92, R34, -INF , !P0 ;  /* 0xff800000225c7808 */ /* 0x000fe20004000000 */
[----:B------:R-:W-:Y:S01]  /*3e20*/  @UP2 USHF.R.U32.HI UR13, URZ, UR5, UR15 ;  /* 0x000000053f0d2299 */ /* 0x000fe2000801160f */
[----:B------:R-:W-:Y:S01]  /*3e30*/  ISETP.NE.AND P0, PT, R69, RZ, PT ;  /* 0x000000ff4500720c */ /* 0x000fe20003f05270 */
[----:B------:R-:W-:Y:S01]  /*3e40*/  LDSM.16.MT88.4 R132, [R214+0xd00] ;  /* 0x000d0000d684783b */ /* 0x000fe20000004200 */
[----:B------:R-:W-:Y:S01]  /*3e50*/  ISETP.LT.OR P1, PT, R13, 0x2a, P1 ;  /* 0x0000002a0d00780c */ /* 0x000fe20000f21670 */
[----:B------:R-:W-:Y:S01]  /*3e60*/  UIADD3 UR4, UR12, UR13, URZ ;  /* 0x0000000d0c047290 */ /* 0x000fe2000fffe03f */
[----:B------:R-:W-:Y:S01]  /*3e70*/  ISETP.GT.AND P0, PT, R23, 0x9, !P0 ;  /* 0x000000091700780c */ /* 0x000fe20004704270 */
[----:B------:R-:W-:Y:S01]  /*3e80*/  LDSM.16.MT88.4 R76, [R214+0x1900] ;  /* 0x00190000d64c783b */ /* 0x000fe20000004200 */
[----:B------:R-:W-:Y:S01]  /*3e90*/  FSEL R187, R14, -INF , !P2 ;  /* 0xff8000000ebb7808 */ /* 0x000fe20005000000 */
[----:B------:R-:W-:Y:S01]  /*3ea0*/  ULDC UR13, c[0x0][0x328] ;  /* 0x0000ca00000d7ab9 */ /* 0x000fe20000000800 */
[----:B------:R-:W-:Y:S01]  /*3eb0*/  ISETP.LT.OR P0, PT, R13, 0xa, P0 ;  /* 0x0000000a0d00780c */ /* 0x000fe20000701670 */
[----:B------:R-:W-:Y:S01]  /*3ec0*/  LDSM.16.MT88.4 R156, [R214+0x500] ;  /* 0x00050000d69c783b */ /* 0x000fe20000004200 */
[----:B------:R-:W-:Y:S01]  /*3ed0*/  FSEL R189, R15, -INF , !P1 ;  /* 0xff8000000fbd7808 */ /* 0x000fe20004800000 */
[----:B------:R-:W-:Y:S01]  /*3ee0*/  UIADD3 UR13, UR4, UR13, URZ ;  /* 0x0000000d040d7290 */ /* 0x000fe2000fffe03f */
[----:B------:R-:W-:-:S02]  /*3ef0*/  FSEL R90, R35, -INF , !P0 ;  /* 0xff800000235a7808 */ /* 0x000fc40004000000 */
[----:B------:R-:W-:Y:S01]  /*3f00*/  ISETP.NE.AND P0, PT, R65, RZ, PT ;  /* 0x000000ff4100720c */ /* 0x000fe20003f05270 */
[----:B------:R-:W-:Y:S01]  /*3f10*/  LDSM.16.MT88.4 R32, [R212+0x1d00] ;  /* 0x001d0000d420783b */ /* 0x000fe20000004200 */
[----:B------:R-:W-:Y:S02]  /*3f20*/  IADD3 R230, R148, -0x2, RZ ;  /* 0xfffffffe94e67810 */ /* 0x000fe40007ffe0ff */
[----:B------:R-:W-:-:S04]  /*3f30*/  ISETP.GT.AND P0, PT, R23, 0x10, !P0 ;  /* 0x000000101700780c */ /* 0x000fc80004704270 */
[----:B------:R-:W-:-:S04]  /*3f40*/  ISETP.LT.OR P0, PT, R13, 0x11, P0 ;  /* 0x000000110d00780c */ /* 0x000fc80000701670 */
[----:B------:R-:W-:Y:S02]  /*3f50*/  FSEL R88, R30, -INF , !P0 ;  /* 0xff8000001e587808 */ /* 0x000fe40004000000 */
[----:B------:R-:W-:Y:S02]  /*3f60*/  ISETP.NE.AND P0, PT, R60, RZ, PT ;  /* 0x000000ff3c00720c */ /* 0x000fe40003f05270 */
[----:B------:R-:W-:Y:S02]  /*3f70*/  LDSM.16.MT88.4 R60, [R212+0xd00] ;  /* 0x000d0000d43c783b */ /* 0x000fe40000004200 */
[----:B------:R-:W-:-:S04]  /*3f80*/  ISETP.GT.AND P0, PT, R23, 0x11, !P0 ;  /* 0x000000111700780c */ /* 0x000fc80004704270 */
[----:B------:R-:W-:-:S04]  /*3f90*/  ISETP.LT.OR P0, PT, R13, 0x12, P0 ;  /* 0x000000120d00780c */ /* 0x000fc80000701670 */
[----:B------:R-:W-:Y:S02]  /*3fa0*/  FSEL R72, R31, -INF , !P0 ;  /* 0xff8000001f487808 */ /* 0x000fe40004000000 */
[----:B------:R-:W-:-:S04]  /*3fb0*/  ISETP.NE.AND P0, PT, R51, RZ, PT ;  /* 0x000000ff3300720c */ /* 0x000fc80003f05270 */
        /* <DEDUP_REMOVED lines=8> */
[----:B------:R-:W-:Y:S02]  /*4040*/  ISETP.NE.AND P0, PT, R7, RZ, PT ;  /* 0x000000ff0700720c */ /* 0x000fe40003f05270 */
[----:B------:R-:W-:Y:S02]  /*4050*/  FMNMX.FTZ R7, R68, R6, !PT ;  /* 0x0000000644077209 */ /* 0x000fe40007810000 */
[----:B------:R-:W-:Y:S02]  /*4060*/  ISETP.GT.AND P0, PT, R23, 0x1, !P0 ;  /* 0x000000011700780c */ /* 0x000fe40004704270 */
[----:B------:R-:W-:Y:S02]  /*4070*/  FMNMX.FTZ R7, R64, R7, !PT ;  /* 0x0000000740077209 */ /* 0x000fe40007810000 */
[----:B------:R-:W-:-:S02]  /*4080*/  ISETP.LT.OR P0, PT, R13, 0x2, P0 ;  /* 0x000000020d00780c */ /* 0x000fc40000701670 */
[----:B------:R-:W-:Y:S02]  /*4090*/  FMNMX.FTZ R7, R4, R7, !PT ;  /* 0x0000000704077209 */ /* 0x000fe40007810000 */
[----:B------:R-:W-:Y:S02]  /*40a0*/  FSEL R94, R39, -INF , !P0 ;  /* 0xff800000275e7808 */ /* 0x000fe40004000000 */
[----:B------:R-:W-:Y:S02]  /*40b0*/  FMNMX.FTZ R7, R40, R7, !PT ;  /* 0x0000000728077209 */ /* 0x000fe40007810000 */
[----:B------:R-:W-:Y:S02]  /*40c0*/  ISETP.NE.AND P0, PT, R44, RZ, PT ;  /* 0x000000ff2c00720c */ /* 0x000fe40003f05270 */
[----:B------:R-:W-:Y:S01]  /*40d0*/  FMNMX.FTZ R7, R10, R7, !PT ;  /* 0x000000070a077209 */ /* 0x000fe20007810000 */
[----:B------:R-:W-:Y:S01]  /*40e0*/  LDSM.16.MT88.4 R44, [R214+0x1100] ;  /* 0x00110000d62c783b */ /* 0x000fe20000004200 */
[----:B------:R-:W-:-:S02]  /*40f0*/  ISETP.GT.AND P0, PT, R23, RZ, !P0 ;  /* 0x000000ff1700720c */ /* 0x000fc40004704270 */
[----:B------:R-:W-:Y:S02]  /*4100*/  FMNMX.FTZ R7, R56, R7, !PT ;  /* 0x0000000738077209 */ /* 0x000fe40007810000 */
[----:B------:R-:W-:Y:S02]  /*4110*/  ISETP.LT.OR P0, PT, R13, 0x1, P0 ;  /* 0x000000010d00780c */ /* 0x000fe40000701670 */
[----:B------:R-:W-:Y:S02]  /*4120*/  FMNMX.FTZ R7, R8, R7, !PT ;  /* 0x0000000708077209 */ /* 0x000fe40007810000 */
[----:B------:R-:W-:Y:S02]  /*4130*/  FSEL R108, R38, -INF , !P0 ;  /* 0xff800000266c7808 */ /* 0x000fe40004000000 */
[----:B------:R-:W-:Y:S01]  /*4140*/  FMNMX.FTZ R12, R22, R7, !PT ;  /* 0x00000007160c7209 */ /* 0x000fe20007810000 */
[----:B------:R-:W-:Y:S01]  /*4150*/  LDSM.16.MT88.4 R36, [R214+0x1d00] ;  /* 0x001d0000d624783b */ /* 0x000fe20000004200 */
[----:B------:R-:W-:-:S02]  /*4160*/  ISETP.NE.AND P0, PT, R43, RZ, PT ;  /* 0x000000ff2b00720c */ /* 0x000fc40003f05270 */
[----:B------:R-:W-:Y:S02]  /*4170*/  FMNMX.FTZ R7, R21, R12, !PT ;  /* 0x0000000c15077209 */ /* 0x000fe40007810000 */
[----:B------:R-:W-:Y:S02]  /*4180*/  FMNMX.FTZ R12, R70, R71, !PT ;  /* 0x00000047460c7209 */ /* 0x000fe40007810000 */
[----:B------:R-:W-:Y:S02]  /*4190*/  FMNMX.FTZ R7, R20, R7, !PT ;  /* 0x0000000714077209 */ /* 0x000fe40007810000 */
[----:B------:R-:W-:Y:S02]  /*41a0*/  FMNMX.FTZ R12, R5, R12, !PT ;  /* 0x0000000c050c7209 */ /* 0x000fe40007810000 */
[----:B------:R-:W-:Y:S02]  /*41b0*/  FMNMX.FTZ R7, R18, R7, !PT ;  /* 0x0000000712077209 */ /* 0x000fe40007810000 */
[----:B------:R-:W-:-:S02]  /*41c0*/  FMNMX.FTZ R12, R67, R12, !PT ;  /* 0x0000000c430c7209 */ /* 0x000fc40007810000 */
[----:B------:R-:W-:Y:S01]  /*41d0*/  ISETP.GT.AND P0, PT, R23, 0x20, !P0 ;  /* 0x000000201700780c */ /* 0x000fe20004704270 */
[----:B------:R-:W1:Y:S01]  /*41e0*/  SHFL.BFLY PT, R24, R7, 0x2, 0x1f ;  /* 0x0c401f0007187f89 */ /* 0x000e6200000e0000 */
[----:B------:R-:W-:Y:S02]  /*41f0*/  FMNMX.FTZ R12, R41, R12, !PT ;  /* 0x0000000c290c7209 */ /* 0x000fe40007810000 */
[----:B------:R-:W-:Y:S02]  /*4200*/  ISETP.LT.OR P0, PT, R13, 0x21, P0 ;  /* 0x000000210d00780c */ /* 0x000fe40000701670 */
[----:B------:R-:W-:Y:S02]  /*4210*/  FMNMX.FTZ R12, R11, R12, !PT ;  /* 0x0000000c0b0c7209 */ /* 0x000fe40007810000 */
[----:B------:R-:W-:Y:S02]  /*4220*/  FSEL R178, R26, -INF , !P0 ;  /* 0xff8000001ab27808 */ /* 0x000fe40004000000 */
[----:B------:R-:W-:-:S02]  /*4230*/  FMNMX.FTZ R12, R9, R12, !PT ;  /* 0x0000000c090c7209 */ /* 0x000fc40007810000 */
[----:B------:R-:W-:Y:S02]  /*4240*/  FMNMX.FTZ R31, R108, R94, !PT ;  /* 0x0000005e6c1f7209 */ /* 0x000fe40007810000 */
[----:B------:R-:W-:Y:S02]  /*4250*/  FMNMX.FTZ R12, R59, R12, !PT ;  /* 0x0000000c3b0c7209 */ /* 0x000fe40007810000 */
[----:B------:R-:W-:Y:S02]  /*4260*/  FMNMX.FTZ R31, R92, R31, !PT ;  /* 0x0000001f5c1f7209 */ /* 0x000fe40007810000 */
[----:B------:R-:W-:Y:S02]  /*4270*/  FMNMX.FTZ R12, R19, R12, !PT ;  /* 0x0000000c130c7209 */ /* 0x000fe40007810000 */
[----:B------:R-:W-:Y:S02]  /*4280*/  FMNMX.FTZ R31, R90, R31, !PT ;  /* 0x0000001f5a1f7209 */ /* 0x000fe40007810000 */
[----:B-1----:R-:W-:-:S02]  /*4290*/  FMNMX.FTZ R24, R7, R24, !PT ;  /* 0x0000001807187209 */ /* 0x002fc40007810000 */
[----:B------:R-:W-:-:S03]  /*42a0*/  FMNMX.FTZ R7, R17, R12, !PT ;  /* 0x0000000c11077209 */ /* 0x000fc60007810000 */
[----:B------:R-:W1:Y:S01]  /*42b0*/  SHFL.BFLY PT, R151, R24, 0x1, 0x1f ;  /* 0x0c201f0018977f89 */ /* 0x000e6200000e0000 */
[----:B------:R-:W-:-:S04]  /*42c0*/  FMNMX.FTZ R12, R16, R7, !PT ;  /* 0x00000007100c7209 */ /* 0x000fc80007810000 */
[----:B------:R-:W-:Y:S02]  /*42d0*/  FMNMX.FTZ R7, R3, R12, !PT ;  /* 0x0000000c03077209 */ /* 0x000fe40007810000 */
[----:B-1----:R-:W-:-:S03]  /*42e0*/  FMNMX.FTZ R151, R24, R151, !PT ;  /* 0x0000009718977209 */ /* 0x002fc60007810000 */
[----:B------:R-:W1:Y:S01]  /*42f0*/  SHFL.BFLY PT, R24, R7, 0x2, 0x1f ;  /* 0x0c401f0007187f89 */ /* 0x000e6200000e0000 */
[C---:B------:R-:W-:Y:S01]  /*4300*/  FSETP.NEU.FTZ.AND P0, PT, R151.reuse, -INF , PT ;  /* 0xff8000009700780b */ /* 0x040fe20003f1d000 */
[----:B------:R-:W-:-:S05]  /*4310*/  FMUL.FTZ R25, R151, c[0x0][0x2d0] ;  /* 0x0000b40097197a20 */ /* 0x000fca0000410000 */
[----:B------:R-:W-:-:S05]  /*4320*/  FSEL R25, R25, RZ, P0 ;  /* 0x000000ff19197208 */ /* 0x000fca0000000000 */
[--C-:B------:R-:W-:Y:S02]  /*4330*/  FFMA.FTZ R155, R56, c[0x0][0x2d0], -R25.reuse ;  /* 0x0000b400389b7a23 */ /* 0x100fe40000010819 */
[--C-:B------:R-:W-:Y:S02]  /*4340*/  FFMA.FTZ R170, R20, c[0x0][0x2d0], -R25.reuse ;  /* 0x0000b40014aa7a23 */ /* 0x100fe40000010819 */
[--C-:B------:R-:W-:Y:S02]  /*4350*/  FFMA.FTZ R164, R6, c[0x0][0x2d0], -R25.reuse ;  /* 0x0000b40006a47a23 */ /* 0x100fe40000010819 */
[--C-:B------:R-:W-:Y:S01]  /*4360*/  FFMA.FTZ R160, R4, c[0x0][0x2d0], -R25.reuse ;  /* 0x0000b40004a07a23 */ /* 0x100fe20000010819 */
[----:B------:R-:W-:Y:S01]  /*4370*/  MUFU.EX2 R155, R155 ;  /* 0x0000009b009b7308 */ /* 0x000fe20000000800 */
[--C-:B------:R-:W-:Y:S02]  /*4380*/  FFMA.FTZ R173, R21, c[0x0][0x2d0], -R25.reuse ;  /* 0x0000b40015ad7a23 */ /* 0x100fe40000010819 */
[--C-:B------:R-:W-:Y:S01]  /*4390*/  FFMA.FTZ R169, R68, c[0x0][0x2d0], -R25.reuse ;  /* 0x0000b40044a97a23 */ /* 0x100fe20000010819 */
[----:B-1----:R-:W-:Y:S01]  /*43a0*/  FMNMX.FTZ R24, R7, R24, !PT ;  /* 0x0000001807187209 */ /* 0x002fe20007810000 */
[----:B------:R-:W-:-:S02]  /*43b0*/  FFMA.FTZ R165, R64, c[0x0][0x2d0], -R25 ;  /* 0x0000b40040a57a23 */ /* 0x000fc40000010819 */
[--C-:B------:R-:W-:Y:S01]  /*43c0*/  FFMA.FTZ R163, R40, c[0x0][0x2d0], -R25.reuse ;  /* 0x0000b40028a37a23 */ /* 0x100fe20000010819 */
[----:B------:R-:W-:Y:S01]  /*43d0*/  MUFU.EX2 R164, R164 ;  /* 0x000000a400a47308 */ /* 0x000fe20000000800 */
[----:B------:R-:W1:Y:S01]  /*43e0*/  SHFL.BFLY PT, R149, R24, 0x1, 0x1f ;  /* 0x0c201f0018957f89 */ /* 0x000e6200000e0000 */
[--C-:B------:R-:W-:Y:S02]  /*43f0*/  FFMA.FTZ R154, R10, c[0x0][0x2d0], -R25.reuse ;  /* 0x0000b4000a9a7a23 */ /* 0x100fe40000010819 */
[--C-:B------:R-:W-:Y:S02]  /*4400*/  FFMA.FTZ R2, R8, c[0x0][0x2d0], -R25.reuse ;  /* 0x0000b40008027a23 */ /* 0x100fe40000010819 */
[--C-:B------:R-:W-:Y:S02]  /*4410*/  FFMA.FTZ R168, R22, c[0x0][0x2d0], -R25.reuse ;  /* 0x0000b40016a87a23 */ /* 0x100fe40000010819 */
[----:B------:R-:W2:Y:S01]  /*4420*/  MUFU.EX2 R169, R169 ;  /* 0x000000a900a97308 */ /* 0x000ea20000000800 */
[----:B------:R-:W-:-:S07]  /*4430*/  FFMA.FTZ R237, R18, c[0x0][0x2d0], -R25 ;  /* 0x0000b40012ed7a23 */ /* 0x000fce0000010819 */
[----:B------:R-:W-:Y:S08]  /*4440*/  MUFU.EX2 R165, R165 ;  /* 0x000000a500a57308 */ /* 0x000ff00000000800 */
[----:B------:R-:W3:Y:S01]  /*4450*/  MUFU.EX2 R160, R160 ;  /* 0x000000a000a07308 */ /* 0x000ee20000000800 */
[----:B-1----:R-:W-:Y:S02]  /*4460*/  FMNMX.FTZ R149, R24, R149, !PT ;  /* 0x0000009518957209 */ /* 0x002fe40007810000 */
[----:B------:R-:W-:-:S02]  /*4470*/  FMNMX.FTZ R24, R110, R111, !PT ;  /* 0x0000006f6e187209 */ /* 0x000fc40007810000 */
[C---:B------:R-:W-:Y:S01]  /*4480*/  FSETP.NEU.FTZ.AND P0, PT, R149.reuse, -INF , PT ;  /* 0xff8000009500780b */ /* 0x040fe20003f1d000 */
[----:B------:R-:W-:Y:S01]  /*4490*/  FMUL.FTZ R12, R149, c[0x0][0x2d0] ;  /* 0x0000b400950c7a20 */ /* 0x000fe20000410000 */
[----:B------:R-:W-:Y:S01]  /*44a0*/  FMNMX.FTZ R24, R109, R24, !PT ;  /* 0x000000186d187209 */ /* 0x000fe20007810000 */
[----:B------:R-:W-:Y:S01]  /*44b0*/  MUFU.EX2 R163, R163 ;  /* 0x000000a300a37308 */ /* 0x000fe20000000800 */
[----:B--2---:R-:W-:Y:S01]  /*44c0*/  F2FP.PACK_AB R96, R164, R169 ;  /* 0x000000a9a460723e */ /* 0x004fe200000000ff */
[----:B------:R-:W-:Y:S01]  /*44d0*/  FADD.FTZ R164, R169, R164 ;  /* 0x000000a4a9a47221 */ /* 0x000fe20000010000 */
[----:B------:R-:W-:Y:S02]  /*44e0*/  FMNMX.FTZ R24, R95, R24, !PT ;  /* 0x000000185f187209 */ /* 0x000fe40007810000 */
[----:B------:R-:W-:Y:S02]  /*44f0*/  FSEL R12, R12, RZ, P0 ;  /* 0x000000ff0c0c7208 */ /* 0x000fe40000000000 */
[----:B------:R-:W-:Y:S01]  /*4500*/  FMNMX.FTZ R24, R93, R24, !PT ;  /* 0x000000185d187209 */ /* 0x000fe20007810000 */
[----:B------:R-:W1:Y:S01]  /*4510*/  MUFU.EX2 R154, R154 ;  /* 0x0000009a009a7308 */ /* 0x000e620000000800 */
[----:B------:R-:W-:Y:S01]  /*4520*/  ISETP.NE.AND P0, PT, R42, RZ, PT ;  /* 0x000000ff2a00720c */ /* 0x000fe20003f05270 */
[--C-:B------:R-:W-:Y:S01]  /*4530*/  FFMA.FTZ R167, R5, c[0x0][0x2d0], -R12.reuse ;  /* 0x0000b40005a77a23 */ /* 0x100fe2000001080c */
[----:B------:R-:W-:Y:S01]  /*4540*/  FMNMX.FTZ R24, R91, R24, !PT ;  /* 0x000000185b187209 */ /* 0x000fe20007810000 */
[----:B------:R-:W-:Y:S01]  /*4550*/  LDSM.16.MT88.4 R4, [R212+0x1900] ;  /* 0x00190000d404783b */ /* 0x000fe20000004200 */
[----:B------:R-:W-:Y:S01]  /*4560*/  ISETP.GT.AND P0, PT, R23, 0x21, !P0 ;  /* 0x000000211700780c */ /* 0x000fe20004704270 */
[--C-:B------:R-:W-:Y:S01]  /*4570*/  FFMA.FTZ R0, R59, c[0x0][0x2d0], -R12.reuse ;  /* 0x0000b4003b007a23 */ /* 0x100fe2000001080c */
[----:B------:R-:W-:Y:S01]  /*4580*/  FMNMX.FTZ R24, R89, R24, !PT ;  /* 0x0000001859187209 */ /* 0x000fe20007810000 */
[--C-:B------:R-:W-:Y:S01]  /*4590*/  FFMA.FTZ R171, R70, c[0x0][0x2d0], -R12.reuse ;  /* 0x0000b40046ab7a23 */ /* 0x100fe2000001080c */
[----:B------:R-:W-:Y:S01]  /*45a0*/  ISETP.LT.OR P0, PT, R13, 0x22, P0 ;  /* 0x000000220d00780c */ /* 0x000fe20000701670 */
[--C-:B------:R-:W-:Y:S01]  /*45b0*/  FFMA.FTZ R166, R71, c[0x0][0x2d0], -R12.reuse ;  /* 0x0000b40047a67a23 */ /* 0x100fe2000001080c */
[----:B------:R-:W-:Y:S01]  /*45c0*/  FMNMX.FTZ R29, R73, R24, !PT ;  /* 0x00000018491d7209 */ /* 0x000fe20007810000 */
[--C-:B------:R-:W-:Y:S01]  /*45d0*/  FFMA.FTZ R162, R67, c[0x0][0x2d0], -R12.reuse ;  /* 0x0000b40043a27a23 */ /* 0x100fe2000001080c */
[----:B------:R-:W-:Y:S01]  /*45e0*/  FSEL R186, R27, -INF , !P0 ;  /* 0xff8000001bba7808 */ /* 0x000fe20004000000 */
[----:B------:R-:W-:Y:S01]  /*45f0*/  MUFU.EX2 R171, R171 ;  /* 0x000000ab00ab7308 */ /* 0x000fe20000000800 */
[----:B------:R-:W-:Y:S01]  /*4600*/  FMNMX.FTZ R24, R180, R29, !PT ;  /* 0x0000001db4187209 */ /* 0x000fe20007810000 */
[--C-:B------:R-:W-:Y:S01]  /*4610*/  FFMA.FTZ R161, R41, c[0x0][0x2d0], -R12.reuse ;  /* 0x0000b40029a17a23 */ /* 0x100fe2000001080c */
[----:B---3--:R-:W-:Y:S01]  /*4620*/  F2FP.PACK_AB R98, R160, R165 ;  /* 0x000000a5a062723e */ /* 0x008fe200000000ff */
[----:B------:R-:W-:Y:S01]  /*4630*/  LDSM.16.MT88.4 R40, [R212+0x1100] ;  /* 0x00110000d428783b */ /* 0x000fe20000004200 */
[----:B------:R-:W-:Y:S01]  /*4640*/  FMNMX.FTZ R24, R179, R24, !PT ;  /* 0x00000018b3187209 */ /* 0x000fe20007810000 */
[--C-:B------:R-:W-:Y:S01]  /*4650*/  FFMA.FTZ R150, R11, c[0x0][0x2d0], -R12.reuse ;  /* 0x0000b4000b967a23 */ /* 0x100fe2000001080c */
[----:B-1----:R-:W-:Y:S01]  /*4660*/  F2FP.PACK_AB R8, R154, R163 ;  /* 0x000000a39a08723e */ /* 0x002fe200000000ff */
[----:B------:R-:W1:Y:S01]  /*4670*/  MUFU.EX2 R166, R166 ;  /* 0x000000a600a67308 */ /* 0x000e620000000800 */
[----:B------:R-:W-:Y:S01]  /*4680*/  FMNMX.FTZ R29, R177, R24, !PT ;  /* 0x00000018b11d7209 */ /* 0x000fe20007810000 */
[--C-:B------:R-:W-:Y:S01]  /*4690*/  FFMA.FTZ R153, R9, c[0x0][0x2d0], -R12.reuse ;  /* 0x0000b40009997a23 */ /* 0x100fe2000001080c */
[----:B------:R-:W-:Y:S01]  /*46a0*/  LDSM.16.MT88.4 R24, [R212+0x900] ;  /* 0x00090000d418783b */ /* 0x000fe20000004200 */
[--C-:B------:R-:W-:Y:S01]  /*46b0*/  FFMA.FTZ R235, R3, c[0x0][0x2d0], -R12.reuse ;  /* 0x0000b40003eb7a23 */ /* 0x100fe2000001080c */
[----:B------:R-:W-:Y:S01]  /*46c0*/  FMNMX.FTZ R56, R176, R29, !PT ;  /* 0x0000001db0387209 */ /* 0x000fe20007810000 */
[--C-:B------:R-:W-:Y:S01]  /*46d0*/  FFMA.FTZ R172, R19, c[0x0][0x2d0], -R12.reuse ;  /* 0x0000b40013ac7a23 */ /* 0x100fe2000001080c */
[----:B------:R-:W-:Y:S01]  /*46e0*/  FMNMX.FTZ R29, R88, R31, !PT ;  /* 0x0000001f581d7209 */ /* 0x000fe20007810000 */
[----:B------:R-:W-:Y:S01]  /*46f0*/  MUFU.EX2 R167, R167 ;  /* 0x000000a700a77308 */ /* 0x000fe20000000800 */
[--C-:B------:R-:W-:Y:S01]  /*4700*/  FFMA.FTZ R175, R17, c[0x0][0x2d0], -R12.reuse ;  /* 0x0000b40011af7a23 */ /* 0x100fe2000001080c */
[----:B------:R-:W2:Y:S01]  /*4710*/  SHFL.BFLY PT, R21, R56, 0x2, 0x1f ;  /* 0x0c401f0038157f89 */ /* 0x000ea200000e0000 */
[----:B------:R-:W-:Y:S01]  /*4720*/  FMNMX.FTZ R29, R72, R29, !PT ;  /* 0x0000001d481d7209 */ /* 0x000fe20007810000 */
[----:B------:R-:W-:-:S02]  /*4730*/  FFMA.FTZ R174, R16, c[0x0][0x2d0], -R12 ;  /* 0x0000b40010ae7a23 */ /* 0x000fc4000001080c */
[----:B------:R-:W-:Y:S01]  /*4740*/  LDSM.16.MT88.4 R16, [R212+0x1500] ;  /* 0x00150000d410783b */ /* 0x000fe20000004200 */
[----:B------:R-:W-:Y:S01]  /*4750*/  FMNMX.FTZ R20, R74, R29, !PT ;  /* 0x0000001d4a147209 */ /* 0x000fe20007810000 */
[----:B------:R-:W3:Y:S01]  /*4760*/  MUFU.EX2 R162, R162 ;  /* 0x000000a200a27308 */ /* 0x000ee20000000800 */
[----:B-1----:R-:W-:Y:S01]  /*4770*/  F2FP.PACK_AB R97, R166, R171 ;  /* 0x000000aba661723e */ /* 0x002fe200000000ff */
[----:B------:R-:W-:Y:S01]  /*4780*/  LDSM.16.MT88.4 R28, [R214+0x900] ;  /* 0x00090000d61c783b */ /* 0x000fe20000004200 */
[----:B------:R-:W-:Y:S01]  /*4790*/  FMNMX.FTZ R23, R75, R20, !PT ;  /* 0x000000144b177209 */ /* 0x000fe20007810000 */
[----:B------:R-:W-:Y:S02]  /*47a0*/  FADD.FTZ R166, R171, R166 ;  /* 0x000000a6aba67221 */ /* 0x000fe40000010000 */
[----:B------:R-:W-:Y:S01]  /*47b0*/  FADD.FTZ R165, R165, R164 ;  /* 0x000000a4a5a57221 */ /* 0x000fe20000010000 */
[----:B------:R-:W-:Y:S01]  /*47c0*/  FMNMX.FTZ R13, R178, R23, !PT ;  /* 0x00000017b20d7209 */ /* 0x000fe20007810000 */
[----:B------:R-:W1:Y:S02]  /*47d0*/  MUFU.EX2 R2, R2 ;  /* 0x0000000200027308 */ /* 0x000e640000000800 */
[----:B------:R-:W-:Y:S01]  /*47e0*/  FADD.FTZ R160, R160, R165 ;  /* 0x000000a5a0a07221 */ /* 0x000fe20000010000 */
[----:B------:R-:W-:-:S02]  /*47f0*/  FMNMX.FTZ R152, R186, R13, !PT ;  /* 0x0000000dba987209 */ /* 0x000fc40007810000 */
[----:B------:R-:W-:Y:S01]  /*4800*/  LDSM.16.MT88.4 R12, [R214+0x2100] ;  /* 0x00210000d60c783b */ /* 0x000fe20000004200 */
[----:B------:R-:W-:Y:S01]  /*4810*/  FADD.FTZ R163, R163, R160 ;  /* 0x000000a0a3a37221 */ /* 0x000fe20000010000 */
[----:B------:R-:W-:Y:S01]  /*4820*/  FMNMX.FTZ R152, R187, R152, !PT ;  /* 0x00000098bb987209 */ /* 0x000fe20007810000 */
[----:B------:R-:W-:Y:S01]  /*4830*/  MUFU.EX2 R161, R161 ;  /* 0x000000a100a17308 */ /* 0x000fe20000000800 */
[----:B---3--:R-:W-:Y:S01]  /*4840*/  F2FP.PACK_AB R99, R162, R167 ;  /* 0x000000a7a263723e */ /* 0x008fe200000000ff */
[----:B------:R-:W-:Y:S01]  /*4850*/  FADD.FTZ R167, R167, R166 ;  /* 0x000000a6a7a77221 */ /* 0x000fe20000010000 */
[----:B------:R-:W-:Y:S01]  /*4860*/  FMNMX.FTZ R152, R189, R152, !PT ;  /* 0x00000098bd987209 */ /* 0x000fe20007810000 */
[----:B------:R-:W-:Y:S01]  /*4870*/  FADD.FTZ R154, R154, R163 ;  /* 0x000000a39a9a7221 */ /* 0x000fe20000010000 */
[----:B--2---:R-:W-:Y:S01]  /*4880*/  FMNMX.FTZ R56, R56, R21, !PT ;  /* 0x0000001538387209 */ /* 0x004fe20007810000 */
[----:B------:R-:W-:Y:S01]  /*4890*/  FADD.FTZ R162, R162, R167 ;  /* 0x000000a7a2a27221 */ /* 0x000fe20000010000 */
[----:B------:R-:W-:Y:S01]  /*48a0*/  LDSM.16.MT88.4 R20, [R214+0x1500] ;  /* 0x00150000d614783b */ /* 0x000fe20000004200 */
[----:B------:R-:W-:Y:S01]  /*48b0*/  HMMA.16816.F32 R144, R96, R136, RZ ;  /* 0x000000886090723c */ /* 0x000fe200000018ff */
[----:B------:R-:W2:Y:S01]  /*48c0*/  MUFU.EX2 R150, R150 ;  /* 0x0000009600967308 */ /* 0x000ea20000000800 */
[----:B-1----:R-:W-:Y:S01]  /*48d0*/  F2FP.PACK_AB R10, R2, R155 ;  /* 0x0000009b020a723e */ /* 0x002fe200000000ff */
[----:B------:R-:W1:Y:S01]  /*48e0*/  SHFL.BFLY PT, R59, R152, 0x2, 0x1f ;  /* 0x0c401f00983b7f89 */ /* 0x000e6200000e0000 */
[----:B------:R-:W-:-:S03]  /*48f0*/  FADD.FTZ R155, R155, R154 ;  /* 0x0000009a9b9b7221 */ /* 0x000fc60000010000 */
[----:B------:R-:W3:Y:S01]  /*4900*/  SHFL.BFLY PT, R57, R56, 0x1, 0x1f ;  /* 0x0c201f0038397f89 */ /* 0x000ee200000e0000 */
[----:B------:R-:W-:Y:S01]  /*4910*/  HMMA.16816.F32 R104, R96, R112, RZ ;  /* 0x000000706068723c */ /* 0x000fe200000018ff */
[----:B------:R-:W-:Y:S01]  /*4920*/  MUFU.EX2 R153, R153 ;  /* 0x0000009900997308 */ /* 0x000fe20000000800 */
[----:B------:R-:W-:-:S06]  /*4930*/  FADD.FTZ R155, R2, R155 ;  /* 0x0000009b029b7221 */ /* 0x000fcc0000010000 */
[----:B------:R-:W-:Y:S01]  /*4940*/  HMMA.16816.F32 R120, R96, R132, RZ ;  /* 0x000000846078723c */ /* 0x000fe200000018ff */
[----:B------:R-:W4:Y:S01]  /*4950*/  MUFU.EX2 R0, R0 ;  /* 0x0000000000007308 */ /* 0x000f220000000800 */
[----:B--2---:R-:W-:Y:S01]  /*4960*/  F2FP.PACK_AB R9, R150, R161 ;  /* 0x000000a19609723e */ /* 0x004fe200000000ff */
[----:B------:R-:W-:-:S04]  /*4970*/  FADD.FTZ R161, R161, R162 ;  /* 0x000000a2a1a17221 */ /* 0x000fc80000010000 */
[----:B------:R-:W-:Y:S01]  /*4980*/  FADD.FTZ R150, R150, R161 ;  /* 0x000000a196967221 */ /* 0x000fe20000010000 */
[----:B------:R-:W-:Y:S01]  /*4990*/  HMMA.16816.F32 R52, R96, R60, RZ ;  /* 0x0000003c6034723c */ /* 0x000fe200000018ff */
[----:B------:R-:W-:Y:S01]  /*49a0*/  MUFU.EX2 R168, R168 ;  /* 0x000000a800a87308 */ /* 0x000fe20000000800 */
[----:B-1----:R-:W-:Y:S02]  /*49b0*/  FMNMX.FTZ R152, R152, R59, !PT ;  /* 0x0000003b98987209 */ /* 0x002fe40007810000 */
[----:B---3--:R-:W-:-:S03]  /*49c0*/  FMNMX.FTZ R3, R56, R57, !PT ;  /* 0x0000003938037209 */ /* 0x008fc60007810000 */
[----:B------:R-:W1:Y:S01]  /*49d0*/  SHFL.BFLY PT, R125, R152, 0x1, 0x1f ;  /* 0x0c201f00987d7f89 */ /* 0x000e6200000e0000 */
[----:B------:R-:W-:Y:S01]  /*49e0*/  HMMA.16816.F32 R68, R96, R76, RZ ;  /* 0x0000004c6044723c */ /* 0x000fe200000018ff */
[----:B----4-:R-:W-:Y:S01]  /*49f0*/  F2FP.PACK_AB R11, R0, R153 ;  /* 0x00000099000b723e */ /* 0x010fe200000000ff */
[----:B------:R-:W2:Y:S01]  /*4a00*/  MUFU.EX2 R173, R173 ;  /* 0x000000ad00ad7308 */ /* 0x000ea20000000800 */
[C---:B------:R-:W-:Y:S01]  /*4a10*/  FMUL.FTZ R200, R3.reuse, c[0x0][0x2d0] ;  /* 0x0000b40003c87a20 */ /* 0x040fe20000410000 */
[----:B------:R-:W-:Y:S01]  /*4a20*/  FSETP.NEU.FTZ.AND P0, PT, R3, -INF , PT ;  /* 0xff8000000300780b */ /* 0x000fe20003f1d000 */
[----:B------:R-:W-:-:S03]  /*4a30*/  FADD.FTZ R153, R153, R150 ;  /* 0x0000009699997221 */ /* 0x000fc60000010000 */
[----:B------:R-:W-:Y:S01]  /*4a40*/  HMMA.16816.F32 R84, R96, R4, RZ ;  /* 0x000000046054723c */ /* 0x000fe200000018ff */
[----:B------:R-:W-:Y:S01]  /*4a50*/  FSEL R200, R200, RZ, P0 ;  /* 0x000000ffc8c87208 */ /* 0x000fe20000000000 */
[----:B------:R-:W-:Y:S01]  /*4a60*/  MUFU.EX2 R170, R170 ;  /* 0x000000aa00aa7308 */ /* 0x000fe20000000800 */
[----:B------:R-:W-:-:S03]  /*4a70*/  FADD.FTZ R153, R0, R153 ;  /* 0x0000009900997221 */ /* 0x000fc60000010000 */
[--C-:B------:R-:W-:Y:S02]  /*4a80*/  FFMA.FTZ R181, R110, c[0x0][0x2d0], -R200.reuse ;  /* 0x0000b4006eb57a23 */ /* 0x100fe400000108c8 */
[C---:B------:R-:W-:Y:S01]  /*4a90*/  HMMA.16816.F32 R100, R96.reuse, R138, RZ ;  /* 0x0000008a6064723c */ /* 0x040fe200000018ff */
[--C-:B------:R-:W-:Y:S01]  /*4aa0*/  FFMA.FTZ R182, R111, c[0x0][0x2d0], -R200.reuse ;  /* 0x0000b4006fb67a23 */ /* 0x100fe200000108c8 */
[----:B------:R-:W3:Y:S01]  /*4ab0*/  MUFU.EX2 R237, R237 ;  /* 0x000000ed00ed7308 */ /* 0x000ee20000000800 */
[--C-:B------:R-:W-:Y:S01]  /*4ac0*/  FFMA.FTZ R183, R109, c[0x0][0x2d0], -R200.reuse ;  /* 0x0000b4006db77a23 */ /* 0x100fe200000108c8 */
[----:B--2---:R-:W-:Y:S01]  /*4ad0*/  F2FP.PACK_AB R56, R173, R168 ;  /* 0x000000a8ad38723e */ /* 0x004fe200000000ff */
[--C-:B------:R-:W-:Y:S01]  /*4ae0*/  FFMA.FTZ R184, R95, c[0x0][0x2d0], -R200.reuse ;  /* 0x0000b4005fb87a23 */ /* 0x100fe200000108c8 */
[----:B-1----:R-:W-:Y:S02]  /*4af0*/  FMNMX.FTZ R152, R152, R125, !PT ;  /* 0x0000007d98987209 */ /* 0x002fe40007810000 */
[----:B------:R-:W-:Y:S01]  /*4b00*/  HMMA.16816.F32 R116, R96, R114, RZ ;  /* 0x000000726074723c */ /* 0x000fe200000018ff */
[----:B------:R-:W-:Y:S01]  /*4b10*/  FFMA.FTZ R192, R93, c[0x0][0x2d0], -R200 ;  /* 0x0000b4005dc07a23 */ /* 0x000fe200000108c8 */
[----:B------:R-:W-:Y:S01]  /*4b20*/  MUFU.EX2 R181, R181 ;  /* 0x000000b500b57308 */ /* 0x000fe20000000800 */
[C---:B------:R-:W-:Y:S01]  /*4b30*/  FSETP.NEU.FTZ.AND P0, PT, R152.reuse, -INF , PT ;  /* 0xff8000009800780b */ /* 0x040fe20003f1d000 */
[----:B------:R-:W-:-:S02]  /*4b40*/  FMUL.FTZ R201, R152, c[0x0][0x2d0] ;  /* 0x0000b40098c97a20 */ /* 0x000fc40000410000 */
[--C-:B------:R-:W-:Y:S02]  /*4b50*/  FFMA.FTZ R195, R91, c[0x0][0x2d0], -R200.reuse ;  /* 0x0000b4005bc37a23 */ /* 0x100fe400000108c8 */
[C---:B------:R-:W-:Y:S01]  /*4b60*/  HMMA.16816.F32 R128, R96.reuse, R134, RZ ;  /* 0x000000866080723c */ /* 0x040fe200000018ff */
[----:B------:R-:W-:Y:S01]  /*4b70*/  FSEL R201, R201, RZ, P0 ;  /* 0x000000ffc9c97208 */ /* 0x000fe20000000000 */
[----:B------:R-:W1:Y:S01]  /*4b80*/  MUFU.EX2 R182, R182 ;  /* 0x000000b600b67308 */ /* 0x000e620000000800 */
[----:B---3--:R-:W-:Y:S01]  /*4b90*/  F2FP.PACK_AB R58, R237, R170 ;  /* 0x000000aaed3a723e */ /* 0x008fe200000000ff */
[----:B------:R-:W-:Y:S01]  /*4ba0*/  FFMA.FTZ R194, R89, c[0x0][0x2d0], -R200 ;  /* 0x0000b40059c27a23 */ /* 0x000fe200000108c8 */
[----:B------:R-:W-:Y:S01]  /*4bb0*/  PLOP3.LUT P0, PT, PT, PT, UP1, 0x40, 0x0 ;  /* 0x000000000000781c */ /* 0x000fe20003f0e818 */
[--C-:B------:R-:W-:Y:S02]  /*4bc0*/  FFMA.FTZ R185, R108, c[0x0][0x2d0], -R201.reuse ;  /* 0x0000b4006cb97a23 */ /* 0x100fe400000108c9 */
[----:B------:R-:W-:Y:S01]  /*4bd0*/  HMMA.16816.F32 R64, R96, R62, RZ ;  /* 0x0000003e6040723c */ /* 0x000fe200000018ff */
[--C-:B------:R-:W-:Y:S01]  /*4be0*/  FFMA.FTZ R188, R94, c[0x0][0x2d0], -R201.reuse ;  /* 0x0000b4005ebc7a23 */ /* 0x100fe200000108c9 */
[----:B------:R-:W-:Y:S01]  /*4bf0*/  MUFU.EX2 R183, R183 ;  /* 0x000000b700b77308 */ /* 0x000fe20000000800 */
[----:B------:R-:W-:-:S02]  /*4c00*/  FFMA.FTZ R191, R92, c[0x0][0x2d0], -R201 ;  /* 0x0000b4005cbf7a23 */ /* 0x000fc400000108c9 */
[--C-:B------:R-:W-:Y:S02]  /*4c10*/  FFMA.FTZ R190, R90, c[0x0][0x2d0], -R201.reuse ;  /* 0x0000b4005abe7a23 */ /* 0x100fe400000108c9 */
[----:B------:R-:W-:Y:S01]  /*4c20*/  FFMA.FTZ R193, R73, c[0x0][0x2d0], -R200 ;  /* 0x0000b40049c17a23 */ /* 0x000fe200000108c8 */
[C---:B------:R-:W-:Y:S01]  /*4c30*/  HMMA.16816.F32 R80, R96.reuse, R78, RZ ;  /* 0x0000004e6050723c */ /* 0x040fe200000018ff */
[--C-:B------:R-:W-:Y:S01]  /*4c40*/  FFMA.FTZ R199, R88, c[0x0][0x2d0], -R201.reuse ;  /* 0x0000b40058c77a23 */ /* 0x100fe200000108c9 */
[----:B------:R-:W2:Y:S01]  /*4c50*/  MUFU.EX2 R184, R184 ;  /* 0x000000b800b87308 */ /* 0x000ea20000000800 */
[----:B-1----:R-:W-:Y:S01]  /*4c60*/  F2FP.PACK_AB R92, R182, R181 ;  /* 0x000000b5b65c723e */ /* 0x002fe200000000ff */
[--C-:B------:R-:W-:Y:S02]  /*4c70*/  FFMA.FTZ R196, R72, c[0x0][0x2d0], -R201.reuse ;  /* 0x0000b40048c47a23 */ /* 0x100fe400000108c9 */
[--C-:B------:R-:W-:Y:S02]  /*4c80*/  FFMA.FTZ R197, R74, c[0x0][0x2d0], -R201.reuse ;  /* 0x0000b4004ac57a23 */ /* 0x100fe400000108c9 */
[----:B------:R-:W-:Y:S01]  /*4c90*/  HMMA.16816.F32 R96, R96, R6, RZ ;  /* 0x000000066060723c */ /* 0x000fe200000018ff */
[----:B------:R-:W-:Y:S01]  /*4ca0*/  FFMA.FTZ R198, R75, c[0x0][0x2d0], -R201 ;  /* 0x0000b4004bc67a23 */ /* 0x000fe200000108c9 */
[----:B------:R-:W-:Y:S01]  /*4cb0*/  MUFU.EX2 R185, R185 ;  /* 0x000000b900b97308 */ /* 0x000fe20000000800 */
[----:B------:R-:W-:-:S02]  /*4cc0*/  FADD.FTZ R182, R181, R182 ;  /* 0x000000b6b5b67221 */ /* 0x000fc40000010000 */
[----:B------:R-:W-:Y:S02]  /*4cd0*/  FFMA.FTZ R233, R176, c[0x0][0x2d0], -R200 ;  /* 0x0000b400b0e97a23 */ /* 0x000fe400000108c8 */
[----:B------:R-:W-:Y:S01]  /*4ce0*/  FFMA.FTZ R231, R189, c[0x0][0x2d0], -R201 ;  /* 0x0000b400bde77a23 */ /* 0x000fe200000108c9 */
[C---:B------:R-:W-:Y:S01]  /*4cf0*/  HMMA.16816.F32 R144, R8.reuse, R156, R144 ;  /* 0x0000009c0890723c */ /* 0x040fe20000001890 */
[----:B------:R-:W-:Y:S01]  /*4d00*/  FADD.FTZ R168, R168, R155 ;  /* 0x0000009ba8a87221 */ /* 0x000fe20000010000 */
[----:B------:R-:W1:Y:S01]  /*4d10*/  MUFU.EX2 R188, R188 ;  /* 0x000000bc00bc7308 */ /* 0x000e620000000800 */
[C---:B--2---:R-:W-:Y:S01]  /*4d20*/  F2FP.PACK_AB R94, R184.reuse, R183 ;  /* 0x000000b7b85e723e */ /* 0x044fe200000000ff */
[----:B------:R-:W-:Y:S02]  /*4d30*/  FADD.FTZ R183, R183, R182 ;  /* 0x000000b6b7b77221 */ /* 0x000fe40000010000 */
[----:B------:R-:W-:Y:S02]  /*4d40*/  FADD.FTZ R173, R173, R168 ;  /* 0x000000a8adad7221 */ /* 0x000fe40000010000 */
[----:B------:R-:W-:Y:S01]  /*4d50*/  HMMA.16816.F32 R104, R8, R48, R104 ;  /* 0x000000300868723c */ /* 0x000fe20000001868 */
[----:B------:R-:W-:Y:S01]  /*4d60*/  FADD.FTZ R183, R184, R183 ;  /* 0x000000b7b8b77221 */ /* 0x000fe20000010000 */
[----:B------:R-:W-:Y:S01]  /*4d70*/  MUFU.EX2 R191, R191 ;  /* 0x000000bf00bf7308 */ /* 0x000fe20000000800 */
[----:B------:R-:W-:-:S04]  /*4d80*/  FADD.FTZ R170, R170, R173 ;  /* 0x000000adaaaa7221 */ /* 0x000fc80000010000 */
[----:B------:R-:W-:Y:S01]  /*4d90*/  FADD.FTZ R237, R237, R170 ;  /* 0x000000aaeded7221 */ /* 0x000fe20000010000 */
[----:B------:R-:W-:Y:S02]  /*4da0*/  HMMA.16816.F32 R120, R8, R44, R120 ;  /* 0x0000002c0878723c */ /* 0x000fe40000001878 */
[----:B------:R-:W2:Y:S01]  /*4db0*/  MUFU.EX2 R190, R190 ;  /* 0x000000be00be7308 */ /* 0x000ea20000000800 */
[----:B-1----:R-:W-:Y:S01]  /*4dc0*/  F2FP.PACK_AB R93, R188, R185 ;  /* 0x000000b9bc5d723e */ /* 0x002fe200000000ff */
[----:B------:R-:W-:-:S04]  /*4dd0*/  FADD.FTZ R188, R185, R188 ;  /* 0x000000bcb9bc7221 */ /* 0x000fc80000010000 */
[C---:B------:R-:W-:Y:S02]  /*4de0*/  HMMA.16816.F32 R52, R8.reuse, R40, R52 ;  /* 0x000000280834723c */ /* 0x040fe40000001834 */
[----:B------:R-:W-:Y:S06]  /*4df0*/  MUFU.EX2 R172, R172 ;  /* 0x000000ac00ac7308 */ /* 0x000fec0000000800 */
[----:B------:R-:W-:Y:S02]  /*4e00*/  HMMA.16816.F32 R68, R8, R36, R68 ;  /* 0x000000240844723c */ /* 0x000fe40000001844 */
[----:B------:R-:W1:Y:S01]  /*4e10*/  MUFU.EX2 R175, R175 ;  /* 0x000000af00af7308 */ /* 0x000e620000000800 */
[----:B--2---:R-:W-:Y:S01]  /*4e20*/  F2FP.PACK_AB R95, R190, R191 ;  /* 0x000000bfbe5f723e */ /* 0x004fe200000000ff */
[----:B------:R-:W-:-:S04]  /*4e30*/  FADD.FTZ R191, R191, R188 ;  /* 0x000000bcbfbf7221 */ /* 0x000fc80000010000 */
[C---:B------:R-:W-:Y:S01]  /*4e40*/  HMMA.16816.F32 R84, R8.reuse, R32, R84 ;  /* 0x000000200854723c */ /* 0x040fe20000001854 */
[----:B------:R-:W-:Y:S01]  /*4e50*/  FADD.FTZ R190, R190, R191 ;  /* 0x000000bfbebe7221 */ /* 0x000fe20000010000 */
[----:B------:R-:W-:Y:S06]  /*4e60*/  MUFU.EX2 R174, R174 ;  /* 0x000000ae00ae7308 */ /* 0x000fec0000000800 */
[----:B------:R-:W-:Y:S02]  /*4e70*/  HMMA.16816.F32 R100, R8, R158, R100 ;  /* 0x0000009e0864723c */ /* 0x000fe40000001864 */
[----:B------:R-:W2:Y:S01]  /*4e80*/  MUFU.EX2 R235, R235 ;  /* 0x000000eb00eb7308 */ /* 0x000ea20000000800 */
[----:B-1----:R-:W-:Y:S01]  /*4e90*/  F2FP.PACK_AB R57, R175, R172 ;  /* 0x000000acaf39723e */ /* 0x002fe200000000ff */
[----:B------:R-:W-:-:S04]  /*4ea0*/  FADD.FTZ R172, R172, R153 ;  /* 0x00000099acac7221 */ /* 0x000fc80000010000 */
[C---:B------:R-:W-:Y:S01]  /*4eb0*/  HMMA.16816.F32 R116, R8.reuse, R50, R116 ;  /* 0x000000320874723c */ /* 0x040fe20000001874 */
[----:B------:R-:W-:Y:S01]  /*4ec0*/  FADD.FTZ R175, R175, R172 ;  /* 0x000000acafaf7221 */ /* 0x000fe20000010000 */
[----:B------:R-:W-:Y:S06]  /*4ed0*/  MUFU.EX2 R192, R192 ;  /* 0x000000c000c07308 */ /* 0x000fec0000000800 */
[----:B------:R-:W-:Y:S01]  /*4ee0*/  HMMA.16816.F32 R128, R8, R46, R128 ;  /* 0x0000002e0880723c */ /* 0x000fe20000001880 */
[----:B--2---:R-:W-:Y:S01]  /*4ef0*/  F2FP.PACK_AB R59, R235, R174 ;  /* 0x000000aeeb3b723e */ /* 0x004fe200000000ff */
[----:B------:R-:W1:Y:S01]  /*4f00*/  MUFU.EX2 R195, R195 ;  /* 0x000000c300c37308 */ /* 0x000e620000000800 */
[----:B------:R-:W-:-:S05]  /*4f10*/  FADD.FTZ R174, R174, R175 ;  /* 0x000000afaeae7221 */ /* 0x000fca0000010000 */
[C---:B------:R-:W-:Y:S01]  /*4f20*/  HMMA.16816.F32 R64, R8.reuse, R42, R64 ;  /* 0x0000002a0840723c */ /* 0x040fe20000001840 */
[----:B------:R-:W-:Y:S01]  /*4f30*/  FADD.FTZ R235, R235, R174 ;  /* 0x000000aeebeb7221 */ /* 0x000fe20000010000 */
[----:B------:R-:W-:Y:S06]  /*4f40*/  MUFU.EX2 R194, R194 ;  /* 0x000000c200c27308 */ /* 0x000fec0000000800 */
[C---:B------:R-:W-:Y:S02]  /*4f50*/  HMMA.16816.F32 R80, R8.reuse, R38, R80 ;  /* 0x000000260850723c */ /* 0x040fe40000001850 */
[----:B------:R-:W-:Y:S06]  /*4f60*/  MUFU.EX2 R193, R193 ;  /* 0x000000c100c17308 */ /* 0x000fec0000000800 */
[----:B------:R-:W-:Y:S01]  /*4f70*/  HMMA.16816.F32 R96, R8, R34, R96 ;  /* 0x000000220860723c */ /* 0x000fe20000001860 */
[----:B------:R-:W2:Y:S01]  /*4f80*/  LDSM.16.MT88.4 R8, [R212+0x2100] ;  /* 0x00210000d408783b */ /* 0x000ea20000004200 */
[----:B------:R-:W-:Y:S06]  /*4f90*/  MUFU.EX2 R199, R199 ;  /* 0x000000c700c77308 */ /* 0x000fec0000000800 */
[C---:B------:R-:W-:Y:S02]  /*4fa0*/  HMMA.16816.F32 R108, R92.reuse, R112, RZ ;  /* 0x000000705c6c723c */ /* 0x040fe400000018ff */
[----:B------:R-:W3:Y:S06]  /*4fb0*/  MUFU.EX2 R196, R196 ;  /* 0x000000c400c47308 */ /* 0x000eec0000000800 */
[C---:B------:R-:W-:Y:S02]  /*4fc0*/  HMMA.16816.F32 R124, R92.reuse, R132, RZ ;  /* 0x000000845c7c723c */ /* 0x040fe400000018ff */
[----:B------:R-:W-:Y:S06]  /*4fd0*/  MUFU.EX2 R197, R197 ;  /* 0x000000c500c57308 */ /* 0x000fec0000000800 */
[----:B------:R-:W-:Y:S02]  /*4fe0*/  HMMA.16816.F32 R88, R92, R4, RZ ;  /* 0x000000045c58723c */ /* 0x000fe400000018ff */
[----:B------:R-:W4:Y:S05]  /*4ff0*/  MUFU.EX2 R198, R198 ;  /* 0x000000c600c67308 */ /* 0x000f2a0000000800 */
[----:B-1----:R-:W-:Y:S01]  /*5000*/  F2FP.PACK_AB R4, R195, R192 ;  /* 0x000000c0c304723e */ /* 0x002fe200000000ff */
[----:B------:R-:W-:Y:S01]  /*5010*/  HMMA.16816.F32 R144, R56, R28, R144 ;  /* 0x0000001c3890723c */ /* 0x000fe20000001890 */
[----:B---3--:R-:W-:Y:S01]  /*5020*/  F2FP.PACK_AB R5, R196, R199 ;  /* 0x000000c7c405723e */ /* 0x008fe200000000ff */
[----:B------:R-:W-:Y:S01]  /*5030*/  FADD.FTZ R192, R192, R183 ;  /* 0x000000b7c0c07221 */ /* 0x000fe20000010000 */
[----:B------:R-:W-:Y:S01]  /*5040*/  MUFU.EX2 R233, R233 ;  /* 0x000000e900e97308 */ /* 0x000fe20000000800 */
[----:B------:R-:W-:-:S02]  /*5050*/  FADD.FTZ R199, R199, R190 ;  /* 0x000000bec7c77221 */ /* 0x000fc40000010000 */
[----:B------:R-:W-:Y:S02]  /*5060*/  FADD.FTZ R195, R195, R192 ;  /* 0x000000c0c3c37221 */ /* 0x000fe40000010000 */
[C---:B------:R-:W-:Y:S01]  /*5070*/  HMMA.16816.F32 R104, R56.reuse, R24, R104 ;  /* 0x000000183868723c */ /* 0x040fe20000001868 */
[----:B------:R-:W-:Y:S02]  /*5080*/  FADD.FTZ R196, R196, R199 ;  /* 0x000000c7c4c47221 */ /* 0x000fe40000010000 */
[----:B------:R-:W-:Y:S05]  /*5090*/  MUFU.EX2 R231, R231 ;  /* 0x000000e700e77308 */ /* 0x000fea0000000800 */
[C---:B------:R-:W-:Y:S08]  /*50a0*/  HMMA.16816.F32 R120, R56.reuse, R20, R120 ;  /* 0x000000143878723c */ /* 0x040ff00000001878 */
[C---:B------:R-:W-:Y:S08]  /*50b0*/  HMMA.16816.F32 R52, R56.reuse, R16, R52 ;  /* 0x000000103834723c */ /* 0x040ff00000001834 */
[C---:B------:R-:W-:Y:S08]  /*50c0*/  HMMA.16816.F32 R68, R56.reuse, R12, R68 ;  /* 0x0000000c3844723c */ /* 0x040ff00000001844 */
[C---:B--2---:R-:W-:Y:S08]  /*50d0*/  HMMA.16816.F32 R84, R56.reuse, R8, R84 ;  /* 0x000000083854723c */ /* 0x044ff00000001854 */
[C---:B------:R-:W-:Y:S08]  /*50e0*/  HMMA.16816.F32 R100, R56.reuse, R30, R100 ;  /* 0x0000001e3864723c */ /* 0x040ff00000001864 */
[C---:B------:R-:W-:Y:S08]  /*50f0*/  HMMA.16816.F32 R116, R56.reuse, R26, R116 ;  /* 0x0000001a3874723c */ /* 0x040ff00000001874 */
[C---:B------:R-:W-:Y:S08]  /*5100*/  HMMA.16816.F32 R128, R56.reuse, R22, R128 ;  /* 0x000000163880723c */ /* 0x040ff00000001880 */
[C---:B------:R-:W-:Y:S08]  /*5110*/  HMMA.16816.F32 R64, R56.reuse, R18, R64 ;  /* 0x000000123840723c */ /* 0x040ff00000001840 */
[C---:B------:R-:W-:Y:S08]  /*5120*/  HMMA.16816.F32 R80, R56.reuse, R14, R80 ;  /* 0x0000000e3850723c */ /* 0x040ff00000001850 */
[----:B------:R-:W-:Y:S08]  /*5130*/  HMMA.16816.F32 R96, R56, R10, R96 ;  /* 0x0000000a3860723c */ /* 0x000ff00000001860 */
[C---:B------:R-:W-:Y:S08]  /*5140*/  HMMA.16816.F32 R56, R92.reuse, R60, RZ ;  /* 0x0000003c5c38723c */ /* 0x040ff000000018ff */
[C---:B------:R-:W-:Y:S08]  /*5150*/  HMMA.16816.F32 R72, R92.reuse, R76, RZ ;  /* 0x0000004c5c48723c */ /* 0x040ff000000018ff */
[C---:B------:R-:W-:Y:S08]  /*5160*/  HMMA.16816.F32 R140, R92.reuse, R136, RZ ;  /* 0x000000885c8c723c */ /* 0x040ff000000018ff */
[C---:B------:R-:W-:Y:S08]  /*5170*/  HMMA.16816.F32 R136, R92.reuse, R138, RZ ;  /* 0x0000008a5c88723c */ /* 0x040ff000000018ff */
[C---:B------:R-:W-:Y:S08]  /*5180*/  HMMA.16816.F32 R112, R92.reuse, R114, RZ ;  /* 0x000000725c70723c */ /* 0x040ff000000018ff */
[C---:B------:R-:W-:Y:S08]  /*5190*/  HMMA.16816.F32 R132, R92.reuse, R134, RZ ;  /* 0x000000865c84723c */ /* 0x040ff000000018ff */
[C---:B------:R-:W-:Y:S08]  /*51a0*/  HMMA.16816.F32 R60, R92.reuse, R62, RZ ;  /* 0x0000003e5c3c723c */ /* 0x040ff000000018ff */
[C---:B------:R-:W-:Y:S08]  /*51b0*/  HMMA.16816.F32 R76, R92.reuse, R78, RZ ;  /* 0x0000004e5c4c723c */ /* 0x040ff000000018ff */
[----:B------:R-:W-:Y:S07]  /*51c0*/  HMMA.16816.F32 R92, R92, R6, RZ ;  /* 0x000000065c5c723c */ /* 0x000fee00000018ff */
[----:B------:R-:W-:Y:S01]  /*51d0*/  F2FP.PACK_AB R6, R193, R194 ;  /* 0x000000c2c106723e */ /* 0x000fe200000000ff */
[----:B------:R-:W-:Y:S01]  /*51e0*/  FADD.FTZ R194, R194, R195 ;  /* 0x000000c3c2c27221 */ /* 0x000fe20000010000 */
[----:B----4-:R-:W-:Y:S01]  /*51f0*/  F2FP.PACK_AB R7, R198, R197 ;  /* 0x000000c5c607723e */ /* 0x010fe200000000ff */
[----:B------:R-:W-:-:S02]  /*5200*/  FADD.FTZ R197, R197, R196 ;  /* 0x000000c4c5c57221 */ /* 0x000fc40000010000 */
[----:B------:R-:W-:Y:S02]  /*5210*/  FADD.FTZ R193, R193, R194 ;  /* 0x000000c2c1c17221 */ /* 0x000fe40000010000 */
[----:B------:R-:W-:Y:S02]  /*5220*/  FADD.FTZ R197, R198, R197 ;  /* 0x000000c5c6c57221 */ /* 0x000fe40000010000 */
[C---:B------:R-:W-:Y:S07]  /*5230*/  HMMA.16816.F32 R108, R4.reuse, R48, R108 ;  /* 0x00000030046c723c */ /* 0x040fee000000186c */
[--C-:B------:R-:W-:Y:S01]  /*5240*/  FFMA.FTZ R48, R180, c[0x0][0x2d0], -R200.reuse ;  /* 0x0000b400b4307a23 */ /* 0x100fe200000108c8 */
[C---:B------:R-:W-:Y:S05]  /*5250*/  HMMA.16816.F32 R124, R4.reuse, R44, R124 ;  /* 0x0000002c047c723c */ /* 0x040fea000000187c */
[----:B------:R-:W-:Y:S02]  /*5260*/  MUFU.EX2 R48, R48 ;  /* 0x0000003000307308 */ /* 0x000fe40000000800 */
[----:B------:R-:W-:Y:S01]  /*5270*/  FFMA.FTZ R45, R179, c[0x0][0x2d0], -R200 ;  /* 0x0000b400b32d7a23 */ /* 0x000fe200000108c8 */
[C---:B------:R-:W-:Y:S05]  /*5280*/  HMMA.16816.F32 R88, R4.reuse, R32, R88 ;  /* 0x000000200458723c */ /* 0x040fea0000001858 */
[----:B------:R-:W1:Y:S02]  /*5290*/  MUFU.EX2 R45, R45 ;  /* 0x0000002d002d7308 */ /* 0x000e640000000800 */
[--C-:B------:R-:W-:Y:S01]  /*52a0*/  FFMA.FTZ R32, R178, c[0x0][0x2d0], -R201.reuse ;  /* 0x0000b400b2207a23 */ /* 0x100fe200000108c9 */
[----:B------:R-:W-:Y:S01]  /*52b0*/  HMMA.16816.F32 R56, R4, R40, R56 ;  /* 0x000000280438723c */ /* 0x000fe20000001838 */
[----:B------:R-:W-:-:S04]  /*52c0*/  FFMA.FTZ R33, R186, c[0x0][0x2d0], -R201 ;  /* 0x0000b400ba217a23 */ /* 0x000fc800000108c9 */
[----:B------:R-:W-:Y:S02]  /*52d0*/  MUFU.EX2 R32, R32 ;  /* 0x0000002000207308 */ /* 0x000fe40000000800 */
[----:B------:R-:W-:Y:S01]  /*52e0*/  FFMA.FTZ R40, R177, c[0x0][0x2d0], -R200 ;  /* 0x0000b400b1287a23 */ /* 0x000fe200000108c8 */
[C---:B------:R-:W-:Y:S05]  /*52f0*/  HMMA.16816.F32 R72, R4.reuse, R36, R72 ;  /* 0x000000240448723c */ /* 0x040fea0000001848 */
[----:B------:R-:W2:Y:S02]  /*5300*/  MUFU.EX2 R33, R33 ;  /* 0x0000002100217308 */ /* 0x000ea40000000800 */
[----:B------:R-:W-:Y:S01]  /*5310*/  FFMA.FTZ R36, R187, c[0x0][0x2d0], -R201 ;  /* 0x0000b400bb247a23 */ /* 0x000fe200000108c9 */
[C---:B------:R-:W-:Y:S05]  /*5320*/  HMMA.16816.F32 R140, R4.reuse, R156, R140 ;  /* 0x0000009c048c723c */ /* 0x040fea000000188c */
[----:B------:R-:W3:Y:S03]  /*5330*/  MUFU.EX2 R40, R40 ;  /* 0x0000002800287308 */ /* 0x000ee60000000800 */
[C---:B------:R-:W-:Y:S05]  /*5340*/  HMMA.16816.F32 R136, R4.reuse, R158, R136 ;  /* 0x0000009e0488723c */ /* 0x040fea0000001888 */
[----:B------:R-:W4:Y:S03]  /*5350*/  MUFU.EX2 R36, R36 ;  /* 0x0000002400247308 */ /* 0x000f260000000800 */
[C---:B------:R-:W-:Y:S08]  /*5360*/  HMMA.16816.F32 R112, R4.reuse, R50, R112 ;  /* 0x000000320470723c */ /* 0x040ff00000001870 */
[C---:B------:R-:W-:Y:S08]  /*5370*/  HMMA.16816.F32 R132, R4.reuse, R46, R132 ;  /* 0x0000002e0484723c */ /* 0x040ff00000001884 */
[C---:B------:R-:W-:Y:S08]  /*5380*/  HMMA.16816.F32 R60, R4.reuse, R42, R60 ;  /* 0x0000002a043c723c */ /* 0x040ff0000000183c */
[C---:B------:R-:W-:Y:S08]  /*5390*/  HMMA.16816.F32 R76, R4.reuse, R38, R76 ;  /* 0x00000026044c723c */ /* 0x040ff0000000184c */
[----:B------:R-:W-:Y:S07]  /*53a0*/  HMMA.16816.F32 R92, R4, R34, R92 ;  /* 0x00000022045c723c */ /* 0x000fee000000185c */
[----:B-1----:R-:W-:Y:S01]  /*53b0*/  F2FP.PACK_AB R4, R45, R48 ;  /* 0x000000302d04723e */ /* 0x002fe200000000ff */
[----:B------:R-:W-:Y:S01]  /*53c0*/  FADD.FTZ R48, R48, R193 ;  /* 0x000000c130307221 */ /* 0x000fe20000010000 */
[----:B--2---:R-:W-:Y:S01]  /*53d0*/  F2FP.PACK_AB R5, R33, R32 ;  /* 0x000000202105723e */ /* 0x004fe200000000ff */
[----:B------:R-:W-:Y:S01]  /*53e0*/  FADD.FTZ R32, R32, R197 ;  /* 0x000000c520207221 */ /* 0x000fe20000010000 */
[----:B---3--:R-:W-:Y:S01]  /*53f0*/  F2FP.PACK_AB R6, R233, R40 ;  /* 0x00000028e906723e */ /* 0x008fe200000000ff */
[----:B------:R-:W-:Y:S01]  /*5400*/  FADD.FTZ R45, R45, R48 ;  /* 0x000000302d2d7221 */ /* 0x000fe20000010000 */
[----:B----4-:R-:W-:Y:S01]  /*5410*/  F2FP.PACK_AB R7, R231, R36 ;  /* 0x00000024e707723e */ /* 0x010fe200000000ff */
[----:B------:R-:W-:-:S02]  /*5420*/  FADD.FTZ R33, R33, R32 ;  /* 0x0000002021217221 */ /* 0x000fc40000010000 */
[----:B------:R-:W-:Y:S02]  /*5430*/  FADD.FTZ R40, R40, R45 ;  /* 0x0000002d28287221 */ /* 0x000fe40000010000 */
[----:B------:R-:W-:Y:S02]  /*5440*/  FADD.FTZ R36, R36, R33 ;  /* 0x0000002124247221 */ /* 0x000fe40000010000 */
[----:B------:R-:W-:Y:S01]  /*5450*/  HMMA.16816.F32 R140, R4, R28, R140 ;  /* 0x0000001c048c723c */ /* 0x000fe2000000188c */
[----:B------:R-:W-:Y:S02]  /*5460*/  FADD.FTZ R233, R233, R40 ;  /* 0x00000028e9e97221 */ /* 0x000fe40000010000 */
[----:B------:R-:W-:-:S05]  /*5470*/  FADD.FTZ R231, R231, R36 ;  /* 0x00000024e7e77221 */ /* 0x000fca0000010000 */
[C---:B------:R-:W-:Y:S08]  /*5480*/  HMMA.16816.F32 R136, R4.reuse, R30, R136 ;  /* 0x0000001e0488723c */ /* 0x040ff00000001888 */
        /* <DEDUP_REMOVED lines=9> */
[----:B------:R-:W-:Y:S01]  /*5520*/  HMMA.16816.F32 R92, R4, R10, R92 ;  /* 0x0000000a045c723c */ /* 0x000fe2000000185c */
[----:B------:R-:W-:Y:S07]  /*5530*/  @P0 BRA `(.L_x_403) ;  /* 0x0000015000000947 */ /* 0x000fee0003800000 */
[----:B------:R-:W-:Y:S01]  /*5540*/  ISETP.LT.AND P0, PT, RZ, UR4, PT ;  /* 0x00000004ff007c0c */ /* 0x000fe2000bf01270 */
[----:B------:R-:W-:-:S02]  /*5550*/  UIADD3 UR14, UR4, -0x1, URZ ;  /* 0xffffffff040e7890 */ /* 0x000fc4000fffe03f */
[----:B------:R-:W-:-:S10]  /*5560*/  ULDC UR12, c[0x0][0x32c] ;  /* 0x0000cb00000c7ab9 */ /* 0x000fd40000000800 */
[----:B------:R-:W-:Y:S05]  /*5570*/  @P0 BRA `(.L_x_404) ;  /* 0x0000008000000947 */ /* 0x000fea0003800000 */
[----:B------:R-:W-:Y:S02]  /*5580*/  UISETP.NE.AND UP0, UPT, UR12, 0x1, UPT ;  /* 0x000000010c00788c */ /* 0x000fe4000bf05270 */
[----:B------:R-:W-:-:S03]  /*5590*/  UIADD3 UR14, -UR4, URZ, URZ ;  /* 0x0000003f040e7290 */ /* 0x000fc6000fffe13f */
[----:B------:R-:W-:Y:S02]  /*55a0*/  ULDC.64 UR4, c[0x0][0x330] ;  /* 0x0000cc0000047ab9 */ /* 0x000fe40000000a00 */
[----:B------:R-:W-:-:S07]  /*55b0*/  UIMAD.WIDE.U32 UR16, UR14, UR4, URZ ;  /* 0x000000040e1072a5 */ /* 0x000fce000f8e003f */
[----:B------:R-:W-:Y:S02]  /*55c0*/  @UP0 UMOV UR15, UR17 ;  /* 0x00000011000f0c82 */ /* 0x000fe40008000000 */
[----:B------:R-:W-:-:S04]  /*55d0*/  @UP0 USHF.R.U32.HI UR14, URZ, UR5, UR15 ;  /* 0x000000053f0e0299 */ /* 0x000fc8000801160f */
[----:B------:R-:W-:Y:S01]  /*55e0*/  ULOP3.LUT UR14, URZ, UR14, URZ, 0x33, !UPT ;  /* 0x0000000e3f0e7292 */ /* 0x000fe2000f8e333f */
[----:B------:R-:W-:Y:S05]  /*55f0*/  BRA `(.L_x_405) ;  /* 0x0000005000007947 */ /* 0x000fea0003800000 */
.L_x_404:
[----:B------:R-:W-:Y:S02]  /*5600*/  UISETP.NE.AND UP0, UPT, UR12, 0x1, UPT ;  /* 0x000000010c00788c */ /* 0x000fe4000bf05270 */
[----:B------:R-:W-:Y:S02]  /*5610*/  ULDC.64 UR4, c[0x0][0x330] ;  /* 0x0000cc0000047ab9 */ /* 0x000fe40000000a00 */
[----:B------:R-:W-:-:S07]  /*5620*/  UIMAD.WIDE.U32 UR16, UR14, UR4, URZ ;  /* 0x000000040e1072a5 */ /* 0x000fce000f8e003f */
[----:B------:R-:W-:Y:S02]  /*5630*/  @UP0 UMOV UR15, UR17 ;  /* 0x00000011000f0c82 */ /* 0x000fe40008000000 */
[----:B------:R-:W-:Y:S02]  /*5640*/  @UP0 USHF.R.U32.HI UR14, URZ, UR5, UR15 ;  /* 0x000000053f0e0299 */ /* 0x000fe4000801160f */
.L_x_405:
[----:B------:R-:W-:Y:S02]  /*5650*/  ULDC UR4, c[0x0][0x32c] ;  /* 0x0000cb0000047ab9 */ /* 0x000fe40000000800 */
[----:B------:R-:W-:-:S04]  /*5660*/  UIMAD UR4, UR14, UR12, UR4 ;  /* 0x0000000c0e0472a4 */ /* 0x000fc8000f8e0204 */
[----:B------:R-:W-:-:S04]  /*5670*/  UISETP.LT.AND UP0, UPT, UR13, UR4, UPT ;  /* 0x000000040d00728c */ /* 0x000fc8000bf01270 */
[----:B------:R-:W-:-:S03]  /*5680*/  USEL UR13, UR13, UR4, UP0 ;  /* 0x000000040d0d7287 */ /* 0x000fc60008000000 */
.L_x_403:
[----:B------:R-:W1:Y:S01]  /*5690*/  R2UR UR12, R219 ;  /* 0x00000000db0c73c2 */ /* 0x000e6200000e0000 */
[----:B------:R-:W-:-:S04]  /*56a0*/  UIMAD.WIDE UR4, UR13, 0x2aaaaaab, URZ ;  /* 0x2aaaaaab0d0478a5 */ /* 0x000fc8000f8e023f */
[----:B------:R-:W-:-:S04]  /*56b0*/  USHF.R.U32.HI UR4, URZ, 0x1f, UR5 ;  /* 0x0000001f3f047899 */ /* 0x000fc80008011605 */
[----:B------:R-:W-:-:S04]  /*56c0*/  ULEA.HI.SX32 UR4, UR5, UR4, 0x1d ;  /* 0x0000000405047291 */ /* 0x000fc8000f8fea3f */
[----:B-1----:R-:W-:-:S04]  /*56d0*/  UISETP.LT.AND UP0, UPT, UR12, UR4, UPT ;  /* 0x000000040c00728c */ /* 0x002fc8000bf01270 */
[----:B------:R-:W-:-:S06]  /*56e0*/  USEL UR4, UR12, UR4, !UP0 ;  /* 0x000000040c047287 */ /* 0x000fcc000c000000 */
[----:B------:R-:W-:-:S13]  /*56f0*/  ISETP.GE.AND P0, PT, R230, UR4, PT ;  /* 0x00000004e6007c0c */ /* 0x000fda000bf06270 */
[----:B------:R-:W-:Y:S05]  /*5700*/  @!P0 BRA `(.L_x_406) ;  /* 0x00003e3000008947 */ /* 0x000fea0003800000 */
[----:B------:R-:W-:Y:S01]  /*5710*/  IADD3 R239, P0, R220, 0x20, RZ ;  /* 0x00000020dcef7810 */ /* 0x000fe20007f1e0ff */
[----:B------:R-:W-:Y:S01]  /*5720*/  IMAD.MOV.U32 R148, RZ, RZ, R149 ;  /* 0x000000ffff947224 */ /* 0x000fe200078e0095 */
[----:B------:R-:W-:Y:S01]  /*5730*/  IADD3 R203, P1, R224, 0x20, RZ ;  /* 0x00000020e0cb7810 */ /* 0x000fe20007f3e0ff */
[----:B------:R-:W-:Y:S01]  /*5740*/  IMAD.MOV.U32 R150, RZ, RZ, R151 ;  /* 0x000000ffff967224 */ /* 0x000fe200078e0097 */
[-C--:B------:R-:W-:Y:S01]  /*5750*/  IADD3.X R238, RZ, R227.reuse, RZ, P0, !PT ;  /* 0x000000e3ffee7210 */ /* 0x080fe200007fe4ff */
[----:B------:R-:W-:Y:S01]  /*5760*/  IMAD.MOV.U32 R0, RZ, RZ, R152 ;  /* 0x000000ffff007224 */ /* 0x000fe200078e0098 */
[----:B------:R-:W-:Y:S01]  /*5770*/  IADD3 R236, P2, R220, 0x40, RZ ;  /* 0x00000040dcec7810 */ /* 0x000fe20007f5e0ff */
[----:B------:R-:W-:Y:S01]  /*5780*/  IMAD.MOV.U32 R2, RZ, RZ, R3 ;  /* 0x000000ffff027224 */ /* 0x000fe200078e0003 */
[----:B------:R-:W-:Y:S01]  /*5790*/  IADD3 R201, P0, R224, 0x40, RZ ;  /* 0x00000040e0c97810 */ /* 0x000fe20007f1e0ff */
[----:B------:R-:W-:Y:S01]  /*57a0*/  IMAD.X R202, RZ, RZ, R229, P1 ;  /* 0x000000ffffca7224 */ /* 0x000fe200008e06e5 */
[----:B------:R-:W-:-:S02]  /*57b0*/  IADD3.X R234, RZ, R227, RZ, P2, !PT ;  /* 0x000000e3ffea7210 */ /* 0x000fc400017fe4ff */
[----:B------:R-:W-:Y:S02]  /*57c0*/  IADD3.X R200, RZ, R229, RZ, P0, !PT ;  /* 0x000000e5ffc87210 */ /* 0x000fe400007fe4ff */
.L_x_425:
[----:B------:R-:W-:Y:S04]  /*57d0*/  DEPBAR.LE SB0, 0x0 ;  /* 0x000080000000791a */ /* 0x000fe80000000000 */
[----:B------:R-:W-:Y:S01]  /*57e0*/  BAR.SYNC.DEFER_BLOCKING 0x0 ;  /* 0x0000000000007b1d */ /* 0x000fe20000010000 */
[----:B------:R-:W-:Y:S05]  /*57f0*/  ISETP.GT.AND P0, PT, R219, R230, PT ;  /* 0x000000e6db00720c */ /* 0x000fea0003f04270 */
[----:B------:R1:W2:Y:S04]  /*5800*/  LDSM.16.M88.4 R152, [R217+0x4900] ;  /* 0x00490000d998783b */ /* 0x0002a80000000200 */
[----:B------:R1:W3:Y:S04]  /*5810*/  LDSM.16.M88.4 R160, [R217+0x5900] ;  /* 0x00590000d9a0783b */ /* 0x0002e80000000200 */
[----:B------:R1:W4:Y:S04]  /*5820*/  LDSM.16.M88.4 R156, [R216+0x2500] ;  /* 0x00250000d89c783b */ /* 0x0003280000000200 */
[----:B------:R1:W1:Y:S04]  /*5830*/  LDSM.16.M88.4 R164, [R216+0x2900] ;  /* 0x00290000d8a4783b */ /* 0x0002680000000200 */
[----:B------:R1:W1:Y:S04]  /*5840*/  LDSM.16.M88.4 R168, [R216+0x2d00] ;  /* 0x002d0000d8a8783b */ /* 0x0002680000000200 */
[----:B------:R1:W1:Y:S04]  /*5850*/  LDSM.16.M88.4 R172, [R213+0x4900] ;  /* 0x00490000d5ac783b */ /* 0x0002680000000200 */
[----:B------:R1:W1:Y:S04]  /*5860*/  LDSM.16.M88.4 R180, [R213+0x5900] ;  /* 0x00590000d5b4783b */ /* 0x0002680000000200 */
[----:B------:R1:W1:Y:S04]  /*5870*/  LDSM.16.M88.4 R176, [R215] ;  /* 0x00000000d7b0783b */ /* 0x0002680000000200 */
[----:B------:R1:W1:Y:S04]  /*5880*/  LDSM.16.M88.4 R184, [R211] ;  /* 0x00000000d3b8783b */ /* 0x0002680000000200 */
[----:B------:R1:W1:Y:S01]  /*5890*/  LDSM.16.M88.4 R188, [R210] ;  /* 0x00000000d2bc783b */ /* 0x0002620000000200 */
[----:B------:R-:W-:-:S05]  /*58a0*/  @P0 BRA `(.L_x_407) ;  /* 0x000002d000000947 */ /* 0x000fca0003800000 */
[----:B------:R-:W-:Y:S01]  /*58b0*/  SHF.R.S32.HI R3, RZ, 0x1f, R230 ;  /* 0x0000001fff037819 */ /* 0x000fe200000114e6 */
[C---:B------:R-:W-:Y:S04]  /*58c0*/  IMAD.WIDE.U32 R6, R230.reuse, c[0x0][0x208], RZ ;  /* 0x00008200e6067a25 */ /* 0x040fe800078e00ff */
[----:B------:R-:W-:Y:S02]  /*58d0*/  IMAD R3, R3, c[0x0][0x208], RZ ;  /* 0x0000820003037a24 */ /* 0x000fe400078e02ff */
[----:B------:R-:W-:Y:S02]  /*58e0*/  @!P3 IMAD.MOV.U32 R9, RZ, RZ, c[0x0][0x208] ;  /* 0x00008200ff09b624 */ /* 0x000fe400078e00ff */
[----:B------:R-:W-:Y:S02]  /*58f0*/  IMAD R3, R230, c[0x0][0x20c], R3 ;  /* 0x00008300e6037a24 */ /* 0x000fe400078e0203 */
[----:B------:R-:W-:Y:S02]  /*5900*/  @!P3 IMAD.MOV.U32 R4, RZ, RZ, c[0x0][0x20c] ;  /* 0x00008300ff04b624 */ /* 0x000fe400078e00ff */
[----:B------:R-:W-:Y:S02]  /*5910*/  IMAD.IADD R3, R7, 0x1, R3 ;  /* 0x0000000107037824 */ /* 0x000fe400078e0203 */
[----:B------:R-:W-:Y:S04]  /*5920*/  IMAD.WIDE.U32 R6, R6, 0x30, RZ ;  /* 0x0000003006067825 */ /* 0x000fe800078e00ff */
[----:B------:R-:W-:Y:S01]  /*5930*/  IMAD R3, R3, 0x30, RZ ;  /* 0x0000003003037824 */ /* 0x000fe200078e02ff */
[-C--:B------:R-:W-:Y:S02]  /*5940*/  IADD3 R5, P2, R220, R6.reuse, RZ ;  /* 0x00000006dc057210 */ /* 0x080fe40007f5e0ff */
[-C--:B------:R-:W-:Y:S01]  /*5950*/  @!P3 LEA R11, P0, R9, R6.reuse, 0x5 ;  /* 0x00000006090bb211 */ /* 0x080fe200078028ff */
[----:B------:R-:W-:Y:S01]  /*5960*/  IMAD.IADD R3, R7, 0x1, R3 ;  /* 0x0000000107037824 */ /* 0x000fe200078e0203 */
[-C--:B------:R-:W-:Y:S04]  /*5970*/  IADD3 R7, P1, R239, R6.reuse, RZ ;  /* 0x00000006ef077210 */ /* 0x080fe80007f3e0ff */
[----:B------:R-:W-:Y:S01]  /*5980*/  @!P3 LEA.HI.X R9, R9, R3, R4, 0x5, P0 ;  /* 0x000000030909b211 */ /* 0x000fe200000f2c04 */
[----:B------:R-:W-:Y:S01]  /*5990*/  IMAD.X R4, R3, 0x1, R227, P2 ;  /* 0x0000000103047824 */ /* 0x000fe200010e06e3 */
[----:B------:R-:W-:Y:S02]  /*59a0*/  LEA R14, P2, R5, c[0x0][0x1f8], 0x1 ;  /* 0x00007e00050e7a11 */ /* 0x000fe400078408ff */
[----:B------:R-:W-:Y:S01]  /*59b0*/  IADD3 R8, P0, R236, R6, RZ ;  /* 0x00000006ec087210 */ /* 0x000fe20007f1e0ff */
[----:B------:R-:W-:Y:S01]  /*59c0*/  IMAD.X R6, R3, 0x1, R238, P1 ;  /* 0x0000000103067824 */ /* 0x000fe200008e06ee */
[----:B------:R-:W-:Y:S02]  /*59d0*/  LEA.HI.X R15, R5, c[0x0][0x1fc], R4, 0x1, P2 ;  /* 0x00007f00050f7a11 */ /* 0x000fe400010f0c04 */
[----:B------:R-:W-:Y:S01]  /*59e0*/  LEA R12, P1, R7, c[0x0][0x1f8], 0x1 ;  /* 0x00007e00070c7a11 */ /* 0x000fe200078208ff */
[----:B------:R-:W-:Y:S01]  /*59f0*/  IMAD.X R3, R3, 0x1, R234, P0 ;  /* 0x0000000103037824 */ /* 0x000fe200000e06ea */
[C---:B------:R-:W-:Y:S01]  /*5a00*/  LEA R16, P0, R8.reuse, c[0x0][0x1f8], 0x1 ;  /* 0x00007e0008107a11 */ /* 0x040fe200078008ff */
[----:B------:R-:W-:Y:S01]  /*5a10*/  @!PT LDS RZ, [RZ] ;  /* 0x00000000fffff984 */ /* 0x000fe20000000800 */
[----:B------:R-:W-:Y:S01]  /*5a20*/  @!PT LDS RZ, [RZ] ;  /* 0x00000000fffff984 */ /* 0x000fe20000000800 */
[----:B------:R-:W-:Y:S01]  /*5a30*/  @!PT LDS RZ, [RZ] ;  /* 0x00000000fffff984 */ /* 0x000fe20000000800 */
[----:B------:R4:W-:Y:S01]  /*5a40*/  LDGSTS.E.BYPASS.LTC128B.128 [R218+0x100], [R14.64], !P6 ;  /* 0x001000000eda7fae */ /* 0x0009e2000f101d4a */
[----:B------:R-:W-:Y:S02]  /*5a50*/  LEA.HI.X R13, R7, c[0x0][0x1fc], R6, 0x1, P1 ;  /* 0x00007f00070d7a11 */ /* 0x000fe400008f0c06 */
[C---:B------:R-:W-:Y:S02]  /*5a60*/  @!P3 IADD3 R4, P2, R11.reuse, R220, RZ ;  /* 0x000000dc0b04b210 */ /* 0x040fe40007f5e0ff */
[----:B------:R-:W-:Y:S01]  /*5a70*/  LEA.HI.X R17, R8, c[0x0][0x1fc], R3, 0x1, P0 ;  /* 0x00007f0008117a11 */ /* 0x000fe200000f0c03 */
[----:B------:R4:W-:Y:S01]  /*5a80*/  LDGSTS.E.BYPASS.LTC128B.128 [R218+0xd00], [R12.64], !P5 ;  /* 0x00d000000cda7fae */ /* 0x0009e2000e901d4a */
[----:B------:R-:W-:Y:S01]  /*5a90*/  @!P3 IADD3 R3, P1, R11, R239, RZ ;  /* 0x000000ef0b03b210 */ /* 0x000fe20007f3e0ff */
[----:B------:R-:W-:Y:S01]  /*5aa0*/  @!P3 IMAD.X R5, R9, 0x1, R227, P2 ;  /* 0x000000010905b824 */ /* 0x000fe200010e06e3 */
[C---:B------:R-:W-:Y:S02]  /*5ab0*/  @!P3 LEA R20, P2, R4.reuse, c[0x0][0x1f8], 0x1 ;  /* 0x00007e000414ba11 */ /* 0x040fe400078408ff */
[----:B------:R4:W-:Y:S01]  /*5ac0*/  LDGSTS.E.BYPASS.LTC128B.128 [R218+0x1900], [R16.64], !P4 ;  /* 0x0190000010da7fae */ /* 0x0009e2000e101d4a */
[----:B------:R-:W-:Y:S01]  /*5ad0*/  @!P3 IADD3 R11, P0, R11, R236, RZ ;  /* 0x000000ec0b0bb210 */ /* 0x000fe20007f1e0ff */
[----:B------:R-:W-:Y:S01]  /*5ae0*/  @!P3 IMAD.X R6, R9, 0x1, R238, P1 ;  /* 0x000000010906b824 */ /* 0x000fe200008e06ee */
[----:B------:R-:W-:Y:S02]  /*5af0*/  @!P3 LEA.HI.X R21, R4, c[0x0][0x1fc], R5, 0x1, P2 ;  /* 0x00007f000415ba11 */ /* 0x000fe400010f0c05 */
[----:B------:R-:W-:Y:S01]  /*5b00*/  @!P3 LEA R18, P1, R3, c[0x0][0x1f8], 0x1 ;  /* 0x00007e000312ba11 */ /* 0x000fe200078208ff */
[----:B------:R-:W-:Y:S01]  /*5b10*/  @!P3 IMAD.X R8, R9, 0x1, R234, P0 ;  /* 0x000000010908b824 */ /* 0x000fe200000e06ea */
[----:B------:R-:W-:Y:S01]  /*5b20*/  @!P3 LEA R10, P0, R11, c[0x0][0x1f8], 0x1 ;  /* 0x00007e000b0aba11 */ /* 0x000fe200078008ff */
[----:B------:R4:W-:Y:S01]  /*5b30*/  @!P3 LDGSTS.E.BYPASS.LTC128B.128 [R218+0x900], [R20.64], !P6 ;  /* 0x0090000014dabfae */ /* 0x0009e2000f101d4a */
[----:B------:R-:W-:Y:S02]  /*5b40*/  @!P3 LEA.HI.X R19, R3, c[0x0][0x1fc], R6, 0x1, P1 ;  /* 0x00007f000313ba11 */ /* 0x000fe400008f0c06 */
[----:B------:R-:W-:Y:S03]  /*5b50*/  @!P3 LEA.HI.X R11, R11, c[0x0][0x1fc], R8, 0x1, P0 ;  /* 0x00007f000b0bba11 */ /* 0x000fe600000f0c08 */
[----:B------:R4:W-:Y:S05]  /*5b60*/  @!P3 LDGSTS.E.BYPASS.LTC128B.128 [R218+0x1500], [R18.64], !P5 ;  /* 0x0150000012dabfae */ /* 0x0009ea000e901d4a */
[----:B------:R4:W-:Y:S02]  /*5b70*/  @!P3 LDGSTS.E.BYPASS.LTC128B.128 [R218+0x2100], [R10.64], !P4 ;  /* 0x021000000adabfae */ /* 0x0009e4000e101d4a */
.L_x_407:
[-C--:B--2-4-:R-:W-:Y:S01]  /*5b80*/  HMMA.16816.F32 R4, R152, R156.reuse, RZ ;  /* 0x0000009c9804723c */ /* 0x094fe200000018ff */
[----:B------:R-:W-:Y:S02]  /*5b90*/  LDSM.16.M88.4 R192, [R216+0x3100] ;  /* 0x00310000d8c0783b */ /* 0x000fe40000000200 */
[----:B------:R-:W-:Y:S05]  /*5ba0*/  ISETP.GT.AND P0, PT, R230, R219, PT ;  /* 0x000000dbe600720c */ /* 0x000fea0003f04270 */
[C---:B---3--:R-:W-:Y:S01]  /*5bb0*/  HMMA.16816.F32 R8, R160.reuse, R156, RZ ;  /* 0x0000009ca008723c */ /* 0x048fe200000018ff */
[----:B------:R-:W0:Y:S07]  /*5bc0*/  LDGDEPBAR ;  /* 0x00000000000079af */ /* 0x000e2e0000000000 */
[-C--:B------:R-:W-:Y:S01]  /*5bd0*/  HMMA.16816.F32 R12, R160, R158.reuse, RZ ;  /* 0x0000009ea00c723c */ /* 0x080fe200000018ff */
[----:B------:R-:W-:Y:S07]  /*5be0*/  LDSM.16.M88.4 R196, [R217+0x7900] ;  /* 0x00790000d9c4783b */ /* 0x000fee0000000200 */
[C---:B------:R-:W-:Y:S01]  /*5bf0*/  HMMA.16816.F32 R16, R152.reuse, R158, RZ ;  /* 0x0000009e9810723c */ /* 0x040fe200000018ff */
[----:B------:R-:W2:Y:S07]  /*5c00*/  LDSM.16.M88.4 R156, [R217+0x6900] ;  /* 0x00690000d99c783b */ /* 0x000eae0000000200 */
[-C--:B-1----:R-:W-:Y:S08]  /*5c10*/  HMMA.16816.F32 R20, R152, R164.reuse, RZ ;  /* 0x000000a49814723c */ /* 0x082ff000000018ff */
[C---:B------:R-:W-:Y:S08]  /*5c20*/  HMMA.16816.F32 R24, R160.reuse, R164, RZ ;  /* 0x000000a4a018723c */ /* 0x040ff000000018ff */
[-C--:B------:R-:W-:Y:S08]  /*5c30*/  HMMA.16816.F32 R28, R160, R166.reuse, RZ ;  /* 0x000000a6a01c723c */ /* 0x080ff000000018ff */
[C---:B------:R-:W-:Y:S01]  /*5c40*/  HMMA.16816.F32 R32, R152.reuse, R166, RZ ;  /* 0x000000a69820723c */ /* 0x040fe200000018ff */
[----:B------:R-:W-:Y:S07]  /*5c50*/  LDSM.16.M88.4 R164, [R213+0x6900] ;  /* 0x00690000d5a4783b */ /* 0x000fee0000000200 */
[-C--:B------:R-:W-:Y:S08]  /*5c60*/  HMMA.16816.F32 R36, R152, R168.reuse, RZ ;  /* 0x000000a89824723c */ /* 0x080ff000000018ff */
[C---:B------:R-:W-:Y:S08]  /*5c70*/  HMMA.16816.F32 R40, R160.reuse, R168, RZ ;  /* 0x000000a8a028723c */ /* 0x040ff000000018ff */
[-C--:B------:R-:W-:Y:S01]  /*5c80*/  HMMA.16816.F32 R44, R160, R170.reuse, RZ ;  /* 0x000000aaa02c723c */ /* 0x080fe200000018ff */
[----:B------:R-:W-:Y:S07]  /*5c90*/  LDSM.16.M88.4 R160, [R216+0x3900] ;  /* 0x00390000d8a0783b */ /* 0x000fee0000000200 */
[----:B------:R-:W-:Y:S01]  /*5ca0*/  HMMA.16816.F32 R48, R152, R170, RZ ;  /* 0x000000aa9830723c */ /* 0x000fe200000018ff */
[----:B------:R-:W1:Y:S07]  /*5cb0*/  LDSM.16.M88.4 R152, [R216+0x3500] ;  /* 0x00350000d898783b */ /* 0x000e6e0000000200 */
[-C--:B------:R-:W-:Y:S01]  /*5cc0*/  HMMA.16816.F32 R4, R172, R176.reuse, R4 ;  /* 0x000000b0ac04723c */ /* 0x080fe20000001804 */
[----:B------:R-:W3:Y:S07]  /*5cd0*/  LDSM.16.M88.4 R168, [R209] ;  /* 0x00000000d1a8783b */ /* 0x000eee0000000200 */
[C---:B------:R-:W-:Y:S08]  /*5ce0*/  HMMA.16816.F32 R8, R180.reuse, R176, R8 ;  /* 0x000000b0b408723c */ /* 0x040ff00000001808 */
[-C--:B------:R-:W-:Y:S08]  /*5cf0*/  HMMA.16816.F32 R12, R180, R178.reuse, R12 ;  /* 0x000000b2b40c723c */ /* 0x080ff0000000180c */
[C---:B------:R-:W-:Y:S01]  /*5d00*/  HMMA.16816.F32 R16, R172.reuse, R178, R16 ;  /* 0x000000b2ac10723c */ /* 0x040fe20000001810 */
[----:B------:R-:W4:Y:S07]  /*5d10*/  LDSM.16.M88.4 R176, [R213+0x7900] ;  /* 0x00790000d5b0783b */ /* 0x000f2e0000000200 */
[-C--:B------:R-:W-:Y:S08]  /*5d20*/  HMMA.16816.F32 R20, R172, R184.reuse, R20 ;  /* 0x000000b8ac14723c */ /* 0x080ff00000001814 */
[C---:B------:R-:W-:Y:S08]  /*5d30*/  HMMA.16816.F32 R24, R180.reuse, R184, R24 ;  /* 0x000000b8b418723c */ /* 0x040ff00000001818 */
[-C--:B------:R-:W-:Y:S08]  /*5d40*/  HMMA.16816.F32 R28, R180, R186.reuse, R28 ;  /* 0x000000bab41c723c */ /* 0x080ff0000000181c */
[C---:B------:R-:W-:Y:S01]  /*5d50*/  HMMA.16816.F32 R32, R172.reuse, R186, R32 ;  /* 0x000000baac20723c */ /* 0x040fe20000001820 */
[----:B------:R-:W-:Y:S07]  /*5d60*/  LDSM.16.M88.4 R184, [R216+0x4100] ;  /* 0x00410000d8b8783b */ /* 0x000fee0000000200 */
[-C--:B------:R-:W-:Y:S08]  /*5d70*/  HMMA.16816.F32 R36, R172, R188.reuse, R36 ;  /* 0x000000bcac24723c */ /* 0x080ff00000001824 */
[C---:B------:R-:W-:Y:S08]  /*5d80*/  HMMA.16816.F32 R40, R180.reuse, R188, R40 ;  /* 0x000000bcb428723c */ /* 0x040ff00000001828 */
[-C--:B------:R-:W-:Y:S01]  /*5d90*/  HMMA.16816.F32 R44, R180, R190.reuse, R44 ;  /* 0x000000beb42c723c */ /* 0x080fe2000000182c */
[----:B------:R-:W-:Y:S07]  /*5da0*/  LDSM.16.M88.4 R180, [R207] ;  /* 0x00000000cfb4783b */ /* 0x000fee0000000200 */
[----:B------:R-:W-:Y:S01]  /*5db0*/  HMMA.16816.F32 R48, R172, R190, R48 ;  /* 0x000000beac30723c */ /* 0x000fe20000001830 */
[----:B------:R-:W5:Y:S07]  /*5dc0*/  LDSM.16.M88.4 R172, [R208] ;  /* 0x00000000d0ac783b */ /* 0x000f6e0000000200 */
[-C--:B--2---:R-:W-:Y:S01]  /*5dd0*/  HMMA.16816.F32 R4, R156, R192.reuse, R4 ;  /* 0x000000c09c04723c */ /* 0x084fe20000001804 */
[----:B------:R-:W-:Y:S07]  /*5de0*/  LDSM.16.M88.4 R188, [R213+0x9900] ;  /* 0x00990000d5bc783b */ /* 0x000fee0000000200 */
[C---:B------:R-:W-:Y:S08]  /*5df0*/  HMMA.16816.F32 R8, R196.reuse, R192, R8 ;  /* 0x000000c0c408723c */ /* 0x040ff00000001808 */
[-C--:B------:R-:W-:Y:S08]  /*5e00*/  HMMA.16816.F32 R12, R196, R194.reuse, R12 ;  /* 0x000000c2c40c723c */ /* 0x080ff0000000180c */
[C---:B------:R-:W-:Y:S01]  /*5e10*/  HMMA.16816.F32 R16, R156.reuse, R194, R16 ;  /* 0x000000c29c10723c */ /* 0x040fe20000001810 */
[----:B------:R-:W-:Y:S07]  /*5e20*/  LDSM.16.M88.4 R192, [R205] ;  /* 0x00000000cdc0783b */ /* 0x000fee0000000200 */
[-C--:B-1----:R-:W-:Y:S08]  /*5e30*/  HMMA.16816.F32 R20, R156, R152.reuse, R20 ;  /* 0x000000989c14723c */ /* 0x082ff00000001814 */
[C---:B------:R-:W-:Y:S08]  /*5e40*/  HMMA.16816.F32 R24, R196.reuse, R152, R24 ;  /* 0x00000098c418723c */ /* 0x040ff00000001818 */
[-C--:B------:R-:W-:Y:S08]  /*5e50*/  HMMA.16816.F32 R28, R196, R154.reuse, R28 ;  /* 0x0000009ac41c723c */ /* 0x080ff0000000181c */
[C---:B------:R-:W-:Y:S01]  /*5e60*/  HMMA.16816.F32 R32, R156.reuse, R154, R32 ;  /* 0x0000009a9c20723c */ /* 0x040fe20000001820 */
[----:B------:R-:W-:Y:S07]  /*5e70*/  LDSM.16.M88.4 R152, [R217+0x8900] ;  /* 0x00890000d998783b */ /* 0x000fee0000000200 */
[-C--:B------:R-:W-:Y:S08]  /*5e80*/  HMMA.16816.F32 R36, R156, R160.reuse, R36 ;  /* 0x000000a09c24723c */ /* 0x080ff00000001824 */
[C---:B------:R-:W-:Y:S08]  /*5e90*/  HMMA.16816.F32 R40, R196.reuse, R160, R40 ;  /* 0x000000a0c428723c */ /* 0x040ff00000001828 */
[-C--:B------:R-:W-:Y:S08]  /*5ea0*/  HMMA.16816.F32 R44, R196, R162.reuse, R44 ;  /* 0x000000a2c42c723c */ /* 0x080ff0000000182c */
[----:B------:R-:W-:Y:S01]  /*5eb0*/  HMMA.16816.F32 R48, R156, R162, R48 ;  /* 0x000000a29c30723c */ /* 0x000fe20000001830 */
[----:B------:R-:W1:Y:S07]  /*5ec0*/  LDSM.16.M88.4 R156, [R216+0x3d00] ;  /* 0x003d0000d89c783b */ /* 0x000e6e0000000200 */
[-C--:B---3--:R-:W-:Y:S01]  /*5ed0*/  HMMA.16816.F32 R4, R164, R168.reuse, R4 ;  /* 0x000000a8a404723c */ /* 0x088fe20000001804 */
[----:B------:R-:W2:Y:S07]  /*5ee0*/  LDSM.16.M88.4 R160, [R217+0x9900] ;  /* 0x00990000d9a0783b */ /* 0x000eae0000000200 */
[C---:B----4-:R-:W-:Y:S08]  /*5ef0*/  HMMA.16816.F32 R8, R176.reuse, R168, R8 ;  /* 0x000000a8b008723c */ /* 0x050ff00000001808 */
[-C--:B------:R-:W-:Y:S08]  /*5f00*/  HMMA.16816.F32 R12, R176, R170.reuse, R12 ;  /* 0x000000aab00c723c */ /* 0x080ff0000000180c */
[C---:B------:R-:W-:Y:S01]  /*5f10*/  HMMA.16816.F32 R16, R164.reuse, R170, R16 ;  /* 0x000000aaa410723c */ /* 0x040fe20000001810 */
[----:B------:R-:W3:Y:S07]  /*5f20*/  LDSM.16.M88.4 R168, [R216+0x4500] ;  /* 0x00450000d8a8783b */ /* 0x000eee0000000200 */
[-C--:B-----5:R-:W-:Y:S08]  /*5f30*/  HMMA.16816.F32 R20, R164, R172.reuse, R20 ;  /* 0x000000aca414723c */ /* 0x0a0ff00000001814 */
[C---:B------:R-:W-:Y:S08]  /*5f40*/  HMMA.16816.F32 R24, R176.reuse, R172, R24 ;  /* 0x000000acb018723c */ /* 0x040ff00000001818 */
[-C--:B------:R-:W-:Y:S08]  /*5f50*/  HMMA.16816.F32 R28, R176, R174.reuse, R28 ;  /* 0x000000aeb01c723c */ /* 0x080ff0000000181c */
[C---:B------:R-:W-:Y:S01]  /*5f60*/  HMMA.16816.F32 R32, R164.reuse, R174, R32 ;  /* 0x000000aea420723c */ /* 0x040fe20000001820 */
[----:B------:R-:W-:Y:S07]  /*5f70*/  LDSM.16.M88.4 R172, [R213+0x8900] ;  /* 0x00890000d5ac783b */ /* 0x000fee0000000200 */
[-C--:B------:R-:W-:Y:S08]  /*5f80*/  HMMA.16816.F32 R36, R164, R180.reuse, R36 ;  /* 0x000000b4a424723c */ /* 0x080ff00000001824 */
[C---:B------:R-:W-:Y:S08]  /*5f90*/  HMMA.16816.F32 R40, R176.reuse, R180, R40 ;  /* 0x000000b4b028723c */ /* 0x040ff00000001828 */
[-C--:B------:R-:W-:Y:S01]  /*5fa0*/  HMMA.16816.F32 R44, R176, R182.reuse, R44 ;  /* 0x000000b6b02c723c */ /* 0x080fe2000000182c */
[----:B------:R-:W4:Y:S07]  /*5fb0*/  LDSM.16.M88.4 R176, [R206] ;  /* 0x00000000ceb0783b */ /* 0x000f2e0000000200 */
[----:B------:R-:W-:Y:S01]  /*5fc0*/  HMMA.16816.F32 R48, R164, R182, R48 ;  /* 0x000000b6a430723c */ /* 0x000fe20000001830 */
[----:B------:R-:W5:Y:S01]  /*5fd0*/  LDSM.16.M88.4 R164, [R204] ;  /* 0x00000000cca4783b */ /* 0x000f620000000200 */
[----:B------:R-:W-:Y:S06]  /*5fe0*/  DEPBAR.LE SB0, 0x0 ;  /* 0x000080000000791a */ /* 0x000fec0000000000 */
[-C--:B-1----:R-:W-:Y:S01]  /*5ff0*/  HMMA.16816.F32 R4, R152, R156.reuse, R4 ;  /* 0x0000009c9804723c */ /* 0x082fe20000001804 */
[----:B------:R-:W-:Y:S07]  /*6000*/  BAR.SYNC.DEFER_BLOCKING 0x0 ;  /* 0x0000000000007b1d */ /* 0x000fee0000010000 */
[C---:B--2---:R-:W-:Y:S08]  /*6010*/  HMMA.16816.F32 R8, R160.reuse, R156, R8 ;  /* 0x0000009ca008723c */ /* 0x044ff00000001808 */
[-C--:B------:R-:W-:Y:S08]  /*6020*/  HMMA.16816.F32 R12, R160, R158.reuse, R12 ;  /* 0x0000009ea00c723c */ /* 0x080ff0000000180c */
[C---:B------:R-:W-:Y:S08]  /*6030*/  HMMA.16816.F32 R16, R152.reuse, R158, R16 ;  /* 0x0000009e9810723c */ /* 0x040ff00000001810 */
[-C--:B------:R-:W-:Y:S08]  /*6040*/  HMMA.16816.F32 R20, R152, R184.reuse, R20 ;  /* 0x000000b89814723c */ /* 0x080ff00000001814 */
[C---:B------:R-:W-:Y:S08]  /*6050*/  HMMA.16816.F32 R24, R160.reuse, R184, R24 ;  /* 0x000000b8a018723c */ /* 0x040ff00000001818 */
[-C--:B------:R-:W-:Y:S08]  /*6060*/  HMMA.16816.F32 R28, R160, R186.reuse, R28 ;  /* 0x000000baa01c723c */ /* 0x080ff0000000181c */
[C---:B------:R-:W-:Y:S08]  /*6070*/  HMMA.16816.F32 R32, R152.reuse, R186, R32 ;  /* 0x000000ba9820723c */ /* 0x040ff00000001820 */
[-C--:B---3--:R-:W-:Y:S08]  /*6080*/  HMMA.16816.F32 R36, R152, R168.reuse, R36 ;  /* 0x000000a89824723c */ /* 0x088ff00000001824 */
[C---:B------:R-:W-:Y:S08]  /*6090*/  HMMA.16816.F32 R40, R160.reuse, R168, R40 ;  /* 0x000000a8a028723c */ /* 0x040ff00000001828 */
[-C--:B------:R-:W-:Y:S08]  /*60a0*/  HMMA.16816.F32 R44, R160, R170.reuse, R44 ;  /* 0x000000aaa02c723c */ /* 0x080ff0000000182c */
[----:B------:R-:W-:Y:S08]  /*60b0*/  HMMA.16816.F32 R48, R152, R170, R48 ;  /* 0x000000aa9830723c */ /* 0x000ff00000001830 */
[-C--:B----4-:R-:W-:Y:S08]  /*60c0*/  HMMA.16816.F32 R4, R172, R176.reuse, R4 ;  /* 0x000000b0ac04723c */ /* 0x090ff00000001804 */
[C---:B------:R-:W-:Y:S08]  /*60d0*/  HMMA.16816.F32 R8, R188.reuse, R176, R8 ;  /* 0x000000b0bc08723c */ /* 0x040ff00000001808 */
[-C--:B------:R-:W-:Y:S08]  /*60e0*/  HMMA.16816.F32 R12, R188, R178.reuse, R12 ;  /* 0x000000b2bc0c723c */ /* 0x080ff0000000180c */
[C---:B------:R-:W-:Y:S08]  /*60f0*/  HMMA.16816.F32 R16, R172.reuse, R178, R16 ;  /* 0x000000b2ac10723c */ /* 0x040ff00000001810 */
[-C--:B------:R-:W-:Y:S08]  /*6100*/  HMMA.16816.F32 R20, R172, R192.reuse, R20 ;  /* 0x000000c0ac14723c */ /* 0x080ff00000001814 */
[C---:B------:R-:W-:Y:S08]  /*6110*/  HMMA.16816.F32 R24, R188.reuse, R192, R24 ;  /* 0x000000c0bc18723c */ /* 0x040ff00000001818 */
[-C--:B------:R-:W-:Y:S08]  /*6120*/  HMMA.16816.F32 R28, R188, R194.reuse, R28 ;  /* 0x000000c2bc1c723c */ /* 0x080ff0000000181c */
[C---:B------:R-:W-:Y:S08]  /*6130*/  HMMA.16816.F32 R32, R172.reuse, R194, R32 ;  /* 0x000000c2ac20723c */ /* 0x040ff00000001820 */
[-C--:B-----5:R-:W-:Y:S08]  /*6140*/  HMMA.16816.F32 R36, R172, R164.reuse, R36 ;  /* 0x000000a4ac24723c */ /* 0x0a0ff00000001824 */
[C---:B------:R-:W-:Y:S08]  /*6150*/  HMMA.16816.F32 R40, R188.reuse, R164, R40 ;  /* 0x000000a4bc28723c */ /* 0x040ff00000001828 */
[-C--:B------:R-:W-:Y:S08]  /*6160*/  HMMA.16816.F32 R44, R188, R166.reuse, R44 ;  /* 0x000000a6bc2c723c */ /* 0x080ff0000000182c */
[----:B------:R-:W-:Y:S01]  /*6170*/  HMMA.16816.F32 R48, R172, R166, R48 ;  /* 0x000000a6ac30723c */ /* 0x000fe20000001830 */
[----:B------:R-:W-:-:S07]  /*6180*/  @!P0 BRA `(.L_x_408) ;  /* 0x000002f000008947 */ /* 0x000fce0003800000 */
[----:B------:R-:W-:Y:S02]  /*6190*/  IADD3 R152, R230, -0x1, RZ ;  /* 0xffffffffe6987810 */ /* 0x000fe40007ffe0ff */
[----:B------:R-:W-:Y:S02]  /*61a0*/  IADD3 R3, -R232, 0x30, RZ ;  /* 0x00000030e8037810 */ /* 0x000fe40007ffe1ff */
[----:B------:R-:W-:Y:S01]  /*61b0*/  SHF.R.S32.HI R149, RZ, 0x1f, R152 ;  /* 0x0000001fff957819 */ /* 0x000fe20000011498 */
[C---:B------:R-:W-:Y:S01]  /*61c0*/  IMAD.WIDE.U32 R162, R152.reuse, c[0x0][0x1e0], RZ ;  /* 0x0000780098a27a25 */ /* 0x040fe200078e00ff */
[----:B------:R-:W-:Y:S03]  /*61d0*/  ISETP.GE.AND P1, PT, R3, 0x1, PT ;  /* 0x000000010300780c */ /* 0x000fe60003f26270 */
[----:B------:R-:W-:Y:S04]  /*61e0*/  IMAD R149, R149, c[0x0][0x1e0], RZ ;  /* 0x0000780095957a24 */ /* 0x000fe800078e02ff */
[----:B------:R-:W-:Y:S04]  /*61f0*/  IMAD R149, R152, c[0x0][0x1e4], R149 ;  /* 0x0000790098957a24 */ /* 0x000fe800078e0295 */
[----:B------:R-:W-:Y:S02]  /*6200*/  IMAD.IADD R149, R163, 0x1, R149 ;  /* 0x00000001a3957824 */ /* 0x000fe400078e0295 */
[----:B------:R-:W-:Y:S04]  /*6210*/  IMAD.WIDE.U32 R162, R162, 0x30, RZ ;  /* 0x00000030a2a27825 */ /* 0x000fe800078e00ff */
[----:B------:R-:W-:Y:S01]  /*6220*/  IMAD R149, R149, 0x30, RZ ;  /* 0x0000003095957824 */ /* 0x000fe200078e02ff */
[-C--:B------:R-:W-:Y:S02]  /*6230*/  @P1 IADD3 R152, P0, R224, R162.reuse, RZ ;  /* 0x000000a2e0981210 */ /* 0x080fe40007f1e0ff */
[-C--:B------:R-:W-:Y:S01]  /*6240*/  @P1 IADD3 R154, P2, R203, R162.reuse, RZ ;  /* 0x000000a2cb9a1210 */ /* 0x080fe20007f5e0ff */
[----:B------:R-:W-:Y:S04]  /*6250*/  IMAD.IADD R149, R163, 0x1, R149 ;  /* 0x00000001a3957824 */ /* 0x000fe800078e0295 */
[C---:B------:R-:W-:Y:S01]  /*6260*/  @P1 IMAD.X R151, R149.reuse, 0x1, R229, P0 ;  /* 0x0000000195971824 */ /* 0x040fe200000e06e5 */
[----:B------:R-:W-:Y:S01]  /*6270*/  @P1 LEA R158, P0, R152, c[0x0][0x1c8], 0x1 ;  /* 0x00007200989e1a11 */ /* 0x000fe200078008ff */
[----:B------:R-:W-:Y:S01]  /*6280*/  @P1 IMAD.X R153, R149, 0x1, R202, P2 ;  /* 0x0000000195991824 */ /* 0x000fe200010e06ca */
[----:B------:R-:W-:Y:S02]  /*6290*/  @P1 LEA R156, P2, R154, c[0x0][0x1c8], 0x1 ;  /* 0x000072009a9c1a11 */ /* 0x000fe400078408ff */
[----:B------:R-:W-:Y:S02]  /*62a0*/  @P1 LEA.HI.X R159, R152, c[0x0][0x1cc], R151, 0x1, P0 ;  /* 0x00007300989f1a11 */ /* 0x000fe400000f0c97 */
[----:B------:R-:W-:Y:S02]  /*62b0*/  ISETP.GE.AND P0, PT, R3, 0x21, PT ;  /* 0x000000210300780c */ /* 0x000fe40003f06270 */
[----:B------:R-:W-:Y:S01]  /*62c0*/  @P1 LEA.HI.X R157, R154, c[0x0][0x1cc], R153, 0x1, P2 ;  /* 0x000073009a9d1a11 */ /* 0x000fe200010f0c99 */
[----:B------:R-:W-:Y:S01]  /*62d0*/  @!PT LDS RZ, [RZ] ;  /* 0x00000000fffff984 */ /* 0x000fe20000000800 */
[----:B------:R-:W-:Y:S01]  /*62e0*/  @!PT LDS RZ, [RZ] ;  /* 0x00000000fffff984 */ /* 0x000fe20000000800 */
[----:B------:R-:W-:Y:S01]  /*62f0*/  @!PT LDS RZ, [RZ] ;  /* 0x00000000fffff984 */ /* 0x000fe20000000800 */
[----:B------:R1:W-:Y:S01]  /*6300*/  @P1 LDGSTS.E.BYPASS.LTC128B.128 [R218+0x2500], [R158.64], !P6 ;  /* 0x025000009eda1fae */ /* 0x0003e2000f101d4a */
[----:B------:R-:W-:Y:S04]  /*6310*/  @P1 IADD3 R152, P2, R201, R162, RZ ;  /* 0x000000a2c9981210 */ /* 0x000fe80007f5e0ff */
[----:B------:R1:W-:Y:S01]  /*6320*/  @P1 LDGSTS.E.BYPASS.LTC128B.128 [R218+0x3100], [R156.64], !P5 ;  /* 0x031000009cda1fae */ /* 0x0003e2000e901d4a */
[C---:B------:R-:W-:Y:S01]  /*6330*/  @P1 IMAD.X R3, R149.reuse, 0x1, R200, P2 ;  /* 0x0000000195031824 */ /* 0x040fe200010e06c8 */
[C---:B------:R-:W-:Y:S04]  /*6340*/  @P1 LEA R160, P2, R152.reuse, c[0x0][0x1c8], 0x1 ;  /* 0x0000720098a01a11 */ /* 0x040fe800078408ff */
[----:B------:R-:W-:Y:S02]  /*6350*/  @P1 LEA.HI.X R161, R152, c[0x0][0x1cc], R3, 0x1, P2 ;  /* 0x0000730098a11a11 */ /* 0x000fe400010f0c03 */
[----:B------:R-:W-:Y:S03]  /*6360*/  @P0 IADD3 R152, P2, R162, UR7, RZ ;  /* 0x00000007a2980c10 */ /* 0x000fe6000ff5e0ff */
[----:B------:R1:W-:Y:S01]  /*6370*/  @P1 LDGSTS.E.BYPASS.LTC128B.128 [R218+0x3d00], [R160.64], !P4 ;  /* 0x03d00000a0da1fae */ /* 0x0003e2000e101d4a */
[----:B------:R-:W-:Y:S02]  /*6380*/  @P0 IADD3.X R149, R149, UR6, RZ, P2, !PT ;  /* 0x0000000695950c10 */ /* 0x000fe400097fe4ff */
[----:B------:R-:W-:Y:S05]  /*6390*/  @P0 IADD3 R154, P2, R152, R224, RZ ;  /* 0x000000e0989a0210 */ /* 0x000fea0007f5e0ff */
[C---:B------:R-:W-:Y:S01]  /*63a0*/  @P0 IMAD.X R3, R149.reuse, 0x1, R229, P2 ;  /* 0x0000000195030824 */ /* 0x040fe200010e06e5 */
[C---:B------:R-:W-:Y:S04]  /*63b0*/  @P0 LEA R162, P2, R154.reuse, c[0x0][0x1c8], 0x1 ;  /* 0x000072009aa20a11 */ /* 0x040fe800078408ff */
[----:B------:R-:W-:Y:S02]  /*63c0*/  @P0 LEA.HI.X R163, R154, c[0x0][0x1cc], R3, 0x1, P2 ;  /* 0x000073009aa30a11 */ /* 0x000fe400010f0c03 */
[----:B------:R-:W-:Y:S03]  /*63d0*/  @P0 IADD3 R154, P2, R152, R203, RZ ;  /* 0x000000cb989a0210 */ /* 0x000fe60007f5e0ff */
[----:B------:R1:W-:Y:S02]  /*63e0*/  @P0 LDGSTS.E.BYPASS.LTC128B.128 [R218+0x2d00], [R162.64], !P6 ;  /* 0x02d00000a2da0fae */ /* 0x0003e4000f101d4a */
[C---:B------:R-:W-:Y:S01]  /*63f0*/  @P0 IMAD.X R3, R149.reuse, 0x1, R202, P2 ;  /* 0x0000000195030824 */ /* 0x040fe200010e06ca */
[C---:B------:R-:W-:Y:S04]  /*6400*/  @P0 LEA R164, P2, R154.reuse, c[0x0][0x1c8], 0x1 ;  /* 0x000072009aa40a11 */ /* 0x040fe800078408ff */
[----:B------:R-:W-:Y:S02]  /*6410*/  @P0 LEA.HI.X R165, R154, c[0x0][0x1cc], R3, 0x1, P2 ;  /* 0x000073009aa50a11 */ /* 0x000fe400010f0c03 */
[----:B------:R-:W-:Y:S03]  /*6420*/  @P0 IADD3 R152, P2, R152, R201, RZ ;  /* 0x000000c998980210 */ /* 0x000fe60007f5e0ff */
[----:B------:R1:W-:Y:S02]  /*6430*/  @P0 LDGSTS.E.BYPASS.LTC128B.128 [R218+0x3900], [R164.64], !P5 ;  /* 0x03900000a4da0fae */ /* 0x0003e4000e901d4a */
[----:B------:R-:W-:Y:S01]  /*6440*/  @P0 IMAD.X R149, R149, 0x1, R200, P2 ;  /* 0x0000000195950824 */ /* 0x000fe200010e06c8 */
[C---:B------:R-:W-:Y:S04]  /*6450*/  @P0 LEA R154, P2, R152.reuse, c[0x0][0x1c8], 0x1 ;  /* 0x00007200989a0a11 */ /* 0x040fe800078408ff */
[----:B------:R-:W-:Y:S05]  /*6460*/  @P0 LEA.HI.X R155, R152, c[0x0][0x1cc], R149, 0x1, P2 ;  /* 0x00007300989b0a11 */ /* 0x000fea00010f0c95 */
[----:B------:R1:W-:Y:S04]  /*6470*/  @P0 LDGSTS.E.BYPASS.LTC128B.128 [R218+0x4500], [R154.64], !P4 ;  /* 0x045000009ada0fae */ /* 0x0003e8000e101d4a */
.L_x_408:
[----:B------:R-:W-:Y:S01]  /*6480*/  PLOP3.LUT P1, PT, PT, PT, UP2, 0x80, 0x0 ;  /* 0x000000000000781c */ /* 0x000fe20003f2f028 */
[----:B------:R-:W0:Y:S01]  /*6490*/  LDGDEPBAR ;  /* 0x00000000000079af */ /* 0x000e220000000000 */
[----:B------:R-:W-:Y:S01]  /*64a0*/  PLOP3.LUT P0, PT, PT, PT, UP2, 0x80, 0x0 ;  /* 0x000000000000781c */ /* 0x000fe20003f0f028 */
[----:B-1----:R-:W-:Y:S02]  /*64b0*/  IMAD.MOV.U32 R158, RZ, RZ, R222 ;  /* 0x000000ffff9e7224 */ /* 0x002fe400078e00de */
[----:B------:R-:W-:Y:S05]  /*64c0*/  IMAD R156, R230, -0x30, RZ ;  /* 0xffffffd0e69c7824 */ /* 0x000fea00078e02ff */
[----:B------:R-:W-:Y:S03]  /*64d0*/  IADD3 R153, -R223, 0x1, R156 ;  /* 0x00000001df997810 */ /* 0x000fe60007ffe19c */
[----:B------:R-:W-:Y:S01]  /*64e0*/  @P1 IMAD.HI.U32 R3, R222, c[0x0][0x2c8], RZ ;  /* 0x0000b200de031a27 */ /* 0x000fe200078e00ff */
[----:B------:R-:W-:Y:S04]  /*64f0*/  IADD3 R153, R153, c[0x0][0x1d0], RZ ;  /* 0x0000740099997a10 */ /* 0x000fe80007ffe0ff */
[----:B------:R-:W-:Y:S02]  /*6500*/  @P0 SHF.R.U32.HI R158, RZ, c[0x0][0x2cc], R3 ;  /* 0x0000b300ff9e0a19 */ /* 0x000fe40000011603 */
[----:B------:R-:W-:Y:S02]  /*6510*/  PLOP3.LUT P0, PT, PT, PT, UP1, 0x40, 0x0 ;  /* 0x000000000000781c */ /* 0x000fe40003f0e818 */
[----:B------:R-:W-:Y:S01]  /*6520*/  IADD3 R153, R153, -c[0x0][0x168], RZ ;  /* 0x80005a0099997a10 */ /* 0x000fe20007ffe0ff */
[----:B------:R-:W1:Y:S03]  /*6530*/  SHFL.IDX PT, R152, R158, RZ, 0x1c1f ;  /* 0x001c1fff9e987589 */ /* 0x000e6600000e0000 */
[C---:B------:R-:W-:Y:S02]  /*6540*/  IADD3 R155, R153.reuse, c[0x0][0x328], RZ ;  /* 0x0000ca00999b7a10 */ /* 0x040fe40007ffe0ff */
[----:B------:R-:W-:Y:S03]  /*6550*/  IADD3 R153, R153, UR8, RZ ;  /* 0x0000000899997c10 */ /* 0x000fe6000fffe0ff */
[----:B-1----:R-:W-:Y:S02]  /*6560*/  IMAD.IADD R171, R155, 0x1, R152 ;  /* 0x000000019bab7824 */ /* 0x002fe400078e0298 */
[----:B------:R-:W-:Y:S01]  /*6570*/  IMAD.IADD R168, R152, 0x1, R153 ;  /* 0x0000000198a87824 */ /* 0x000fe200078e0299 */
[----:B------:R-:W-:-:S05]  /*6580*/  @P0 BRA `(.L_x_409) ;  /* 0x0000019000000947 */ /* 0x000fca0003800000 */
[----:B------:R-:W-:Y:S01]  /*6590*/  IADD3 R149, R152, c[0x0][0x1d0], RZ ;  /* 0x0000740098957a10 */ /* 0x000fe20007ffe0ff */
[----:B------:R-:W-:Y:S03]  /*65a0*/  BSSY B0, `(.L_x_410) ;  /* 0x0000012000007945 */ /* 0x000fe60003800000 */
[----:B------:R-:W-:Y:S04]  /*65b0*/  IADD3 R149, R149, -c[0x0][0x168], RZ ;  /* 0x80005a0095957a10 */ /* 0x000fe80007ffe0ff */
[----:B------:R-:W-:Y:S11]  /*65c0*/  ISETP.GT.AND P0, PT, R149, -0x1, PT ;  /* 0xffffffff9500780c */ /* 0x000ff60003f04270 */
[----:B------:R-:W-:Y:S02]  /*65d0*/  @!UPT UIADD3 URZ, URZ, URZ, URZ ;  /* 0x0000003f3f3ff290 */ /* 0x000fe4000fffe03f */
[----:B------:R-:W-:-:S05]  /*65e0*/  @P0 BRA `(.L_x_411) ;  /* 0x0000008000000947 */ /* 0x000fca0003800000 */
[----:B------:R-:W-:Y:S01]  /*65f0*/  LOP3.LUT R149, RZ, R149, RZ, 0x33, !PT ;  /* 0x00000095ff957212 */ /* 0x000fe200078e33ff */
[----:B------:R-:W-:Y:S05]  /*6600*/  IMAD.MOV.U32 R3, RZ, RZ, c[0x0][0x32c] ;  /* 0x0000cb00ff037624 */ /* 0x000fea00078e00ff */
[----:B------:R-:W-:Y:S11]  /*6610*/  ISETP.NE.AND P0, PT, R3, 0x1, PT ;  /* 0x000000010300780c */ /* 0x000ff60003f05270 */
[----:B------:R-:W-:Y:S02]  /*6620*/  @!UPT UIADD3 URZ, URZ, URZ, URZ ;  /* 0x0000003f3f3ff290 */ /* 0x000fe4000fffe03f */
[----:B------:R-:W-:Y:S05]  /*6630*/  @P0 IMAD.HI.U32 R3, R149, c[0x0][0x330], RZ ;  /* 0x0000cc0095030a27 */ /* 0x000fea00078e00ff */
[----:B------:R-:W-:Y:S04]  /*6640*/  @P0 SHF.R.U32.HI R149, RZ, c[0x0][0x334], R3 ;  /* 0x0000cd00ff950a19 */ /* 0x000fe80000011603 */
[----:B------:R-:W-:Y:S01]  /*6650*/  LOP3.LUT R149, RZ, R149, RZ, 0x33, !PT ;  /* 0x00000095ff957212 */ /* 0x000fe200078e33ff */
[----:B------:R-:W-:-:S05]  /*6660*/  BRA `(.L_x_412) ;  /* 0x0000005000007947 */ /* 0x000fca0003800000 */
.L_x_411:
[----:B------:R-:W-:Y:S04]  /*6670*/  MOV R3, c[0x0][0x32c] ;  /* 0x0000cb0000037a02 */ /* 0x000fe80000000f00 */
[----:B------:R-:W-:Y:S11]  /*6680*/  ISETP.NE.AND P0, PT, R3, 0x1, PT ;  /* 0x000000010300780c */ /* 0x000ff60003f05270 */
[----:B------:R-:W-:Y:S02]  /*6690*/  @!UPT UIADD3 URZ, URZ, URZ, URZ ;  /* 0x0000003f3f3ff290 */ /* 0x000fe4000fffe03f */
[----:B------:R-:W-:Y:S05]  /*66a0*/  @P0 IMAD.HI.U32 R3, R149, c[0x0][0x330], RZ ;  /* 0x0000cc0095030a27 */ /* 0x000fea00078e00ff */
[----:B------:R-:W-:Y:S02]  /*66b0*/  @P0 SHF.R.U32.HI R149, RZ, c[0x0][0x334], R3 ;  /* 0x0000cd00ff950a19 */ /* 0x000fe40000011603 */
.L_x_412:
[----:B------:R-:W-:Y:S05]  /*66c0*/  BSYNC B0 ;  /* 0x0000000000007941 */ /* 0x000fea0003800000 */
.L_x_410:
[----:B------:R-:W-:Y:S04]  /*66d0*/  IMAD.IADD R152, R156, 0x1, -R223 ;  /* 0x000000019c987824 */ /* 0x000fe800078e0adf */
[----:B------:R-:W-:Y:S05]  /*66e0*/  IMAD R149, R149, c[0x0][0x32c], R152 ;  /* 0x0000cb0095957a24 */ /* 0x000fea00078e0298 */
[----:B------:R-:W-:Y:S02]  /*66f0*/  IADD3 R152, R149, c[0x0][0x32c], RZ ;  /* 0x0000cb0095987a10 */ /* 0x000fe40007ffe0ff */
[----:B------:R-:W-:Y:S02]  /*6700*/  IMNMX R168, R168, R149, !PT ;  /* 0x00000095a8a87217 */ /* 0x000fe40007800200 */
[----:B------:R-:W-:Y:S02]  /*6710*/  IMNMX R171, R171, R152, PT ;  /* 0x00000098abab7217 */ /* 0x000fe40003800200 */
.L_x_409:
[----:B------:R-:W-:Y:S01]  /*6720*/  PLOP3.LUT P0, PT, PT, PT, UP1, 0x40, 0x0 ;  /* 0x000000000000781c */ /* 0x000fe20003f0e818 */
[----:B------:R-:W1:Y:S02]  /*6730*/  SHFL.IDX PT, R152, R158, 0x1, 0x1c1f ;  /* 0x003c1f009e987f89 */ /* 0x000e6400000e0000 */
[----:B-1----:R-:W-:Y:S01]  /*6740*/  IADD3 R166, R153, R152, RZ ;  /* 0x0000009899a67210 */ /* 0x002fe20007ffe0ff */
[----:B------:R-:W-:Y:S09]  /*6750*/  IMAD.IADD R173, R155, 0x1, R152 ;  /* 0x000000019bad7824 */ /* 0x000ff200078e0298 */
        /* <DEDUP_REMOVED lines=15> */
.L_x_415:
[----:B------:R-:W-:Y:S04]  /*6850*/  MOV R3, c[0x0][0x32c] ;  /* 0x0000cb0000037a02 */ /* 0x000fe80000000f00 */
[----:B------:R-:W-:Y:S11]  /*6860*/  ISETP.NE.AND P0, PT, R3, 0x1, PT ;  /* 0x000000010300780c */ /* 0x000ff60003f05270 */
[----:B------:R-:W-:Y:S02]  /*6870*/  @!UPT UIADD3 URZ, URZ, URZ, URZ ;  /* 0x0000003f3f3ff290 */ /* 0x000fe4000fffe03f */
[----:B------:R-:W-:Y:S05]  /*6880*/  @P0 IMAD.HI.U32 R3, R152, c[0x0][0x330], RZ ;  /* 0x0000cc0098030a27 */ /* 0x000fea00078e00ff */
[----:B------:R-:W-:Y:S02]  /*6890*/  @P0 SHF.R.U32.HI R152, RZ, c[0x0][0x334], R3 ;  /* 0x0000cd00ff980a19 */ /* 0x000fe40000011603 */
.L_x_416:
[----:B------:R-:W-:Y:S05]  /*68a0*/  BSYNC B0 ;  /* 0x0000000000007941 */ /* 0x000fea0003800000 */
.L_x_414:
[----:B------:R-:W-:Y:S04]  /*68b0*/  IMAD.IADD R3, R156, 0x1, -R223 ;  /* 0x000000019c037824 */ /* 0x000fe800078e0adf */
[----:B------:R-:W-:Y:S05]  /*68c0*/  IMAD R3, R152, c[0x0][0x32c], R3 ;  /* 0x0000cb0098037a24 */ /* 0x000fea00078e0203 */
[----:B------:R-:W-:Y:S02]  /*68d0*/  IADD3 R152, R3, c[0x0][0x32c], RZ ;  /* 0x0000cb0003987a10 */ /* 0x000fe40007ffe0ff */
[----:B------:R-:W-:Y:S02]  /*68e0*/  IMNMX R166, R166, R3, !PT ;  /* 0x00000003a6a67217 */ /* 0x000fe40007800200 */
[----:B------:R-:W-:Y:S02]  /*68f0*/  IMNMX R173, R173, R152, PT ;  /* 0x00000098adad7217 */ /* 0x000fe40003800200 */
.L_x_413:
        /* <DEDUP_REMOVED lines=19> */
.L_x_419:
[----:B------:R-:W-:Y:S04]  /*6a30*/  MOV R3, c[0x0][0x32c] ;  /* 0x0000cb0000037a02 */ /* 0x000fe80000000f00 */
[----:B------:R-:W-:Y:S11]  /*6a40*/  ISETP.NE.AND P0, PT, R3, 0x1, PT ;  /* 0x000000010300780c */ /* 0x000ff60003f05270 */
[----:B------:R-:W-:Y:S02]  /*6a50*/  @!UPT UIADD3 URZ, URZ, URZ, URZ ;  /* 0x0000003f3f3ff290 */ /* 0x000fe4000fffe03f */
[----:B------:R-:W-:Y:S05]  /*6a60*/  @P0 IMAD.HI.U32 R3, R152, c[0x0][0x330], RZ ;  /* 0x0000cc0098030a27 */ /* 0x000fea00078e00ff */
[----:B------:R-:W-:Y:S02]  /*6a70*/  @P0 SHF.R.U32.HI R152, RZ, c[0x0][0x334], R3 ;  /* 0x0000cd00ff980a19 */ /* 0x000fe40000011603 */
.L_x_420:
[----:B------:R-:W-:Y:S05]  /*6a80*/  BSYNC B0 ;  /* 0x0000000000007941 */ /* 0x000fea0003800000 */
.L_x_418:
[----:B------:R-:W-:Y:S04]  /*6a90*/  IMAD.IADD R3, R156, 0x1, -R223 ;  /* 0x000000019c037824 */ /* 0x000fe800078e0adf */
[----:B------:R-:W-:Y:S05]  /*6aa0*/  IMAD R3, R152, c[0x0][0x32c], R3 ;  /* 0x0000cb0098037a24 */ /* 0x000fea00078e0203 */
[----:B------:R-:W-:Y:S02]  /*6ab0*/  IADD3 R149, R3, c[0x0][0x32c], RZ ;  /* 0x0000cb0003957a10 */ /* 0x000fe40007ffe0ff */
[----:B------:R-:W-:Y:S02]  /*6ac0*/  IMNMX R161, R161, R3, !PT ;  /* 0x00000003a1a17217 */ /* 0x000fe40007800200 */
[----:B------:R-:W-:Y:S02]  /*6ad0*/  IMNMX R162, R162, R149, PT ;  /* 0x00000095a2a27217 */ /* 0x000fe40003800200 */
.L_x_417:
[C---:B------:R-:W-:Y:S02]  /*6ae0*/  ISETP.GE.AND P2, PT, R156.reuse, 0x9, PT ;  /* 0x000000099c00780c */ /* 0x040fe40003f46270 */
[----:B------:R-:W-:Y:S02]  /*6af0*/  ISETP.GE.AND P1, PT, R156, 0xa, PT ;  /* 0x0000000a9c00780c */ /* 0x000fe40003f26270 */
[----:B------:R-:W-:Y:S02]  /*6b00*/  ISETP.GT.AND P0, PT, R168, 0x8, !P2 ;  /* 0x00000008a800780c */ /* 0x000fe40005704270 */
[----:B------:R-:W-:Y:S02]  /*6b10*/  P2R R151, PR, RZ, 0x4 ;  /* 0x00000004ff977803 */ /* 0x000fe40000000000 */
[C---:B------:R-:W-:Y:S02]  /*6b20*/  ISETP.LT.OR P0, PT, R171.reuse, 0x9, P0 ;  /* 0x00000009ab00780c */ /* 0x040fe40000701670 */
[----:B------:R-:W-:Y:S02]  /*6b30*/  P2R R149, PR, RZ, 0x2 ;  /* 0x00000002ff957803 */ /* 0x000fe40000000000 */
[----:B------:R-:W-:Y:S02]  /*6b40*/  FSEL R154, R16, -INF , !P0 ;  /* 0xff800000109a7808 */ /* 0x000fe40004000000 */
[----:B------:R-:W-:Y:S02]  /*6b50*/  ISETP.GT.AND P0, PT, R168, 0x9, !P1 ;  /* 0x00000009a800780c */ /* 0x000fe40004f04270 */
[----:B------:R-:W-:Y:S02]  /*6b60*/  P2R R169, PR, RZ, 0x40 ;  /* 0x00000040ffa97803 */ /* 0x000fe40000000000 */
[----:B------:R-:W-:Y:S02]  /*6b70*/  ISETP.LT.OR P0, PT, R171, 0xa, P0 ;  /* 0x0000000aab00780c */ /* 0x000fe40000701670 */
[----:B------:R-:W-:Y:S02]  /*6b80*/  ISETP.GE.AND P6, PT, R156, 0x1a, PT ;  /* 0x0000001a9c00780c */ /* 0x000fe40003fc6270 */
[----:B------:R-:W-:Y:S02]  /*6b90*/  FSEL R152, R17, -INF , !P0 ;  /* 0xff80000011987808 */ /* 0x000fe40004000000 */
[----:B------:R-:W-:Y:S02]  /*6ba0*/  ISETP.GT.AND P0, PT, R166, 0x8, !P2 ;  /* 0x00000008a600780c */ /* 0x000fe40005704270 */
[----:B------:R-:W-:Y:S02]  /*6bb0*/  ISETP.GE.AND P2, PT, R156, 0x11, PT ;  /* 0x000000119c00780c */ /* 0x000fe40003f46270 */
[C---:B------:R-:W-:Y:S02]  /*6bc0*/  ISETP.LT.OR P0, PT, R173.reuse, 0x9, P0 ;  /* 0x00000009ad00780c */ /* 0x040fe40000701670 */
[----:B------:R-:W-:Y:S02]  /*6bd0*/  P2R R164, PR, RZ, 0x20 ;  /* 0x00000020ffa47803 */ /* 0x000fe40000000000 */
[----:B------:R-:W-:Y:S02]  /*6be0*/  FSEL R3, R18, -INF , !P0 ;  /* 0xff80000012037808 */ /* 0x000fe40004000000 */
[----:B------:R-:W-:Y:S02]  /*6bf0*/  ISETP.GT.AND P0, PT, R166, 0x9, !P1 ;  /* 0x00000009a600780c */ /* 0x000fe40004f04270 */
[----:B------:R-:W-:Y:S02]  /*6c00*/  ISETP.GE.AND P1, PT, R156, 0x12, PT ;  /* 0x000000129c00780c */ /* 0x000fe40003f26270 */
[----:B------:R-:W-:Y:S02]  /*6c10*/  ISETP.LT.OR P0, PT, R173, 0xa, P0 ;  /* 0x0000000aad00780c */ /* 0x000fe40000701670 */
[----:B------:R-:W-:Y:S02]  /*6c20*/  P2R R159, PR, RZ, 0x2 ;  /* 0x00000002ff9f7803 */ /* 0x000fe40000000000 */
        /* <DEDUP_REMOVED lines=29> */
[----:B------:R-:W-:Y:S02]  /*6e00*/  P2R R175, PR, RZ, 0x8 ;  /* 0x00000008ffaf7803 */ /* 0x000fe40000000000 */
[----:B------:R-:W-:Y:S02]  /*6e10*/  FSEL R246, R33, -INF , !P0 ;  /* 0xff80000021f67808 */ /* 0x000fe40004000000 */
[----:B------:R-:W-:Y:S02]  /*6e20*/  ISETP.GT.AND P0, PT, R166, 0x18, !P1 ;  /* 0x00000018a600780c */ /* 0x000fe40004f04270 */
[----:B------:R-:W-:Y:S02]  /*6e30*/  ISETP.GE.AND P1, PT, R156, 0x29, PT ;  /* 0x000000299c00780c */ /* 0x000fe40003f26270 */
[C---:B------:R-:W-:Y:S04]  /*6e40*/  ISETP.LT.OR P0, PT, R173.reuse, 0x19, P0 ;  /* 0x00000019ad00780c */ /* 0x040fe80000701670 */
[----:B------:R-:W-:Y:S02]  /*6e50*/  FSEL R196, R34, -INF , !P0 ;  /* 0xff80000022c47808 */ /* 0x000fe40004000000 */
[----:B------:R-:W-:Y:S02]  /*6e60*/  ISETP.GT.AND P0, PT, R166, 0x19, !P6 ;  /* 0x00000019a600780c */ /* 0x000fe40007704270 */
[----:B------:R-:W-:Y:S02]  /*6e70*/  ISETP.GE.AND P6, PT, R156, 0x2, PT ;  /* 0x000000029c00780c */ /* 0x000fe40003fc6270 */
[----:B------:R-:W-:Y:S02]  /*6e80*/  ISETP.LT.OR P0, PT, R173, 0x1a, P0 ;  /* 0x0000001aad00780c */ /* 0x000fe40000701670 */
[----:B------:R-:W-:Y:S02]  /*6e90*/  P2R R174, PR, RZ, 0x40 ;  /* 0x00000040ffae7803 */ /* 0x000fe40000000000 */
[----:B------:R-:W-:Y:S02]  /*6ea0*/  FSEL R199, R35, -INF , !P0 ;  /* 0xff80000023c77808 */ /* 0x000fe40004000000 */
[----:B------:R-:W-:Y:S04]  /*6eb0*/  ISETP.GT.AND P0, PT, R168, 0x20, !P5 ;  /* 0x00000020a800780c */ /* 0x000fe80006f04270 */
[C---:B------:R-:W-:Y:S04]  /*6ec0*/  ISETP.LT.OR P0, PT, R171.reuse, 0x21, P0 ;  /* 0x00000021ab00780c */ /* 0x040fe80000701670 */
[----:B------:R-:W-:Y:S02]  /*6ed0*/  FSEL R198, R36, -INF , !P0 ;  /* 0xff80000024c67808 */ /* 0x000fe40004000000 */
[----:B------:R-:W-:Y:S02]  /*6ee0*/  ISETP.GT.AND P0, PT, R168, 0x21, !P4 ;  /* 0x00000021a800780c */ /* 0x000fe40006704270 */
[----:B------:R-:W-:Y:S02]  /*6ef0*/  P2R R36, PR, RZ, 0x10 ;  /* 0x00000010ff247803 */ /* 0x000fe40000000000 */
[----:B------:R-:W-:Y:S04]  /*6f00*/  ISETP.LT.OR P0, PT, R171, 0x22, P0 ;  /* 0x00000022ab00780c */ /* 0x000fe80000701670 */
[----:B------:R-:W-:Y:S02]  /*6f10*/  FSEL R197, R37, -INF , !P0 ;  /* 0xff80000025c57808 */ /* 0x000fe40004000000 */
[----:B------:R-:W-:Y:S04]  /*6f20*/  ISETP.GT.AND P0, PT, R166, 0x20, !P5 ;  /* 0x00000020a600780c */ /* 0x000fe80006f04270 */
[C---:B------:R-:W-:Y:S04]  /*6f30*/  ISETP.LT.OR P0, PT, R173.reuse, 0x21, P0 ;  /* 0x00000021ad00780c */ /* 0x040fe80000701670 */
[----:B------:R-:W-:Y:S02]  /*6f40*/  FSEL R193, R38, -INF , !P0 ;  /* 0xff80000026c17808 */ /* 0x000fe40004000000 */
[----:B------:R-:W-:Y:S04]  /*6f50*/  ISETP.GT.AND P0, PT, R166, 0x21, !P4 ;  /* 0x00000021a600780c */ /* 0x000fe80006704270 */
[----:B------:R-:W-:Y:S04]  /*6f60*/  ISETP.LT.OR P0, PT, R173, 0x22, P0 ;  /* 0x00000022ad00780c */ /* 0x000fe80000701670 */
[----:B------:R-:W-:Y:S02]  /*6f70*/  FSEL R191, R39, -INF , !P0 ;  /* 0xff80000027bf7808 */ /* 0x000fe40004000000 */
[----:B------:R-:W-:Y:S04]  /*6f80*/  ISETP.GT.AND P0, PT, R168, RZ, !P3 ;  /* 0x000000ffa800720c */ /* 0x000fe80005f04270 */
[C---:B------:R-:W-:Y:S04]  /*6f90*/  ISETP.LT.OR P0, PT, R171.reuse, 0x1, P0 ;  /* 0x00000001ab00780c */ /* 0x040fe80000701670 */
[----:B------:R-:W-:Y:S02]  /*6fa0*/  FSEL R38, R4, -INF , !P0 ;  /* 0xff80000004267808 */ /* 0x000fe40004000000 */
[----:B------:R-:W-:Y:S04]  /*6fb0*/  ISETP.GT.AND P0, PT, R168, 0x1, !P6 ;  /* 0x00000001a800780c */ /* 0x000fe80007704270 */
[----:B------:R-:W-:Y:S04]  /*6fc0*/  ISETP.LT.OR P0, PT, R171, 0x2, P0 ;  /* 0x00000002ab00780c */ /* 0x000fe80000701670 */
[----:B------:R-:W-:Y:S02]  /*6fd0*/  FSEL R4, R5, -INF , !P0 ;  /* 0xff80000005047808 */ /* 0x000fe40004000000 */
[C---:B------:R-:W-:Y:S04]  /*6fe0*/  ISETP.GT.AND P0, PT, R166.reuse, 0x1, !P6 ;  /* 0x00000001a600780c */ /* 0x040fe80007704270 */
[----:B------:R-:W-:Y:S04]  /*6ff0*/  ISETP.LT.OR P0, PT, R173, 0x2, P0 ;  /* 0x00000002ad00780c */ /* 0x000fe80000701670 */
[----:B------:R-:W-:Y:S02]  /*7000*/  FSEL R5, R7, -INF , !P0 ;  /* 0xff80000007057808 */ /* 0x000fe40004000000 */
[----:B------:R-:W-:Y:S04]  /*7010*/  ISETP.GT.AND P0, PT, R166, RZ, !P3 ;  /* 0x000000ffa600720c */ /* 0x000fe80005f04270 */
[----:B------:R-:W-:Y:S04]  /*7020*/  ISETP.LT.OR P0, PT, R173, 0x1, P0 ;  /* 0x00000001ad00780c */ /* 0x000fe80000701670 */
[----:B------:R-:W-:Y:S02]  /*7030*/  FSEL R39, R6, -INF , !P0 ;  /* 0xff80000006277808 */ /* 0x000fe40004000000 */
[----:B------:R-:W-:Y:S04]  /*7040*/  ISETP.GT.AND P0, PT, R168, 0x28, !P1 ;  /* 0x00000028a800780c */ /* 0x000fe80004f04270 */
[C---:B------:R-:W-:Y:S04]  /*7050*/  ISETP.LT.OR P0, PT, R171.reuse, 0x29, P0 ;  /* 0x00000029ab00780c */ /* 0x040fe80000701670 */
[----:B------:R-:W-:Y:S02]  /*7060*/  FSEL R192, R48, -INF , !P0 ;  /* 0xff80000030c07808 */ /* 0x000fe40004000000 */
[----:B------:R-:W-:Y:S04]  /*7070*/  ISETP.GE.AND P0, PT, R156, 0x2a, PT ;  /* 0x0000002a9c00780c */ /* 0x000fe80003f06270 */
[----:B------:R-:W-:Y:S04]  /*7080*/  ISETP.GT.AND P2, PT, R168, 0x29, !P0 ;  /* 0x00000029a800780c */ /* 0x000fe80004744270 */
        /* <DEDUP_REMOVED lines=8> */
[----:B------:R-:W-:Y:S02]  /*7110*/  ISETP.GT.AND P2, PT, R161, 0x1, !P6 ;  /* 0x00000001a100780c */ /* 0x000fe40007744270 */
[----:B------:R-:W-:Y:S02]  /*7120*/  ISETP.NE.AND P6, PT, R176, RZ, PT ;  /* 0x000000ffb000720c */ /* 0x000fe40003fc5270 */
[C---:B------:R-:W-:Y:S04]  /*7130*/  ISETP.LT.OR P2, PT, R162.reuse, 0x2, P2 ;  /* 0x00000002a200780c */ /* 0x040fe80001741670 */
[----:B------:R-:W-:Y:S02]  /*7140*/  FSEL R37, R9, -INF , !P2 ;  /* 0xff80000009257808 */ /* 0x000fe40005000000 */
[----:B------:R-:W-:Y:S04]  /*7150*/  ISETP.NE.AND P2, PT, R151, RZ, PT ;  /* 0x000000ff9700720c */ /* 0x000fe80003f45270 */
[----:B------:R-:W-:Y:S04]  /*7160*/  ISETP.GT.AND P2, PT, R161, 0x8, !P2 ;  /* 0x00000008a100780c */ /* 0x000fe80005744270 */
[----:B------:R-:W-:Y:S04]  /*7170*/  ISETP.LT.OR P2, PT, R162, 0x9, P2 ;  /* 0x00000009a200780c */ /* 0x000fe80001741670 */
        /* <DEDUP_REMOVED lines=14> */
[C---:B------:R-:W-:Y:S04]  /*7260*/  ISETP.GT.AND P2, PT, R161.reuse, 0x18, !P2 ;  /* 0x00000018a100780c */ /* 0x040fe80005744270 */
[----:B------:R-:W-:Y:S04]  /*7270*/  ISETP.LT.OR P2, PT, R162, 0x19, P2 ;  /* 0x00000019a200780c */ /* 0x000fe80001741670 */
[----:B------:R-:W-:Y:S02]  /*7280*/  FSEL R242, R28, -INF , !P2 ;  /* 0xff8000001cf27808 */ /* 0x000fe40005000000 */
[----:B------:R-:W-:Y:S02]  /*7290*/  ISETP.GT.AND P2, PT, R161, 0x19, !P6 ;  /* 0x00000019a100780c */ /* 0x000fe40007744270 */
[----:B------:R-:W-:Y:S02]  /*72a0*/  ISETP.NE.AND P6, PT, R169, RZ, PT ;  /* 0x000000ffa900720c */ /* 0x000fe40003fc5270 */
[----:B------:R-:W-:Y:S04]  /*72b0*/  ISETP.LT.OR P2, PT, R162, 0x1a, P2 ;  /* 0x0000001aa200780c */ /* 0x000fe80001741670 */
[----:B------:R-:W-:Y:S02]  /*72c0*/  FSEL R245, R29, -INF , !P2 ;  /* 0xff8000001df57808 */ /* 0x000fe40005000000 */
[C---:B------:R-:W-:Y:S02]  /*72d0*/  ISETP.GT.AND P2, PT, R161.reuse, 0x20, !P5 ;  /* 0x00000020a100780c */ /* 0x040fe40006f44270 */
[----:B------:R-:W-:Y:S02]  /*72e0*/  ISETP.NE.AND P5, PT, R164, RZ, PT ;  /* 0x000000ffa400720c */ /* 0x000fe40003fa5270 */
[----:B------:R-:W-:Y:S04]  /*72f0*/  ISETP.LT.OR P2, PT, R162, 0x21, P2 ;  /* 0x00000021a200780c */ /* 0x000fe80001741670 */
[----:B------:R-:W-:Y:S02]  /*7300*/  FSEL R169, R40, -INF , !P2 ;  /* 0xff80000028a97808 */ /* 0x000fe40005000000 */
[----:B------:R-:W-:Y:S02]  /*7310*/  ISETP.GT.AND P2, PT, R161, 0x21, !P4 ;  /* 0x00000021a100780c */ /* 0x000fe40006744270 */
[----:B------:R-:W-:Y:S02]  /*7320*/  ISETP.NE.AND P4, PT, R163, RZ, PT ;  /* 0x000000ffa300720c */ /* 0x000fe40003f85270 */
[C---:B------:R-:W-:Y:S04]  /*7330*/  ISETP.LT.OR P2, PT, R162.reuse, 0x22, P2 ;  /* 0x00000022a200780c */ /* 0x040fe80001741670 */
[----:B------:R-:W-:Y:S02]  /*7340*/  FSEL R164, R41, -INF , !P2 ;  /* 0xff80000029a47808 */ /* 0x000fe40005000000 */
[C---:B------:R-:W-:Y:S04]  /*7350*/  ISETP.GT.AND P2, PT, R161.reuse, 0x28, !P1 ;  /* 0x00000028a100780c */ /* 0x040fe80004f44270 */
[----:B------:R-:W-:Y:S04]  /*7360*/  ISETP.LT.OR P2, PT, R162, 0x29, P2 ;  /* 0x00000029a200780c */ /* 0x000fe80001741670 */
[----:B------:R-:W-:Y:S02]  /*7370*/  FSEL R163, R44, -INF , !P2 ;  /* 0xff8000002ca37808 */ /* 0x000fe40005000000 */
[----:B------:R-:W-:Y:S02]  /*7380*/  ISETP.GT.AND P2, PT, R161, RZ, !P3 ;  /* 0x000000ffa100720c */ /* 0x000fe40005f44270 */
[----:B------:R-:W-:Y:S02]  /*7390*/  ISETP.NE.AND P3, PT, R165, RZ, PT ;  /* 0x000000ffa500720c */ /* 0x000fe40003f65270 */
[----:B------:R-:W-:Y:S04]  /*73a0*/  ISETP.LT.OR P2, PT, R162, 0x1, P2 ;  /* 0x00000001a200780c */ /* 0x000fe80001741670 */
[----:B------:R-:W-:Y:S02]  /*73b0*/  FSEL R25, R8, -INF , !P2 ;  /* 0xff80000008197808 */ /* 0x000fe40005000000 */
[----:B------:R-:W1:Y:S01]  /*73c0*/  SHFL.IDX PT, R8, R158, 0x3, 0x1c1f ;  /* 0x007c1f009e087f89 */ /* 0x000e6200000e0000 */
[----:B------:R-:W-:Y:S04]  /*73d0*/  ISETP.GT.AND P2, PT, R161, 0x29, !P0 ;  /* 0x00000029a100780c */ /* 0x000fe80004744270 */
[----:B------:R-:W-:Y:S04]  /*73e0*/  ISETP.LT.OR P2, PT, R162, 0x2a, P2 ;  /* 0x0000002aa200780c */ /* 0x000fe80001741670 */
[----:B------:R-:W-:Y:S02]  /*73f0*/  FSEL R161, R45, -INF , !P2 ;  /* 0xff8000002da17808 */ /* 0x000fe40005000000 */
[----:B------:R-:W-:Y:S01]  /*7400*/  PLOP3.LUT P2, PT, PT, PT, UP1, 0x40, 0x0 ;  /* 0x000000000000781c */ /* 0x000fe20003f4e818 */
[--C-:B-1----:R-:W-:Y:S02]  /*7410*/  IMAD.IADD R6, R155, 0x1, R8.reuse ;  /* 0x000000019b067824 */ /* 0x102fe400078e0208 */
[----:B------:R-:W-:Y:S10]  /*7420*/  IMAD.IADD R153, R153, 0x1, R8 ;  /* 0x0000000199997824 */ /* 0x000ff400078e0208 */
        /* <DEDUP_REMOVED lines=15> */
.L_x_423:
[----:B------:R-:W-:Y:S04]  /*7520*/  MOV R8, c[0x0][0x32c] ;  /* 0x0000cb0000087a02 */ /* 0x000fe80000000f00 */
[----:B------:R-:W-:Y:S11]  /*7530*/  ISETP.NE.AND P2, PT, R8, 0x1, PT ;  /* 0x000000010800780c */ /* 0x000ff60003f45270 */
[----:B------:R-:W-:Y:S02]  /*7540*/  @!UPT UIADD3 URZ, URZ, URZ, URZ ;  /* 0x0000003f3f3ff290 */ /* 0x000fe4000fffe03f */
[----:B------:R-:W-:Y:S05]  /*7550*/  @P2 IMAD.HI.U32 R8, R9, c[0x0][0x330], RZ ;  /* 0x0000cc0009082a27 */ /* 0x000fea00078e00ff */
[----:B------:R-:W-:Y:S02]  /*7560*/  @P2 SHF.R.U32.HI R9, RZ, c[0x0][0x334], R8 ;  /* 0x0000cd00ff092a19 */ /* 0x000fe40000011608 */
.L_x_424:
[----:B------:R-:W-:Y:S05]  /*7570*/  BSYNC B0 ;  /* 0x0000000000007941 */ /* 0x000fea0003800000 */
.L_x_422:
[----:B------:R-:W-:Y:S04]  /*7580*/  IMAD.IADD R156, R156, 0x1, -R223 ;  /* 0x000000019c9c7824 */ /* 0x000fe800078e0adf */
[----:B------:R-:W-:Y:S05]  /*7590*/  IMAD R156, R9, c[0x0][0x32c], R156 ;  /* 0x0000cb00099c7a24 */ /* 0x000fea00078e029c */
[----:B------:R-:W-:Y:S02]  /*75a0*/  IADD3 R9, R156, c[0x0][0x32c], RZ ;  /* 0x0000cb009c097a10 */ /* 0x000fe40007ffe0ff */
[----:B------:R-:W-:Y:S02]  /*75b0*/  IMNMX R153, R153, R156, !PT ;  /* 0x0000009c99997217 */ /* 0x000fe40007800200 */
[----:B------:R-:W-:Y:S02]  /*75c0*/  IMNMX R6, R6, R9, PT ;  /* 0x0000000906067217 */ /* 0x000fe40003800200 */
.L_x_421:
[----:B------:R-:W-:Y:S01]  /*75d0*/  ISETP.NE.AND P2, PT, R175, RZ, PT ;  /* 0x000000ffaf00720c */ /* 0x000fe20003f45270 */
[----:B------:R-:W-:Y:S01]  /*75e0*/  LDSM.16.MT88.4 R20, [R214+0x100] ;  /* 0x00010000d614783b */ /* 0x000fe20000004200 */
[----:B------:R-:W-:Y:S02]  /*75f0*/  FMNMX.FTZ R19, R38, R150, !PT ;  /* 0x0000009626137209 */ /* 0x000fe40007810000 */
[C---:B------:R-:W-:Y:S02]  /*7600*/  ISETP.GT.AND P2, PT, R153.reuse, RZ, !P2 ;  /* 0x000000ff9900720c */ /* 0x040fe40005744270 */
[----:B------:R-:W-:Y:S02]  /*7610*/  FMNMX.FTZ R19, R4, R19, !PT ;  /* 0x0000001304137209 */ /* 0x000fe40007810000 */
[----:B------:R-:W-:Y:S02]  /*7620*/  ISETP.LT.OR P2, PT, R6, 0x1, P2 ;  /* 0x000000010600780c */ /* 0x000fe40001741670 */
[----:B------:R-:W-:Y:S02]  /*7630*/  FMNMX.FTZ R19, R154, R19, !PT ;  /* 0x000000139a137209 */ /* 0x000fe40007810000 */
[----:B------:R-:W-:Y:S02]  /*7640*/  FSEL R13, R10, -INF , !P2 ;  /* 0xff8000000a0d7808 */ /* 0x000fe40005000000 */
[----:B------:R-:W-:Y:S02]  /*7650*/  ISETP.NE.AND P2, PT, R174, RZ, PT ;  /* 0x000000ffae00720c */ /* 0x000fe40003f45270 */
[----:B------:R-:W-:Y:S02]  /*7660*/  FMNMX.FTZ R19, R152, R19, !PT ;  /* 0x0000001398137209 */ /* 0x000fe40007810000 */
[----:B------:R-:W-:Y:S02]  /*7670*/  ISETP.GT.AND P2, PT, R153, 0x1, !P2 ;  /* 0x000000019900780c */ /* 0x000fe40005744270 */
        /* <DEDUP_REMOVED lines=18> */
[----:B------:R-:W-:Y:S02]  /*77a0*/  FMNMX.FTZ R19, R197, R10, !PT ;  /* 0x0000000ac5137209 */ /* 0x000fe40007810000 */
[----:B------:R-:W-:Y:S02]  /*77b0*/  ISETP.NE.AND P2, PT, R160, RZ, PT ;  /* 0x000000ffa000720c */ /* 0x000fe40003f45270 */
[----:B------:R-:W-:Y:S02]  /*77c0*/  FMNMX.FTZ R8, R157, R8, !PT ;  /* 0x000000089d087209 */ /* 0x000fe40007810000 */
[----:B------:R-:W-:Y:S02]  /*77d0*/  FMNMX.FTZ R10, R192, R19, !PT ;  /* 0x00000013c00a7209 */ /* 0x000fe40007810000 */
[----:B------:R-:W-:Y:S02]  /*77e0*/  ISETP.GT.AND P2, PT, R153, 0x10, !P2 ;  /* 0x000000109900780c */ /* 0x000fe40005744270 */
[----:B------:R-:W-:Y:S02]  /*77f0*/  FMNMX.FTZ R8, R195, R8, !PT ;  /* 0x00000008c3087209 */ /* 0x000fe40007810000 */
[----:B------:R-:W-:Y:S02]  /*7800*/  FMNMX.FTZ R17, R171, R10, !PT ;  /* 0x0000000aab117209 */ /* 0x000fe40007810000 */
[----:B------:R-:W-:Y:S02]  /*7810*/  ISETP.LT.OR P2, PT, R6, 0x11, P2 ;  /* 0x000000110600780c */ /* 0x000fe40001741670 */
[----:B------:R-:W-:Y:S02]  /*7820*/  FMNMX.FTZ R19, R189, R8, !PT ;  /* 0x00000008bd137209 */ /* 0x000fe40007810000 */
[----:B------:R-:W-:Y:S01]  /*7830*/  FSEL R244, R26, -INF , !P2 ;  /* 0xff8000001af47808 */ /* 0x000fe20005000000 */
[----:B------:R-:W1:Y:S01]  /*7840*/  SHFL.BFLY PT, R8, R17, 0x2, 0x1f ;  /* 0x0c401f0011087f89 */ /* 0x000e6200000e0000 */
        /* <DEDUP_REMOVED lines=12> */
[----:B-1----:R-:W-:Y:S02]  /*7910*/  FMNMX.FTZ R8, R17, R8, !PT ;  /* 0x0000000811087209 */ /* 0x002fe40007810000 */
[----:B------:R-:W-:Y:S02]  /*7920*/  FSEL R249, R30, -INF , !P2 ;  /* 0xff8000001ef97808 */ /* 0x000fe40005000000 */
[----:B------:R-:W-:Y:S01]  /*7930*/  ISETP.NE.AND P2, PT, R167, RZ, PT ;  /* 0x000000ffa700720c */ /* 0x000fe20003f45270 */
[----:B------:R-:W1:Y:S01]  /*7940*/  SHFL.BFLY PT, R151, R8, 0x1, 0x1f ;  /* 0x0c201f0008977f89 */ /* 0x000e6200000e0000 */
[----:B------:R-:W-:Y:S02]  /*7950*/  FMNMX.FTZ R12, R166, R19, !PT ;  /* 0x00000013a60c7209 */ /* 0x000fe40007810000 */
[----:B------:R-:W-:Y:S02]  /*7960*/  FMNMX.FTZ R10, R25, R2, !PT ;  /* 0x00000002190a7209 */ /* 0x000fe40007810000 */
[----:B------:R-:W-:Y:S02]  /*7970*/  ISETP.GT.AND P2, PT, R153, 0x19, !P2 ;  /* 0x000000199900780c */ /* 0x000fe40005744270 */
[----:B------:R-:W-:Y:S01]  /*7980*/  FMNMX.FTZ R10, R37, R10, !PT ;  /* 0x0000000a250a7209 */ /* 0x000fe20007810000 */
[----:B------:R-:W2:Y:S01]  /*7990*/  SHFL.BFLY PT, R149, R12, 0x2, 0x1f ;  /* 0x0c401f000c957f89 */ /* 0x000ea200000e0000 */
        /* <DEDUP_REMOVED lines=13> */
[----:B-1----:R-:W-:Y:S02]  /*7a70*/  FMNMX.FTZ R151, R8, R151, !PT ;  /* 0x0000009708977209 */ /* 0x002fe40007810000 */
[----:B------:R-:W-:Y:S02]  /*7a80*/  FMNMX.FTZ R10, R245, R10, !PT ;  /* 0x0000000af50a7209 */ /* 0x000fe40007810000 */
[----:B------:R-:W-:Y:S01]  /*7a90*/  ISETP.LT.OR P2, PT, R6, 0x22, P2 ;  /* 0x000000220600780c */ /* 0x000fe20001741670 */
[----:B------:R-:W-:Y:S01]  /*7aa0*/  FMUL.FTZ R241, R151, c[0x0][0x2d0] ;  /* 0x0000b40097f17a20 */ /* 0x000fe20000410000 */
[----:B--2---:R-:W-:Y:S02]  /*7ab0*/  FMNMX.FTZ R149, R12, R149, !PT ;  /* 0x000000950c957209 */ /* 0x004fe40007810000 */
[----:B------:R-:W-:Y:S02]  /*7ac0*/  FMNMX.FTZ R17, R169, R10, !PT ;  /* 0x0000000aa9117209 */ /* 0x000fe40007810000 */
[----:B------:R-:W-:Y:S01]  /*7ad0*/  FSEL R165, R43, -INF , !P2 ;  /* 0xff8000002ba57808 */ /* 0x000fe20005000000 */
[----:B------:R-:W1:Y:S01]  /*7ae0*/  SHFL.BFLY PT, R10, R149, 0x1, 0x1f ;  /* 0x0c201f00950a7f89 */ /* 0x000e6200000e0000 */
[----:B------:R-:W-:Y:S02]  /*7af0*/  FSETP.NEU.FTZ.AND P2, PT, R151, -INF , PT ;  /* 0xff8000009700780b */ /* 0x000fe40003f5d000 */
[----:B------:R-:W-:Y:S02]  /*7b00*/  FMNMX.FTZ R12, R13, R0, !PT ;  /* 0x000000000d0c7209 */ /* 0x000fe40007810000 */
[----:B------:R-:W-:Y:S02]  /*7b10*/  FSEL R241, R241, RZ, P2 ;  /* 0x000000fff1f17208 */ /* 0x000fe40001000000 */
[----:B------:R-:W-:Y:S02]  /*7b20*/  FMNMX.FTZ R8, R164, R17, !PT ;  /* 0x00000011a4087209 */ /* 0x000fe40007810000 */
[----:B------:R-:W-:Y:S01]  /*7b30*/  ISETP.GT.AND P1, PT, R153, 0x28, !P1 ;  /* 0x000000289900780c */ /* 0x000fe20004f24270 */
[--C-:B------:R-:W-:Y:S01]  /*7b40*/  FFMA.FTZ R155, R4, c[0x0][0x2d0], -R241.reuse ;  /* 0x0000b400049b7a23 */ /* 0x100fe200000108f1 */
[----:B------:R-:W-:Y:S01]  /*7b50*/  FMNMX.FTZ R4, R11, R12, !PT ;  /* 0x0000000c0b047209 */ /* 0x000fe20007810000 */
[--C-:B------:R-:W-:Y:S01]  /*7b60*/  FFMA.FTZ R175, R152, c[0x0][0x2d0], -R241.reuse ;  /* 0x0000b40098af7a23 */ /* 0x100fe200000108f1 */
[----:B------:R-:W-:Y:S01]  /*7b70*/  FMNMX.FTZ R8, R163, R8, !PT ;  /* 0x00000008a3087209 */ /* 0x000fe20007810000 */
[--C-:B------:R-:W-:Y:S01]  /*7b80*/  FFMA.FTZ R172, R38, c[0x0][0x2d0], -R241.reuse ;  /* 0x0000b40026ac7a23 */ /* 0x100fe200000108f1 */
[----:B------:R-:W-:Y:S01]  /*7b90*/  FMNMX.FTZ R4, R9, R4, !PT ;  /* 0x0000000409047209 */ /* 0x000fe20007810000 */
[--C-:B------:R-:W-:Y:S01]  /*7ba0*/  FFMA.FTZ R154, R154, c[0x0][0x2d0], -R241.reuse ;  /* 0x0000b4009a9a7a23 */ /* 0x100fe200000108f1 */
[----:B------:R-:W-:Y:S01]  /*7bb0*/  FMNMX.FTZ R17, R161, R8, !PT ;  /* 0x00000008a1117209 */ /* 0x000fe20007810000 */
[----:B------:R-:W-:Y:S01]  /*7bc0*/  MUFU.EX2 R155, R155 ;  /* 0x0000009b009b7308 */ /* 0x000fe20000000800 */
[----:B------:R-:W-:Y:S01]  /*7bd0*/  FMNMX.FTZ R19, R15, R4, !PT ;  /* 0x000000040f137209 */ /* 0x000fe20007810000 */
[--C-:B------:R-:W-:Y:S01]  /*7be0*/  FFMA.FTZ R186, R186, c[0x0][0x2d0], -R241.reuse ;  /* 0x0000b400baba7a23 */ /* 0x100fe200000108f1 */
[----:B------:R-:W-:Y:S01]  /*7bf0*/  ISETP.LT.OR P1, PT, R6, 0x29, P1 ;  /* 0x000000290600780c */ /* 0x000fe20000f21670 */
[----:B------:R-:W2:Y:S01]  /*7c00*/  SHFL.BFLY PT, R8, R17, 0x2, 0x1f ;  /* 0x0c401f0011087f89 */ /* 0x000ea200000e0000 */
[----:B------:R-:W-:Y:S01]  /*7c10*/  FMNMX.FTZ R4, R244, R19, !PT ;  /* 0x00000013f4047209 */ /* 0x000fe20007810000 */
[--C-:B------:R-:W-:Y:S01]  /*7c20*/  FFMA.FTZ R187, R188, c[0x0][0x2d0], -R241.reuse ;  /* 0x0000b400bcbb7a23 */ /* 0x100fe200000108f1 */
[----:B-1----:R-:W-:Y:S01]  /*7c30*/  FMNMX.FTZ R149, R149, R10, !PT ;  /* 0x0000000a95957209 */ /* 0x002fe20007810000 */
[--C-:B------:R-:W-:Y:S01]  /*7c40*/  FFMA.FTZ R190, R190, c[0x0][0x2d0], -R241.reuse ;  /* 0x0000b400bebe7a23 */ /* 0x100fe200000108f1 */
[----:B------:R-:W-:Y:S01]  /*7c50*/  FMNMX.FTZ R4, R247, R4, !PT ;  /* 0x00000004f7047209 */ /* 0x000fe20007810000 */
[----:B------:R-:W1:Y:S01]  /*7c60*/  MUFU.EX2 R172, R172 ;  /* 0x000000ac00ac7308 */ /* 0x000e620000000800 */
[----:B------:R-:W-:Y:S01]  /*7c70*/  FSEL R160, R46, -INF , !P1 ;  /* 0xff8000002ea07808 */ /* 0x000fe20004800000 */
[----:B------:R-:W-:Y:S01]  /*7c80*/  FMUL.FTZ R194, R149, c[0x0][0x2d0] ;  /* 0x0000b40095c27a20 */ /* 0x000fe20000410000 */
[----:B------:R-:W-:Y:S01]  /*7c90*/  FMNMX.FTZ R4, R249, R4, !PT ;  /* 0x00000004f9047209 */ /* 0x000fe20007810000 */
[--C-:B------:R-:W-:Y:S01]  /*7ca0*/  FFMA.FTZ R198, R198, c[0x0][0x2d0], -R241.reuse ;  /* 0x0000b400c6c67a23 */ /* 0x100fe200000108f1 */
[----:B------:R-:W-:Y:S01]  /*7cb0*/  FSETP.NEU.FTZ.AND P1, PT, R149, -INF , PT ;  /* 0xff8000009500780b */ /* 0x000fe20003f3d000 */
[--C-:B------:R-:W-:Y:S01]  /*7cc0*/  FFMA.FTZ R197, R197, c[0x0][0x2d0], -R241.reuse ;  /* 0x0000b400c5c57a23 */ /* 0x100fe200000108f1 */
[----:B------:R-:W-:Y:S02]  /*7cd0*/  FMNMX.FTZ R4, R251, R4, !PT ;  /* 0x00000004fb047209 */ /* 0x000fe40007810000 */
[----:B------:R-:W-:Y:S01]  /*7ce0*/  FSEL R194, R194, RZ, P1 ;  /* 0x000000ffc2c27208 */ /* 0x000fe20000800000 */
[----:B------:R-:W-:Y:S01]  /*7cf0*/  MUFU.EX2 R154, R154 ;  /* 0x0000009a009a7308 */ /* 0x000fe20000000800 */
[----:B------:R-:W-:Y:S02]  /*7d00*/  FMNMX.FTZ R4, R167, R4, !PT ;  /* 0x00000004a7047209 */ /* 0x000fe40007810000 */
        /* <DEDUP_REMOVED lines=9> */
[----:B------:R-:W3:Y:S01]  /*7da0*/  MUFU.EX2 R175, R175 ;  /* 0x000000af00af7308 */ /* 0x000ee20000000800 */
[----:B--2---:R-:W-:Y:S01]  /*7db0*/  FMNMX.FTZ R17, R17, R8, !PT ;  /* 0x0000000811117209 */ /* 0x004fe20007810000 */
[--C-:B------:R-:W-:Y:S01]  /*7dc0*/  FFMA.FTZ R250, R168, c[0x0][0x2d0], -R194.reuse ;  /* 0x0000b400a8fa7a23 */ /* 0x100fe200000108c2 */
[----:B------:R-:W-:Y:S01]  /*7dd0*/  FMNMX.FTZ R4, R153, R6, !PT ;  /* 0x0000000699047209 */ /* 0x000fe20007810000 */
[--C-:B------:R-:W-:Y:S01]  /*7de0*/  FFMA.FTZ R188, R195, c[0x0][0x2d0], -R194.reuse ;  /* 0x0000b400c3bc7a23 */ /* 0x100fe200000108c2 */
[----:B-1----:R-:W-:Y:S01]  /*7df0*/  F2FP.PACK_AB R156, R155, R172 ;  /* 0x000000ac9b9c723e */ /* 0x002fe200000000ff */
[----:B------:R-:W1:Y:S01]  /*7e00*/  SHFL.BFLY PT, R8, R17, 0x1, 0x1f ;  /* 0x0c201f0011087f89 */ /* 0x000e6200000e0000 */
[--C-:B------:R-:W-:Y:S02]  /*7e10*/  FFMA.FTZ R189, R189, c[0x0][0x2d0], -R194.reuse ;  /* 0x0000b400bdbd7a23 */ /* 0x100fe400000108c2 */
[--C-:B------:R-:W-:Y:S01]  /*7e20*/  FFMA.FTZ R195, R246, c[0x0][0x2d0], -R241.reuse ;  /* 0x0000b400f6c37a23 */ /* 0x100fe200000108f1 */
[----:B------:R-:W-:Y:S01]  /*7e30*/  MUFU.EX2 R173, R173 ;  /* 0x000000ad00ad7308 */ /* 0x000fe20000000800 */
[--C-:B------:R-:W-:Y:S02]  /*7e40*/  FFMA.FTZ R196, R196, c[0x0][0x2d0], -R194.reuse ;  /* 0x0000b400c4c47a23 */ /* 0x100fe400000108c2 */
[--C-:B------:R-:W-:Y:S01]  /*7e50*/  FFMA.FTZ R199, R199, c[0x0][0x2d0], -R194.reuse ;  /* 0x0000b400c7c77a23 */ /* 0x100fe200000108c2 */
[----:B------:R-:W2:Y:S01]  /*7e60*/  SHFL.BFLY PT, R5, R4, 0x2, 0x1f ;  /* 0x0c401f0004057f89 */ /* 0x000ea200000e0000 */
[--C-:B------:R-:W-:Y:S02]  /*7e70*/  FFMA.FTZ R248, R191, c[0x0][0x2d0], -R194.reuse ;  /* 0x0000b400bff87a23 */ /* 0x100fe400000108c2 */
[--C-:B------:R-:W-:Y:S02]  /*7e80*/  FFMA.FTZ R191, R192, c[0x0][0x2d0], -R241.reuse ;  /* 0x0000b400c0bf7a23 */ /* 0x100fe400000108f1 */
[----:B------:R-:W-:Y:S01]  /*7e90*/  FFMA.FTZ R241, R171, c[0x0][0x2d0], -R241 ;  /* 0x0000b400abf17a23 */ /* 0x000fe200000108f1 */
[----:B------:R-:W4:Y:S01]  /*7ea0*/  MUFU.EX2 R174, R174 ;  /* 0x000000ae00ae7308 */ /* 0x000f220000000800 */
[--C-:B------:R-:W-:Y:S02]  /*7eb0*/  FFMA.FTZ R193, R193, c[0x0][0x2d0], -R194.reuse ;  /* 0x0000b400c1c17a23 */ /* 0x100fe400000108c2 */
[----:B------:R-:W-:Y:S01]  /*7ec0*/  FFMA.FTZ R194, R166, c[0x0][0x2d0], -R194 ;  /* 0x0000b400a6c27a23 */ /* 0x000fe200000108c2 */
[----:B---3--:R-:W-:Y:S02]  /*7ed0*/  F2FP.PACK_AB R158, R175, R154 ;  /* 0x0000009aaf9e723e */ /* 0x008fe400000000ff */
[----:B-1----:R-:W-:Y:S04]  /*7ee0*/  FMNMX.FTZ R3, R17, R8, !PT ;  /* 0x0000000811037209 */ /* 0x002fe80007810000 */
[----:B------:R-:W-:Y:S01]  /*7ef0*/  MUFU.EX2 R179, R179 ;  /* 0x000000b300b37308 */ /* 0x000fe20000000800 */
[C---:B------:R-:W-:Y:S01]  /*7f00*/  FSETP.NEU.FTZ.AND P0, PT, R3.reuse, -INF , PT ;  /* 0xff8000000300780b */ /* 0x040fe20003f1d000 */
[----:B------:R-:W-:Y:S01]  /*7f10*/  FMUL.FTZ R170, R3, c[0x0][0x2d0] ;  /* 0x0000b40003aa7a20 */ /* 0x000fe20000410000 */
[----:B--2---:R-:W-:Y:S04]  /*7f20*/  FMNMX.FTZ R5, R4, R5, !PT ;  /* 0x0000000504057209 */ /* 0x004fe80007810000 */
[----:B------:R-:W-:Y:S03]  /*7f30*/  FSEL R170, R170, RZ, P0 ;  /* 0x000000ffaaaa7208 */ /* 0x000fe60000000000 */
[----:B------:R-:W1:Y:S01]  /*7f40*/  MUFU.EX2 R178, R178 ;  /* 0x000000b200b27308 */ /* 0x000e620000000800 */
[----:B------:R-:W2:Y:S01]  /*7f50*/  SHFL.BFLY PT, R152, R5, 0x1, 0x1f ;  /* 0x0c201f0005987f89 */ /* 0x000ea200000e0000 */
[----:B----4-:R-:W-:Y:S01]  /*7f60*/  F2FP.PACK_AB R157, R174, R173 ;  /* 0x000000adae9d723e */ /* 0x010fe200000000ff */
[--C-:B------:R-:W-:Y:S01]  /*7f70*/  FFMA.FTZ R181, R7, c[0x0][0x2d0], -R170.reuse ;  /* 0x0000b40007b57a23 */ /* 0x100fe200000108aa */
[----:B------:R-:W-:Y:S01]  /*7f80*/  FSEL R7, R151, RZ, P2 ;  /* 0x000000ff97077208 */ /* 0x000fe20001000000 */
[--C-:B------:R-:W-:Y:S02]  /*7f90*/  FFMA.FTZ R176, R37, c[0x0][0x2d0], -R170.reuse ;  /* 0x0000b40025b07a23 */ /* 0x100fe400000108aa */
[----:B------:R-:W-:Y:S02]  /*7fa0*/  FFMA.FTZ R177, R25, c[0x0][0x2d0], -R170 ;  /* 0x0000b40019b17a23 */ /* 0x000fe400000108aa */
[----:B------:R-:W-:Y:S01]  /*7fb0*/  FADD.FTZ R4, -R7, R150 ;  /* 0x0000009607047221 */ /* 0x000fe20000010100 */
[----:B------:R-:W-:Y:S01]  /*7fc0*/  FSEL R7, R149, RZ, P1 ;  /* 0x000000ff95077208 */ /* 0x000fe20000800000 */
[----:B------:R-:W-:Y:S01]  /*7fd0*/  FFMA.FTZ R180, R35, c[0x0][0x2d0], -R170 ;  /* 0x0000b40023b47a23 */ /* 0x000fe200000108aa */
[----:B------:R-:W-:Y:S01]  /*7fe0*/  MUFU.EX2 R176, R176 ;  /* 0x000000b000b07308 */ /* 0x000fe20000000800 */
[----:B------:R-:W-:Y:S01]  /*7ff0*/  FMUL.FTZ R150, R4, c[0x0][0x2d0] ;  /* 0x0000b40004967a20 */ /* 0x000fe20000410000 */
[----:B------:R-:W3:Y:S01]  /*8000*/  LDSM.16.MT88.4 R36, [R212+0x100] ;  /* 0x00010000d424783b */ /* 0x000ee20000004200 */
[----:B------:R-:W-:Y:S01]  /*8010*/  FADD.FTZ R4, -R7, R148 ;  /* 0x0000009407047221 */ /* 0x000fe20000010100 */
[----:B------:R-:W-:Y:S01]  /*8020*/  FSEL R7, R3, RZ, P0 ;  /* 0x000000ff03077208 */ /* 0x000fe20000000000 */
[----:B------:R-:W-:Y:S02]  /*8030*/  FFMA.FTZ R252, R169, c[0x0][0x2d0], -R170 ;  /* 0x0000b400a9fc7a23 */ /* 0x000fe400000108aa */
[----:B------:R-:W-:Y:S02]  /*8040*/  FMUL.FTZ R148, R4, c[0x0][0x2d0] ;  /* 0x0000b40004947a20 */ /* 0x000fe40000410000 */
[----:B------:R-:W-:Y:S01]  /*8050*/  FADD.FTZ R2, -R7, R2 ;  /* 0x0000000207027221 */ /* 0x000fe20000010100 */
[----:B------:R-:W4:Y:S01]  /*8060*/  MUFU.EX2 R150, R150 ;  /* 0x0000009600967308 */ /* 0x000f220000000800 */
[----:B-1----:R-:W-:Y:S01]  /*8070*/  F2FP.PACK_AB R159, R178, R179 ;  /* 0x000000b3b29f723e */ /* 0x002fe200000000ff */
[--C-:B------:R-:W-:Y:S01]  /*8080*/  FFMA.FTZ R240, R240, c[0x0][0x2d0], -R170.reuse ;  /* 0x0000b400f0f07a23 */ /* 0x100fe200000108aa */
[----:B--2---:R-:W-:Y:S01]  /*8090*/  FMNMX.FTZ R152, R5, R152, !PT ;  /* 0x0000009805987209 */ /* 0x004fe20007810000 */
[----:B------:R-:W-:Y:S02]  /*80a0*/  FMUL.FTZ R6, R2, c[0x0][0x2d0] ;  /* 0x0000b40002067a20 */ /* 0x000fe40000410000 */
[--C-:B------:R-:W-:Y:S01]  /*80b0*/  FFMA.FTZ R243, R243, c[0x0][0x2d0], -R170.reuse ;  /* 0x0000b400f3f37a23 */ /* 0x100fe200000108aa */
[C---:B------:R-:W-:Y:S01]  /*80c0*/  FSETP.NEU.FTZ.AND P0, PT, R152.reuse, -INF , PT ;  /* 0xff8000009800780b */ /* 0x040fe20003f1d000 */
[C---:B------:R-:W-:Y:S02]  /*80d0*/  FMUL.FTZ R162, R152.reuse, c[0x0][0x2d0] ;  /* 0x0000b40098a27a20 */ /* 0x040fe40000410000 */
[----:B------:R-:W1:Y:S01]  /*80e0*/  MUFU.EX2 R148, R148 ;  /* 0x0000009400947308 */ /* 0x000e620000000800 */
[----:B------:R-:W-:Y:S01]  /*80f0*/  FSEL R5, R152, RZ, P0 ;  /* 0x000000ff98057208 */ /* 0x000fe20000000000 */
[--C-:B------:R-:W-:Y:S01]  /*8100*/  FFMA.FTZ R242, R242, c[0x0][0x2d0], -R170.reuse ;  /* 0x0000b400f2f27a23 */ /* 0x100fe200000108aa */
[----:B------:R-:W-:Y:S01]  /*8110*/  FSEL R162, R162, RZ, P0 ;  /* 0x000000ffa2a27208 */ /* 0x000fe20000000000 */
[----:B------:R-:W-:Y:S01]  /*8120*/  FFMA.FTZ R245, R245, c[0x0][0x2d0], -R170 ;  /* 0x0000b400f5f57a23 */ /* 0x000fe200000108aa */
[C---:B------:R-:W-:Y:S01]  /*8130*/  ISETP.GT.AND P0, PT, R230.reuse, UR4, PT ;  /* 0x00000004e6007c0c */ /* 0x040fe2000bf04270 */
[----:B------:R-:W-:Y:S01]  /*8140*/  FADD.FTZ R5, -R5, R0 ;  /* 0x0000000005057221 */ /* 0x000fe20000010100 */
[----:B------:R-:W-:Y:S01]  /*8150*/  IADD3 R230, R230, -0x1, RZ ;  /* 0xffffffffe6e67810 */ /* 0x000fe20007ffe0ff */
[--C-:B------:R-:W-:Y:S02]  /*8160*/  FFMA.FTZ R185, R13, c[0x0][0x2d0], -R162.reuse ;  /* 0x0000b4000db97a23 */ /* 0x100fe400000108a2 */
[----:B------:R2:W5:Y:S01]  /*8170*/  MUFU.EX2 R2, R6 ;  /* 0x0000000600027308 */ /* 0x0005620000000800 */
[--C-:B------:R-:W-:Y:S02]  /*8180*/  FFMA.FTZ R182, R15, c[0x0][0x2d0], -R162.reuse ;  /* 0x0000b4000fb67a23 */ /* 0x100fe400000108a2 */
[----:B------:R-:W-:Y:S02]  /*8190*/  FMUL.FTZ R0, R5, c[0x0][0x2d0] ;  /* 0x0000b40005007a20 */ /* 0x000fe40000410000 */
[--C-:B------:R-:W-:Y:S02]  /*81a0*/  FFMA.FTZ R184, R11, c[0x0][0x2d0], -R162.reuse ;  /* 0x0000b4000bb87a23 */ /* 0x100fe400000108a2 */
[--C-:B------:R-:W-:Y:S02]  /*81b0*/  FFMA.FTZ R183, R9, c[0x0][0x2d0], -R162.reuse ;  /* 0x0000b40009b77a23 */ /* 0x100fe400000108a2 */
[C---:B----4-:R-:W-:Y:S01]  /*81c0*/  FMUL.FTZ R4, R150.reuse, R144 ;  /* 0x0000009096047220 */ /* 0x050fe20000410000 */
[----:B------:R-:W4:Y:S01]  /*81d0*/  MUFU.EX2 R0, R0 ;  /* 0x0000000000007308 */ /* 0x000f220000000800 */
[C---:B------:R-:W-:Y:S02]  /*81e0*/  FMUL.FTZ R5, R150.reuse, R145 ;  /* 0x0000009196057220 */ /* 0x040fe40000410000 */
[----:B------:R-:W-:Y:S02]  /*81f0*/  FMUL.FTZ R16, R150, R100 ;  /* 0x0000006496107220 */ /* 0x000fe40000410000 */
[----:B-1----:R-:W-:Y:S02]  /*8200*/  FMUL.FTZ R7, R148, R147 ;  /* 0x0000009394077220 */ /* 0x002fe40000410000 */
[----:B------:R-:W-:Y:S02]  /*8210*/  FMUL.FTZ R17, R150, R101 ;  /* 0x0000006596117220 */ /* 0x000fe40000410000 */
[C---:B------:R-:W-:Y:S01]  /*8220*/  FMUL.FTZ R18, R148.reuse, R102 ;  /* 0x0000006694127220 */ /* 0x040fe20000410000 */
[----:B------:R-:W1:Y:S01]  /*8230*/  MUFU.EX2 R177, R177 ;  /* 0x000000b100b17308 */ /* 0x000e620000000800 */
[C---:B------:R-:W-:Y:S02]  /*8240*/  FMUL.FTZ R19, R148.reuse, R103 ;  /* 0x0000006794137220 */ /* 0x040fe40000410000 */
[----:B------:R-:W3:Y:S01]  /*8250*/  LDSM.16.MT88.4 R100, [R214+0xd00] ;  /* 0x000d0000d664783b */ /* 0x000ee20000004200 */
[----:B--2---:R-:W-:Y:S02]  /*8260*/  FMUL.FTZ R6, R148, R146 ;  /* 0x0000009294067220 */ /* 0x004fe40000410000 */
[C---:B-----5:R-:W-:Y:S02]  /*8270*/  FMUL.FTZ R24, R2.reuse, R108 ;  /* 0x0000006c02187220 */ /* 0x060fe40000410000 */
[C---:B------:R-:W-:Y:S02]  /*8280*/  FMUL.FTZ R25, R2.reuse, R109 ;  /* 0x0000006d02197220 */ /* 0x040fe40000410000 */
[----:B------:R-:W-:Y:S01]  /*8290*/  MUFU.EX2 R181, R181 ;  /* 0x000000b500b57308 */ /* 0x000fe20000000800 */
[-C--:B------:R-:W-:Y:S01]  /*82a0*/  HMMA.16816.F32 R4, R156, R20.reuse, R4 ;  /* 0x000000149c04723c */ /* 0x080fe20000001804 */
[C---:B------:R-:W-:Y:S02]  /*82b0*/  FMUL.FTZ R8, R2.reuse, R140 ;  /* 0x0000008c02087220 */ /* 0x040fe40000410000 */
[----:B------:R-:W-:Y:S02]  /*82c0*/  FMUL.FTZ R9, R2, R141 ;  /* 0x0000008d02097220 */ /* 0x000fe40000410000 */
[C---:B----4-:R-:W-:Y:S02]  /*82d0*/  FMUL.FTZ R10, R0.reuse, R142 ;  /* 0x0000008e000a7220 */ /* 0x050fe40000410000 */
[----:B------:R-:W-:Y:S02]  /*82e0*/  FMUL.FTZ R11, R0, R143 ;  /* 0x0000008f000b7220 */ /* 0x000fe40000410000 */
[----:B------:R-:W2:Y:S03]  /*82f0*/  MUFU.EX2 R180, R180 ;  /* 0x000000b400b47308 */ /* 0x000ea60000000800 */
[----:B------:R-:W-:Y:S01]  /*8300*/  FMUL.FTZ R12, R2, R136 ;  /* 0x00000088020c7220 */ /* 0x000fe20000410000 */
[----:B-1----:R-:W-:Y:S01]  /*8310*/  F2FP.PACK_AB R144, R176, R177 ;  /* 0x000000b1b090723e */ /* 0x002fe200000000ff */
[----:B------:R-:W-:Y:S02]  /*8320*/  FMUL.FTZ R13, R2, R137 ;  /* 0x00000089020d7220 */ /* 0x000fe40000410000 */
[C---:B------:R-:W-:Y:S02]  /*8330*/  FMUL.FTZ R15, R0.reuse, R139 ;  /* 0x0000008b000f7220 */ /* 0x040fe40000410000 */
[C---:B------:R-:W-:Y:S01]  /*8340*/  FMUL.FTZ R14, R0.reuse, R138 ;  /* 0x0000008a000e7220 */ /* 0x040fe20000410000 */
[----:B------:R-:W-:Y:S01]  /*8350*/  MUFU.EX2 R185, R185 ;  /* 0x000000b900b97308 */ /* 0x000fe20000000800 */
[C---:B------:R-:W-:Y:S02]  /*8360*/  FMUL.FTZ R26, R0.reuse, R110 ;  /* 0x0000006e001a7220 */ /* 0x040fe40000410000 */
[----:B------:R-:W-:Y:S02]  /*8370*/  FMUL.FTZ R27, R0, R111 ;  /* 0x0000006f001b7220 */ /* 0x000fe40000410000 */
[----:B------:R-:W-:Y:S01]  /*8380*/  LDSM.16.MT88.4 R108, [R214+0x500] ;  /* 0x00050000d66c783b */ /* 0x000fe20000004200 */
[C---:B------:R-:W-:Y:S02]  /*8390*/  FMUL.FTZ R28, R2.reuse, R112 ;  /* 0x00000070021c7220 */ /* 0x040fe40000410000 */
[----:B------:R-:W-:Y:S02]  /*83a0*/  FMUL.FTZ R29, R2, R113 ;  /* 0x00000071021d7220 */ /* 0x000fe40000410000 */
[----:B------:R-:W1:Y:S01]  /*83b0*/  MUFU.EX2 R184, R184 ;  /* 0x000000b800b87308 */ /* 0x000e620000000800 */
[C---:B------:R-:W-:Y:S02]  /*83c0*/  FMUL.FTZ R30, R0.reuse, R114 ;  /* 0x00000072001e7220 */ /* 0x040fe40000410000 */
[----:B------:R-:W-:Y:S01]  /*83d0*/  FMUL.FTZ R31, R0, R115 ;  /* 0x00000073001f7220 */ /* 0x000fe20000410000 */
[----:B--2---:R-:W-:Y:S01]  /*83e0*/  F2FP.PACK_AB R146, R180, R181 ;  /* 0x000000b5b492723e */ /* 0x004fe200000000ff */
[----:B------:R-:W-:Y:S01]  /*83f0*/  LDSM.16.MT88.4 R112, [R212+0x500] ;  /* 0x00050000d470783b */ /* 0x000fe20000004200 */
[C---:B------:R-:W-:Y:S02]  /*8400*/  FMUL.FTZ R32, R150.reuse, R116 ;  /* 0x0000007496207220 */ /* 0x040fe40000410000 */
[----:B------:R-:W-:Y:S02]  /*8410*/  FMUL.FTZ R33, R150, R117 ;  /* 0x0000007596217220 */ /* 0x000fe40000410000 */
[----:B------:R-:W-:Y:S01]  /*8420*/  MUFU.EX2 R183, R183 ;  /* 0x000000b700b77308 */ /* 0x000fe20000000800 */
[C---:B------:R-:W-:Y:S02]  /*8430*/  FMUL.FTZ R34, R148.reuse, R118 ;  /* 0x0000007694227220 */ /* 0x040fe40000410000 */
[----:B------:R-:W-:Y:S02]  /*8440*/  FMUL.FTZ R35, R148, R119 ;  /* 0x0000007794237220 */ /* 0x000fe40000410000 */
[----:B------:R-:W-:Y:S01]  /*8450*/  LDSM.16.MT88.4 R116, [R214+0x1100] ;  /* 0x00110000d674783b */ /* 0x000fe20000004200 */
[C---:B------:R-:W-:Y:S02]  /*8460*/  FMUL.FTZ R48, R150.reuse, R128 ;  /* 0x0000008096307220 */ /* 0x040fe40000410000 */
[----:B------:R-:W-:Y:S02]  /*8470*/  FMUL.FTZ R49, R150, R129 ;  /* 0x0000008196317220 */ /* 0x000fe40000410000 */
[----:B------:R-:W2:Y:S01]  /*8480*/  MUFU.EX2 R182, R182 ;  /* 0x000000b600b67308 */ /* 0x000ea20000000800 */
[C---:B------:R-:W-:Y:S02]  /*8490*/  FMUL.FTZ R50, R148.reuse, R130 ;  /* 0x0000008294327220 */ /* 0x040fe40000410000 */
[----:B------:R-:W-:Y:S01]  /*84a0*/  FMUL.FTZ R51, R148, R131 ;  /* 0x0000008394337220 */ /* 0x000fe20000410000 */
[----:B-1----:R-:W-:Y:S01]  /*84b0*/  F2FP.PACK_AB R145, R184, R185 ;  /* 0x000000b9b891723e */ /* 0x002fe200000000ff */
[----:B------:R-:W-:Y:S01]  /*84c0*/  LDSM.16.MT88.4 R128, [R214+0x1500] ;  /* 0x00150000d680783b */ /* 0x000fe20000004200 */
[--C-:B------:R-:W-:Y:S02]  /*84d0*/  FFMA.FTZ R167, R167, c[0x0][0x2d0], -R162.reuse ;  /* 0x0000b400a7a77a23 */ /* 0x100fe400000108a2 */
[----:B------:R-:W-:Y:S02]  /*84e0*/  FFMA.FTZ R165, R165, c[0x0][0x2d0], -R162 ;  /* 0x0000b400a5a57a23 */ /* 0x000fe400000108a2 */
[----:B------:R-:W-:Y:S01]  /*84f0*/  MUFU.EX2 R136, R167 ;  /* 0x000000a700887308 */ /* 0x000fe20000000800 */
[C---:B------:R-:W-:Y:S02]  /*8500*/  FMUL.FTZ R40, R2.reuse, R124 ;  /* 0x0000007c02287220 */ /* 0x040fe40000410000 */
[----:B------:R-:W-:Y:S02]  /*8510*/  FMUL.FTZ R41, R2, R125 ;  /* 0x0000007d02297220 */ /* 0x000fe40000410000 */
[C---:B------:R-:W-:Y:S02]  /*8520*/  FMUL.FTZ R42, R0.reuse, R126 ;  /* 0x0000007e002a7220 */ /* 0x040fe40000410000 */
[----:B------:R-:W-:Y:S02]  /*8530*/  FMUL.FTZ R43, R0, R127 ;  /* 0x0000007f002b7220 */ /* 0x000fe40000410000 */
[C---:B------:R-:W-:Y:S01]  /*8540*/  FMUL.FTZ R44, R2.reuse, R132 ;  /* 0x00000084022c7220 */ /* 0x040fe20000410000 */
[----:B------:R-:W1:Y:S01]  /*8550*/  MUFU.EX2 R137, R165 ;  /* 0x000000a500897308 */ /* 0x000e620000000800 */
[----:B------:R-:W-:Y:S02]  /*8560*/  FMUL.FTZ R45, R2, R133 ;  /* 0x00000085022d7220 */ /* 0x000fe40000410000 */
[----:B------:R-:W-:Y:S01]  /*8570*/  FMUL.FTZ R46, R0, R134 ;  /* 0x00000086002e7220 */ /* 0x000fe20000410000 */
[----:B--2---:R-:W-:Y:S01]  /*8580*/  F2FP.PACK_AB R147, R182, R183 ;  /* 0x000000b7b693723e */ /* 0x004fe200000000ff */
[----:B------:R-:W-:Y:S02]  /*8590*/  FMUL.FTZ R47, R0, R135 ;  /* 0x00000087002f7220 */ /* 0x000fe40000410000 */
[C---:B------:R-:W-:Y:S02]  /*85a0*/  FMUL.FTZ R52, R150.reuse, R52 ;  /* 0x0000003496347220 */ /* 0x040fe40000410000 */
[----:B------:R-:W-:Y:S01]  /*85b0*/  FMUL.FTZ R53, R150, R53 ;  /* 0x0000003596357220 */ /* 0x000fe20000410000 */
[----:B------:R2:W-:Y:S01]  /*85c0*/  MUFU.EX2 R192, R241 ;  /* 0x000000f100c07308 */ /* 0x0005e20000000800 */
[C---:B------:R-:W-:Y:S01]  /*85d0*/  HMMA.16816.F32 R8, R144.reuse, R20, R8 ;  /* 0x000000149008723c */ /* 0x040fe20000001808 */
[C---:B------:R-:W-:Y:S02]  /*85e0*/  FMUL.FTZ R54, R148.reuse, R54 ;  /* 0x0000003694367220 */ /* 0x040fe40000410000 */
[----:B------:R-:W-:Y:S02]  /*85f0*/  FMUL.FTZ R55, R148, R55 ;  /* 0x0000003794377220 */ /* 0x000fe40000410000 */
[----:B------:R-:W-:Y:S02]  /*8600*/  FMUL.FTZ R56, R2, R56 ;  /* 0x0000003802387220 */ /* 0x000fe40000410000 */
[C---:B------:R-:W-:Y:S01]  /*8610*/  FMUL.FTZ R20, R150.reuse, R104 ;  /* 0x0000006896147220 */ /* 0x040fe20000410000 */
[-C--:B------:R-:W-:Y:S01]  /*8620*/  HMMA.16816.F32 R12, R144, R22.reuse, R12 ;  /* 0x00000016900c723c */ /* 0x080fe2000000180c */
[----:B------:R-:W-:Y:S01]  /*8630*/  FMUL.FTZ R21, R150, R105 ;  /* 0x0000006996157220 */ /* 0x000fe20000410000 */
[----:B------:R-:W-:Y:S02]  /*8640*/  MUFU.EX2 R186, R186 ;  /* 0x000000ba00ba7308 */ /* 0x000fe40000000800 */
[----:B------:R-:W-:Y:S02]  /*8650*/  FMUL.FTZ R57, R2, R57 ;  /* 0x0000003902397220 */ /* 0x000fe40000410000 */
[C---:B------:R-:W-:Y:S02]  /*8660*/  FMUL.FTZ R58, R0.reuse, R58 ;  /* 0x0000003a003a7220 */ /* 0x040fe40000410000 */
[C---:B------:R-:W-:Y:S01]  /*8670*/  HMMA.16816.F32 R16, R156.reuse, R22, R16 ;  /* 0x000000169c10723c */ /* 0x040fe20000001810 */
[----:B------:R-:W-:Y:S03]  /*8680*/  FMUL.FTZ R59, R0, R59 ;  /* 0x0000003b003b7220 */ /* 0x000fe60000410000 */
[C---:B------:R-:W-:Y:S01]  /*8690*/  FMUL.FTZ R60, R2.reuse, R60 ;  /* 0x0000003c023c7220 */ /* 0x040fe20000410000 */
[----:B------:R-:W4:Y:S01]  /*86a0*/  MUFU.EX2 R187, R187 ;  /* 0x000000bb00bb7308 */ /* 0x000f220000000800 */
[----:B------:R-:W-:Y:S02]  /*86b0*/  FMUL.FTZ R61, R2, R61 ;  /* 0x0000003d023d7220 */ /* 0x000fe40000410000 */
[C---:B------:R-:W-:Y:S04]  /*86c0*/  FMUL.FTZ R22, R148.reuse, R106 ;  /* 0x0000006a94167220 */ /* 0x040fe80000410000 */
[----:B------:R-:W-:Y:S02]  /*86d0*/  FMUL.FTZ R23, R148, R107 ;  /* 0x0000006b94177220 */ /* 0x000fe40000410000 */
[----:B------:R-:W5:Y:S01]  /*86e0*/  LDSM.16.MT88.4 R104, [R212+0xd00] ;  /* 0x000d0000d468783b */ /* 0x000f620000004200 */
[--C-:B--2---:R-:W-:Y:S01]  /*86f0*/  FFMA.FTZ R241, R164, c[0x0][0x2d0], -R170.reuse ;  /* 0x0000b400a4f17a23 */ /* 0x104fe200000108aa */
[----:B------:R-:W-:Y:S01]  /*8700*/  MUFU.EX2 R188, R188 ;  /* 0x000000bc00bc7308 */ /* 0x000fe20000000800 */
[C---:B------:R-:W-:Y:S02]  /*8710*/  FMUL.FTZ R62, R0.reuse, R62 ;  /* 0x0000003e003e7220 */ /* 0x040fe40000410000 */
[-C--:B---3--:R-:W-:Y:S01]  /*8720*/  HMMA.16816.F32 R20, R156, R36.reuse, R20 ;  /* 0x000000249c14723c */ /* 0x088fe20000001814 */
[----:B------:R-:W-:Y:S02]  /*8730*/  FMUL.FTZ R63, R0, R63 ;  /* 0x0000003f003f7220 */ /* 0x000fe40000410000 */
[----:B------:R-:W-:Y:S01]  /*8740*/  LDSM.16.MT88.4 R164, [R212+0x1500] ;  /* 0x00150000d4a4783b */ /* 0x000fe20000004200 */
[C---:B------:R-:W-:Y:S02]  /*8750*/  FMUL.FTZ R64, R150.reuse, R64 ;  /* 0x0000004096407220 */ /* 0x040fe40000410000 */
[----:B------:R-:W-:Y:S01]  /*8760*/  FMUL.FTZ R65, R150, R65 ;  /* 0x0000004196417220 */ /* 0x000fe20000410000 */
[----:B------:R-:W2:Y:S01]  /*8770*/  MUFU.EX2 R189, R189 ;  /* 0x000000bd00bd7308 */ /* 0x000ea20000000800 */
[C---:B------:R-:W-:Y:S01]  /*8780*/  HMMA.16816.F32 R24, R144.reuse, R36, R24 ;  /* 0x000000249018723c */ /* 0x040fe20000001818 */
[C---:B------:R-:W-:Y:S03]  /*8790*/  FMUL.FTZ R66, R148.reuse, R66 ;  /* 0x0000004294427220 */ /* 0x040fe60000410000 */
[----:B------:R-:W-:Y:S02]  /*87a0*/  FMUL.FTZ R67, R148, R67 ;  /* 0x0000004394437220 */ /* 0x000fe40000410000 */
[--C-:B------:R-:W-:Y:S02]  /*87b0*/  FFMA.FTZ R163, R163, c[0x0][0x2d0], -R170.reuse ;  /* 0x0000b400a3a37a23 */ /* 0x100fe400000108aa */
[-C--:B------:R-:W-:Y:S01]  /*87c0*/  HMMA.16816.F32 R28, R144, R38.reuse, R28 ;  /* 0x00000026901c723c */ /* 0x080fe2000000181c */
[C---:B------:R-:W-:Y:S01]  /*87d0*/  FMUL.FTZ R36, R150.reuse, R120 ;  /* 0x0000007896247220 */ /* 0x040fe20000410000 */
[----:B------:R-:W-:Y:S02]  /*87e0*/  MUFU.EX2 R190, R190 ;  /* 0x000000be00be7308 */ /* 0x000fe40000000800 */
[----:B------:R-:W-:Y:S02]  /*87f0*/  FMUL.FTZ R37, R150, R121 ;  /* 0x0000007996257220 */ /* 0x000fe40000410000 */
[----:B------:R-:W-:Y:S01]  /*8800*/  FFMA.FTZ R170, R161, c[0x0][0x2d0], -R170 ;  /* 0x0000b400a1aa7a23 */ /* 0x000fe200000108aa */
[----:B-1----:R-:W-:Y:S01]  /*8810*/  F2FP.PACK_AB R161, R137, R136 ;  /* 0x0000008889a1723e */ /* 0x002fe200000000ff */
[C---:B------:R-:W-:Y:S01]  /*8820*/  HMMA.16816.F32 R32, R156.reuse, R38, R32 ;  /* 0x000000269c20723c */ /* 0x040fe20000001820 */
[C---:B------:R-:W-:Y:S03]  /*8830*/  FMUL.FTZ R72, R2.reuse, R72 ;  /* 0x0000004802487220 */ /* 0x040fe60000410000 */
[----:B------:R1:W-:Y:S01]  /*8840*/  MUFU.EX2 R139, R170 ;  /* 0x000000aa008b7308 */ /* 0x0003e20000000800 */
[----:B------:R-:W-:Y:S02]  /*8850*/  FMUL.FTZ R73, R2, R73 ;  /* 0x0000004902497220 */ /* 0x000fe40000410000 */
[C---:B------:R-:W-:Y:S02]  /*8860*/  FMUL.FTZ R38, R148.reuse, R122 ;  /* 0x0000007a94267220 */ /* 0x040fe40000410000 */
[----:B------:R-:W-:Y:S02]  /*8870*/  FMUL.FTZ R39, R148, R123 ;  /* 0x0000007b94277220 */ /* 0x000fe40000410000 */
[----:B------:R-:W-:Y:S01]  /*8880*/  LDSM.16.MT88.4 R120, [R212+0x900] ;  /* 0x00090000d478783b */ /* 0x000fe20000004200 */
[C---:B------:R-:W-:Y:S02]  /*8890*/  FMUL.FTZ R74, R0.reuse, R74 ;  /* 0x0000004a004a7220 */ /* 0x040fe40000410000 */
[----:B------:R-:W-:Y:S01]  /*88a0*/  FMUL.FTZ R75, R0, R75 ;  /* 0x0000004b004b7220 */ /* 0x000fe20000410000 */
[----:B------:R-:W3:Y:S01]  /*88b0*/  MUFU.EX2 R195, R195 ;  /* 0x000000c300c37308 */ /* 0x000ee20000000800 */
[-C--:B------:R-:W-:Y:S01]  /*88c0*/  HMMA.16816.F32 R36, R156, R100.reuse, R36 ;  /* 0x000000649c24723c */ /* 0x080fe20000001824 */
[C---:B------:R-:W-:Y:S02]  /*88d0*/  FMUL.FTZ R76, R2.reuse, R76 ;  /* 0x0000004c024c7220 */ /* 0x040fe40000410000 */
[----:B------:R-:W-:Y:S02]  /*88e0*/  FMUL.FTZ R77, R2, R77 ;  /* 0x0000004d024d7220 */ /* 0x000fe40000410000 */
[C---:B------:R-:W-:Y:S02]  /*88f0*/  FMUL.FTZ R78, R0.reuse, R78 ;  /* 0x0000004e004e7220 */ /* 0x040fe40000410000 */
[----:B------:R-:W-:Y:S01]  /*8900*/  FMUL.FTZ R79, R0, R79 ;  /* 0x0000004f004f7220 */ /* 0x000fe20000410000 */
[C---:B------:R-:W-:Y:S01]  /*8910*/  HMMA.16816.F32 R40, R144.reuse, R100, R40 ;  /* 0x000000649028723c */ /* 0x040fe20000001828 */
[----:B------:R-:W-:Y:S01]  /*8920*/  MUFU.EX2 R196, R196 ;  /* 0x000000c400c47308 */ /* 0x000fe20000000800 */
[----:B-1----:R-:W-:Y:S02]  /*8930*/  LDSM.16.MT88.4 R168, [R214+0x2100] ;  /* 0x00210000d6a8783b */ /* 0x002fe40000004200 */
[C---:B------:R-:W-:Y:S02]  /*8940*/  FMUL.FTZ R88, R2.reuse, R88 ;  /* 0x0000005802587220 */ /* 0x040fe40000410000 */
[----:B------:R-:W-:Y:S02]  /*8950*/  FMUL.FTZ R89, R2, R89 ;  /* 0x0000005902597220 */ /* 0x000fe40000410000 */
[-C--:B------:R-:W-:Y:S01]  /*8960*/  HMMA.16816.F32 R44, R144, R102.reuse, R44 ;  /* 0x00000066902c723c */ /* 0x080fe2000000182c */
[C---:B------:R-:W-:Y:S02]  /*8970*/  FMUL.FTZ R90, R0.reuse, R90 ;  /* 0x0000005a005a7220 */ /* 0x040fe40000410000 */
[----:B------:R-:W1:Y:S01]  /*8980*/  MUFU.EX2 R199, R199 ;  /* 0x000000c700c77308 */ /* 0x000e620000000800 */
[----:B------:R-:W-:Y:S02]  /*8990*/  FMUL.FTZ R91, R0, R91 ;  /* 0x0000005b005b7220 */ /* 0x000fe40000410000 */
[C---:B------:R-:W-:Y:S02]  /*89a0*/  FMUL.FTZ R92, R2.reuse, R92 ;  /* 0x0000005c025c7220 */ /* 0x040fe40000410000 */
[C---:B------:R-:W-:Y:S01]  /*89b0*/  HMMA.16816.F32 R48, R156.reuse, R102, R48 ;  /* 0x000000669c30723c */ /* 0x040fe20000001830 */
[----:B------:R-:W1:Y:S03]  /*89c0*/  LDSM.16.MT88.4 R100, [R214+0x1900] ;  /* 0x00190000d664783b */ /* 0x000e660000004200 */
[----:B------:R-:W-:Y:S01]  /*89d0*/  FMUL.FTZ R93, R2, R93 ;  /* 0x0000005d025d7220 */ /* 0x000fe20000410000 */
[----:B------:R-:W-:Y:S01]  /*89e0*/  MUFU.EX2 R240, R240 ;  /* 0x000000f000f07308 */ /* 0x000fe20000000800 */
[C---:B------:R-:W-:Y:S02]  /*89f0*/  FMUL.FTZ R94, R0.reuse, R94 ;  /* 0x0000005e005e7220 */ /* 0x040fe40000410000 */
[-C--:B-----5:R-:W-:Y:S01]  /*8a00*/  HMMA.16816.F32 R52, R156, R104.reuse, R52 ;  /* 0x000000689c34723c */ /* 0x0a0fe20000001834 */
[----:B------:R-:W-:Y:S03]  /*8a10*/  FMUL.FTZ R95, R0, R95 ;  /* 0x0000005f005f7220 */ /* 0x000fe60000410000 */
[C---:B------:R-:W-:Y:S02]  /*8a20*/  FMUL.FTZ R96, R150.reuse, R96 ;  /* 0x0000006096607220 */ /* 0x040fe40000410000 */
[----:B------:R-:W-:Y:S01]  /*8a30*/  FMUL.FTZ R97, R150, R97 ;  /* 0x0000006196617220 */ /* 0x000fe20000410000 */
[----:B------:R-:W5:Y:S01]  /*8a40*/  MUFU.EX2 R243, R243 ;  /* 0x000000f300f37308 */ /* 0x000f620000000800 */
[C---:B------:R-:W-:Y:S01]  /*8a50*/  HMMA.16816.F32 R56, R144.reuse, R104, R56 ;  /* 0x000000689038723c */ /* 0x040fe20000001838 */
[C---:B------:R-:W-:Y:S03]  /*8a60*/  FMUL.FTZ R98, R148.reuse, R98 ;  /* 0x0000006294627220 */ /* 0x040fe60000410000 */
[----:B------:R-:W-:Y:S02]  /*8a70*/  FMUL.FTZ R99, R148, R99 ;  /* 0x0000006394637220 */ /* 0x000fe40000410000 */
[C---:B------:R-:W-:Y:S02]  /*8a80*/  FMUL.FTZ R68, R150.reuse, R68 ;  /* 0x0000004496447220 */ /* 0x040fe40000410000 */
[-C--:B------:R-:W-:Y:S01]  /*8a90*/  HMMA.16816.F32 R60, R144, R106.reuse, R60 ;  /* 0x0000006a903c723c */ /* 0x080fe2000000183c */
[----:B------:R-:W-:Y:S03]  /*8aa0*/  MUFU.EX2 R242, R242 ;  /* 0x000000f200f27308 */ /* 0x000fe60000000800 */
[----:B------:R-:W-:Y:S02]  /*8ab0*/  FMUL.FTZ R69, R150, R69 ;  /* 0x0000004596457220 */ /* 0x000fe40000410000 */
[C---:B------:R-:W-:Y:S02]  /*8ac0*/  FMUL.FTZ R70, R148.reuse, R70 ;  /* 0x0000004694467220 */ /* 0x040fe40000410000 */
[C---:B------:R-:W-:Y:S01]  /*8ad0*/  HMMA.16816.F32 R64, R156.reuse, R106, R64 ;  /* 0x0000006a9c40723c */ /* 0x040fe20000001840 */
[----:B------:R-:W3:Y:S02]  /*8ae0*/  LDSM.16.MT88.4 R104, [R212+0x1900] ;  /* 0x00190000d468783b */ /* 0x000ee40000004200 */
[----:B------:R-:W2:Y:S01]  /*8af0*/  MUFU.EX2 R245, R245 ;  /* 0x000000f500f57308 */ /* 0x000ea20000000800 */
[----:B------:R-:W-:Y:S02]  /*8b00*/  FMUL.FTZ R71, R148, R71 ;  /* 0x0000004794477220 */ /* 0x000fe40000410000 */
[C---:B------:R-:W-:Y:S02]  /*8b10*/  FMUL.FTZ R80, R150.reuse, R80 ;  /* 0x0000005096507220 */ /* 0x040fe40000410000 */
[----:B------:R-:W-:Y:S03]  /*8b20*/  FMUL.FTZ R81, R150, R81 ;  /* 0x0000005196517220 */ /* 0x000fe60000410000 */
[-C--:B-1----:R-:W-:Y:S01]  /*8b30*/  HMMA.16816.F32 R68, R156, R100.reuse, R68 ;  /* 0x000000649c44723c */ /* 0x082fe20000001844 */
[C---:B------:R-:W-:Y:S01]  /*8b40*/  FMUL.FTZ R82, R148.reuse, R82 ;  /* 0x0000005294527220 */ /* 0x040fe20000410000 */
[----:B------:R-:W-:Y:S01]  /*8b50*/  MUFU.EX2 R198, R198 ;  /* 0x000000c600c67308 */ /* 0x000fe20000000800 */
[----:B------:R-:W-:Y:S02]  /*8b60*/  FMUL.FTZ R83, R148, R83 ;  /* 0x0000005394537220 */ /* 0x000fe40000410000 */
[C---:B------:R-:W-:Y:S02]  /*8b70*/  FMUL.FTZ R84, R150.reuse, R84 ;  /* 0x0000005496547220 */ /* 0x040fe40000410000 */
[----:B------:R-:W-:Y:S01]  /*8b80*/  FMUL.FTZ R85, R150, R85 ;  /* 0x0000005596557220 */ /* 0x000fe20000410000 */
[C---:B------:R-:W-:Y:S01]  /*8b90*/  HMMA.16816.F32 R72, R144.reuse, R100, R72 ;  /* 0x000000649048723c */ /* 0x040fe20000001848 */
[C---:B------:R-:W-:Y:S03]  /*8ba0*/  FMUL.FTZ R86, R148.reuse, R86 ;  /* 0x0000005694567220 */ /* 0x040fe60000410000 */
[----:B------:R-:W-:Y:S01]  /*8bb0*/  MUFU.EX2 R197, R197 ;  /* 0x000000c500c57308 */ /* 0x000fe20000000800 */
[----:B------:R-:W-:Y:S02]  /*8bc0*/  FMUL.FTZ R87, R148, R87 ;  /* 0x0000005794577220 */ /* 0x000fe40000410000 */
[----:B----4-:R-:W-:Y:S01]  /*8bd0*/  F2FP.PACK_AB R100, R187, R186 ;  /* 0x000000babb64723e */ /* 0x010fe200000000ff */
[-C--:B------:R-:W-:Y:S01]  /*8be0*/  HMMA.16816.F32 R76, R144, R102.reuse, R76 ;  /* 0x00000066904c723c */ /* 0x080fe2000000184c */
[----:B--2---:R-:W-:Y:S03]  /*8bf0*/  F2FP.PACK_AB R101, R189, R188 ;  /* 0x000000bcbd65723e */ /* 0x004fe600000000ff */
[--C-:B------:R-:W-:Y:S02]  /*8c00*/  FFMA.FTZ R244, R244, c[0x0][0x2d0], -R162.reuse ;  /* 0x0000b400f4f47a23 */ /* 0x100fe400000108a2 */
[----:B------:R-:W-:Y:S01]  /*8c10*/  MUFU.EX2 R193, R193 ;  /* 0x000000c100c17308 */ /* 0x000fe20000000800 */
[--C-:B------:R-:W-:Y:S01]  /*8c20*/  FFMA.FTZ R247, R247, c[0x0][0x2d0], -R162.reuse ;  /* 0x0000b400f7f77a23 */ /* 0x100fe200000108a2 */
[C---:B------:R-:W-:Y:S01]  /*8c30*/  HMMA.16816.F32 R80, R156.reuse, R102, R80 ;  /* 0x000000669c50723c */ /* 0x040fe20000001850 */
[--C-:B------:R-:W-:Y:S03]  /*8c40*/  FFMA.FTZ R249, R249, c[0x0][0x2d0], -R162.reuse ;  /* 0x0000b400f9f97a23 */ /* 0x100fe600000108a2 */
[--C-:B------:R-:W-:Y:S02]  /*8c50*/  FFMA.FTZ R246, R251, c[0x0][0x2d0], -R162.reuse ;  /* 0x0000b400fbf67a23 */ /* 0x100fe400000108a2 */
[--C-:B------:R-:W-:Y:S01]  /*8c60*/  FFMA.FTZ R160, R160, c[0x0][0x2d0], -R162.reuse ;  /* 0x0000b400a0a07a23 */ /* 0x100fe200000108a2 */
[----:B---3--:R-:W-:Y:S01]  /*8c70*/  F2FP.PACK_AB R102, R195, R190 ;  /* 0x000000bec366723e */ /* 0x008fe200000000ff */
[-C--:B------:R-:W-:Y:S01]  /*8c80*/  HMMA.16816.F32 R84, R156, R104.reuse, R84 ;  /* 0x000000689c54723c */ /* 0x080fe20000001854 */
[----:B------:R-:W-:Y:S01]  /*8c90*/  F2FP.PACK_AB R103, R199, R196 ;  /* 0x000000c4c767723e */ /* 0x000fe200000000ff */
[----:B------:R-:W-:Y:S02]  /*8ca0*/  MUFU.EX2 R244, R244 ;  /* 0x000000f400f47308 */ /* 0x000fe40000000800 */
[----:B------:R-:W-:Y:S02]  /*8cb0*/  FFMA.FTZ R162, R153, c[0x0][0x2d0], -R162 ;  /* 0x0000b40099a27a23 */ /* 0x000fe400000108a2 */
[----:B------:R-:W-:Y:S01]  /*8cc0*/  FFMA.FTZ R172, R150, R237, R172 ;  /* 0x000000ed96ac7223 */ /* 0x000fe200000100ac */
[----:B------:R-:W-:Y:S01]  /*8cd0*/  MOV R150, R151 ;  /* 0x0000009700967202 */ /* 0x000fe20000000f00 */
[C---:B------:R-:W-:Y:S01]  /*8ce0*/  HMMA.16816.F32 R88, R144.reuse, R104, R88 ;  /* 0x000000689058723c */ /* 0x040fe20000001858 */
[----:B------:R-:W-:Y:S03]  /*8cf0*/  FFMA.FTZ R173, R148, R235, R173 ;  /* 0x000000eb94ad7223 */ /* 0x000fe600000100ad */
[----:B------:R-:W1:Y:S01]  /*8d00*/  MUFU.EX2 R247, R247 ;  /* 0x000000f700f77308 */ /* 0x000e620000000800 */
[----:B------:R-:W-:Y:S01]  /*8d10*/  FFMA.FTZ R177, R2, R233, R177 ;  /* 0x000000e902b17223 */ /* 0x000fe200000100b1 */
[----:B------:R-:W-:Y:S01]  /*8d20*/  MOV R148, R149 ;  /* 0x0000009500947202 */ /* 0x000fe20000000f00 */
[----:B------:R-:W-:Y:S01]  /*8d30*/  FFMA.FTZ R185, R0, R231, R185 ;  /* 0x000000e700b97223 */ /* 0x000fe200000100b9 */
[-C--:B------:R-:W-:Y:S01]  /*8d40*/  HMMA.16816.F32 R92, R144, R106.reuse, R92 ;  /* 0x0000006a905c723c */ /* 0x080fe2000000185c */
[----:B-----5:R-:W-:Y:S03]  /*8d50*/  F2FP.PACK_AB R104, R243, R240 ;  /* 0x000000f0f368723e */ /* 0x020fe600000000ff */
[----:B------:R-:W-:Y:S01]  /*8d60*/  MOV R2, R3 ;  /* 0x0000000300027202 */ /* 0x000fe20000000f00 */
[----:B------:R-:W-:Y:S01]  /*8d70*/  FADD.FTZ R155, R155, R172 ;  /* 0x000000ac9b9b7221 */ /* 0x000fe20000010000 */
[----:B------:R-:W-:Y:S01]  /*8d80*/  MUFU.EX2 R249, R249 ;  /* 0x000000f900f97308 */ /* 0x000fe20000000800 */
[----:B------:R-:W-:Y:S01]  /*8d90*/  FADD.FTZ R174, R174, R173 ;  /* 0x000000adaeae7221 */ /* 0x000fe20000010000 */
[----:B------:R-:W-:Y:S01]  /*8da0*/  HMMA.16816.F32 R96, R156, R106, R96 ;  /* 0x0000006a9c60723c */ /* 0x000fe20000001860 */
[----:B------:R-:W-:Y:S03]  /*8db0*/  FADD.FTZ R176, R176, R177 ;  /* 0x000000b1b0b07221 */ /* 0x000fe60000010000 */
[----:B------:R-:W-:Y:S02]  /*8dc0*/  FADD.FTZ R184, R184, R185 ;  /* 0x000000b9b8b87221 */ /* 0x000fe40000010000 */
[----:B------:R-:W-:Y:S01]  /*8dd0*/  FADD.FTZ R154, R154, R155 ;  /* 0x0000009b9a9a7221 */ /* 0x000fe20000010000 */
[----:B------:R-:W-:Y:S01]  /*8de0*/  F2FP.PACK_AB R106, R245, R242 ;  /* 0x000000f2f56a723e */ /* 0x000fe200000000ff */
[-C--:B------:R-:W-:Y:S01]  /*8df0*/  HMMA.16816.F32 R4, R100, R108.reuse, R4 ;  /* 0x0000006c6404723c */ /* 0x080fe20000001804 */
[----:B------:R-:W2:Y:S03]  /*8e00*/  MUFU.EX2 R246, R246 ;  /* 0x000000f600f67308 */ /* 0x000ea60000000800 */
[----:B-1----:R-:W-:Y:S01]  /*8e10*/  F2FP.PACK_AB R105, R247, R244 ;  /* 0x000000f4f769723e */ /* 0x002fe200000000ff */
[----:B------:R-:W-:Y:S01]  /*8e20*/  FADD.FTZ R179, R179, R174 ;  /* 0x000000aeb3b37221 */ /* 0x000fe20000010000 */
[----:B------:R-:W-:Y:S01]  /*8e30*/  F2FP.PACK_AB R156, R197, R198 ;  /* 0x000000c6c59c723e */ /* 0x000fe200000000ff */
[----:B------:R-:W-:Y:S02]  /*8e40*/  FADD.FTZ R181, R181, R176 ;  /* 0x000000b0b5b57221 */ /* 0x000fe40000010000 */
[----:B------:R-:W-:Y:S02]  /*8e50*/  FADD.FTZ R183, R183, R184 ;  /* 0x000000b8b7b77221 */ /* 0x000fe40000010000 */
[----:B------:R-:W1:Y:S01]  /*8e60*/  MUFU.EX2 R248, R248 ;  /* 0x000000f800f87308 */ /* 0x000e620000000800 */
[----:B------:R-:W-:Y:S02]  /*8e70*/  FADD.FTZ R175, R175, R154 ;  /* 0x0000009aafaf7221 */ /* 0x000fe40000010000 */
[----:B------:R-:W-:Y:S02]  /*8e80*/  FADD.FTZ R179, R178, R179 ;  /* 0x000000b3b2b37221 */ /* 0x000fe40000010000 */
[----:B------:R-:W-:Y:S02]  /*8e90*/  FADD.FTZ R181, R180, R181 ;  /* 0x000000b5b4b57221 */ /* 0x000fe40000010000 */
[----:B------:R-:W-:Y:S02]  /*8ea0*/  FADD.FTZ R183, R182, R183 ;  /* 0x000000b7b6b77221 */ /* 0x000fe40000010000 */
[----:B------:R-:W-:Y:S01]  /*8eb0*/  FADD.FTZ R186, R186, R175 ;  /* 0x000000afbaba7221 */ /* 0x000fe20000010000 */
[----:B------:R-:W3:Y:S01]  /*8ec0*/  MUFU.EX2 R191, R191 ;  /* 0x000000bf00bf7308 */ /* 0x000ee20000000800 */
[----:B------:R-:W-:Y:S02]  /*8ed0*/  FADD.FTZ R188, R188, R179 ;  /* 0x000000b3bcbc7221 */ /* 0x000fe40000010000 */
[----:B------:R-:W-:Y:S01]  /*8ee0*/  FADD.FTZ R240, R240, R181 ;  /* 0x000000b5f0f07221 */ /* 0x000fe20000010000 */
[----:B--2---:R-:W-:Y:S01]  /*8ef0*/  F2FP.PACK_AB R107, R246, R249 ;  /* 0x000000f9f66b723e */ /* 0x004fe200000000ff */
[----:B------:R-:W-:Y:S02]  /*8f00*/  FADD.FTZ R244, R244, R183 ;  /* 0x000000b7f4f47221 */ /* 0x000fe40000010000 */
[----:B------:R-:W-:Y:S02]  /*8f10*/  FADD.FTZ R187, R187, R186 ;  /* 0x000000babbbb7221 */ /* 0x000fe40000010000 */
[----:B------:R-:W-:Y:S01]  /*8f20*/  FADD.FTZ R189, R189, R188 ;  /* 0x000000bcbdbd7221 */ /* 0x000fe20000010000 */
[----:B------:R-:W-:Y:S01]  /*8f30*/  MUFU.EX2 R250, R250 ;  /* 0x000000fa00fa7308 */ /* 0x000fe20000000800 */
[C---:B------:R-:W-:Y:S01]  /*8f40*/  HMMA.16816.F32 R8, R104.reuse, R108, R8 ;  /* 0x0000006c6808723c */ /* 0x040fe20000001808 */
[----:B------:R-:W-:Y:S01]  /*8f50*/  FADD.FTZ R243, R243, R240 ;  /* 0x000000f0f3f37221 */ /* 0x000fe20000010000 */
[----:B-1----:R-:W-:Y:S01]  /*8f60*/  F2FP.PACK_AB R157, R248, R193 ;  /* 0x000000c1f89d723e */ /* 0x002fe200000000ff */
[----:B------:R-:W-:Y:S02]  /*8f70*/  FADD.FTZ R244, R247, R244 ;  /* 0x000000f4f7f47221 */ /* 0x000fe40000010000 */
[----:B------:R-:W-:Y:S03]  /*8f80*/  FADD.FTZ R190, R190, R187 ;  /* 0x000000bbbebe7221 */ /* 0x000fe60000010000 */
[-C--:B------:R-:W-:Y:S01]  /*8f90*/  HMMA.16816.F32 R12, R104, R110.reuse, R12 ;  /* 0x0000006e680c723c */ /* 0x080fe2000000180c */
[----:B------:R-:W1:Y:S03]  /*8fa0*/  MUFU.EX2 R251, R194 ;  /* 0x000000c200fb7308 */ /* 0x000e660000000800 */
[----:B------:R-:W-:Y:S01]  /*8fb0*/  FADD.FTZ R196, R196, R189 ;  /* 0x000000bdc4c47221 */ /* 0x000fe20000010000 */
[----:B---3--:R-:W-:Y:S01]  /*8fc0*/  F2FP.PACK_AB R158, R192, R191 ;  /* 0x000000bfc09e723e */ /* 0x008fe200000000ff */
[----:B------:R-:W-:Y:S02]  /*8fd0*/  FADD.FTZ R242, R242, R243 ;  /* 0x000000f3f2f27221 */ /* 0x000fe40000010000 */
[C---:B------:R-:W-:Y:S01]  /*8fe0*/  HMMA.16816.F32 R16, R100.reuse, R110, R16 ;  /* 0x0000006e6410723c */ /* 0x040fe20000001810 */
[----:B------:R-:W2:Y:S02]  /*8ff0*/  LDSM.16.MT88.4 R108, [R212+0x1100] ;  /* 0x00110000d46c783b */ /* 0x000ea40000004200 */
[----:B------:R-:W-:Y:S01]  /*9000*/  MUFU.EX2 R252, R252 ;  /* 0x000000fc00fc7308 */ /* 0x000fe20000000800 */
[----:B------:R-:W-:Y:S02]  /*9010*/  FADD.FTZ R249, R249, R244 ;  /* 0x000000f4f9f97221 */ /* 0x000fe40000010000 */
[----:B------:R-:W-:Y:S02]  /*9020*/  FADD.FTZ R195, R195, R190 ;  /* 0x000000bec3c37221 */ /* 0x000fe40000010000 */
[-C--:B------:R-:W-:Y:S01]  /*9030*/  HMMA.16816.F32 R20, R100, R112.reuse, R20 ;  /* 0x000000706414723c */ /* 0x080fe20000001814 */
[----:B------:R-:W-:Y:S03]  /*9040*/  FADD.FTZ R196, R199, R196 ;  /* 0x000000c4c7c47221 */ /* 0x000fe60000010000 */
[----:B------:R-:W-:Y:S01]  /*9050*/  FADD.FTZ R245, R245, R242 ;  /* 0x000000f2f5f57221 */ /* 0x000fe20000010000 */
[----:B------:R-:W3:Y:S01]  /*9060*/  MUFU.EX2 R241, R241 ;  /* 0x000000f100f17308 */ /* 0x000ee20000000800 */
[----:B------:R-:W-:Y:S02]  /*9070*/  FADD.FTZ R249, R246, R249 ;  /* 0x000000f9f6f97221 */ /* 0x000fe40000010000 */
[C---:B------:R-:W-:Y:S01]  /*9080*/  HMMA.16816.F32 R24, R104.reuse, R112, R24 ;  /* 0x000000706818723c */ /* 0x040fe20000001818 */
[----:B-1----:R-:W-:Y:S03]  /*9090*/  F2FP.PACK_AB R159, R251, R250 ;  /* 0x000000fafb9f723e */ /* 0x002fe600000000ff */
[----:B------:R-:W-:Y:S02]  /*90a0*/  FADD.FTZ R198, R198, R195 ;  /* 0x000000c3c6c67221 */ /* 0x000fe40000010000 */
[----:B------:R-:W-:Y:S01]  /*90b0*/  FADD.FTZ R193, R193, R196 ;  /* 0x000000c4c1c17221 */ /* 0x000fe20000010000 */
[----:B------:R-:W1:Y:S01]  /*90c0*/  MUFU.EX2 R194, R163 ;  /* 0x000000a300c27308 */ /* 0x000e620000000800 */
[-C--:B------:R-:W-:Y:S01]  /*90d0*/  HMMA.16816.F32 R28, R104, R114.reuse, R28 ;  /* 0x00000072681c723c */ /* 0x080fe2000000181c */
[----:B------:R-:W-:Y:S03]  /*90e0*/  FADD.FTZ R198, R197, R198 ;  /* 0x000000c6c5c67221 */ /* 0x000fe60000010000 */
[----:B------:R-:W-:Y:S02]  /*90f0*/  FADD.FTZ R193, R248, R193 ;  /* 0x000000c1f8c17221 */ /* 0x000fe40000010000 */
[----:B------:R-:W-:Y:S02]  /*9100*/  FADD.FTZ R191, R191, R198 ;  /* 0x000000c6bfbf7221 */ /* 0x000fe40000010000 */
[C---:B------:R-:W-:Y:S01]  /*9110*/  HMMA.16816.F32 R32, R100.reuse, R114, R32 ;  /* 0x000000726420723c */ /* 0x040fe20000001820 */
[----:B------:R-:W4:Y:S01]  /*9120*/  LDSM.16.MT88.4 R112, [R214+0x1d00] ;  /* 0x001d0000d670783b */ /* 0x000f220000004200 */
[----:B------:R3:W-:Y:S02]  /*9130*/  MUFU.EX2 R138, R160 ;  /* 0x000000a0008a7308 */ /* 0x0007e40000000800 */
[----:B------:R-:W-:Y:S02]  /*9140*/  FADD.FTZ R250, R250, R193 ;  /* 0x000000c1fafa7221 */ /* 0x000fe40000010000 */
[----:B------:R-:W-:Y:S02]  /*9150*/  FADD.FTZ R237, R192, R191 ;  /* 0x000000bfc0ed7221 */ /* 0x000fe40000010000 */
[-C--:B------:R-:W-:Y:S01]  /*9160*/  HMMA.16816.F32 R36, R100, R116.reuse, R36 ;  /* 0x000000746424723c */ /* 0x080fe20000001824 */
[----:B------:R-:W-:Y:S03]  /*9170*/  FADD.FTZ R235, R251, R250 ;  /* 0x000000fafbeb7221 */ /* 0x000fe60000010000 */
[----:B------:R1:W5:Y:S04]  /*9180*/  MUFU.EX2 R153, R162 ;  /* 0x000000a200997308 */ /* 0x0003680000000800 */
[C---:B------:R-:W-:Y:S08]  /*9190*/  HMMA.16816.F32 R40, R104.reuse, R116, R40 ;  /* 0x000000746828723c */ /* 0x040ff00000001828 */
[-C--:B------:R-:W-:Y:S01]  /*91a0*/  HMMA.16816.F32 R44, R104, R118.reuse, R44 ;  /* 0x00000076682c723c */ /* 0x080fe2000000182c */
[----:B---3--:R-:W-:Y:S03]  /*91b0*/  F2FP.PACK_AB R160, R241, R252 ;  /* 0x000000fcf1a0723e */ /* 0x008fe600000000ff */
[----:B------:R-:W-:Y:S04]  /*91c0*/  FADD.FTZ R252, R252, R245 ;  /* 0x000000f5fcfc7221 */ /* 0x000fe80000010000 */
[C---:B------:R-:W-:Y:S01]  /*91d0*/  HMMA.16816.F32 R48, R100.reuse, R118, R48 ;  /* 0x000000766430723c */ /* 0x040fe20000001830 */
[----:B------:R-:W3:Y:S03]  /*91e0*/  LDSM.16.MT88.4 R116, [R212+0x1d00] ;  /* 0x001d0000d474783b */ /* 0x000ee60000004200 */
[----:B-1----:R-:W-:Y:S01]  /*91f0*/  F2FP.PACK_AB R162, R139, R194 ;  /* 0x000000c28ba2723e */ /* 0x002fe200000000ff */
[----:B------:R-:W-:Y:S01]  /*9200*/  FADD.FTZ R241, R241, R252 ;  /* 0x000000fcf1f17221 */ /* 0x000fe20000010000 */
[-C--:B-----5:R-:W-:Y:S02]  /*9210*/  F2FP.PACK_AB R163, R153, R138.reuse ;  /* 0x0000008a99a3723e */ /* 0x0a0fe400000000ff */
[-C--:B--2---:R-:W-:Y:S01]  /*9220*/  HMMA.16816.F32 R52, R100, R108.reuse, R52 ;  /* 0x0000006c6434723c */ /* 0x084fe20000001834 */
[----:B------:R-:W-:Y:S07]  /*9230*/  FADD.FTZ R241, R194, R241 ;  /* 0x000000f1c2f17221 */ /* 0x000fee0000010000 */
[C---:B------:R-:W-:Y:S08]  /*9240*/  HMMA.16816.F32 R56, R104.reuse, R108, R56 ;  /* 0x0000006c6838723c */ /* 0x040ff00000001838 */
[-C--:B------:R-:W-:Y:S08]  /*9250*/  HMMA.16816.F32 R60, R104, R110.reuse, R60 ;  /* 0x0000006e683c723c */ /* 0x080ff0000000183c */
[C---:B------:R-:W-:Y:S01]  /*9260*/  HMMA.16816.F32 R64, R100.reuse, R110, R64 ;  /* 0x0000006e6440723c */ /* 0x040fe20000001840 */
[----:B------:R-:W1:Y:S07]  /*9270*/  LDSM.16.MT88.4 R108, [R214+0x900] ;  /* 0x00090000d66c783b */ /* 0x000e6e0000004200 */
[-C--:B----4-:R-:W-:Y:S08]  /*9280*/  HMMA.16816.F32 R68, R100, R112.reuse, R68 ;  /* 0x000000706444723c */ /* 0x090ff00000001844 */
[C---:B------:R-:W-:Y:S08]  /*9290*/  HMMA.16816.F32 R72, R104.reuse, R112, R72 ;  /* 0x000000706848723c */ /* 0x040ff00000001848 */
[-C--:B------:R-:W-:Y:S08]  /*92a0*/  HMMA.16816.F32 R76, R104, R114.reuse, R76 ;  /* 0x00000072684c723c */ /* 0x080ff0000000184c */
[C---:B------:R-:W-:Y:S08]  /*92b0*/  HMMA.16816.F32 R80, R100.reuse, R114, R80 ;  /* 0x000000726450723c */ /* 0x040ff00000001850 */
[-C--:B---3--:R-:W-:Y:S08]  /*92c0*/  HMMA.16816.F32 R84, R100, R116.reuse, R84 ;  /* 0x000000746454723c */ /* 0x088ff00000001854 */
[C---:B------:R-:W-:Y:S08]  /*92d0*/  HMMA.16816.F32 R88, R104.reuse, R116, R88 ;  /* 0x000000746858723c */ /* 0x040ff00000001858 */
[-C--:B------:R-:W-:Y:S08]  /*92e0*/  HMMA.16816.F32 R92, R104, R118.reuse, R92 ;  /* 0x00000076685c723c */ /* 0x080ff0000000185c */
[----:B------:R-:W-:Y:S08]  /*92f0*/  HMMA.16816.F32 R96, R100, R118, R96 ;  /* 0x000000766460723c */ /* 0x000ff00000001860 */
[-C--:B-1----:R-:W-:Y:S01]  /*9300*/  HMMA.16816.F32 R144, R156, R108.reuse, R4 ;  /* 0x0000006c9c90723c */ /* 0x082fe20000001804 */
[----:B------:R-:W1:Y:S07]  /*9310*/  LDSM.16.MT88.4 R4, [R212+0x2100] ;  /* 0x00210000d404783b */ /* 0x000e6e0000004200 */
[C---:B------:R-:W-:Y:S07]  /*9320*/  HMMA.16816.F32 R140, R160.reuse, R108, R8 ;  /* 0x0000006ca08c723c */ /* 0x040fee0000001808 */
[----:B------:R-:W-:Y:S02]  /*9330*/  MOV R11, R139 ;  /* 0x0000008b000b7202 */ /* 0x000fe40000000f00 */
[----:B------:R-:W-:Y:S03]  /*9340*/  MOV R10, R138 ;  /* 0x0000008a000a7202 */ /* 0x000fe60000000f00 */
[----:B------:R-:W-:Y:S01]  /*9350*/  MOV R9, R137 ;  /* 0x0000008900097202 */ /* 0x000fe20000000f00 */
[----:B------:R-:W-:Y:S01]  /*9360*/  FADD.FTZ R233, R11, R241 ;  /* 0x000000f10be97221 */ /* 0x000fe20000010000 */
[----:B------:R-:W-:Y:S02]  /*9370*/  MOV R8, R136 ;  /* 0x0000008800087202 */ /* 0x000fe40000000f00 */
[-C--:B------:R-:W-:Y:S03]  /*9380*/  HMMA.16816.F32 R136, R160, R110.reuse, R12 ;  /* 0x0000006ea088723c */ /* 0x080fe6000000180c */
[----:B------:R-:W-:Y:S04]  /*9390*/  FADD.FTZ R249, R8, R249 ;  /* 0x000000f908f97221 */ /* 0x000fe80000010000 */
[----:B------:R-:W-:Y:S01]  /*93a0*/  FADD.FTZ R249, R9, R249 ;  /* 0x000000f909f97221 */ /* 0x000fe20000010000 */
[C---:B------:R-:W-:Y:S04]  /*93b0*/  HMMA.16816.F32 R100, R156.reuse, R110, R16 ;  /* 0x0000006e9c64723c */ /* 0x040fe80000001810 */
[----:B------:R-:W-:Y:S04]  /*93c0*/  FADD.FTZ R0, R10, R249 ;  /* 0x000000f90a007221 */ /* 0x000fe80000010000 */
[-C--:B------:R-:W-:Y:S01]  /*93d0*/  HMMA.16816.F32 R104, R156, R120.reuse, R20 ;  /* 0x000000789c68723c */ /* 0x080fe20000001814 */
[----:B------:R-:W-:Y:S03]  /*93e0*/  FADD.FTZ R231, R153, R0 ;  /* 0x0000000099e77221 */ /* 0x000fe60000010000 */
[----:B------:R-:W-:Y:S04]  /*93f0*/  MOV R0, R152 ;  /* 0x0000009800007202 */ /* 0x000fe80000000f00 */
[C---:B------:R-:W-:Y:S08]  /*9400*/  HMMA.16816.F32 R108, R160.reuse, R120, R24 ;  /* 0x00000078a06c723c */ /* 0x040ff00000001818 */
[-C--:B------:R-:W-:Y:S08]  /*9410*/  HMMA.16816.F32 R112, R160, R122.reuse, R28 ;  /* 0x0000007aa070723c */ /* 0x080ff0000000181c */
        /* <DEDUP_REMOVED lines=13> */
[-C--:B-1----:R-:W-:Y:S08]  /*94f0*/  HMMA.16816.F32 R84, R156, R4.reuse, R84 ;  /* 0x000000049c54723c */ /* 0x082ff00000001854 */
[C---:B------:R-:W-:Y:S08]  /*9500*/  HMMA.16816.F32 R88, R160.reuse, R4, R88 ;  /* 0x00000004a058723c */ /* 0x040ff00000001858 */
[-C--:B------:R-:W-:Y:S08]  /*9510*/  HMMA.16816.F32 R92, R160, R6.reuse, R92 ;  /* 0x00000006a05c723c */ /* 0x080ff0000000185c */
[----:B------:R-:W-:Y:S01]  /*9520*/  HMMA.16816.F32 R96, R156, R6, R96 ;  /* 0x000000069c60723c */ /* 0x000fe20000001860 */
[----:B------:R-:W-:-:S07]  /*9530*/  @P0 BRA `(.L_x_425) ;  /* 0xffffc29000000947 */ /* 0x000fce000383ffff */
.L_x_406:
[----:B------:R-:W1:Y:S01]  /*9540*/  S2UR UR13, SR_CTAID.X ;  /* 0x00000000000d79c3 */ /* 0x000e620000002500 */
[----:B------:R-:W-:Y:S01]  /*9550*/  ULDC.64 UR4, c[0x0][0x2c8] ;  /* 0x0000b20000047ab9 */ /* 0x000fe20000000a00 */
[----:B------:R-:W-:Y:S01]  /*9560*/  PLOP3.LUT P0, PT, PT, PT, UP1, 0x40, 0x0 ;  /* 0x000000000000781c */ /* 0x000fe20003f0e818 */
[----:B-1----:R-:W-:-:S04]  /*9570*/  ULEA UR13, UR13, 0x7f, 0x7 ;  /* 0x0000007f0d0d7891 */ /* 0x002fc8000f8e383f */
[----:B------:R-:W-:-:S03]  /*9580*/  UIMAD.WIDE.U32 UR14, UR13, UR4, URZ ;  /* 0x000000040d0e72a5 */ /* 0x000fc6000f8e003f */
[----:B------:R-:W-:Y:S02]  /*9590*/  ULDC UR4, c[0x0][0x168] ;  /* 0x00005a0000047ab9 */ /* 0x000fe40000000800 */
[----:B------:R-:W-:Y:S02]  /*95a0*/  @UP2 USHF.R.U32.HI UR13, URZ, UR5, UR15 ;  /* 0x000000053f0d2299 */ /* 0x000fe4000801160f */
[----:B------:R-:W-:Y:S02]  /*95b0*/  UIADD3 UR4, -UR4, 0x1, URZ ;  /* 0x0000000104047890 */ /* 0x000fe4000fffe13f */
[----:B------:R-:W-:Y:S02]  /*95c0*/  ULDC UR5, c[0x0][0x1d0] ;  /* 0x0000740000057ab9 */ /* 0x000fe40000000800 */
[----:B------:R-:W-:-:S03]  /*95d0*/  UIADD3 UR14, UR13, UR5, UR4 ;  /* 0x000000050d0e7290 */ /* 0x000fc6000fffe004 */
[----:B------:R-:W-:Y:S02]  /*95e0*/  ULDC UR13, c[0x0][0x324] ;  /* 0x0000c900000d7ab9 */ /* 0x000fe40000000800 */
[----:B------:R-:W-:Y:S01]  /*95f0*/  UIADD3 UR13, UR14, -UR13, URZ ;  /* 0x8000000d0e0d7290 */ /* 0x000fe2000fffe03f */
[----:B------:R-:W-:Y:S05]  /*9600*/  @P0 BRA `(.L_x_426) ;  /* 0x0000016000000947 */ /* 0x000fea0003800000 */
[----:B------:R-:W-:-:S06]  /*9610*/  UISETP.GT.AND UP0, UPT, UR14, -0x1, UPT ;  /* 0xffffffff0e00788c */ /* 0x000fcc000bf04270 */
[----:B------:R-:W-:-:S13]  /*9620*/  PLOP3.LUT P0, PT, PT, PT, UP0, 0x80, 0x0 ;  /* 0x000000000000781c */ /* 0x000fda0003f0f008 */
[----:B------:R-:W-:Y:S05]  /*9630*/  @P0 BRA `(.L_x_427) ;  /* 0x0000009000000947 */ /* 0x000fea0003800000 */
[----:B------:R-:W-:Y:S02]  /*9640*/  ULDC UR4, c[0x0][0x32c] ;  /* 0x0000cb0000047ab9 */ /* 0x000fe40000000800 */
[----:B------:R-:W-:Y:S02]  /*9650*/  UISETP.NE.AND UP0, UPT, UR4, 0x1, UPT ;  /* 0x000000010400788c */ /* 0x000fe4000bf05270 */
[----:B------:R-:W-:Y:S02]  /*9660*/  ULOP3.LUT UR14, URZ, UR14, URZ, 0x33, !UPT ;  /* 0x0000000e3f0e7292 */ /* 0x000fe4000f8e333f */
[----:B------:R-:W-:Y:S02]  /*9670*/  ULDC.64 UR4, c[0x0][0x330] ;  /* 0x0000cc0000047ab9 */ /* 0x000fe40000000a00 */
[----:B------:R-:W-:-:S07]  /*9680*/  UIMAD.WIDE.U32 UR16, UR14, UR4, URZ ;  /* 0x000000040e1072a5 */ /* 0x000fce000f8e003f */
[----:B------:R-:W-:Y:S02]  /*9690*/  @UP0 UMOV UR15, UR17 ;  /* 0x00000011000f0c82 */ /* 0x000fe40008000000 */
[----:B------:R-:W-:-:S04]  /*96a0*/  @UP0 USHF.R.U32.HI UR14, URZ, UR5, UR15 ;  /* 0x000000053f0e0299 */ /* 0x000fc8000801160f */
[----:B------:R-:W-:Y:S01]  /*96b0*/  ULOP3.LUT UR14, URZ, UR14, URZ, 0x33, !UPT ;  /* 0x0000000e3f0e7292 */ /* 0x000fe2000f8e333f */
[----:B------:R-:W-:Y:S05]  /*96c0*/  BRA `(.L_x_428) ;  /* 0x0000006000007947 */ /* 0x000fea0003800000 */
.L_x_427:
[----:B------:R-:W-:Y:S02]  /*96d0*/  ULDC UR4, c[0x0][0x32c] ;  /* 0x0000cb0000047ab9 */ /* 0x000fe40000000800 */
[----:B------:R-:W-:-:S03]  /*96e0*/  UISETP.NE.AND UP0, UPT, UR4, 0x1, UPT ;  /* 0x000000010400788c */ /* 0x000fc6000bf05270 */
[----:B------:R-:W-:Y:S02]  /*96f0*/  ULDC.64 UR4, c[0x0][0x330] ;  /* 0x0000cc0000047ab9 */ /* 0x000fe40000000a00 */
[----:B------:R-:W-:-:S07]  /*9700*/  UIMAD.WIDE.U32 UR16, UR14, UR4, URZ ;  /* 0x000000040e1072a5 */ /* 0x000fce000f8e003f */
[----:B------:R-:W-:Y:S02]  /*9710*/  @UP0 UMOV UR15, UR17 ;  /* 0x00000011000f0c82 */ /* 0x000fe40008000000 */
[----:B------:R-:W-:Y:S02]  /*9720*/  @UP0 USHF.R.U32.HI UR14, URZ, UR5, UR15 ;  /* 0x000000053f0e0299 */ /* 0x000fe4000801160f */
.L_x_428:
[----:B------:R-:W-:Y:S02]  /*9730*/  ULDC UR4, c[0x0][0x32c] ;  /* 0x0000cb0000047ab9 */ /* 0x000fe40000000800 */
[----:B------:R-:W-:-:S04]  /*9740*/  UIMAD UR4, UR14, UR4, URZ ;  /* 0x000000040e0472a4 */ /* 0x000fc8000f8e023f */
[----:B------:R-:W-:-:S04]  /*9750*/  UISETP.LT.AND UP0, UPT, UR13, UR4, UPT ;  /* 0x000000040d00728c */ /* 0x000fc8000bf01270 */
[----:B------:R-:W-:-:S04]  /*9760*/  USEL UR13, UR13, UR4, !UP0 ;  /* 0x000000040d0d7287 */ /* 0x000fc8000c000000 */
.L_x_426:
[----:B------:R-:W-:-:S04]  /*9770*/  UIADD3 UR13, UR13, 0x2f, URZ ;  /* 0x0000002f0d0d7890 */ /* 0x000fc8000fffe03f */
[----:B------:R-:W-:-:S04]  /*9780*/  UIMAD.WIDE UR4, UR13, 0x2aaaaaab, URZ ;  /* 0x2aaaaaab0d0478a5 */ /* 0x000fc8000f8e023f */
[----:B------:R-:W-:-:S04]  /*9790*/  USHF.R.U32.HI UR4, URZ, 0x1f, UR5 ;  /* 0x0000001f3f047899 */ /* 0x000fc80008011605 */
[----:B------:R-:W-:-:S04]  /*97a0*/  ULEA.HI.SX32 UR4, UR5, UR4, 0x1d ;  /* 0x0000000405047291 */ /* 0x000fc8000f8fea3f */
[----:B------:R-:W-:-:S04]  /*97b0*/  UISETP.LT.AND UP0, UPT, UR12, UR4, UPT ;  /* 0x000000040c00728c */ /* 0x000fc8000bf01270 */
[----:B------:R-:W-:-:S06]  /*97c0*/  USEL UR4, UR12, UR4, !UP0 ;  /* 0x000000040c047287 */ /* 0x000fcc000c000000 */
[----:B------:R-:W-:-:S13]  /*97d0*/  ISETP.GE.AND P0, PT, R230, UR4, PT ;  /* 0x00000004e6007c0c */ /* 0x000fda000bf06270 */
[----:B------:R-:W-:Y:S05]  /*97e0*/  @!P0 BRA `(.L_x_429) ;  /* 0x0000298000008947 */ /* 0x000fea0003800000 */
[C---:B------:R-:W-:Y:S02]  /*97f0*/  IADD3 R243, P0, R220.reuse, 0x20, RZ ;  /* 0x00000020dcf37810 */ /* 0x040fe40007f1e0ff */
[----:B------:R-:W-:Y:S02]  /*9800*/  IADD3 R241, P2, R220, 0x40, RZ ;  /* 0x00000040dcf17810 */ /* 0x000fe40007f5e0ff */
[C---:B------:R-:W-:Y:S01]  /*9810*/  IADD3 R239, P1, R224.reuse, 0x20, RZ ;  /* 0x00000020e0ef7810 */ /* 0x040fe20007f3e0ff */
[--C-:B------:R-:W-:Y:S01]  /*9820*/  IMAD.X R242, RZ, RZ, R227.reuse, P0 ;  /* 0x000000fffff27224 */ /* 0x100fe200000e06e3 */
[----:B------:R-:W-:Y:S01]  /*9830*/  IADD3 R236, P0, R224, 0x40, RZ ;  /* 0x00000040e0ec7810 */ /* 0x000fe20007f1e0ff */
[----:B------:R-:W-:Y:S02]  /*9840*/  IMAD.X R240, RZ, RZ, R227, P2 ;  /* 0x000000fffff07224 */ /* 0x000fe400010e06e3 */
[--C-:B------:R-:W-:Y:S02]  /*9850*/  IMAD.X R238, RZ, RZ, R229.reuse, P1 ;  /* 0x000000ffffee7224 */ /* 0x100fe400008e06e5 */
[----:B------:R-:W-:-:S02]  /*9860*/  IMAD.X R234, RZ, RZ, R229, P0 ;  /* 0x000000ffffea7224 */ /* 0x000fc400000e06e5 */
.L_x_432:
[----:B------:R-:W-:Y:S04]  /*9870*/  DEPBAR.LE SB0, 0x0 ;  /* 0x000080000000791a */ /* 0x000fe80000000000 */
[----:B------:R-:W-:Y:S01]  /*9880*/  BAR.SYNC.DEFER_BLOCKING 0x0 ;  /* 0x0000000000007b1d */ /* 0x000fe20000010000 */
[----:B------:R-:W-:Y:S01]  /*9890*/  ISETP.GT.AND P0, PT, R219, R230, PT ;  /* 0x000000e6db00720c */ /* 0x000fe20003f04270 */
[----:B------:R-:W-:Y:S01]  /*98a0*/  IMAD.MOV.U32 R148, RZ, RZ, R151 ;  /* 0x000000ffff947224 */ /* 0x000fe200078e0097 */
[----:B------:R-:W-:Y:S01]  /*98b0*/  MOV R2, R149 ;  /* 0x0000009500027202 */ /* 0x000fe20000000f00 */
[----:B------:R-:W-:Y:S02]  /*98c0*/  IMAD.MOV.U32 R0, RZ, RZ, R3 ;  /* 0x000000ffff007224 */ /* 0x000fe400078e0003 */
        /* <DEDUP_REMOVED lines=26> */
[----:B------:R-:W-:Y:S01]  /*9a70*/  LEA R14, P2, R7, c[0x0][0x1f8], 0x1 ;  /* 0x00007e00070e7a11 */ /* 0x000fe200078408ff */
[----:B------:R-:W-:Y:S01]  /*9a80*/  IMAD.X R6, R5, 0x1, R242, P1 ;  /* 0x0000000105067824 */ /* 0x000fe200008e06f2 */
[----:B------:R-:W-:Y:S02]  /*9a90*/  IADD3 R8, P0, R241, R8, RZ ;  /* 0x00000008f1087210 */ /* 0x000fe40007f1e0ff */
[----:B------:R-:W-:Y:S02]  /*9aa0*/  LEA.HI.X R15, R7, c[0x0][0x1fc], R4, 0x1, P2 ;  /* 0x00007f00070f7a11 */ /* 0x000fe400010f0c04 */
[----:B------:R-:W-:Y:S01]  /*9ab0*/  LEA R12, P1, R9, c[0x0][0x1f8], 0x1 ;  /* 0x00007e00090c7a11 */ /* 0x000fe200078208ff */
[----:B------:R-:W-:Y:S01]  /*9ac0*/  IMAD.X R5, R5, 0x1, R240, P0 ;  /* 0x0000000105057824 */ /* 0x000fe200000e06f0 */
[----:B------:R-:W-:Y:S01]  /*9ad0*/  LEA R16, P0, R8, c[0x0][0x1f8], 0x1 ;  /* 0x00007e0008107a11 */ /* 0x000fe200078008ff */
[----:B------:R-:W-:Y:S01]  /*9ae0*/  @!PT LDS RZ, [RZ] ;  /* 0x00000000fffff984 */ /* 0x000fe20000000800 */
[----:B------:R-:W-:Y:S01]  /*9af0*/  @!PT LDS RZ, [RZ] ;  /* 0x00000000fffff984 */ /* 0x000fe20000000800 */
[----:B------:R-:W-:Y:S01]  /*9b00*/  @!PT LDS RZ, [RZ] ;  /* 0x00000000fffff984 */ /* 0x000fe20000000800 */
[----:B------:R4:W-:Y:S01]  /*9b10*/  LDGSTS.E.BYPASS.LTC128B.128 [R218+0x100], [R14.64], !P6 ;  /* 0x001000000eda7fae */ /* 0x0009e2000f101d4a */
[----:B------:R-:W-:Y:S02]  /*9b20*/  LEA.HI.X R13, R9, c[0x0][0x1fc], R6, 0x1, P1 ;  /* 0x00007f00090d7a11 */ /* 0x000fe400008f0c06 */
[----:B------:R-:W-:Y:S02]  /*9b30*/  @!P3 IADD3 R4, P2, R10, R220, RZ ;  /* 0x000000dc0a04b210 */ /* 0x000fe40007f5e0ff */
[----:B------:R-:W-:Y:S01]  /*9b40*/  LEA.HI.X R17, R8, c[0x0][0x1fc], R5, 0x1, P0 ;  /* 0x00007f0008117a11 */ /* 0x000fe200000f0c05 */
[----:B------:R4:W-:Y:S01]  /*9b50*/  LDGSTS.E.BYPASS.LTC128B.128 [R218+0xd00], [R12.64], !P5 ;  /* 0x00d000000cda7fae */ /* 0x0009e2000e901d4a */
[----:B------:R-:W-:Y:S01]  /*9b60*/  @!P3 IADD3 R5, P1, R10, R243, RZ ;  /* 0x000000f30a05b210 */ /* 0x000fe20007f3e0ff */
[C---:B------:R-:W-:Y:S01]  /*9b70*/  @!P3 IMAD.X R7, R11.reuse, 0x1, R227, P2 ;  /* 0x000000010b07b824 */ /* 0x040fe200010e06e3 */
[----:B------:R-:W-:Y:S02]  /*9b80*/  @!P3 LEA R18, P2, R4, c[0x0][0x1f8], 0x1 ;  /* 0x00007e000412ba11 */ /* 0x000fe400078408ff */
[----:B------:R4:W-:Y:S01]  /*9b90*/  LDGSTS.E.BYPASS.LTC128B.128 [R218+0x1900], [R16.64], !P4 ;  /* 0x0190000010da7fae */ /* 0x0009e2000e101d4a */
[----:B------:R-:W-:Y:S01]  /*9ba0*/  @!P3 IADD3 R10, P0, R10, R241, RZ ;  /* 0x000000f10a0ab210 */ /* 0x000fe20007f1e0ff */
[----:B------:R-:W-:Y:S01]  /*9bb0*/  @!P3 IMAD.X R6, R11, 0x1, R242, P1 ;  /* 0x000000010b06b824 */ /* 0x000fe200008e06f2 */
[----:B------:R-:W-:Y:S02]  /*9bc0*/  @!P3 LEA.HI.X R19, R4, c[0x0][0x1fc], R7, 0x1, P2 ;  /* 0x00007f000413ba11 */ /* 0x000fe400010f0c07 */
[----:B------:R-:W-:Y:S01]  /*9bd0*/  @!P3 LEA R8, P1, R5, c[0x0][0x1f8], 0x1 ;  /* 0x00007e000508ba11 */ /* 0x000fe200078208ff */
[----:B------:R-:W-:Y:S01]  /*9be0*/  @!P3 IMAD.X R11, R11, 0x1, R240, P0 ;  /* 0x000000010b0bb824 */ /* 0x000fe200000e06f0 */
[C---:B------:R-:W-:Y:S01]  /*9bf0*/  @!P3 LEA R20, P0, R10.reuse, c[0x0][0x1f8], 0x1 ;  /* 0x00007e000a14ba11 */ /* 0x040fe200078008ff */
[----:B------:R4:W-:Y:S01]  /*9c00*/  @!P3 LDGSTS.E.BYPASS.LTC128B.128 [R218+0x900], [R18.64], !P6 ;  /* 0x0090000012dabfae */ /* 0x0009e2000f101d4a */
[----:B------:R-:W-:Y:S02]  /*9c10*/  @!P3 LEA.HI.X R9, R5, c[0x0][0x1fc], R6, 0x1, P1 ;  /* 0x00007f000509ba11 */ /* 0x000fe400008f0c06 */
[----:B------:R-:W-:Y:S03]  /*9c20*/  @!P3 LEA.HI.X R21, R10, c[0x0][0x1fc], R11, 0x1, P0 ;  /* 0x00007f000a15ba11 */ /* 0x000fe600000f0c0b */
[----:B------:R4:W-:Y:S05]  /*9c30*/  @!P3 LDGSTS.E.BYPASS.LTC128B.128 [R218+0x1500], [R8.64], !P5 ;  /* 0x0150000008dabfae */ /* 0x0009ea000e901d4a */
[----:B------:R4:W-:Y:S02]  /*9c40*/  @!P3 LDGSTS.E.BYPASS.LTC128B.128 [R218+0x2100], [R20.64], !P4 ;  /* 0x0210000014dabfae */ /* 0x0009e4000e101d4a */
.L_x_430:
        /* <DEDUP_REMOVED lines=9> */
[-C--:B-1----:R-:W-:Y:S01]  /*9ce0*/  HMMA.16816.F32 R20, R156, R32.reuse, RZ ;  /* 0x000000209c14723c */ /* 0x082fe200000018ff */
[----:B------:R-:W-:Y:S07]  /*9cf0*/  LDSM.16.M88.4 R192, [R216+0x3900] ;  /* 0x00390000d8c0783b */ /* 0x000fee0000000200 */
[C---:B------:R-:W-:Y:S01]  /*9d00*/  HMMA.16816.F32 R24, R44.reuse, R32, RZ ;  /* 0x000000202c18723c */ /* 0x040fe200000018ff */
[----:B------:R-:W-:Y:S07]  /*9d10*/  LDSM.16.M88.4 R196, [R209] ;  /* 0x00000000d1c4783b */ /* 0x000fee0000000200 */
[-C--:B------:R-:W-:Y:S01]  /*9d20*/  HMMA.16816.F32 R28, R44, R34.reuse, RZ ;  /* 0x000000222c1c723c */ /* 0x080fe200000018ff */
[----:B------:R-:W-:Y:S07]  /*9d30*/  LDSM.16.M88.4 R200, [R213+0x7900] ;  /* 0x00790000d5c8783b */ /* 0x000fee0000000200 */
[C---:B------:R-:W-:Y:S08]  /*9d40*/  HMMA.16816.F32 R32, R156.reuse, R34, RZ ;  /* 0x000000229c20723c */ /* 0x040ff000000018ff */
[-C--:B------:R-:W-:Y:S08]  /*9d50*/  HMMA.16816.F32 R36, R156, R48.reuse, RZ ;  /* 0x000000309c24723c */ /* 0x080ff000000018ff */
[C---:B------:R-:W-:Y:S08]  /*9d60*/  HMMA.16816.F32 R40, R44.reuse, R48, RZ ;  /* 0x000000302c28723c */ /* 0x040ff000000018ff */
[-C--:B------:R-:W-:Y:S08]  /*9d70*/  HMMA.16816.F32 R44, R44, R50.reuse, RZ ;  /* 0x000000322c2c723c */ /* 0x080ff000000018ff */
[----:B------:R-:W-:Y:S01]  /*9d80*/  HMMA.16816.F32 R48, R156, R50, RZ ;  /* 0x000000329c30723c */ /* 0x000fe200000018ff */
[----:B------:R-:W1:Y:S07]  /*9d90*/  LDSM.16.M88.4 R156, [R216+0x3500] ;  /* 0x00350000d89c783b */ /* 0x000e6e0000000200 */
[-C--:B------:R-:W-:Y:S08]  /*9da0*/  HMMA.16816.F32 R4, R164, R168.reuse, R4 ;  /* 0x000000a8a404723c */ /* 0x080ff00000001804 */
[C---:B------:R-:W-:Y:S08]  /*9db0*/  HMMA.16816.F32 R8, R172.reuse, R168, R8 ;  /* 0x000000a8ac08723c */ /* 0x040ff00000001808 */
[-C--:B------:R-:W-:Y:S08]  /*9dc0*/  HMMA.16816.F32 R12, R172, R170.reuse, R12 ;  /* 0x000000aaac0c723c */ /* 0x080ff0000000180c */
[C---:B------:R-:W-:Y:S01]  /*9dd0*/  HMMA.16816.F32 R16, R164.reuse, R170, R16 ;  /* 0x000000aaa410723c */ /* 0x040fe20000001810 */
[----:B------:R-:W3:Y:S07]  /*9de0*/  LDSM.16.M88.4 R168, [R213+0x6900] ;  /* 0x00690000d5a8783b */ /* 0x000eee0000000200 */
        /* <DEDUP_REMOVED lines=10> */
[----:B------:R-:W4:Y:S07]  /*9e90*/  LDSM.16.M88.4 R164, [R208] ;  /* 0x00000000d0a4783b */ /* 0x000f2e0000000200 */
[-C--:B--2---:R-:W-:Y:S01]  /*9ea0*/  HMMA.16816.F32 R4, R160, R184.reuse, R4 ;  /* 0x000000b8a004723c */ /* 0x084fe20000001804 */
[----:B------:R-:W-:Y:S07]  /*9eb0*/  LDSM.16.M88.4 R180, [R216+0x4100] ;  /* 0x00410000d8b4783b */ /* 0x000fee0000000200 */
[C---:B------:R-:W-:Y:S08]  /*9ec0*/  HMMA.16816.F32 R8, R188.reuse, R184, R8 ;  /* 0x000000b8bc08723c */ /* 0x040ff00000001808 */
[-C--:B------:R-:W-:Y:S08]  /*9ed0*/  HMMA.16816.F32 R12, R188, R186.reuse, R12 ;  /* 0x000000babc0c723c */ /* 0x080ff0000000180c */
[C---:B------:R-:W-:Y:S01]  /*9ee0*/  HMMA.16816.F32 R16, R160.reuse, R186, R16 ;  /* 0x000000baa010723c */ /* 0x040fe20000001810 */
[----:B------:R-:W-:Y:S07]  /*9ef0*/  LDSM.16.M88.4 R184, [R216+0x4500] ;  /* 0x00450000d8b8783b */ /* 0x000fee0000000200 */
[-C--:B-1----:R-:W-:Y:S08]  /*9f00*/  HMMA.16816.F32 R20, R160, R156.reuse, R20 ;  /* 0x0000009ca014723c */ /* 0x082ff00000001814 */
        /* <DEDUP_REMOVED lines=9> */
[----:B------:R-:W1:Y:S07]  /*9fa0*/  LDSM.16.M88.4 R160, [R216+0x3d00] ;  /* 0x003d0000d8a0783b */ /* 0x000e6e0000000200 */
[-C--:B---3--:R-:W-:Y:S01]  /*9fb0*/  HMMA.16816.F32 R4, R168, R196.reuse, R4 ;  /* 0x000000c4a804723c */ /* 0x088fe20000001804 */
[----:B------:R-:W-:Y:S07]  /*9fc0*/  LDSM.16.M88.4 R192, [R213+0x9900] ;  /* 0x00990000d5c0783b */ /* 0x000fee0000000200 */
[C---:B------:R-:W-:Y:S08]  /*9fd0*/  HMMA.16816.F32 R8, R200.reuse, R196, R8 ;  /* 0x000000c4c808723c */ /* 0x040ff00000001808 */
[-C--:B------:R-:W-:Y:S08]  /*9fe0*/  HMMA.16816.F32 R12, R200, R198.reuse, R12 ;  /* 0x000000c6c80c723c */ /* 0x080ff0000000180c */
[C---:B------:R-:W-:Y:S01]  /*9ff0*/  HMMA.16816.F32 R16, R168.reuse, R198, R16 ;  /* 0x000000c6a810723c */ /* 0x040fe20000001810 */
[----:B------:R-:W-:Y:S07]  /*a000*/  LDSM.16.M88.4 R196, [R205] ;  /* 0x00000000cdc4783b */ /* 0x000fee0000000200 */
[-C--:B----4-:R-:W-:Y:S08]  /*a010*/  HMMA.16816.F32 R20, R168, R164.reuse, R20 ;  /* 0x000000a4a814723c */ /* 0x090ff00000001814 */
[C---:B------:R-:W-:Y:S08]  /*a020*/  HMMA.16816.F32 R24, R200.reuse, R164, R24 ;  /* 0x000000a4c818723c */ /* 0x040ff00000001818 */
[-C--:B------:R-:W-:Y:S08]  /*a030*/  HMMA.16816.F32 R28, R200, R166.reuse, R28 ;  /* 0x000000a6c81c723c */ /* 0x080ff0000000181c */
[C---:B------:R-:W-:Y:S01]  /*a040*/  HMMA.16816.F32 R32, R168.reuse, R166, R32 ;  /* 0x000000a6a820723c */ /* 0x040fe20000001820 */
[----:B------:R-:W2:Y:S07]  /*a050*/  LDSM.16.M88.4 R164, [R213+0x8900] ;  /* 0x00890000d5a4783b */ /* 0x000eae0000000200 */
[-C--:B------:R-:W-:Y:S08]  /*a060*/  HMMA.16816.F32 R36, R168, R172.reuse, R36 ;  /* 0x000000aca824723c */ /* 0x080ff00000001824 */
[C---:B------:R-:W-:Y:S08]  /*a070*/  HMMA.16816.F32 R40, R200.reuse, R172, R40 ;  /* 0x000000acc828723c */ /* 0x040ff00000001828 */
[-C--:B------:R-:W-:Y:S08]  /*a080*/  HMMA.16816.F32 R44, R200, R174.reuse, R44 ;  /* 0x000000aec82c723c */ /* 0x080ff0000000182c */
[----:B------:R-:W-:Y:S01]  /*a090*/  HMMA.16816.F32 R48, R168, R174, R48 ;  /* 0x000000aea830723c */ /* 0x000fe20000001830 */
[----:B------:R-:W3:Y:S01]  /*a0a0*/  LDSM.16.M88.4 R168, [R204] ;  /* 0x00000000cca8783b */ /* 0x000ee20000000200 */
[----:B------:R-:W-:Y:S06]  /*a0b0*/  DEPBAR.LE SB0, 0x0 ;  /* 0x000080000000791a */ /* 0x000fec0000000000 */
[-C--:B-1----:R-:W-:Y:S01]  /*a0c0*/  HMMA.16816.F32 R4, R156, R160.reuse, R4 ;  /* 0x000000a09c04723c */ /* 0x082fe20000001804 */
[----:B------:R-:W-:Y:S07]  /*a0d0*/  BAR.SYNC.DEFER_BLOCKING 0x0 ;  /* 0x0000000000007b1d */ /* 0x000fee0000010000 */
        /* <DEDUP_REMOVED lines=10> */
[----:B------:R-:W-:Y:S08]  /*a180*/  HMMA.16816.F32 R48, R156, R186, R48 ;  /* 0x000000ba9c30723c */ /* 0x000ff00000001830 */
[-C--:B--2---:R-:W-:Y:S08]  /*a190*/  HMMA.16816.F32 R4, R164, R188.reuse, R4 ;  /* 0x000000bca404723c */ /* 0x084ff00000001804 */
[C---:B------:R-:W-:Y:S08]  /*a1a0*/  HMMA.16816.F32 R8, R192.reuse, R188, R8 ;  /* 0x000000bcc008723c */ /* 0x040ff00000001808 */
        /* <DEDUP_REMOVED lines=9> */
[----:B------:R-:W-:Y:S01]  /*a240*/  HMMA.16816.F32 R48, R164, R170, R48 ;  /* 0x000000aaa430723c */ /* 0x000fe20000001830 */
[----:B------:R-:W-:-:S07]  /*a250*/  @!P0 BRA `(.L_x_431) ;  /* 0x000003a000008947 */ /* 0x000fce0003800000 */
[----:B------:R-:W-:Y:S01]  /*a260*/  IMAD.U32 R164, RZ, RZ, UR7 ;  /* 0x00000007ffa47e24 */ /* 0x000fe2000f8e00ff */
[----:B------:R-:W-:Y:S01]  /*a270*/  IADD3 R154, -R232, 0x30, RZ ;  /* 0x00000030e89a7810 */ /* 0x000fe20007ffe1ff */
[----:B------:R-:W-:Y:S03]  /*a280*/  IMAD.U32 R165, RZ, RZ, UR6 ;  /* 0x00000006ffa57e24 */ /* 0x000fe6000f8e00ff */
[----:B------:R-:W-:Y:S11]  /*a290*/  ISETP.GE.AND P1, PT, R154, 0x1, PT ;  /* 0x000000019a00780c */ /* 0x000ff60003f26270 */
[----:B------:R-:W-:Y:S02]  /*a2a0*/  @!UPT UIADD3 URZ, URZ, URZ, URZ ;  /* 0x0000003f3f3ff290 */ /* 0x000fe4000fffe03f */
[----:B------:R-:W-:Y:S01]  /*a2b0*/  @P1 IMAD.MOV.U32 R156, RZ, RZ, R224 ;  /* 0x000000ffff9c1224 */ /* 0x000fe200078e00e0 */
[----:B------:R-:W-:Y:S01]  /*a2c0*/  @P1 IADD3 R153, R230, -0x1, RZ ;  /* 0xffffffffe6991810 */ /* 0x000fe20007ffe0ff */
[----:B------:R-:W-:Y:S03]  /*a2d0*/  @P1 IMAD.MOV.U32 R157, RZ, RZ, R229 ;  /* 0x000000ffff9d1224 */ /* 0x000fe600078e00e5 */
[----:B------:R-:W-:Y:S01]  /*a2e0*/  @P1 SHF.R.S32.HI R150, RZ, 0x1f, R153 ;  /* 0x0000001fff961819 */ /* 0x000fe20000011499 */
[C---:B------:R-:W-:Y:S04]  /*a2f0*/  @P1 IMAD.WIDE.U32 R158, R153.reuse, c[0x0][0x1e0], RZ ;  /* 0x00007800999e1a25 */ /* 0x040fe800078e00ff */
[----:B------:R-:W-:Y:S02]  /*a300*/  @P1 IMAD R150, R150, c[0x0][0x1e0], RZ ;  /* 0x0000780096961a24 */ /* 0x000fe400078e02ff */
[----:B------:R-:W-:Y:S04]  /*a310*/  @P1 IMAD.WIDE.U32 R156, R158, 0x30, R156 ;  /* 0x000000309e9c1825 */ /* 0x000fe800078e009c */
[----:B------:R-:W-:Y:S02]  /*a320*/  @P1 IMAD R150, R153, c[0x0][0x1e4], R150 ;  /* 0x0000790099961a24 */ /* 0x000fe400078e0296 */
[----:B------:R-:W-:Y:S02]  /*a330*/  @P1 IMAD.SHL.U32 R153, R156, 0x2, RZ ;  /* 0x000000029c991824 */ /* 0x000fe400078e00ff */
[----:B------:R-:W-:Y:S03]  /*a340*/  @P1 IMAD.IADD R150, R159, 0x1, R150 ;  /* 0x000000019f961824 */ /* 0x000fe600078e0296 */
[----:B------:R-:W-:Y:S01]  /*a350*/  @P1 IADD3 R160, P2, R153, 0x40, RZ ;  /* 0x0000004099a01810 */ /* 0x000fe20007f5e0ff */
[----:B------:R-:W-:Y:S03]  /*a360*/  @P1 IMAD R150, R150, 0x30, RZ ;  /* 0x0000003096961824 */ /* 0x000fe600078e02ff */
[----:B------:R-:W-:Y:S01]  /*a370*/  @P1 IADD3 R160, P0, R160, c[0x0][0x1c8], RZ ;  /* 0x00007200a0a01a10 */ /* 0x000fe20007f1e0ff */
[----:B------:R-:W-:Y:S05]  /*a380*/  @P1 IMAD.IADD R150, R157, 0x1, R150 ;  /* 0x000000019d961824 */ /* 0x000fea00078e0296 */
[----:B------:R-:W-:Y:S04]  /*a390*/  @P1 SHF.L.U64.HI R150, R156, 0x1, R150 ;  /* 0x000000019c961819 */ /* 0x000fe80000010296 */
[--C-:B------:R-:W-:Y:S02]  /*a3a0*/  @P1 IADD3.X R161, RZ, c[0x0][0x1cc], R150.reuse, P0, P2 ;  /* 0x00007300ffa11a10 */ /* 0x100fe400007e4496 */
[----:B------:R-:W-:Y:S04]  /*a3b0*/  @P1 IADD3 R158, P2, R153, 0x80, RZ ;  /* 0x00000080999e1810 */ /* 0x000fe80007f5e0ff */
[----:B------:R-:W-:Y:S04]  /*a3c0*/  @P1 IADD3 R158, P0, R158, c[0x0][0x1c8], RZ ;  /* 0x000072009e9e1a10 */ /* 0x000fe80007f1e0ff */
[----:B------:R-:W-:Y:S02]  /*a3d0*/  @P1 IADD3.X R159, RZ, c[0x0][0x1cc], R150, P0, P2 ;  /* 0x00007300ff9f1a10 */ /* 0x000fe400007e4496 */
[----:B------:R-:W-:Y:S11]  /*a3e0*/  ISETP.GE.AND P0, PT, R154, 0x21, PT ;  /* 0x000000219a00780c */ /* 0x000ff60003f06270 */
[----:B------:R-:W-:Y:S02]  /*a3f0*/  @!UPT UIADD3 URZ, URZ, URZ, URZ ;  /* 0x0000003f3f3ff290 */ /* 0x000fe4000fffe03f */
[----:B------:R-:W-:Y:S04]  /*a400*/  @P0 IADD3 R154, R230, -0x1, RZ ;  /* 0xffffffffe69a0810 */ /* 0x000fe80007ffe0ff */
[----:B------:R-:W-:Y:S01]  /*a410*/  @P0 SHF.R.S32.HI R155, RZ, 0x1f, R154 ;  /* 0x0000001fff9b0819 */ /* 0x000fe2000001149a */
[----:B------:R-:W-:Y:S04]  /*a420*/  @P0 IMAD.WIDE.U32 R156, R154, c[0x0][0x1e0], RZ ;  /* 0x000078009a9c0a25 */ /* 0x000fe800078e00ff */
[----:B------:R-:W-:Y:S02]  /*a430*/  @P0 IMAD R155, R155, c[0x0][0x1e0], RZ ;  /* 0x000078009b9b0a24 */ /* 0x000fe400078e02ff */
[----:B------:R-:W-:Y:S04]  /*a440*/  @P0 IMAD.WIDE.U32 R164, R156, 0x30, R164 ;  /* 0x000000309ca40825 */ /* 0x000fe800078e00a4 */
[----:B------:R-:W-:Y:S04]  /*a450*/  @P0 IMAD R155, R154, c[0x0][0x1e4], R155 ;  /* 0x000079009a9b0a24 */ /* 0x000fe800078e029b */
[----:B------:R-:W-:Y:S01]  /*a460*/  @P0 IMAD.IADD R155, R157, 0x1, R155 ;  /* 0x000000019d9b0824 */ /* 0x000fe200078e029b */
[-C--:B------:R-:W-:Y:S03]  /*a470*/  @P0 IADD3 R157, P2, R224, R164.reuse, RZ ;  /* 0x000000a4e09d0210 */ /* 0x080fe60007f5e0ff */
[----:B------:R-:W-:Y:S04]  /*a480*/  @P0 IMAD R155, R155, 0x30, RZ ;  /* 0x000000309b9b0824 */ /* 0x000fe800078e02ff */
[----:B------:R-:W-:Y:S04]  /*a490*/  @P0 IMAD.IADD R155, R155, 0x1, R165 ;  /* 0x000000019b9b0824 */ /* 0x000fe800078e02a5 */
[----:B------:R-:W-:Y:S01]  /*a4a0*/  @P0 IMAD.X R154, R155, 0x1, R229, P2 ;  /* 0x000000019b9a0824 */ /* 0x000fe200010e06e5 */
[C---:B------:R-:W-:Y:S04]  /*a4b0*/  @P0 LEA R162, P2, R157.reuse, c[0x0][0x1c8], 0x1 ;  /* 0x000072009da20a11 */ /* 0x040fe800078408ff */
[----:B------:R-:W-:Y:S02]  /*a4c0*/  @P0 LEA.HI.X R163, R157, c[0x0][0x1cc], R154, 0x1, P2 ;  /* 0x000073009da30a11 */ /* 0x000fe400010f0c9a */
[-C--:B------:R-:W-:Y:S05]  /*a4d0*/  @P0 IADD3 R157, P2, R239, R164.reuse, RZ ;  /* 0x000000a4ef9d0210 */ /* 0x080fea0007f5e0ff */
[----:B------:R-:W-:Y:S01]  /*a4e0*/  @P0 IMAD.X R154, R155, 0x1, R238, P2 ;  /* 0x000000019b9a0824 */ /* 0x000fe200010e06ee */
[C---:B------:R-:W-:Y:S04]  /*a4f0*/  @P0 LEA R156, P2, R157.reuse, c[0x0][0x1c8], 0x1 ;  /* 0x000072009d9c0a11 */ /* 0x040fe800078408ff */
[----:B------:R-:W-:Y:S02]  /*a500*/  @P0 LEA.HI.X R157, R157, c[0x0][0x1cc], R154, 0x1, P2 ;  /* 0x000073009d9d0a11 */ /* 0x000fe400010f0c9a */
[----:B------:R-:W-:Y:S05]  /*a510*/  @P0 IADD3 R154, P2, R236, R164, RZ ;  /* 0x000000a4ec9a0210 */ /* 0x000fea0007f5e0ff */
[----:B------:R-:W-:Y:S01]  /*a520*/  @P0 IMAD.X R155, R155, 0x1, R234, P2 ;  /* 0x000000019b9b0824 */ /* 0x000fe200010e06ea */
[----:B------:R-:W-:Y:S04]  /*a530*/  @P1 IADD3 R164, P2, R153, c[0x0][0x1c8], RZ ;  /* 0x0000720099a41a10 */ /* 0x000fe80007f5e0ff */
[----:B------:R-:W-:Y:S02]  /*a540*/  @P1 IADD3.X R165, R150, c[0x0][0x1cc], RZ, P2, !PT ;  /* 0x0000730096a51a10 */ /* 0x000fe400017fe4ff */
[C---:B------:R-:W-:Y:S03]  /*a550*/  @P0 LEA R166, P2, R154.reuse, c[0x0][0x1c8], 0x1 ;  /* 0x000072009aa60a11 */ /* 0x040fe600078408ff */
[----:B------:R-:W-:Y:S01]  /*a560*/  @!PT LDS RZ, [RZ] ;  /* 0x00000000fffff984 */ /* 0x000fe20000000800 */
[----:B------:R-:W-:Y:S01]  /*a570*/  @!PT LDS RZ, [RZ] ;  /* 0x00000000fffff984 */ /* 0x000fe20000000800 */
[----:B------:R-:W-:Y:S01]  /*a580*/  @!PT LDS RZ, [RZ] ;  /* 0x00000000fffff984 */ /* 0x000fe20000000800 */
[----:B------:R1:W-:Y:S01]  /*a590*/  @P1 LDGSTS.E.BYPASS.LTC128B.128 [R218+0x2500], [R164.64], !P6 ;  /* 0x02500000a4da1fae */ /* 0x0003e2000f101d4a */
[----:B------:R-:W-:Y:S06]  /*a5a0*/  @P0 LEA.HI.X R167, R154, c[0x0][0x1cc], R155, 0x1, P2 ;  /* 0x000073009aa70a11 */ /* 0x000fec00010f0c9b */
[----:B------:R1:W-:Y:S07]  /*a5b0*/  @P1 LDGSTS.E.BYPASS.LTC128B.128 [R218+0x3100], [R160.64], !P5 ;  /* 0x03100000a0da1fae */ /* 0x0003ee000e901d4a */
[----:B------:R1:W-:Y:S07]  /*a5c0*/  @P1 LDGSTS.E.BYPASS.LTC128B.128 [R218+0x3d00], [R158.64], !P4 ;  /* 0x03d000009eda1fae */ /* 0x0003ee000e101d4a */
[----:B------:R1:W-:Y:S07]  /*a5d0*/  @P0 LDGSTS.E.BYPASS.LTC128B.128 [R218+0x2d00], [R162.64], !P6 ;  /* 0x02d00000a2da0fae */ /* 0x0003ee000f101d4a */
[----:B------:R1:W-:Y:S07]  /*a5e0*/  @P0 LDGSTS.E.BYPASS.LTC128B.128 [R218+0x3900], [R156.64], !P5 ;  /* 0x039000009cda0fae */ /* 0x0003ee000e901d4a */
[----:B------:R1:W-:Y:S02]  /*a5f0*/  @P0 LDGSTS.E.BYPASS.LTC128B.128 [R218+0x4500], [R166.64], !P4 ;  /* 0x04500000a6da0fae */ /* 0x0003e4000e101d4a */
.L_x_431:
[----:B------:R-:W-:Y:S01]  /*a600*/  FMNMX.FTZ R150, R4, R151, !PT ;  /* 0x0000009704967209 */ /* 0x000fe20007810000 */
[----:B------:R-:W0:Y:S01]  /*a610*/  LDGDEPBAR ;  /* 0x00000000000079af */ /* 0x000e220000000000 */
[----:B------:R-:W-:Y:S02]  /*a620*/  FMNMX.FTZ R154, R6, R149, !PT ;  /* 0x00000095069a7209 */ /* 0x000fe40007810000 */
[----:B------:R-:W-:Y:S02]  /*a630*/  FMNMX.FTZ R153, R5, R150, !PT ;  /* 0x0000009605997209 */ /* 0x000fe40007810000 */
[----:B-1----:R-:W-:Y:S02]  /*a640*/  FMNMX.FTZ R156, R8, R3, !PT ;  /* 0x00000003089c7209 */ /* 0x002fe40007810000 */
        /* <DEDUP_REMOVED lines=35> */
[C---:B------:R-:W-:Y:S02]  /*a880*/  ISETP.GT.AND P0, PT, R230.reuse, UR4, PT ;  /* 0x00000004e6007c0c */ /* 0x040fe4000bf04270 */
[----:B------:R-:W-:Y:S03]  /*a890*/  IADD3 R230, R230, -0x1, RZ ;  /* 0xffffffffe6e67810 */ /* 0x000fe60007ffe0ff */
[----:B------:R-:W1:Y:S02]  /*a8a0*/  SHFL.BFLY PT, R156, R3, 0x2, 0x1f ;  /* 0x0c401f00039c7f89 */ /* 0x000e6400000e0000 */
[----:B-1----:R-:W-:Y:S02]  /*a8b0*/  FMNMX.FTZ R156, R3, R156, !PT ;  /* 0x0000009c039c7209 */ /* 0x002fe40007810000 */
[----:B------:R-:W-:Y:S02]  /*a8c0*/  FMNMX.FTZ R155, R153, R150, !PT ;  /* 0x00000096999b7209 */ /* 0x000fe40007810000 */
[----:B------:R-:W-:Y:S02]  /*a8d0*/  FMNMX.FTZ R153, R11, R158, !PT ;  /* 0x0000009e0b997209 */ /* 0x000fe40007810000 */
[----:B------:R-:W-:Y:S01]  /*a8e0*/  FMNMX.FTZ R150, R160, R149, !PT ;  /* 0x00000095a0967209 */ /* 0x000fe20007810000 */
[----:B------:R-:W1:Y:S01]  /*a8f0*/  SHFL.BFLY PT, R154, R155, 0x1, 0x1f ;  /* 0x0c201f009b9a7f89 */ /* 0x000e6200000e0000 */
[----:B------:R-:W-:Y:S04]  /*a900*/  FMNMX.FTZ R158, R14, R153, !PT ;  /* 0x000000990e9e7209 */ /* 0x000fe80007810000 */
[----:B------:R-:W-:Y:S03]  /*a910*/  FMNMX.FTZ R153, R15, R158, !PT ;  /* 0x0000009e0f997209 */ /* 0x000fe60007810000 */
[----:B------:R-:W2:Y:S01]  /*a920*/  SHFL.BFLY PT, R149, R150, 0x1, 0x1f ;  /* 0x0c201f0096957f89 */ /* 0x000ea200000e0000 */
[----:B------:R-:W-:Y:S04]  /*a930*/  FMNMX.FTZ R158, R26, R153, !PT ;  /* 0x000000991a9e7209 */ /* 0x000fe80007810000 */
[----:B------:R-:W-:Y:S03]  /*a940*/  FMNMX.FTZ R3, R27, R158, !PT ;  /* 0x0000009e1b037209 */ /* 0x000fe60007810000 */
[----:B------:R-:W3:Y:S01]  /*a950*/  SHFL.BFLY PT, R153, R156, 0x1, 0x1f ;  /* 0x0c201f009c997f89 */ /* 0x000ee200000e0000 */
[----:B-1----:R-:W-:Y:S02]  /*a960*/  FMNMX.FTZ R151, R155, R154, !PT ;  /* 0x0000009a9b977209 */ /* 0x002fe40007810000 */
[----:B------:R-:W-:Y:S03]  /*a970*/  FMNMX.FTZ R154, R30, R3, !PT ;  /* 0x000000031e9a7209 */ /* 0x000fe60007810000 */
[----:B------:R-:W-:Y:S01]  /*a980*/  FADD.FTZ R3, -R151, R148 ;  /* 0x0000009497037221 */ /* 0x000fe20000010100 */
[----:B------:R-:W-:Y:S01]  /*a990*/  FMNMX.FTZ R155, R31, R154, !PT ;  /* 0x0000009a1f9b7209 */ /* 0x000fe20007810000 */
[----:B------:R-:W-:Y:S01]  /*a9a0*/  FMUL.FTZ R178, R151, c[0x0][0x2d0] ;  /* 0x0000b40097b27a20 */ /* 0x000fe20000410000 */
[----:B--2---:R-:W-:Y:S01]  /*a9b0*/  FMNMX.FTZ R149, R150, R149, !PT ;  /* 0x0000009596957209 */ /* 0x004fe20007810000 */
[----:B------:R-:W-:Y:S01]  /*a9c0*/  FMUL.FTZ R150, R3, c[0x0][0x2d0] ;  /* 0x0000b40003967a20 */ /* 0x000fe20000410000 */
[----:B------:R-:W-:Y:S01]  /*a9d0*/  FMNMX.FTZ R154, R42, R155, !PT ;  /* 0x0000009b2a9a7209 */ /* 0x000fe20007810000 */
[----:B------:R-:W-:Y:S02]  /*a9e0*/  FFMA.FTZ R161, R5, c[0x0][0x2d0], -R178 ;  /* 0x0000b40005a17a23 */ /* 0x000fe400000108b2 */
[----:B------:R-:W-:Y:S01]  /*a9f0*/  FADD.FTZ R155, -R149, R2 ;  /* 0x00000002959b7221 */ /* 0x000fe20000010100 */
[----:B------:R-:W-:Y:S01]  /*aa00*/  FMNMX.FTZ R3, R43, R154, !PT ;  /* 0x0000009a2b037209 */ /* 0x000fe20007810000 */
[----:B------:R-:W-:Y:S01]  /*aa10*/  FMUL.FTZ R176, R149, c[0x0][0x2d0] ;  /* 0x0000b40095b07a20 */ /* 0x000fe20000410000 */
[----:B------:R-:W1:Y:S01]  /*aa20*/  MUFU.EX2 R150, R150 ;  /* 0x0000009600967308 */ /* 0x000e620000000800 */
[----:B------:R-:W-:Y:S01]  /*aa30*/  FMUL.FTZ R148, R155, c[0x0][0x2d0] ;  /* 0x0000b4009b947a20 */ /* 0x000fe20000410000 */
[----:B------:R-:W-:Y:S01]  /*aa40*/  FMNMX.FTZ R154, R46, R3, !PT ;  /* 0x000000032e9a7209 */ /* 0x000fe20007810000 */
[----:B------:R-:W-:Y:S01]  /*aa50*/  FFMA.FTZ R162, R6, c[0x0][0x2d0], -R176 ;  /* 0x0000b40006a27a23 */ /* 0x000fe200000108b0 */
[----:B---3--:R-:W-:Y:S01]  /*aa60*/  FMNMX.FTZ R3, R156, R153, !PT ;  /* 0x000000999c037209 */ /* 0x008fe20007810000 */
[----:B------:R-:W-:Y:S01]  /*aa70*/  FFMA.FTZ R160, R4, c[0x0][0x2d0], -R178 ;  /* 0x0000b40004a07a23 */ /* 0x000fe200000108b2 */
[----:B------:R-:W-:Y:S01]  /*aa80*/  FMNMX.FTZ R153, R47, R154, !PT ;  /* 0x0000009a2f997209 */ /* 0x000fe20007810000 */
[----:B------:R-:W-:Y:S01]  /*aa90*/  FFMA.FTZ R7, R7, c[0x0][0x2d0], -R176 ;  /* 0x0000b40007077a23 */ /* 0x000fe200000108b0 */
[----:B------:R-:W-:Y:S01]  /*aaa0*/  LDSM.16.MT88.4 R156, [R212+0x100] ;  /* 0x00010000d49c783b */ /* 0x000fe20000004200 */
[C---:B------:R-:W-:Y:S01]  /*aab0*/  FADD.FTZ R154, -R3.reuse, R0 ;  /* 0x00000000039a7221 */ /* 0x040fe20000010100 */
[----:B------:R-:W2:Y:S01]  /*aac0*/  MUFU.EX2 R148, R148 ;  /* 0x0000009400947308 */ /* 0x000ea20000000800 */
[----:B------:R-:W-:Y:S02]  /*aad0*/  FMUL.FTZ R175, R3, c[0x0][0x2d0] ;  /* 0x0000b40003af7a20 */ /* 0x000fe40000410000 */
[----:B------:R-:W-:Y:S02]  /*aae0*/  FMUL.FTZ R2, R154, c[0x0][0x2d0] ;  /* 0x0000b4009a027a20 */ /* 0x000fe40000410000 */
[--C-:B------:R-:W-:Y:S01]  /*aaf0*/  FFMA.FTZ R163, R16, c[0x0][0x2d0], -R178.reuse ;  /* 0x0000b40010a37a23 */ /* 0x100fe200000108b2 */
[----:B------:R-:W3:Y:S01]  /*ab00*/  SHFL.BFLY PT, R0, R153, 0x2, 0x1f ;  /* 0x0c401f0099007f89 */ /* 0x000ee200000e0000 */
[----:B------:R-:W-:Y:S02]  /*ab10*/  FFMA.FTZ R164, R17, c[0x0][0x2d0], -R178 ;  /* 0x0000b40011a47a23 */ /* 0x000fe400000108b2 */
[--C-:B------:R-:W-:Y:S01]  /*ab20*/  FFMA.FTZ R165, R18, c[0x0][0x2d0], -R176.reuse ;  /* 0x0000b40012a57a23 */ /* 0x100fe200000108b0 */
[----:B------:R-:W-:Y:S01]  /*ab30*/  MUFU.EX2 R160, R160 ;  /* 0x000000a000a07308 */ /* 0x000fe20000000800 */
[----:B------:R-:W-:Y:S02]  /*ab40*/  FFMA.FTZ R166, R19, c[0x0][0x2d0], -R176 ;  /* 0x0000b40013a67a23 */ /* 0x000fe400000108b0 */
[--C-:B------:R-:W-:Y:S02]  /*ab50*/  FFMA.FTZ R8, R8, c[0x0][0x2d0], -R175.reuse ;  /* 0x0000b40008087a23 */ /* 0x100fe400000108af */
[--C-:B------:R-:W-:Y:S02]  /*ab60*/  FFMA.FTZ R167, R9, c[0x0][0x2d0], -R175.reuse ;  /* 0x0000b40009a77a23 */ /* 0x100fe400000108af */
[--C-:B------:R-:W-:Y:S02]  /*ab70*/  FFMA.FTZ R168, R12, c[0x0][0x2d0], -R175.reuse ;  /* 0x0000b4000ca87a23 */ /* 0x100fe400000108af */
[--C-:B------:R-:W-:Y:S01]  /*ab80*/  FFMA.FTZ R169, R13, c[0x0][0x2d0], -R175.reuse ;  /* 0x0000b4000da97a23 */ /* 0x100fe200000108af */
[----:B------:R-:W-:Y:S01]  /*ab90*/  MUFU.EX2 R161, R161 ;  /* 0x000000a100a17308 */ /* 0x000fe20000000800 */
[C---:B-1----:R-:W-:Y:S02]  /*aba0*/  FMUL.FTZ R9, R150.reuse, R145 ;  /* 0x0000009196097220 */ /* 0x042fe40000410000 */
[C---:B------:R-:W-:Y:S02]  /*abb0*/  FMUL.FTZ R100, R150.reuse, R100 ;  /* 0x0000006496647220 */ /* 0x040fe40000410000 */
[----:B------:R-:W-:Y:S02]  /*abc0*/  FMUL.FTZ R101, R150, R101 ;  /* 0x0000006596657220 */ /* 0x000fe40000410000 */
[C---:B--2---:R-:W-:Y:S02]  /*abd0*/  FMUL.FTZ R102, R148.reuse, R102 ;  /* 0x0000006694667220 */ /* 0x044fe40000410000 */
[----:B------:R-:W-:Y:S01]  /*abe0*/  FMUL.FTZ R103, R148, R103 ;  /* 0x0000006794677220 */ /* 0x000fe20000410000 */
[----:B---3--:R-:W-:Y:S01]  /*abf0*/  FMNMX.FTZ R0, R153, R0, !PT ;  /* 0x0000000099007209 */ /* 0x008fe20007810000 */
[----:B------:R-:W-:Y:S01]  /*ac00*/  MUFU.EX2 R162, R162 ;  /* 0x000000a200a27308 */ /* 0x000fe20000000800 */
[--C-:B------:R-:W-:Y:S02]  /*ac10*/  FFMA.FTZ R177, R32, c[0x0][0x2d0], -R178.reuse ;  /* 0x0000b40020b17a23 */ /* 0x100fe400000108b2 */
[----:B------:R-:W-:Y:S01]  /*ac20*/  FFMA.FTZ R180, R33, c[0x0][0x2d0], -R178 ;  /* 0x0000b40021b47a23 */ /* 0x000fe200000108b2 */
[----:B------:R-:W1:Y:S01]  /*ac30*/  SHFL.BFLY PT, R5, R0, 0x1, 0x1f ;  /* 0x0c201f0000057f89 */ /* 0x000e6200000e0000 */
[--C-:B------:R-:W-:Y:S02]  /*ac40*/  FFMA.FTZ R179, R34, c[0x0][0x2d0], -R176.reuse ;  /* 0x0000b40022b37a23 */ /* 0x100fe400000108b0 */
[----:B------:R-:W-:Y:S02]  /*ac50*/  FFMA.FTZ R182, R35, c[0x0][0x2d0], -R176 ;  /* 0x0000b40023b67a23 */ /* 0x000fe400000108b0 */
[--C-:B------:R-:W-:Y:S01]  /*ac60*/  FFMA.FTZ R189, R36, c[0x0][0x2d0], -R178.reuse ;  /* 0x0000b40024bd7a23 */ /* 0x100fe200000108b2 */
[----:B------:R-:W2:Y:S01]  /*ac70*/  MUFU.EX2 R7, R7 ;  /* 0x0000000700077308 */ /* 0x000ea20000000800 */
[----:B------:R-:W-:Y:S01]  /*ac80*/  FFMA.FTZ R192, R37, c[0x0][0x2d0], -R178 ;  /* 0x0000b40025c07a23 */ /* 0x000fe200000108b2 */
[----:B------:R-:W-:Y:S01]  /*ac90*/  LDSM.16.MT88.4 R32, [R212+0x1900] ;  /* 0x00190000d420783b */ /* 0x000fe20000004200 */
[--C-:B------:R-:W-:Y:S02]  /*aca0*/  FFMA.FTZ R191, R38, c[0x0][0x2d0], -R176.reuse ;  /* 0x0000b40026bf7a23 */ /* 0x100fe400000108b0 */
[----:B------:R-:W-:Y:S02]  /*acb0*/  FFMA.FTZ R194, R39, c[0x0][0x2d0], -R176 ;  /* 0x0000b40027c27a23 */ /* 0x000fe400000108b0 */
[--C-:B------:R-:W-:Y:S02]  /*acc0*/  FFMA.FTZ R196, R40, c[0x0][0x2d0], -R175.reuse ;  /* 0x0000b40028c47a23 */ /* 0x100fe400000108af */
[--C-:B------:R-:W-:Y:S01]  /*acd0*/  FFMA.FTZ R197, R41, c[0x0][0x2d0], -R175.reuse ;  /* 0x0000b40029c57a23 */ /* 0x100fe200000108af */
[----:B------:R-:W-:Y:S01]  /*ace0*/  MUFU.EX2 R163, R163 ;  /* 0x000000a300a37308 */ /* 0x000fe20000000800 */
[----:B------:R-:W-:Y:S01]  /*acf0*/  LDSM.16.MT88.4 R36, [R214+0x1d00] ;  /* 0x001d0000d624783b */ /* 0x000fe20000004200 */
[----:B------:R-:W-:Y:S02]  /*ad00*/  FFMA.FTZ R193, R48, c[0x0][0x2d0], -R178 ;  /* 0x0000b40030c17a23 */ /* 0x000fe400000108b2 */
[----:B------:R-:W-:Y:S02]  /*ad10*/  FFMA.FTZ R195, R50, c[0x0][0x2d0], -R176 ;  /* 0x0000b40032c37a23 */ /* 0x000fe400000108b0 */
[--C-:B------:R-:W-:Y:S01]  /*ad20*/  FFMA.FTZ R200, R44, c[0x0][0x2d0], -R175.reuse ;  /* 0x0000b4002cc87a23 */ /* 0x100fe200000108af */
[----:B-1----:R-:W-:Y:S01]  /*ad30*/  FMNMX.FTZ R5, R0, R5, !PT ;  /* 0x0000000500057209 */ /* 0x002fe20007810000 */
[C---:B------:R-:W-:Y:S02]  /*ad40*/  FMUL.FTZ R120, R150.reuse, R120 ;  /* 0x0000007896787220 */ /* 0x040fe40000410000 */
[----:B------:R-:W1:Y:S01]  /*ad50*/  MUFU.EX2 R164, R164 ;  /* 0x000000a400a47308 */ /* 0x000e620000000800 */
[----:B------:R-:W-:Y:S02]  /*ad60*/  FMUL.FTZ R121, R150, R121 ;  /* 0x0000007996797220 */ /* 0x000fe40000410000 */
[----:B------:R-:W-:Y:S01]  /*ad70*/  FADD.FTZ R6, -R5, R152 ;  /* 0x0000009805067221 */ /* 0x000fe20000010100 */
[----:B--2---:R-:W-:Y:S01]  /*ad80*/  F2FP.PACK_AB R145, R7, R162 ;  /* 0x000000a20791723e */ /* 0x004fe200000000ff */
[----:B------:R-:W2:Y:S01]  /*ad90*/  LDSM.16.MT88.4 R152, [R214+0x100] ;  /* 0x00010000d698783b */ /* 0x000ea20000004200 */
[----:B------:R-:W-:Y:S02]  /*ada0*/  FMUL.FTZ R174, R5, c[0x0][0x2d0] ;  /* 0x0000b40005ae7a20 */ /* 0x000fe40000410000 */
[----:B------:R-:W-:Y:S02]  /*adb0*/  FMUL.FTZ R0, R6, c[0x0][0x2d0] ;  /* 0x0000b40006007a20 */ /* 0x000fe40000410000 */
[----:B------:R-:W-:Y:S01]  /*adc0*/  MUFU.EX2 R165, R165 ;  /* 0x000000a500a57308 */ /* 0x000fe20000000800 */
[--C-:B------:R-:W-:Y:S02]  /*add0*/  FFMA.FTZ R170, R10, c[0x0][0x2d0], -R174.reuse ;  /* 0x0000b4000aaa7a23 */ /* 0x100fe400000108ae */
[--C-:B------:R-:W-:Y:S02]  /*ade0*/  FFMA.FTZ R171, R11, c[0x0][0x2d0], -R174.reuse ;  /* 0x0000b4000bab7a23 */ /* 0x100fe400000108ae */
[--C-:B------:R-:W-:Y:S02]  /*adf0*/  FFMA.FTZ R172, R14, c[0x0][0x2d0], -R174.reuse ;  /* 0x0000b4000eac7a23 */ /* 0x100fe400000108ae */
[--C-:B------:R-:W-:Y:S02]  /*ae00*/  FFMA.FTZ R173, R15, c[0x0][0x2d0], -R174.reuse ;  /* 0x0000b4000fad7a23 */ /* 0x100fe400000108ae */
[C---:B------:R-:W-:Y:S01]  /*ae10*/  FMUL.FTZ R10, R148.reuse, R146 ;  /* 0x00000092940a7220 */ /* 0x040fe20000410000 */
[----:B------:R-:W3:Y:S01]  /*ae20*/  MUFU.EX2 R166, R166 ;  /* 0x000000a600a67308 */ /* 0x000ee20000000800 */
[----:B------:R-:W-:Y:S02]  /*ae30*/  FMUL.FTZ R11, R148, R147 ;  /* 0x00000093940b7220 */ /* 0x000fe40000410000 */
[--C-:B------:R-:W-:Y:S01]  /*ae40*/  FFMA.FTZ R198, R42, c[0x0][0x2d0], -R174.reuse ;  /* 0x0000b4002ac67a23 */ /* 0x100fe200000108ae */
[----:B-1----:R-:W-:Y:S01]  /*ae50*/  F2FP.PACK_AB R146, R164, R163 ;  /* 0x000000a3a492723e */ /* 0x002fe200000000ff */
[--C-:B------:R-:W-:Y:S02]  /*ae60*/  FFMA.FTZ R199, R43, c[0x0][0x2d0], -R174.reuse ;  /* 0x0000b4002bc77a23 */ /* 0x100fe400000108ae */
[----:B------:R-:W-:Y:S01]  /*ae70*/  LDSM.16.MT88.4 R40, [R214+0x900] ;  /* 0x00090000d628783b */ /* 0x000fe20000004200 */
[----:B------:R-:W-:Y:S02]  /*ae80*/  FFMA.FTZ R201, R46, c[0x0][0x2d0], -R174 ;  /* 0x0000b4002ec97a23 */ /* 0x000fe400000108ae */
[----:B------:R1:W-:Y:S01]  /*ae90*/  MUFU.EX2 R6, R8 ;  /* 0x0000000800067308 */ /* 0x0003e20000000800 */
[C---:B------:R-:W-:Y:S02]  /*aea0*/  FMUL.FTZ R122, R148.reuse, R122 ;  /* 0x0000007a947a7220 */ /* 0x040fe40000410000 */
[----:B------:R-:W-:Y:S02]  /*aeb0*/  FMUL.FTZ R123, R148, R123 ;  /* 0x0000007b947b7220 */ /* 0x000fe40000410000 */
[C---:B------:R-:W-:Y:S02]  /*aec0*/  FMUL.FTZ R128, R150.reuse, R128 ;  /* 0x0000008096807220 */ /* 0x040fe40000410000 */
[----:B------:R-:W-:Y:S02]  /*aed0*/  FMUL.FTZ R129, R150, R129 ;  /* 0x0000008196817220 */ /* 0x000fe40000410000 */
[C---:B------:R-:W-:Y:S01]  /*aee0*/  FMUL.FTZ R130, R148.reuse, R130 ;  /* 0x0000008294827220 */ /* 0x040fe20000410000 */
[----:B------:R-:W4:Y:S01]  /*aef0*/  MUFU.EX2 R2, R2 ;  /* 0x0000000200027308 */ /* 0x000f220000000800 */
[----:B------:R-:W-:Y:S02]  /*af00*/  FMUL.FTZ R131, R148, R131 ;  /* 0x0000008394837220 */ /* 0x000fe40000410000 */
[----:B------:R-:W-:Y:S01]  /*af10*/  FMUL.FTZ R52, R150, R52 ;  /* 0x0000003496347220 */ /* 0x000fe20000410000 */
[----:B---3--:R-:W-:Y:S01]  /*af20*/  F2FP.PACK_AB R147, R166, R165 ;  /* 0x000000a5a693723e */ /* 0x008fe200000000ff */
[----:B------:R-:W-:Y:S02]  /*af30*/  FMUL.FTZ R53, R150, R53 ;  /* 0x0000003596357220 */ /* 0x000fe40000410000 */
[C---:B------:R-:W-:Y:S02]  /*af40*/  FMUL.FTZ R54, R148.reuse, R54 ;  /* 0x0000003694367220 */ /* 0x040fe40000410000 */
[----:B------:R-:W-:Y:S01]  /*af50*/  FMUL.FTZ R55, R148, R55 ;  /* 0x0000003794377220 */ /* 0x000fe20000410000 */
[----:B------:R-:W3:Y:S01]  /*af60*/  MUFU.EX2 R0, R0 ;  /* 0x0000000000007308 */ /* 0x000ee20000000800 */
[C---:B------:R-:W-:Y:S02]  /*af70*/  FMUL.FTZ R64, R150.reuse, R64 ;  /* 0x0000004096407220 */ /* 0x040fe40000410000 */
[C---:B------:R-:W-:Y:S02]  /*af80*/  FMUL.FTZ R65, R150.reuse, R65 ;  /* 0x0000004196417220 */ /* 0x040fe40000410000 */
[----:B-1----:R-:W-:Y:S01]  /*af90*/  FMUL.FTZ R8, R150, R144 ;  /* 0x0000009096087220 */ /* 0x002fe20000410000 */
[----:B------:R-:W-:Y:S01]  /*afa0*/  F2FP.PACK_AB R144, R161, R160 ;  /* 0x000000a0a190723e */ /* 0x000fe200000000ff */
[C---:B------:R-:W-:Y:S02]  /*afb0*/  FMUL.FTZ R66, R148.reuse, R66 ;  /* 0x0000004294427220 */ /* 0x040fe40000410000 */
[----:B------:R-:W-:Y:S01]  /*afc0*/  FMUL.FTZ R67, R148, R67 ;  /* 0x0000004394437220 */ /* 0x000fe20000410000 */
[----:B------:R-:W1:Y:S01]  /*afd0*/  MUFU.EX2 R167, R167 ;  /* 0x000000a700a77308 */ /* 0x000e620000000800 */
[----:B------:R-:W-:Y:S02]  /*afe0*/  FMUL.FTZ R68, R150, R68 ;  /* 0x0000004496447220 */ /* 0x000fe40000410000 */
[-C--:B--2---:R-:W-:Y:S05]  /*aff0*/  HMMA.16816.F32 R8, R144, R152.reuse, R8 ;  /* 0x000000989008723c */ /* 0x084fea0000001808 */
[C---:B----4-:R-:W-:Y:S02]  /*b000*/  FMUL.FTZ R12, R2.reuse, R140 ;  /* 0x0000008c020c7220 */ /* 0x050fe40000410000 */
[----:B------:R-:W-:Y:S01]  /*b010*/  MUFU.EX2 R168, R168 ;  /* 0x000000a800a87308 */ /* 0x000fe20000000800 */
[----:B------:R-:W-:Y:S04]  /*b020*/  FMUL.FTZ R13, R2, R141 ;  /* 0x0000008d020d7220 */ /* 0x000fe80000410000 */
[C---:B---3--:R-:W-:Y:S02]  /*b030*/  FMUL.FTZ R14, R0.reuse, R142 ;  /* 0x0000008e000e7220 */ /* 0x048fe40000410000 */
[----:B------:R-:W-:Y:S02]  /*b040*/  FMUL.FTZ R15, R0, R143 ;  /* 0x0000008f000f7220 */ /* 0x000fe40000410000 */
[C---:B------:R-:W-:Y:S01]  /*b050*/  FMUL.FTZ R16, R2.reuse, R136 ;  /* 0x0000008802107220 */ /* 0x040fe20000410000 */
[----:B------:R-:W2:Y:S01]  /*b060*/  MUFU.EX2 R169, R169 ;  /* 0x000000a900a97308 */ /* 0x000ea20000000800 */
[----:B------:R-:W-:Y:S02]  /*b070*/  FMUL.FTZ R17, R2, R137 ;  /* 0x0000008902117220 */ /* 0x000fe40000410000 */
[C---:B------:R-:W-:Y:S01]  /*b080*/  FMUL.FTZ R18, R0.reuse, R138 ;  /* 0x0000008a00127220 */ /* 0x040fe20000410000 */
[----:B-1----:R-:W-:Y:S01]  /*b090*/  F2FP.PACK_AB R140, R167, R6 ;  /* 0x00000006a78c723e */ /* 0x002fe200000000ff */
[----:B------:R-:W-:Y:S02]  /*b0a0*/  FMUL.FTZ R19, R0, R139 ;  /* 0x0000008b00137220 */ /* 0x000fe40000410000 */
[----:B------:R-:W1:Y:S01]  /*b0b0*/  LDSM.16.MT88.4 R136, [R214+0xd00] ;  /* 0x000d0000d688783b */ /* 0x000e620000004200 */
[C---:B------:R-:W-:Y:S02]  /*b0c0*/  FMUL.FTZ R104, R150.reuse, R104 ;  /* 0x0000006896687220 */ /* 0x040fe40000410000 */
[----:B------:R-:W-:Y:S01]  /*b0d0*/  MUFU.EX2 R170, R170 ;  /* 0x000000aa00aa7308 */ /* 0x000fe20000000800 */
[----:B------:R-:W-:Y:S02]  /*b0e0*/  FMUL.FTZ R105, R150, R105 ;  /* 0x0000006996697220 */ /* 0x000fe40000410000 */
[C---:B------:R-:W-:Y:S02]  /*b0f0*/  FMUL.FTZ R106, R148.reuse, R106 ;  /* 0x0000006a946a7220 */ /* 0x040fe40000410000 */
[----:B------:R-:W-:Y:S02]  /*b100*/  FMUL.FTZ R107, R148, R107 ;  /* 0x0000006b946b7220 */ /* 0x000fe40000410000 */
[C---:B------:R-:W-:Y:S02]  /*b110*/  FMUL.FTZ R124, R2.reuse, R124 ;  /* 0x0000007c027c7220 */ /* 0x040fe40000410000 */
[----:B------:R-:W-:Y:S01]  /*b120*/  FMUL.FTZ R125, R2, R125 ;  /* 0x0000007d027d7220 */ /* 0x000fe20000410000 */
[----:B------:R-:W3:Y:S01]  /*b130*/  MUFU.EX2 R171, R171 ;  /* 0x000000ab00ab7308 */ /* 0x000ee20000000800 */
[C---:B------:R-:W-:Y:S02]  /*b140*/  FMUL.FTZ R126, R0.reuse, R126 ;  /* 0x0000007e007e7220 */ /* 0x040fe40000410000 */
[----:B------:R-:W-:Y:S01]  /*b150*/  FMUL.FTZ R127, R0, R127 ;  /* 0x0000007f007f7220 */ /* 0x000fe20000410000 */
[----:B--2---:R-:W-:Y:S01]  /*b160*/  F2FP.PACK_AB R142, R169, R168 ;  /* 0x000000a8a98e723e */ /* 0x004fe200000000ff */
[C---:B------:R-:W-:Y:S02]  /*b170*/  FMUL.FTZ R56, R2.reuse, R56 ;  /* 0x0000003802387220 */ /* 0x040fe40000410000 */
[----:B------:R-:W-:Y:S02]  /*b180*/  FMUL.FTZ R57, R2, R57 ;  /* 0x0000003902397220 */ /* 0x000fe40000410000 */
[C---:B------:R-:W-:Y:S01]  /*b190*/  FMUL.FTZ R58, R0.reuse, R58 ;  /* 0x0000003a003a7220 */ /* 0x040fe20000410000 */
[----:B------:R-:W-:Y:S01]  /*b1a0*/  MUFU.EX2 R172, R172 ;  /* 0x000000ac00ac7308 */ /* 0x000fe20000000800 */
[----:B------:R-:W-:Y:S02]  /*b1b0*/  FMUL.FTZ R59, R0, R59 ;  /* 0x0000003b003b7220 */ /* 0x000fe40000410000 */
[C---:B------:R-:W-:Y:S02]  /*b1c0*/  FMUL.FTZ R60, R2.reuse, R60 ;  /* 0x0000003c023c7220 */ /* 0x040fe40000410000 */
[----:B------:R-:W-:Y:S02]  /*b1d0*/  FMUL.FTZ R61, R2, R61 ;  /* 0x0000003d023d7220 */ /* 0x000fe40000410000 */
[C---:B------:R-:W-:Y:S02]  /*b1e0*/  FMUL.FTZ R62, R0.reuse, R62 ;  /* 0x0000003e003e7220 */ /* 0x040fe40000410000 */
[----:B------:R-:W-:Y:S01]  /*b1f0*/  FMUL.FTZ R63, R0, R63 ;  /* 0x0000003f003f7220 */ /* 0x000fe20000410000 */
[----:B------:R-:W2:Y:S01]  /*b200*/  MUFU.EX2 R173, R173 ;  /* 0x000000ad00ad7308 */ /* 0x000ea20000000800 */
[----:B------:R-:W-:Y:S02]  /*b210*/  FMUL.FTZ R69, R150, R69 ;  /* 0x0000004596457220 */ /* 0x000fe40000410000 */
[C---:B------:R-:W-:Y:S01]  /*b220*/  FMUL.FTZ R70, R148.reuse, R70 ;  /* 0x0000004694467220 */ /* 0x040fe20000410000 */
[----:B---3--:R-:W-:Y:S01]  /*b230*/  F2FP.PACK_AB R141, R171, R170 ;  /* 0x000000aaab8d723e */ /* 0x008fe200000000ff */
[----:B------:R-:W-:Y:S02]  /*b240*/  FMUL.FTZ R71, R148, R71 ;  /* 0x0000004794477220 */ /* 0x000fe40000410000 */
[C---:B------:R-:W-:Y:S02]  /*b250*/  FMUL.FTZ R72, R2.reuse, R72 ;  /* 0x0000004802487220 */ /* 0x040fe40000410000 */
[----:B------:R-:W-:Y:S01]  /*b260*/  FMUL.FTZ R73, R2, R73 ;  /* 0x0000004902497220 */ /* 0x000fe20000410000 */
[----:B------:R-:W-:Y:S01]  /*b270*/  MUFU.EX2 R177, R177 ;  /* 0x000000b100b17308 */ /* 0x000fe20000000800 */
[C---:B------:R-:W-:Y:S02]  /*b280*/  FMUL.FTZ R74, R0.reuse, R74 ;  /* 0x0000004a004a7220 */ /* 0x040fe40000410000 */
[----:B------:R-:W-:Y:S02]  /*b290*/  FMUL.FTZ R75, R0, R75 ;  /* 0x0000004b004b7220 */ /* 0x000fe40000410000 */
[C---:B------:R-:W-:Y:S02]  /*b2a0*/  FMUL.FTZ R76, R2.reuse, R76 ;  /* 0x0000004c024c7220 */ /* 0x040fe40000410000 */
[----:B------:R-:W-:Y:S02]  /*b2b0*/  FMUL.FTZ R77, R2, R77 ;  /* 0x0000004d024d7220 */ /* 0x000fe40000410000 */
[C---:B------:R-:W-:Y:S01]  /*b2c0*/  FMUL.FTZ R78, R0.reuse, R78 ;  /* 0x0000004e004e7220 */ /* 0x040fe20000410000 */
[----:B------:R-:W3:Y:S01]  /*b2d0*/  MUFU.EX2 R180, R180 ;  /* 0x000000b400b47308 */ /* 0x000ee20000000800 */
[----:B------:R-:W-:Y:S02]  /*b2e0*/  FMUL.FTZ R79, R0, R79 ;  /* 0x0000004f004f7220 */ /* 0x000fe40000410000 */
[C---:B------:R-:W-:Y:S01]  /*b2f0*/  FMUL.FTZ R80, R150.reuse, R80 ;  /* 0x0000005096507220 */ /* 0x040fe20000410000 */
[----:B--2---:R-:W-:Y:S01]  /*b300*/  F2FP.PACK_AB R143, R173, R172 ;  /* 0x000000acad8f723e */ /* 0x004fe200000000ff */
[----:B------:R-:W-:Y:S02]  /*b310*/  FMUL.FTZ R81, R150, R81 ;  /* 0x0000005196517220 */ /* 0x000fe40000410000 */
[C---:B------:R-:W-:Y:S02]  /*b320*/  FMUL.FTZ R82, R148.reuse, R82 ;  /* 0x0000005294527220 */ /* 0x040fe40000410000 */
[----:B------:R-:W-:Y:S01]  /*b330*/  FMUL.FTZ R83, R148, R83 ;  /* 0x0000005394537220 */ /* 0x000fe20000410000 */
[----:B------:R-:W-:Y:S01]  /*b340*/  MUFU.EX2 R179, R179 ;  /* 0x000000b300b37308 */ /* 0x000fe20000000800 */
[C---:B------:R-:W-:Y:S04]  /*b350*/  HMMA.16816.F32 R12, R140.reuse, R152, R12 ;  /* 0x000000988c0c723c */ /* 0x040fe8000000180c */
[C---:B------:R-:W-:Y:S02]  /*b360*/  FMUL.FTZ R84, R150.reuse, R84 ;  /* 0x0000005496547220 */ /* 0x040fe40000410000 */
[----:B------:R-:W-:Y:S02]  /*b370*/  FMUL.FTZ R85, R150, R85 ;  /* 0x0000005596557220 */ /* 0x000fe40000410000 */
[-C--:B------:R-:W-:Y:S01]  /*b380*/  HMMA.16816.F32 R16, R140, R154.reuse, R16 ;  /* 0x0000009a8c10723c */ /* 0x080fe20000001810 */
[----:B------:R-:W-:Y:S03]  /*b390*/  MUFU.EX2 R182, R182 ;  /* 0x000000b600b67308 */ /* 0x000fe60000000800 */
[C---:B------:R-:W-:Y:S02]  /*b3a0*/  FMUL.FTZ R86, R148.reuse, R86 ;  /* 0x0000005694567220 */ /* 0x040fe40000410000 */
[----:B------:R-:W-:Y:S02]  /*b3b0*/  FMUL.FTZ R87, R148, R87 ;  /* 0x0000005794577220 */ /* 0x000fe40000410000 */
[C---:B------:R-:W-:Y:S01]  /*b3c0*/  HMMA.16816.F32 R100, R144.reuse, R154, R100 ;  /* 0x0000009a9064723c */ /* 0x040fe20000001864 */
[----:B------:R-:W2:Y:S02]  /*b3d0*/  LDSM.16.MT88.4 R152, [R212+0xd00] ;  /* 0x000d0000d498783b */ /* 0x000ea40000004200 */
[----:B------:R-:W-:Y:S01]  /*b3e0*/  MUFU.EX2 R189, R189 ;  /* 0x000000bd00bd7308 */ /* 0x000fe20000000800 */
[C---:B------:R-:W-:Y:S02]  /*b3f0*/  FMUL.FTZ R88, R2.reuse, R88 ;  /* 0x0000005802587220 */ /* 0x040fe40000410000 */
[C---:B------:R-:W-:Y:S02]  /*b400*/  FMUL.FTZ R89, R2.reuse, R89 ;  /* 0x0000005902597220 */ /* 0x040fe40000410000 */
[-C--:B------:R-:W-:Y:S04]  /*b410*/  HMMA.16816.F32 R104, R144, R156.reuse, R104 ;  /* 0x0000009c9068723c */ /* 0x080fe80000001868 */
[C---:B------:R-:W-:Y:S01]  /*b420*/  FMUL.FTZ R108, R2.reuse, R108 ;  /* 0x0000006c026c7220 */ /* 0x040fe20000410000 */
[----:B------:R-:W-:Y:S01]  /*b430*/  MUFU.EX2 R192, R192 ;  /* 0x000000c000c07308 */ /* 0x000fe20000000800 */
[----:B------:R-:W-:Y:S02]  /*b440*/  FMUL.FTZ R109, R2, R109 ;  /* 0x0000006d026d7220 */ /* 0x000fe40000410000 */
[C---:B------:R-:W-:Y:S04]  /*b450*/  FMUL.FTZ R110, R0.reuse, R110 ;  /* 0x0000006e006e7220 */ /* 0x040fe80000410000 */
[C---:B------:R-:W-:Y:S02]  /*b460*/  FMUL.FTZ R111, R0.reuse, R111 ;  /* 0x0000006f006f7220 */ /* 0x040fe40000410000 */
[C---:B------:R-:W-:Y:S01]  /*b470*/  FMUL.FTZ R90, R0.reuse, R90 ;  /* 0x0000005a005a7220 */ /* 0x040fe20000410000 */
[----:B------:R-:W-:Y:S01]  /*b480*/  MUFU.EX2 R191, R191 ;  /* 0x000000bf00bf7308 */ /* 0x000fe20000000800 */
[----:B------:R-:W-:Y:S02]  /*b490*/  FMUL.FTZ R91, R0, R91 ;  /* 0x0000005b005b7220 */ /* 0x000fe40000410000 */
[--C-:B------:R-:W-:Y:S01]  /*b4a0*/  FFMA.FTZ R181, R24, c[0x0][0x2d0], -R175.reuse ;  /* 0x0000b40018b57a23 */ /* 0x100fe200000108af */
[C---:B------:R-:W-:Y:S04]  /*b4b0*/  HMMA.16816.F32 R108, R140.reuse, R156, R108 ;  /* 0x0000009c8c6c723c */ /* 0x040fe8000000186c */
[C---:B------:R-:W-:Y:S02]  /*b4c0*/  FMUL.FTZ R112, R2.reuse, R112 ;  /* 0x0000007002707220 */ /* 0x040fe40000410000 */
[----:B------:R-:W-:Y:S01]  /*b4d0*/  FMUL.FTZ R113, R2, R113 ;  /* 0x0000007102717220 */ /* 0x000fe20000410000 */
[----:B------:R-:W-:Y:S01]  /*b4e0*/  MUFU.EX2 R181, R181 ;  /* 0x000000b500b57308 */ /* 0x000fe20000000800 */
[C---:B------:R-:W-:Y:S04]  /*b4f0*/  FMUL.FTZ R114, R0.reuse, R114 ;  /* 0x0000007200727220 */ /* 0x040fe80000410000 */
[----:B------:R-:W-:Y:S02]  /*b500*/  FMUL.FTZ R115, R0, R115 ;  /* 0x0000007300737220 */ /* 0x000fe40000410000 */
[--C-:B------:R-:W-:Y:S02]  /*b510*/  FFMA.FTZ R156, R20, c[0x0][0x2d0], -R178.reuse ;  /* 0x0000b400149c7a23 */ /* 0x100fe400000108b2 */
[----:B------:R-:W-:Y:S01]  /*b520*/  FMUL.FTZ R20, R2, R132 ;  /* 0x0000008402147220 */ /* 0x000fe20000410000 */
[----:B------:R-:W-:Y:S01]  /*b530*/  MUFU.EX2 R194, R194 ;  /* 0x000000c200c27308 */ /* 0x000fe20000000800 */
[--C-:B------:R-:W-:Y:S01]  /*b540*/  FFMA.FTZ R157, R21, c[0x0][0x2d0], -R178.reuse ;  /* 0x0000b400159d7a23 */ /* 0x100fe200000108b2 */
[-C--:B------:R-:W-:Y:S03]  /*b550*/  HMMA.16816.F32 R112, R140, R158.reuse, R112 ;  /* 0x0000009e8c70723c */ /* 0x080fe60000001870 */
[C---:B------:R-:W-:Y:S02]  /*b560*/  FMUL.FTZ R116, R150.reuse, R116 ;  /* 0x0000007496747220 */ /* 0x040fe40000410000 */
[----:B------:R-:W-:Y:S02]  /*b570*/  FMUL.FTZ R117, R150, R117 ;  /* 0x0000007596757220 */ /* 0x000fe40000410000 */
[C---:B------:R-:W-:Y:S01]  /*b580*/  FMUL.FTZ R118, R148.reuse, R118 ;  /* 0x0000007694767220 */ /* 0x040fe20000410000 */
[----:B------:R-:W-:Y:S01]  /*b590*/  MUFU.EX2 R156, R156 ;  /* 0x0000009c009c7308 */ /* 0x000fe20000000800 */
[----:B------:R-:W-:Y:S03]  /*b5a0*/  FMUL.FTZ R119, R148, R119 ;  /* 0x0000007794777220 */ /* 0x000fe60000410000 */
[----:B------:R-:W-:Y:S02]  /*b5b0*/  FMUL.FTZ R21, R2, R133 ;  /* 0x0000008502157220 */ /* 0x000fe40000410000 */
[----:B------:R-:W-:Y:S02]  /*b5c0*/  FFMA.FTZ R178, R49, c[0x0][0x2d0], -R178 ;  /* 0x0000b40031b27a23 */ /* 0x000fe400000108b2 */
[C---:B------:R-:W-:Y:S02]  /*b5d0*/  HMMA.16816.F32 R116, R144.reuse, R158, R116 ;  /* 0x0000009e9074723c */ /* 0x040fe40000001874 */
[----:B------:R-:W4:Y:S02]  /*b5e0*/  MUFU.EX2 R157, R157 ;  /* 0x0000009d009d7308 */ /* 0x000f240000000800 */
[--C-:B------:R-:W-:Y:S02]  /*b5f0*/  FFMA.FTZ R184, R25, c[0x0][0x2d0], -R175.reuse ;  /* 0x0000b40019b87a23 */ /* 0x100fe400000108af */
[----:B------:R-:W-:Y:S01]  /*b600*/  FFMA.FTZ R183, R26, c[0x0][0x2d0], -R174 ;  /* 0x0000b4001ab77a23 */ /* 0x000fe200000108ae */
[----:B---3--:R-:W-:Y:S01]  /*b610*/  F2FP.PACK_AB R26, R180, R177 ;  /* 0x000000b1b41a723e */ /* 0x008fe200000000ff */
[-C--:B-1----:R-:W-:Y:S04]  /*b620*/  HMMA.16816.F32 R120, R144, R136.reuse, R120 ;  /* 0x000000889078723c */ /* 0x082fe80000001878 */
[--C-:B------:R-:W-:Y:S01]  /*b630*/  FFMA.FTZ R158, R22, c[0x0][0x2d0], -R176.reuse ;  /* 0x0000b400169e7a23 */ /* 0x100fe200000108b0 */
[----:B------:R-:W1:Y:S01]  /*b640*/  MUFU.EX2 R184, R184 ;  /* 0x000000b800b87308 */ /* 0x000e620000000800 */
[C---:B------:R-:W-:Y:S02]  /*b650*/  FMUL.FTZ R22, R0.reuse, R134 ;  /* 0x0000008600167220 */ /* 0x040fe40000410000 */
[C---:B------:R-:W-:Y:S04]  /*b660*/  HMMA.16816.F32 R124, R140.reuse, R136, R124 ;  /* 0x000000888c7c723c */ /* 0x040fe8000000187c */
[--C-:B------:R-:W-:Y:S02]  /*b670*/  FFMA.FTZ R159, R23, c[0x0][0x2d0], -R176.reuse ;  /* 0x0000b400179f7a23 */ /* 0x100fe400000108b0 */
[----:B------:R-:W-:Y:S01]  /*b680*/  FMUL.FTZ R23, R0, R135 ;  /* 0x0000008700177220 */ /* 0x000fe20000410000 */
[----:B------:R-:W-:Y:S01]  /*b690*/  MUFU.EX2 R158, R158 ;  /* 0x0000009e009e7308 */ /* 0x000fe20000000800 */
[----:B------:R-:W3:Y:S01]  /*b6a0*/  LDSM.16.MT88.4 R132, [R214+0x1900] ;  /* 0x00190000d684783b */ /* 0x000ee20000004200 */
[----:B------:R-:W-:Y:S03]  /*b6b0*/  FFMA.FTZ R176, R51, c[0x0][0x2d0], -R176 ;  /* 0x0000b40033b07a23 */ /* 0x000fe600000108b0 */
[--C-:B------:R-:W-:Y:S01]  /*b6c0*/  FFMA.FTZ R186, R27, c[0x0][0x2d0], -R174.reuse ;  /* 0x0000b4001bba7a23 */ /* 0x100fe200000108ae */
[-C--:B------:R-:W-:Y:S03]  /*b6d0*/  HMMA.16816.F32 R20, R140, R138.reuse, R20 ;  /* 0x0000008a8c14723c */ /* 0x080fe60000001814 */
[----:B------:R-:W-:Y:S01]  /*b6e0*/  LDSM.16.MT88.4 R48, [R212+0x1500] ;  /* 0x00150000d430783b */ /* 0x000fe20000004200 */
[--C-:B------:R-:W-:Y:S01]  /*b6f0*/  FFMA.FTZ R185, R28, c[0x0][0x2d0], -R175.reuse ;  /* 0x0000b4001cb97a23 */ /* 0x100fe200000108af */
[----:B----4-:R-:W-:Y:S01]  /*b700*/  F2FP.PACK_AB R24, R157, R156 ;  /* 0x0000009c9d18723e */ /* 0x010fe200000000ff */
[--C-:B------:R-:W-:Y:S01]  /*b710*/  FFMA.FTZ R188, R29, c[0x0][0x2d0], -R175.reuse ;  /* 0x0000b4001dbc7a23 */ /* 0x100fe200000108af */
[----:B------:R-:W-:Y:S01]  /*b720*/  F2FP.PACK_AB R27, R182, R179 ;  /* 0x000000b3b61b723e */ /* 0x000fe200000000ff */
[C---:B------:R-:W-:Y:S01]  /*b730*/  HMMA.16816.F32 R128, R144.reuse, R138, R128 ;  /* 0x0000008a9080723c */ /* 0x040fe20000001880 */
[----:B------:R-:W4:Y:S02]  /*b740*/  MUFU.EX2 R159, R159 ;  /* 0x0000009f009f7308 */ /* 0x000f240000000800 */
[----:B------:R-:W-:Y:S01]  /*b750*/  LDSM.16.MT88.4 R136, [R212+0x500] ;  /* 0x00050000d488783b */ /* 0x000fe20000004200 */
[----:B------:R-:W-:Y:S01]  /*b760*/  FFMA.FTZ R175, R45, c[0x0][0x2d0], -R175 ;  /* 0x0000b4002daf7a23 */ /* 0x000fe200000108af */
[----:B-1----:R-:W-:Y:S01]  /*b770*/  F2FP.PACK_AB R28, R184, R181 ;  /* 0x000000b5b81c723e */ /* 0x002fe200000000ff */
[--C-:B------:R-:W-:Y:S02]  /*b780*/  FFMA.FTZ R187, R30, c[0x0][0x2d0], -R174.reuse ;  /* 0x0000b4001ebb7a23 */ /* 0x100fe400000108ae */
[-C--:B--2---:R-:W-:Y:S03]  /*b790*/  HMMA.16816.F32 R52, R144, R152.reuse, R52 ;  /* 0x000000989034723c */ /* 0x084fe60000001834 */
[----:B------:R-:W-:Y:S01]  /*b7a0*/  MUFU.EX2 R183, R183 ;  /* 0x000000b700b77308 */ /* 0x000fe20000000800 */
[--C-:B------:R-:W-:Y:S02]  /*b7b0*/  FFMA.FTZ R190, R31, c[0x0][0x2d0], -R174.reuse ;  /* 0x0000b4001fbe7a23 */ /* 0x100fe400000108ae */
[----:B------:R-:W-:Y:S02]  /*b7c0*/  FFMA.FTZ R174, R47, c[0x0][0x2d0], -R174 ;  /* 0x0000b4002fae7a23 */ /* 0x000fe400000108ae */
[C---:B------:R-:W-:Y:S01]  /*b7d0*/  HMMA.16816.F32 R56, R140.reuse, R152, R56 ;  /* 0x000000988c38723c */ /* 0x040fe20000001838 */
[----:B------:R-:W-:Y:S03]  /*b7e0*/  LDSM.16.MT88.4 R44, [R214+0x1500] ;  /* 0x00150000d62c783b */ /* 0x000fe60000004200 */
[C---:B------:R-:W-:Y:S01]  /*b7f0*/  FMUL.FTZ R92, R2.reuse, R92 ;  /* 0x0000005c025c7220 */ /* 0x040fe20000410000 */
[----:B------:R-:W1:Y:S01]  /*b800*/  MUFU.EX2 R186, R186 ;  /* 0x000000ba00ba7308 */ /* 0x000e620000000800 */
[----:B------:R-:W-:Y:S02]  /*b810*/  FMUL.FTZ R93, R2, R93 ;  /* 0x0000005d025d7220 */ /* 0x000fe40000410000 */
[-C--:B------:R-:W-:Y:S04]  /*b820*/  HMMA.16816.F32 R60, R140, R154.reuse, R60 ;  /* 0x0000009a8c3c723c */ /* 0x080fe8000000183c */
[C---:B------:R-:W-:Y:S01]  /*b830*/  FMUL.FTZ R94, R0.reuse, R94 ;  /* 0x0000005e005e7220 */ /* 0x040fe20000410000 */
[----:B----4-:R-:W-:Y:S01]  /*b840*/  F2FP.PACK_AB R25, R159, R158 ;  /* 0x0000009e9f19723e */ /* 0x010fe200000000ff */
[----:B------:R-:W-:Y:S01]  /*b850*/  FMUL.FTZ R95, R0, R95 ;  /* 0x0000005f005f7220 */ /* 0x000fe20000410000 */
[----:B------:R-:W-:Y:S01]  /*b860*/  MUFU.EX2 R185, R185 ;  /* 0x000000b900b97308 */ /* 0x000fe20000000800 */
[C---:B------:R-:W-:Y:S01]  /*b870*/  HMMA.16816.F32 R64, R144.reuse, R154, R64 ;  /* 0x0000009a9040723c */ /* 0x040fe20000001840 */
[----:B------:R-:W-:Y:S03]  /*b880*/  LDSM.16.MT88.4 R152, [R214+0x2100] ;  /* 0x00210000d698783b */ /* 0x000fe60000004200 */
[C---:B------:R-:W-:Y:S02]  /*b890*/  FMUL.FTZ R96, R150.reuse, R96 ;  /* 0x0000006096607220 */ /* 0x040fe40000410000 */
[----:B------:R-:W-:Y:S02]  /*b8a0*/  FMUL.FTZ R97, R150, R97 ;  /* 0x0000006196617220 */ /* 0x000fe40000410000 */
[-C--:B---3--:R-:W-:Y:S01]  /*b8b0*/  HMMA.16816.F32 R68, R144, R132.reuse, R68 ;  /* 0x000000849044723c */ /* 0x088fe20000001844 */
[----:B------:R-:W2:Y:S03]  /*b8c0*/  MUFU.EX2 R188, R188 ;  /* 0x000000bc00bc7308 */ /* 0x000ea60000000800 */
[----:B------:R-:W-:Y:S01]  /*b8d0*/  FMUL.FTZ R98, R148, R98 ;  /* 0x0000006294627220 */ /* 0x000fe20000410000 */
[----:B-1----:R-:W-:Y:S01]  /*b8e0*/  F2FP.PACK_AB R29, R186, R183 ;  /* 0x000000b7ba1d723e */ /* 0x002fe200000000ff */
[----:B------:R-:W-:Y:S02]  /*b8f0*/  FMUL.FTZ R99, R148, R99 ;  /* 0x0000006394637220 */ /* 0x000fe40000410000 */
[C---:B------:R-:W-:Y:S03]  /*b900*/  HMMA.16816.F32 R72, R140.reuse, R132, R72 ;  /* 0x000000848c48723c */ /* 0x040fe60000001848 */
[----:B------:R-:W-:Y:S01]  /*b910*/  MUFU.EX2 R187, R187 ;  /* 0x000000bb00bb7308 */ /* 0x000fe20000000800 */
[----:B------:R-:W-:Y:S02]  /*b920*/  FFMA.FTZ R160, R150, R237, R160 ;  /* 0x000000ed96a07223 */ /* 0x000fe400000100a0 */
[----:B------:R-:W-:Y:S02]  /*b930*/  FFMA.FTZ R162, R148, R235, R162 ;  /* 0x000000eb94a27223 */ /* 0x000fe400000100a2 */
[-C--:B------:R-:W-:Y:S04]  /*b940*/  HMMA.16816.F32 R76, R140, R134.reuse, R76 ;  /* 0x000000868c4c723c */ /* 0x080fe8000000184c */
[----:B------:R-:W-:Y:S01]  /*b950*/  FFMA.FTZ R6, R2, R233, R6 ;  /* 0x000000e902067223 */ /* 0x000fe20000010006 */
[----:B------:R-:W1:Y:S01]  /*b960*/  MUFU.EX2 R190, R190 ;  /* 0x000000be00be7308 */ /* 0x000e620000000800 */
[----:B------:R-:W-:Y:S02]  /*b970*/  FFMA.FTZ R170, R0, R231, R170 ;  /* 0x000000e700aa7223 */ /* 0x000fe400000100aa */
[C---:B------:R-:W-:Y:S01]  /*b980*/  HMMA.16816.F32 R80, R144.reuse, R134, R80 ;  /* 0x000000869050723c */ /* 0x040fe20000001850 */
[----:B------:R-:W3:Y:S03]  /*b990*/  LDSM.16.MT88.4 R132, [R214+0x500] ;  /* 0x00050000d684783b */ /* 0x000ee60000004200 */
[----:B--2---:R-:W-:Y:S01]  /*b9a0*/  F2FP.PACK_AB R30, R188, R185 ;  /* 0x000000b9bc1e723e */ /* 0x004fe200000000ff */
[----:B------:R-:W-:Y:S02]  /*b9b0*/  FADD.FTZ R160, R161, R160 ;  /* 0x000000a0a1a07221 */ /* 0x000fe40000010000 */
[----:B------:R-:W-:Y:S01]  /*b9c0*/  MUFU.EX2 R193, R193 ;  /* 0x000000c100c17308 */ /* 0x000fe20000000800 */
[-C--:B------:R-:W-:Y:S04]  /*b9d0*/  HMMA.16816.F32 R84, R144, R32.reuse, R84 ;  /* 0x000000209054723c */ /* 0x080fe80000001854 */
[----:B------:R-:W-:Y:S02]  /*b9e0*/  FADD.FTZ R162, R7, R162 ;  /* 0x000000a207a27221 */ /* 0x000fe40000010000 */
[----:B------:R-:W-:Y:S02]  /*b9f0*/  FADD.FTZ R167, R167, R6 ;  /* 0x00000006a7a77221 */ /* 0x000fe40000010000 */
[C---:B------:R-:W-:Y:S01]  /*ba00*/  HMMA.16816.F32 R88, R140.reuse, R32, R88 ;  /* 0x000000208c58723c */ /* 0x040fe20000001858 */
[----:B------:R-:W-:Y:S03]  /*ba10*/  MUFU.EX2 R178, R178 ;  /* 0x000000b200b27308 */ /* 0x000fe60000000800 */
[----:B------:R-:W-:Y:S01]  /*ba20*/  FADD.FTZ R171, R171, R170 ;  /* 0x000000aaabab7221 */ /* 0x000fe20000010000 */
[----:B-1----:R-:W-:Y:S01]  /*ba30*/  F2FP.PACK_AB R31, R190, R187 ;  /* 0x000000bbbe1f723e */ /* 0x002fe200000000ff */
[----:B------:R-:W-:Y:S02]  /*ba40*/  FADD.FTZ R163, R163, R160 ;  /* 0x000000a0a3a37221 */ /* 0x000fe40000010000 */
[-C--:B------:R-:W-:Y:S03]  /*ba50*/  HMMA.16816.F32 R92, R140, R34.reuse, R92 ;  /* 0x000000228c5c723c */ /* 0x080fe6000000185c */
[----:B------:R-:W-:Y:S01]  /*ba60*/  MUFU.EX2 R195, R195 ;  /* 0x000000c300c37308 */ /* 0x000fe20000000800 */
[----:B------:R-:W-:Y:S02]  /*ba70*/  FADD.FTZ R165, R165, R162 ;  /* 0x000000a2a5a57221 */ /* 0x000fe40000010000 */
[----:B------:R-:W-:Y:S02]  /*ba80*/  FADD.FTZ R168, R168, R167 ;  /* 0x000000a7a8a87221 */ /* 0x000fe40000010000 */
[----:B------:R-:W-:Y:S01]  /*ba90*/  HMMA.16816.F32 R96, R144, R34, R96 ;  /* 0x000000229060723c */ /* 0x000fe20000001860 */
[----:B------:R-:W1:Y:S03]  /*baa0*/  LDSM.16.MT88.4 R32, [R214+0x1100] ;  /* 0x00110000d620783b */ /* 0x000e660000004200 */
[----:B------:R-:W-:Y:S01]  /*bab0*/  FADD.FTZ R172, R172, R171 ;  /* 0x000000abacac7221 */ /* 0x000fe20000010000 */
[----:B------:R-:W-:Y:S01]  /*bac0*/  MUFU.EX2 R176, R176 ;  /* 0x000000b000b07308 */ /* 0x000fe20000000800 */
[----:B------:R-:W-:Y:S02]  /*bad0*/  FADD.FTZ R163, R164, R163 ;  /* 0x000000a3a4a37221 */ /* 0x000fe40000010000 */
[----:B------:R-:W-:Y:S01]  /*bae0*/  FADD.FTZ R165, R166, R165 ;  /* 0x000000a5a6a57221 */ /* 0x000fe20000010000 */
[-C--:B---3--:R-:W-:Y:S05]  /*baf0*/  HMMA.16816.F32 R8, R24, R132.reuse, R8 ;  /* 0x000000841808723c */ /* 0x088fea0000001808 */
[----:B------:R-:W-:Y:S01]  /*bb00*/  FADD.FTZ R168, R169, R168 ;  /* 0x000000a8a9a87221 */ /* 0x000fe20000010000 */
[----:B------:R-:W-:Y:S01]  /*bb10*/  MUFU.EX2 R196, R196 ;  /* 0x000000c400c47308 */ /* 0x000fe20000000800 */
[----:B------:R-:W-:Y:S01]  /*bb20*/  FADD.FTZ R172, R173, R172 ;  /* 0x000000acadac7221 */ /* 0x000fe20000010000 */
[C---:B------:R-:W-:Y:S04]  /*bb30*/  HMMA.16816.F32 R12, R28.reuse, R132, R12 ;  /* 0x000000841c0c723c */ /* 0x040fe8000000180c */
[----:B------:R-:W-:Y:S02]  /*bb40*/  FADD.FTZ R156, R156, R163 ;  /* 0x000000a39c9c7221 */ /* 0x000fe40000010000 */
[----:B------:R-:W-:Y:S02]  /*bb50*/  FADD.FTZ R158, R158, R165 ;  /* 0x000000a59e9e7221 */ /* 0x000fe40000010000 */
[-C--:B------:R-:W-:Y:S01]  /*bb60*/  HMMA.16816.F32 R16, R28, R134.reuse, R16 ;  /* 0x000000861c10723c */ /* 0x080fe20000001810 */
[----:B------:R-:W2:Y:S03]  /*bb70*/  MUFU.EX2 R197, R197 ;  /* 0x000000c500c57308 */ /* 0x000ea60000000800 */
[----:B------:R-:W-:Y:S02]  /*bb80*/  FADD.FTZ R181, R181, R168 ;  /* 0x000000a8b5b57221 */ /* 0x000fe40000010000 */
[----:B------:R-:W-:Y:S02]  /*bb90*/  FADD.FTZ R183, R183, R172 ;  /* 0x000000acb7b77221 */ /* 0x000fe40000010000 */
[C---:B------:R-:W-:Y:S01]  /*bba0*/  HMMA.16816.F32 R100, R24.reuse, R134, R100 ;  /* 0x000000861864723c */ /* 0x040fe20000001864 */
[----:B------:R-:W3:Y:S02]  /*bbb0*/  LDSM.16.MT88.4 R132, [R212+0x1100] ;  /* 0x00110000d484783b */ /* 0x000ee40000004200 */
[----:B------:R-:W-:Y:S01]  /*bbc0*/  MUFU.EX2 R198, R198 ;  /* 0x000000c600c67308 */ /* 0x000fe20000000800 */
[----:B------:R-:W-:Y:S02]  /*bbd0*/  FADD.FTZ R156, R157, R156 ;  /* 0x0000009c9d9c7221 */ /* 0x000fe40000010000 */
[----:B------:R-:W-:Y:S02]  /*bbe0*/  FADD.FTZ R158, R159, R158 ;  /* 0x0000009e9f9e7221 */ /* 0x000fe40000010000 */
[-C--:B------:R-:W-:Y:S04]  /*bbf0*/  HMMA.16816.F32 R104, R24, R136.reuse, R104 ;  /* 0x000000881868723c */ /* 0x080fe80000001868 */
[----:B------:R-:W-:Y:S01]  /*bc00*/  FADD.FTZ R184, R184, R181 ;  /* 0x000000b5b8b87221 */ /* 0x000fe20000010000 */
[----:B------:R-:W4:Y:S01]  /*bc10*/  MUFU.EX2 R199, R199 ;  /* 0x000000c700c77308 */ /* 0x000f220000000800 */
[----:B------:R-:W-:Y:S02]  /*bc20*/  FADD.FTZ R186, R186, R183 ;  /* 0x000000b7baba7221 */ /* 0x000fe40000010000 */
[C---:B------:R-:W-:Y:S04]  /*bc30*/  HMMA.16816.F32 R108, R28.reuse, R136, R108 ;  /* 0x000000881c6c723c */ /* 0x040fe8000000186c */
[----:B------:R-:W-:Y:S02]  /*bc40*/  FADD.FTZ R177, R177, R156 ;  /* 0x0000009cb1b17221 */ /* 0x000fe40000010000 */
[----:B------:R-:W-:Y:S01]  /*bc50*/  FADD.FTZ R179, R179, R158 ;  /* 0x0000009eb3b37221 */ /* 0x000fe20000010000 */
[----:B------:R-:W-:Y:S01]  /*bc60*/  MUFU.EX2 R200, R200 ;  /* 0x000000c800c87308 */ /* 0x000fe20000000800 */
[-C--:B------:R-:W-:Y:S04]  /*bc70*/  HMMA.16816.F32 R112, R28, R138.reuse, R112 ;  /* 0x0000008a1c70723c */ /* 0x080fe80000001870 */
[----:B------:R-:W-:Y:S02]  /*bc80*/  FADD.FTZ R185, R185, R184 ;  /* 0x000000b8b9b97221 */ /* 0x000fe40000010000 */
[----:B------:R-:W-:Y:S02]  /*bc90*/  FADD.FTZ R187, R187, R186 ;  /* 0x000000babbbb7221 */ /* 0x000fe40000010000 */
[C---:B------:R-:W-:Y:S01]  /*bca0*/  HMMA.16816.F32 R116, R24.reuse, R138, R116 ;  /* 0x0000008a1874723c */ /* 0x040fe20000001874 */
[----:B------:R-:W5:Y:S03]  /*bcb0*/  MUFU.EX2 R175, R175 ;  /* 0x000000af00af7308 */ /* 0x000f660000000800 */
[----:B------:R-:W-:Y:S02]  /*bcc0*/  FADD.FTZ R180, R180, R177 ;  /* 0x000000b1b4b47221 */ /* 0x000fe40000010000 */
[----:B------:R-:W-:Y:S02]  /*bcd0*/  FADD.FTZ R182, R182, R179 ;  /* 0x000000b3b6b67221 */ /* 0x000fe40000010000 */
[-C--:B-1----:R-:W-:Y:S03]  /*bce0*/  HMMA.16816.F32 R120, R24, R32.reuse, R120 ;  /* 0x000000201878723c */ /* 0x082fe60000001878 */
[----:B------:R-:W-:Y:S01]  /*bcf0*/  MUFU.EX2 R201, R201 ;  /* 0x000000c900c97308 */ /* 0x000fe20000000800 */
[----:B------:R-:W-:Y:S02]  /*bd00*/  FADD.FTZ R185, R188, R185 ;  /* 0x000000b9bcb97221 */ /* 0x000fe40000010000 */
[----:B------:R-:W-:Y:S02]  /*bd10*/  FADD.FTZ R187, R190, R187 ;  /* 0x000000bbbebb7221 */ /* 0x000fe40000010000 */
[C---:B------:R-:W-:Y:S05]  /*bd20*/  HMMA.16816.F32 R124, R28.reuse, R32, R124 ;  /* 0x000000201c7c723c */ /* 0x040fea000000187c */
[----:B------:R-:W1:Y:S03]  /*bd30*/  MUFU.EX2 R174, R174 ;  /* 0x000000ae00ae7308 */ /* 0x000e660000000800 */
        /* <DEDUP_REMOVED lines=8> */
[C---:B------:R-:W-:Y:S08]  /*bdc0*/  HMMA.16816.F32 R72, R28.reuse, R36, R72 ;  /* 0x000000241c48723c */ /* 0x040ff00000001848 */
[-C--:B------:R-:W-:Y:S08]  /*bdd0*/  HMMA.16816.F32 R76, R28, R38.reuse, R76 ;  /* 0x000000261c4c723c */ /* 0x080ff0000000184c */
[C---:B------:R-:W-:Y:S01]  /*bde0*/  HMMA.16816.F32 R80, R24.reuse, R38, R80 ;  /* 0x000000261850723c */ /* 0x040fe20000001850 */
[----:B------:R-:W3:Y:S07]  /*bdf0*/  LDSM.16.MT88.4 R36, [R212+0x900] ;  /* 0x00090000d424783b */ /* 0x000eee0000004200 */
[-C--:B-1----:R-:W-:Y:S08]  /*be00*/  HMMA.16816.F32 R84, R24, R32.reuse, R84 ;  /* 0x000000201854723c */ /* 0x082ff00000001854 */
[C---:B------:R-:W-:Y:S08]  /*be10*/  HMMA.16816.F32 R88, R28.reuse, R32, R88 ;  /* 0x000000201c58723c */ /* 0x040ff00000001858 */
[-C--:B------:R-:W-:Y:S07]  /*be20*/  HMMA.16816.F32 R92, R28, R34.reuse, R92 ;  /* 0x000000221c5c723c */ /* 0x080fee000000185c */
[----:B--2---:R-:W-:Y:S01]  /*be30*/  F2FP.PACK_AB R28, R197, R196 ;  /* 0x000000c4c51c723e */ /* 0x004fe200000000ff */
[----:B------:R-:W-:Y:S01]  /*be40*/  HMMA.16816.F32 R96, R24, R34, R96 ;  /* 0x000000221860723c */ /* 0x000fe20000001860 */
[----:B------:R-:W1:Y:S03]  /*be50*/  LDSM.16.MT88.4 R32, [R212+0x2100] ;  /* 0x00210000d420783b */ /* 0x000e660000004200 */
[----:B----4-:R-:W-:Y:S01]  /*be60*/  F2FP.PACK_AB R29, R199, R198 ;  /* 0x000000c6c71d723e */ /* 0x010fe200000000ff */
[----:B------:R-:W-:Y:S01]  /*be70*/  FADD.FTZ R196, R196, R185 ;  /* 0x000000b9c4c47221 */ /* 0x000fe20000010000 */
[----:B-----5:R-:W-:Y:S01]  /*be80*/  F2FP.PACK_AB R30, R175, R200 ;  /* 0x000000c8af1e723e */ /* 0x020fe200000000ff */
[----:B------:R-:W-:Y:S01]  /*be90*/  FADD.FTZ R198, R198, R187 ;  /* 0x000000bbc6c67221 */ /* 0x000fe20000010000 */
[----:B------:R-:W-:Y:S01]  /*bea0*/  F2FP.PACK_AB R24, R192, R189 ;  /* 0x000000bdc018723e */ /* 0x000fe200000000ff */
[----:B------:R-:W-:Y:S03]  /*beb0*/  FADD.FTZ R189, R189, R180 ;  /* 0x000000b4bdbd7221 */ /* 0x000fe60000010000 */
[----:B------:R-:W-:Y:S01]  /*bec0*/  F2FP.PACK_AB R25, R194, R191 ;  /* 0x000000bfc219723e */ /* 0x000fe200000000ff */
[----:B------:R-:W-:Y:S01]  /*bed0*/  FADD.FTZ R191, R191, R182 ;  /* 0x000000b6bfbf7221 */ /* 0x000fe20000010000 */
[----:B------:R-:W-:Y:S01]  /*bee0*/  F2FP.PACK_AB R26, R178, R193 ;  /* 0x000000c1b21a723e */ /* 0x000fe200000000ff */
[----:B------:R-:W-:Y:S01]  /*bef0*/  FADD.FTZ R192, R192, R189 ;  /* 0x000000bdc0c07221 */ /* 0x000fe20000010000 */
[----:B------:R-:W-:Y:S01]  /*bf00*/  F2FP.PACK_AB R27, R176, R195 ;  /* 0x000000c3b01b723e */ /* 0x000fe200000000ff */
[----:B------:R-:W-:Y:S01]  /*bf10*/  FADD.FTZ R194, R194, R191 ;  /* 0x000000bfc2c27221 */ /* 0x000fe20000010000 */
[----:B------:R-:W-:Y:S01]  /*bf20*/  F2FP.PACK_AB R31, R174, R201 ;  /* 0x000000c9ae1f723e */ /* 0x000fe200000000ff */
[----:B------:R-:W-:Y:S02]  /*bf30*/  FADD.FTZ R197, R197, R196 ;  /* 0x000000c4c5c57221 */ /* 0x000fe40000010000 */
[----:B------:R-:W-:Y:S02]  /*bf40*/  FADD.FTZ R198, R199, R198 ;  /* 0x000000c6c7c67221 */ /* 0x000fe40000010000 */
[-C--:B------:R-:W-:Y:S03]  /*bf50*/  HMMA.16816.F32 R144, R24, R40.reuse, R8 ;  /* 0x000000281890723c */ /* 0x080fe60000001808 */
[----:B------:R-:W-:Y:S02]  /*bf60*/  FADD.FTZ R193, R193, R192 ;  /* 0x000000c0c1c17221 */ /* 0x000fe40000010000 */
[----:B------:R-:W-:Y:S02]  /*bf70*/  FADD.FTZ R195, R195, R194 ;  /* 0x000000c2c3c37221 */ /* 0x000fe40000010000 */
[----:B------:R-:W-:Y:S01]  /*bf80*/  FADD.FTZ R200, R200, R197 ;  /* 0x000000c5c8c87221 */ /* 0x000fe20000010000 */
[C---:B------:R-:W-:Y:S04]  /*bf90*/  HMMA.16816.F32 R140, R28.reuse, R40, R12 ;  /* 0x000000281c8c723c */ /* 0x040fe8000000180c */
[----:B------:R-:W-:Y:S02]  /*bfa0*/  FADD.FTZ R201, R201, R198 ;  /* 0x000000c6c9c97221 */ /* 0x000fe40000010000 */
[----:B------:R-:W-:Y:S02]  /*bfb0*/  FADD.FTZ R237, R178, R193 ;  /* 0x000000c1b2ed7221 */ /* 0x000fe40000010000 */
[-C--:B------:R-:W-:Y:S04]  /*bfc0*/  HMMA.16816.F32 R136, R28, R42.reuse, R16 ;  /* 0x0000002a1c88723c */ /* 0x080fe80000001810 */
[----:B------:R-:W-:Y:S02]  /*bfd0*/  FADD.FTZ R235, R176, R195 ;  /* 0x000000c3b0eb7221 */ /* 0x000fe40000010000 */
[----:B------:R-:W-:Y:S02]  /*bfe0*/  FADD.FTZ R233, R175, R200 ;  /* 0x000000c8afe97221 */ /* 0x000fe40000010000 */
[C---:B------:R-:W-:Y:S04]  /*bff0*/  HMMA.16816.F32 R100, R24.reuse, R42, R100 ;  /* 0x0000002a1864723c */ /* 0x040fe80000001864 */
[----:B------:R-:W-:Y:S04]  /*c000*/  FADD.FTZ R231, R174, R201 ;  /* 0x000000c9aee77221 */ /* 0x000fe80000010000 */
[-C--:B---3--:R-:W-:Y:S08]  /*c010*/  HMMA.16816.F32 R104, R24, R36.reuse, R104 ;  /* 0x000000241868723c */ /* 0x088ff00000001868 */
        /* <DEDUP_REMOVED lines=12> */
[C---:B------:R-:W-:Y:S07]  /*c0e0*/  HMMA.16816.F32 R72, R28.reuse, R152, R72 ;  /* 0x000000981c48723c */ /* 0x040fee0000001848 */
[----:B------:R-:W-:Y:S01]  /*c0f0*/  MOV R152, R5 ;  /* 0x0000000500987202 */ /* 0x000fe20000000f00 */
[-C--:B------:R-:W-:Y:S08]  /*c100*/  HMMA.16816.F32 R76, R28, R154.reuse, R76 ;  /* 0x0000009a1c4c723c */ /* 0x080ff0000000184c */
[C---:B------:R-:W-:Y:S08]  /*c110*/  HMMA.16816.F32 R80, R24.reuse, R154, R80 ;  /* 0x0000009a1850723c */ /* 0x040ff00000001850 */
[-C--:B-1----:R-:W-:Y:S08]  /*c120*/  HMMA.16816.F32 R84, R24, R32.reuse, R84 ;  /* 0x000000201854723c */ /* 0x082ff00000001854 */
[C---:B------:R-:W-:Y:S08]  /*c130*/  HMMA.16816.F32 R88, R28.reuse, R32, R88 ;  /* 0x000000201c58723c */ /* 0x040ff00000001858 */
[-C--:B------:R-:W-:Y:S08]  /*c140*/  HMMA.16816.F32 R92, R28, R34.reuse, R92 ;  /* 0x000000221c5c723c */ /* 0x080ff0000000185c */
[----:B------:R-:W-:Y:S01]  /*c150*/  HMMA.16816.F32 R96, R24, R34, R96 ;  /* 0x000000221860723c */ /* 0x000fe20000001860 */
[----:B------:R-:W-:-:S07]  /*c160*/  @P0 BRA `(.L_x_432) ;  /* 0xffffd70000000947 */ /* 0x000fce000383ffff */
.L_x_429:
[----:B------:R-:W-:-:S13]  /*c170*/  ISETP.GE.AND P0, PT, R230, R219, PT ;  /* 0x000000dbe600720c */ /* 0x000fda0003f06270 */
[----:B------:R-:W-:Y:S05]  /*c180*/  @!P0 BRA `(.L_x_433) ;  /* 0x00003e8000008947 */ /* 0x000fea0003800000 */
[----:B------:R-:W-:Y:S01]  /*c190*/  IADD3 R241, P0, R220, 0x20, RZ ;  /* 0x00000020dcf17810 */ /* 0x000fe20007f1e0ff */
[----:B------:R-:W-:Y:S01]  /*c1a0*/  ULDC.64 UR4, c[0x0][0x208] ;  /* 0x0000820000047ab9 */ /* 0x000fe20000000a00 */
[----:B------:R-:W-:Y:S01]  /*c1b0*/  IADD3 R234, P1, R224, 0x20, RZ ;  /* 0x00000020e0ea7810 */ /* 0x000fe20007f3e0ff */
[----:B------:R-:W-:Y:S01]  /*c1c0*/  UIMAD.WIDE.U32 UR12, UR4, 0x30, URZ ;  /* 0x00000030040c78a5 */ /* 0x000fe2000f8e003f */
[-C--:B------:R-:W-:Y:S01]  /*c1d0*/  IADD3.X R240, RZ, R227.reuse, RZ, P0, !PT ;  /* 0x000000e3fff07210 */ /* 0x080fe200007fe4ff */
[----:B------:R-:W-:Y:S01]  /*c1e0*/  UIMAD UR5, UR5, 0x30, URZ ;  /* 0x00000030050578a4 */ /* 0x000fe2000f8e023f */
[----:B------:R-:W-:Y:S01]  /*c1f0*/  IADD3 R239, P2, R220, 0x40, RZ ;  /* 0x00000040dcef7810 */ /* 0x000fe20007f5e0ff */
[----:B------:R-:W-:Y:S01]  /*c200*/  IMAD.MOV.U32 R148, RZ, RZ, R149 ;  /* 0x000000ffff947224 */ /* 0x000fe200078e0095 */
[----:B------:R-:W-:Y:S01]  /*c210*/  IADD3 R203, P0, R224, 0x40, RZ ;  /* 0x00000040e0cb7810 */ /* 0x000fe20007f1e0ff */
[----:B------:R-:W-:Y:S01]  /*c220*/  IMAD.MOV.U32 R150, RZ, RZ, R151 ;  /* 0x000000ffff967224 */ /* 0x000fe200078e0097 */
[----:B------:R-:W-:Y:S01]  /*c230*/  IADD3 R236, -R232, 0x30, RZ ;  /* 0x00000030e8ec7810 */ /* 0x000fe20007ffe1ff */
[----:B------:R-:W-:Y:S01]  /*c240*/  IMAD.MOV.U32 R0, RZ, RZ, R152 ;  /* 0x000000ffff007224 */ /* 0x000fe200078e0098 */
[----:B------:R-:W-:Y:S01]  /*c250*/  IADD3.X R238, RZ, R227, RZ, P2, !PT ;  /* 0x000000e3ffee7210 */ /* 0x000fe200017fe4ff */
[----:B------:R-:W-:Y:S01]  /*c260*/  IMAD.MOV.U32 R2, RZ, RZ, R3 ;  /* 0x000000ffff027224 */ /* 0x000fe200078e0003 */
[----:B------:R-:W-:Y:S01]  /*c270*/  IADD3.X R202, RZ, R229, RZ, P0, !PT ;  /* 0x000000e5ffca7210 */ /* 0x000fe200007fe4ff */
[----:B------:R-:W-:Y:S01]  /*c280*/  IMAD.X R232, RZ, RZ, R229, P1 ;  /* 0x000000ffffe87224 */ /* 0x000fe200008e06e5 */
[----:B------:R-:W-:Y:S01]  /*c290*/  MOV R200, c[0x0][0x20c] ;  /* 0x0000830000c87a02 */ /* 0x000fe20000000f00 */
[----:B------:R-:W-:Y:S01]  /*c2a0*/  IMAD.MOV.U32 R201, RZ, RZ, c[0x0][0x208] ;  /* 0x00008200ffc97624 */ /* 0x000fe200078e00ff */
[----:B------:R-:W-:-:S02]  /*c2b0*/  UIADD3 UR5, UR13, UR5, URZ ;  /* 0x000000050d057290 */ /* 0x000fc4000fffe03f */
.L_x_451:
[----:B------:R-:W-:Y:S04]  /*c2c0*/  DEPBAR.LE SB0, 0x0 ;  /* 0x000080000000791a */ /* 0x000fe80000000000 */
[----:B------:R-:W-:Y:S01]  /*c2d0*/  BAR.SYNC.DEFER_BLOCKING 0x0 ;  /* 0x0000000000007b1d */ /* 0x000fe20000010000 */
[----:B------:R-:W-:Y:S01]  /*c2e0*/  SHF.R.S32.HI R4, RZ, 0x1f, R230 ;  /* 0x0000001fff047819 */ /* 0x000fe200000114e6 */
[C---:B------:R-:W-:Y:S02]  /*c2f0*/  IMAD R3, R230.reuse, UR5, RZ ;  /* 0x00000005e6037c24 */ /* 0x040fe4000f8e02ff */
[----:B------:R-:W-:Y:S04]  /*c300*/  IMAD.WIDE.U32 R28, R230, UR12, RZ ;  /* 0x0000000ce61c7c25 */ /* 0x000fe8000f8e00ff */
[----:B------:R-:W-:Y:S01]  /*c310*/  IMAD R3, R4, UR12, R3 ;  /* 0x0000000c04037c24 */ /* 0x000fe2000f8e0203 */
[-C--:B------:R-:W-:Y:S03]  /*c320*/  IADD3 R13, P0, R220, R28.reuse, RZ ;  /* 0x0000001cdc0d7210 */ /* 0x080fe60007f1e0ff */
[----:B------:R-:W-:Y:S01]  /*c330*/  IMAD.IADD R3, R29, 0x1, R3 ;  /* 0x000000011d037824 */ /* 0x000fe200078e0203 */
[----:B------:R-:W-:Y:S03]  /*c340*/  LEA R36, P2, R13, c[0x0][0x1f8], 0x1 ;  /* 0x00007e000d247a11 */ /* 0x000fe600078408ff */
[--C-:B------:R-:W-:Y:S01]  /*c350*/  IMAD.X R12, R3, 0x1, R227.reuse, P0 ;  /* 0x00000001030c7824 */ /* 0x100fe200000e06e3 */
[-C--:B------:R-:W-:Y:S04]  /*c360*/  IADD3 R21, P0, R239, R28.reuse, RZ ;  /* 0x0000001cef157210 */ /* 0x080fe80007f1e0ff */
[----:B------:R-:W-:Y:S01]  /*c370*/  LEA.HI.X R37, R13, c[0x0][0x1fc], R12, 0x1, P2 ;  /* 0x00007f000d257a11 */ /* 0x000fe200010f0c0c */
[----:B------:R-:W-:Y:S01]  /*c380*/  IMAD.X R20, R3, 0x1, R238, P0 ;  /* 0x0000000103147824 */ /* 0x000fe200000e06ee */
[----:B------:R-:W-:Y:S07]  /*c390*/  LDSM.16.M88.4 R48, [R217+0x4900] ;  /* 0x00490000d930783b */ /* 0x000fee0000000200 */
[----:B------:R-:W1:Y:S07]  /*c3a0*/  LDSM.16.M88.4 R16, [R216+0x2500] ;  /* 0x00250000d810783b */ /* 0x000e6e0000000200 */
[----:B------:R-:W2:Y:S07]  /*c3b0*/  LDSM.16.M88.4 R44, [R217+0x5900] ;  /* 0x00590000d92c783b */ /* 0x000eae0000000200 */
[----:B------:R-:W3:Y:S07]  /*c3c0*/  LDSM.16.M88.4 R32, [R216+0x2900] ;  /* 0x00290000d820783b */ /* 0x000eee0000000200 */
[----:B------:R-:W4:Y:S07]  /*c3d0*/  LDSM.16.M88.4 R152, [R216+0x2d00] ;  /* 0x002d0000d898783b */ /* 0x000f2e0000000200 */
[----:B------:R-:W-:Y:S07]  /*c3e0*/  LDSM.16.M88.4 R156, [R213+0x4900] ;  /* 0x00490000d59c783b */ /* 0x000fee0000000200 */
[----:B------:R-:W5:Y:S01]  /*c3f0*/  LDSM.16.M88.4 R160, [R215] ;  /* 0x00000000d7a0783b */ /* 0x000f620000000200 */
[-C--:B-1----:R-:W-:Y:S06]  /*c400*/  HMMA.16816.F32 R4, R48, R16.reuse, RZ ;  /* 0x000000103004723c */ /* 0x082fec00000018ff */
[----:B------:R-:W1:Y:S02]  /*c410*/  LDSM.16.M88.4 R164, [R213+0x5900] ;  /* 0x00590000d5a4783b */ /* 0x000e640000000200 */
[C---:B--2---:R-:W-:Y:S05]  /*c420*/  HMMA.16816.F32 R8, R44.reuse, R16, RZ ;  /* 0x000000102c08723c */ /* 0x044fea00000018ff */
[----:B------:R-:W2:Y:S02]  /*c430*/  LDSM.16.M88.4 R168, [R211] ;  /* 0x00000000d3a8783b */ /* 0x000ea40000000200 */
[-C--:B------:R-:W-:Y:S01]  /*c440*/  IADD3 R17, P1, R241, R28.reuse, RZ ;  /* 0x0000001cf1117210 */ /* 0x080fe20007f3e0ff */
[-C--:B------:R-:W-:Y:S01]  /*c450*/  HMMA.16816.F32 R12, R44, R18.reuse, RZ ;  /* 0x000000122c0c723c */ /* 0x080fe200000018ff */
[----:B------:R-:W-:Y:S03]  /*c460*/  @!P3 LEA R28, P0, R201, R28, 0x5 ;  /* 0x0000001cc91cb211 */ /* 0x000fe600078028ff */
[----:B------:R-:W1:Y:S01]  /*c470*/  LDSM.16.M88.4 R172, [R210] ;  /* 0x00000000d2ac783b */ /* 0x000e620000000200 */
[----:B------:R-:W-:Y:S01]  /*c480*/  IMAD.X R16, R3, 0x1, R240, P1 ;  /* 0x0000000103107824 */ /* 0x000fe200008e06f0 */
[----:B------:R-:W-:Y:S02]  /*c490*/  LEA R40, P2, R17, c[0x0][0x1f8], 0x1 ;  /* 0x00007e0011287a11 */ /* 0x000fe400078408ff */
[----:B------:R-:W-:Y:S04]  /*c4a0*/  LEA R190, P1, R21, c[0x0][0x1f8], 0x1 ;  /* 0x00007e0015be7a11 */ /* 0x000fe800078208ff */
[----:B------:R-:W-:Y:S01]  /*c4b0*/  LEA.HI.X R41, R17, c[0x0][0x1fc], R16, 0x1, P2 ;  /* 0x00007f0011297a11 */ /* 0x000fe200010f0c10 */
[----:B------:R-:W-:Y:S01]  /*c4c0*/  @!PT LDS RZ, [RZ] ;  /* 0x00000000fffff984 */ /* 0x000fe20000000800 */
[----:B------:R-:W-:Y:S01]  /*c4d0*/  @!PT LDS RZ, [RZ] ;  /* 0x00000000fffff984 */ /* 0x000fe20000000800 */
[----:B------:R-:W-:Y:S01]  /*c4e0*/  @!PT LDS RZ, [RZ] ;  /* 0x00000000fffff984 */ /* 0x000fe20000000800 */
[----:B------:R4:W-:Y:S01]  /*c4f0*/  LDGSTS.E.BYPASS.LTC128B.128 [R218+0x100], [R36.64], !P6 ;  /* 0x0010000024da7fae */ /* 0x0009e2000f101d4a */
[C---:B------:R-:W-:Y:S02]  /*c500*/  HMMA.16816.F32 R16, R48.reuse, R18, RZ ;  /* 0x000000123010723c */ /* 0x040fe400000018ff */
[----:B------:R-:W-:Y:S02]  /*c510*/  LEA.HI.X R191, R21, c[0x0][0x1fc], R20, 0x1, P1 ;  /* 0x00007f0015bf7a11 */ /* 0x000fe400008f0c14 */
[C---:B------:R-:W-:Y:S02]  /*c520*/  @!P3 IADD3 R24, P2, R28.reuse, R220, RZ ;  /* 0x000000dc1c18b210 */ /* 0x040fe40007f5e0ff */
[C---:B------:R-:W-:Y:S01]  /*c530*/  @!P3 IADD3 R25, P1, R28.reuse, R241, RZ ;  /* 0x000000f11c19b210 */ /* 0x040fe20007f3e0ff */
[----:B------:R1:W-:Y:S01]  /*c540*/  LDGSTS.E.BYPASS.LTC128B.128 [R218+0xd00], [R40.64], !P5 ;  /* 0x00d0000028da7fae */ /* 0x0003e2000e901d4a */
[-C--:B---3--:R-:W-:Y:S01]  /*c550*/  HMMA.16816.F32 R20, R48, R32.reuse, RZ ;  /* 0x000000203014723c */ /* 0x088fe200000018ff */
[----:B------:R-:W-:Y:S03]  /*c560*/  @!P3 LEA.HI.X R3, R201, R3, R200, 0x5, P0 ;  /* 0x00000003c903b211 */ /* 0x000fe600000f2cc8 */
[----:B------:R-:W-:Y:S02]  /*c570*/  @!P3 IADD3 R28, P0, R28, R239, RZ ;  /* 0x000000ef1c1cb210 */ /* 0x000fe40007f1e0ff */
[C---:B------:R-:W-:Y:S01]  /*c580*/  @!P3 IMAD.X R27, R3.reuse, 0x1, R227, P2 ;  /* 0x00000001031bb824 */ /* 0x040fe200010e06e3 */
[C---:B------:R-:W-:Y:S01]  /*c590*/  @!P3 LEA R194, P2, R24.reuse, c[0x0][0x1f8], 0x1 ;  /* 0x00007e0018c2ba11 */ /* 0x040fe200078408ff */
[----:B------:R-:W-:Y:S01]  /*c5a0*/  @!P3 IMAD.X R26, R3, 0x1, R240, P1 ;  /* 0x00000001031ab824 */ /* 0x000fe200008e06f0 */
[----:B------:R-:W-:Y:S01]  /*c5b0*/  @!P3 LEA R192, P1, R25, c[0x0][0x1f8], 0x1 ;  /* 0x00007e0019c0ba11 */ /* 0x000fe200078208ff */
[----:B------:R3:W-:Y:S02]  /*c5c0*/  LDGSTS.E.BYPASS.LTC128B.128 [R218+0x1900], [R190.64], !P4 ;  /* 0x01900000beda7fae */ /* 0x0007e4000e101d4a */
[----:B------:R-:W-:Y:S01]  /*c5d0*/  @!P3 LEA.HI.X R195, R24, c[0x0][0x1fc], R27, 0x1, P2 ;  /* 0x00007f0018c3ba11 */ /* 0x000fe200010f0c1b */
[----:B------:R-:W-:Y:S01]  /*c5e0*/  @!P3 IMAD.X R3, R3, 0x1, R238, P0 ;  /* 0x000000010303b824 */ /* 0x000fe200000e06ee */
[----:B------:R-:W-:Y:S02]  /*c5f0*/  @!P3 LEA.HI.X R193, R25, c[0x0][0x1fc], R26, 0x1, P1 ;  /* 0x00007f0019c1ba11 */ /* 0x000fe400008f0c1a */
[C---:B------:R-:W-:Y:S01]  /*c600*/  HMMA.16816.F32 R24, R44.reuse, R32, RZ ;  /* 0x000000202c18723c */ /* 0x040fe200000018ff */
[----:B------:R1:W-:Y:S01]  /*c610*/  @!P3 LDGSTS.E.BYPASS.LTC128B.128 [R218+0x900], [R194.64], !P6 ;  /* 0x00900000c2dabfae */ /* 0x0003e2000f101d4a */
[C---:B------:R-:W-:Y:S04]  /*c620*/  @!P3 LEA R188, P0, R28.reuse, c[0x0][0x1f8], 0x1 ;  /* 0x00007e001cbcba11 */ /* 0x040fe800078008ff */
[----:B------:R-:W-:Y:S02]  /*c630*/  @!P3 LEA.HI.X R189, R28, c[0x0][0x1fc], R3, 0x1, P0 ;  /* 0x00007f001cbdba11 */ /* 0x000fe400000f0c03 */
[-C--:B------:R-:W-:Y:S01]  /*c640*/  HMMA.16816.F32 R28, R44, R34.reuse, RZ ;  /* 0x000000222c1c723c */ /* 0x080fe200000018ff */
[----:B------:R2:W-:Y:S01]  /*c650*/  @!P3 LDGSTS.E.BYPASS.LTC128B.128 [R218+0x1500], [R192.64], !P5 ;  /* 0x01500000c0dabfae */ /* 0x0005e2000e901d4a */
[----:B------:R-:W-:Y:S06]  /*c660*/  ISETP.GT.AND P0, PT, R230, R219, PT ;  /* 0x000000dbe600720c */ /* 0x000fec0003f04270 */
[C---:B------:R-:W-:Y:S01]  /*c670*/  HMMA.16816.F32 R32, R48.reuse, R34, RZ ;  /* 0x000000223020723c */ /* 0x040fe200000018ff */
[----:B------:R3:W-:Y:S07]  /*c680*/  @!P3 LDGSTS.E.BYPASS.LTC128B.128 [R218+0x2100], [R188.64], !P4 ;  /* 0x02100000bcdabfae */ /* 0x0007ee000e101d4a */
[-C--:B----4-:R-:W-:Y:S01]  /*c690*/  HMMA.16816.F32 R36, R48, R152.reuse, RZ ;  /* 0x000000983024723c */ /* 0x090fe200000018ff */
[----:B------:R-:W-:Y:S07]  /*c6a0*/  LDSM.16.M88.4 R176, [R217+0x6900] ;  /* 0x00690000d9b0783b */ /* 0x000fee0000000200 */
[C---:B-1----:R-:W-:Y:S01]  /*c6b0*/  HMMA.16816.F32 R40, R44.reuse, R152, RZ ;  /* 0x000000982c28723c */ /* 0x042fe200000018ff */
[----:B------:R-:W0:Y:S07]  /*c6c0*/  LDGDEPBAR ;  /* 0x00000000000079af */ /* 0x000e2e0000000000 */
[-C--:B------:R-:W-:Y:S01]  /*c6d0*/  HMMA.16816.F32 R44, R44, R154.reuse, RZ ;  /* 0x0000009a2c2c723c */ /* 0x080fe200000018ff */
[----:B------:R-:W1:Y:S07]  /*c6e0*/  LDSM.16.M88.4 R180, [R216+0x3100] ;  /* 0x00310000d8b4783b */ /* 0x000e6e0000000200 */
[----:B------:R-:W-:Y:S01]  /*c6f0*/  HMMA.16816.F32 R48, R48, R154, RZ ;  /* 0x0000009a3030723c */ /* 0x000fe200000018ff */
[----:B------:R-:W4:Y:S07]  /*c700*/  LDSM.16.M88.4 R184, [R217+0x7900] ;  /* 0x00790000d9b8783b */ /* 0x000f2e0000000200 */
[-C--:B-----5:R-:W-:Y:S01]  /*c710*/  HMMA.16816.F32 R4, R156, R160.reuse, R4 ;  /* 0x000000a09c04723c */ /* 0x0a0fe20000001804 */
[----:B------:R-:W5:Y:S07]  /*c720*/  LDSM.16.M88.4 R152, [R216+0x3500] ;  /* 0x00350000d898783b */ /* 0x000f6e0000000200 */
[C---:B------:R-:W-:Y:S01]  /*c730*/  HMMA.16816.F32 R8, R164.reuse, R160, R8 ;  /* 0x000000a0a408723c */ /* 0x040fe20000001808 */
[----:B---3--:R-:W3:Y:S07]  /*c740*/  LDSM.16.M88.4 R188, [R216+0x3900] ;  /* 0x00390000d8bc783b */ /* 0x008eee0000000200 */
[-C--:B------:R-:W-:Y:S01]  /*c750*/  HMMA.16816.F32 R12, R164, R162.reuse, R12 ;  /* 0x000000a2a40c723c */ /* 0x080fe2000000180c */
[----:B--2---:R-:W-:Y:S07]  /*c760*/  LDSM.16.M88.4 R192, [R209] ;  /* 0x00000000d1c0783b */ /* 0x004fee0000000200 */
[C---:B------:R-:W-:Y:S01]  /*c770*/  HMMA.16816.F32 R16, R156.reuse, R162, R16 ;  /* 0x000000a29c10723c */ /* 0x040fe20000001810 */
[----:B------:R-:W2:Y:S07]  /*c780*/  LDSM.16.M88.4 R160, [R213+0x6900] ;  /* 0x00690000d5a0783b */ /* 0x000eae0000000200 */
[-C--:B------:R-:W-:Y:S01]  /*c790*/  HMMA.16816.F32 R20, R156, R168.reuse, R20 ;  /* 0x000000a89c14723c */ /* 0x080fe20000001814 */
[----:B------:R-:W1:Y:S07]  /*c7a0*/  LDSM.16.M88.4 R196, [R213+0x7900] ;  /* 0x00790000d5c4783b */ /* 0x000e6e0000000200 */
        /* <DEDUP_REMOVED lines=9> */
[----:B------:R-:W2:Y:S07]  /*c840*/  LDSM.16.M88.4 R156, [R208] ;  /* 0x00000000d09c783b */ /* 0x000eae0000000200 */
[-C--:B-1----:R-:W-:Y:S01]  /*c850*/  HMMA.16816.F32 R4, R176, R180.reuse, R4 ;  /* 0x000000b4b004723c */ /* 0x082fe20000001804 */
[----:B------:R-:W-:Y:S07]  /*c860*/  LDSM.16.M88.4 R172, [R217+0x9900] ;  /* 0x00990000d9ac783b */ /* 0x000fee0000000200 */
[C---:B----4-:R-:W-:Y:S08]  /*c870*/  HMMA.16816.F32 R8, R184.reuse, R180, R8 ;  /* 0x000000b4b808723c */ /* 0x050ff00000001808 */
[-C--:B------:R-:W-:Y:S08]  /*c880*/  HMMA.16816.F32 R12, R184, R182.reuse, R12 ;  /* 0x000000b6b80c723c */ /* 0x080ff0000000180c */
[C---:B------:R-:W-:Y:S01]  /*c890*/  HMMA.16816.F32 R16, R176.reuse, R182, R16 ;  /* 0x000000b6b010723c */ /* 0x040fe20000001810 */
[----:B------:R-:W-:Y:S07]  /*c8a0*/  LDSM.16.M88.4 R180, [R216+0x4500] ;  /* 0x00450000d8b4783b */ /* 0x000fee0000000200 */
[-C--:B-----5:R-:W-:Y:S08]  /*c8b0*/  HMMA.16816.F32 R20, R176, R152.reuse, R20 ;  /* 0x00000098b014723c */ /* 0x0a0ff00000001814 */
[C---:B------:R-:W-:Y:S08]  /*c8c0*/  HMMA.16816.F32 R24, R184.reuse, R152, R24 ;  /* 0x00000098b818723c */ /* 0x040ff00000001818 */
[-C--:B------:R-:W-:Y:S08]  /*c8d0*/  HMMA.16816.F32 R28, R184, R154.reuse, R28 ;  /* 0x0000009ab81c723c */ /* 0x080ff0000000181c */
[C---:B------:R-:W-:Y:S01]  /*c8e0*/  HMMA.16816.F32 R32, R176.reuse, R154, R32 ;  /* 0x0000009ab020723c */ /* 0x040fe20000001820 */
[----:B------:R-:W1:Y:S07]  /*c8f0*/  LDSM.16.M88.4 R152, [R217+0x8900] ;  /* 0x00890000d998783b */ /* 0x000e6e0000000200 */
[-C--:B---3--:R-:W-:Y:S08]  /*c900*/  HMMA.16816.F32 R36, R176, R188.reuse, R36 ;  /* 0x000000bcb024723c */ /* 0x088ff00000001824 */
[C---:B------:R-:W-:Y:S08]  /*c910*/  HMMA.16816.F32 R40, R184.reuse, R188, R40 ;  /* 0x000000bcb828723c */ /* 0x040ff00000001828 */
[-C--:B------:R-:W-:Y:S01]  /*c920*/  HMMA.16816.F32 R44, R184, R190.reuse, R44 ;  /* 0x000000beb82c723c */ /* 0x080fe2000000182c */
[----:B------:R-:W-:Y:S07]  /*c930*/  LDSM.16.M88.4 R184, [R206] ;  /* 0x00000000ceb8783b */ /* 0x000fee0000000200 */
[----:B------:R-:W-:Y:S01]  /*c940*/  HMMA.16816.F32 R48, R176, R190, R48 ;  /* 0x000000beb030723c */ /* 0x000fe20000001830 */
[----:B------:R-:W3:Y:S07]  /*c950*/  LDSM.16.M88.4 R176, [R216+0x4100] ;  /* 0x00410000d8b0783b */ /* 0x000eee0000000200 */
[-C--:B--2---:R-:W-:Y:S01]  /*c960*/  HMMA.16816.F32 R4, R160, R192.reuse, R4 ;  /* 0x000000c0a004723c */ /* 0x084fe20000001804 */
[----:B------:R-:W-:Y:S07]  /*c970*/  LDSM.16.M88.4 R188, [R213+0x9900] ;  /* 0x00990000d5bc783b */ /* 0x000fee0000000200 */
[C---:B------:R-:W-:Y:S08]  /*c980*/  HMMA.16816.F32 R8, R196.reuse, R192, R8 ;  /* 0x000000c0c408723c */ /* 0x040ff00000001808 */
[-C--:B------:R-:W-:Y:S08]  /*c990*/  HMMA.16816.F32 R12, R196, R194.reuse, R12 ;  /* 0x000000c2c40c723c */ /* 0x080ff0000000180c */
[C---:B------:R-:W-:Y:S01]  /*c9a0*/  HMMA.16816.F32 R16, R160.reuse, R194, R16 ;  /* 0x000000c2a010723c */ /* 0x040fe20000001810 */
[----:B------:R-:W-:Y:S07]  /*c9b0*/  LDSM.16.M88.4 R192, [R205] ;  /* 0x00000000cdc0783b */ /* 0x000fee0000000200 */
[-C--:B------:R-:W-:Y:S08]  /*c9c0*/  HMMA.16816.F32 R20, R160, R156.reuse, R20 ;  /* 0x0000009ca014723c */ /* 0x080ff00000001814 */
        /* <DEDUP_REMOVED lines=8> */
[----:B------:R-:W4:Y:S01]  /*ca50*/  LDSM.16.M88.4 R160, [R204] ;  /* 0x00000000cca0783b */ /* 0x000f220000000200 */
[----:B------:R-:W-:Y:S06]  /*ca60*/  DEPBAR.LE SB0, 0x0 ;  /* 0x000080000000791a */ /* 0x000fec0000000000 */
[-C--:B-1----:R-:W-:Y:S01]  /*ca70*/  HMMA.16816.F32 R4, R152, R168.reuse, R4 ;  /* 0x000000a89804723c */ /* 0x082fe20000001804 */
[----:B------:R-:W-:Y:S07]  /*ca80*/  BAR.SYNC.DEFER_BLOCKING 0x0 ;  /* 0x0000000000007b1d */ /* 0x000fee0000010000 */
[C---:B------:R-:W-:Y:S08]  /*ca90*/  HMMA.16816.F32 R8, R172.reuse, R168, R8 ;  /* 0x000000a8ac08723c */ /* 0x040ff00000001808 */
[-C--:B------:R-:W-:Y:S08]  /*caa0*/  HMMA.16816.F32 R12, R172, R170.reuse, R12 ;  /* 0x000000aaac0c723c */ /* 0x080ff0000000180c */
[C---:B------:R-:W-:Y:S08]  /*cab0*/  HMMA.16816.F32 R16, R152.reuse, R170, R16 ;  /* 0x000000aa9810723c */ /* 0x040ff00000001810 */
[-C--:B---3--:R-:W-:Y:S08]  /*cac0*/  HMMA.16816.F32 R20, R152, R176.reuse, R20 ;  /* 0x000000b09814723c */ /* 0x088ff00000001814 */
        /* <DEDUP_REMOVED lines=15> */
[-C--:B----4-:R-:W-:Y:S08]  /*cbc0*/  HMMA.16816.F32 R36, R156, R160.reuse, R36 ;  /* 0x000000a09c24723c */ /* 0x090ff00000001824 */
[C---:B------:R-:W-:Y:S08]  /*cbd0*/  HMMA.16816.F32 R40, R188.reuse, R160, R40 ;  /* 0x000000a0bc28723c */ /* 0x040ff00000001828 */
[-C--:B------:R-:W-:Y:S08]  /*cbe0*/  HMMA.16816.F32 R44, R188, R162.reuse, R44 ;  /* 0x000000a2bc2c723c */ /* 0x080ff0000000182c */
[----:B------:R-:W-:Y:S01]  /*cbf0*/  HMMA.16816.F32 R48, R156, R162, R48 ;  /* 0x000000a29c30723c */ /* 0x000fe20000001830 */
[----:B------:R-:W-:-:S07]  /*cc00*/  @!P0 BRA `(.L_x_434) ;  /* 0x000002e000008947 */ /* 0x000fce0003800000 */
[----:B------:R-:W-:Y:S02]  /*cc10*/  IADD3 R152, R230, -0x1, RZ ;  /* 0xffffffffe6987810 */ /* 0x000fe40007ffe0ff */
[----:B------:R-:W-:Y:S02]  /*cc20*/  ISETP.GE.AND P1, PT, R236, 0x1, PT ;  /* 0x00000001ec00780c */ /* 0x000fe40003f26270 */
[----:B------:R-:W-:Y:S01]  /*cc30*/  SHF.R.S32.HI R3, RZ, 0x1f, R152 ;  /* 0x0000001fff037819 */ /* 0x000fe20000011498 */
[C---:B------:R-:W-:Y:S04]  /*cc40*/  IMAD.WIDE.U32 R160, R152.reuse, c[0x0][0x1e0], RZ ;  /* 0x0000780098a07a25 */ /* 0x040fe800078e00ff */
        /* <DEDUP_REMOVED lines=28> */
[----:B------:R-:W-:Y:S01]  /*ce10*/  @P0 IMAD.X R151, R3, 0x1, R229, P2 ;  /* 0x0000000103970824 */ /* 0x000fe200010e06e5 */
[C---:B------:R-:W-:Y:S04]  /*ce20*/  @P0 LEA R160, P2, R152.reuse, c[0x0][0x1c8], 0x1 ;  /* 0x0000720098a00a11 */ /* 0x040fe800078408ff */
[----:B------:R-:W-:Y:S02]  /*ce30*/  @P0 LEA.HI.X R161, R152, c[0x0][0x1cc], R151, 0x1, P2 ;  /* 0x0000730098a10a11 */ /* 0x000fe400010f0c97 */
[----:B------:R-:W-:Y:S03]  /*ce40*/  @P0 IADD3 R152, P2, R149, R234, RZ ;  /* 0x000000ea95980210 */ /* 0x000fe60007f5e0ff */
[----:B------:R1:W-:Y:S02]  /*ce50*/  @P0 LDGSTS.E.BYPASS.LTC128B.128 [R218+0x2d00], [R160.64], !P6 ;  /* 0x02d00000a0da0fae */ /* 0x0003e4000f101d4a */
[----:B------:R-:W-:Y:S01]  /*ce60*/  @P0 IMAD.X R151, R3, 0x1, R232, P2 ;  /* 0x0000000103970824 */ /* 0x000fe200010e06e8 */
        /* <DEDUP_REMOVED lines=8> */
.L_x_434:
[----:B------:R-:W-:Y:S01]  /*cef0*/  PLOP3.LUT P1, PT, PT, PT, UP2, 0x80, 0x0 ;  /* 0x000000000000781c */ /* 0x000fe20003f2f028 */
[----:B------:R-:W0:Y:S01]  /*cf00*/  LDGDEPBAR ;  /* 0x00000000000079af */ /* 0x000e220000000000 */
[----:B------:R-:W-:Y:S01]  /*cf10*/  PLOP3.LUT P0, PT, PT, PT, UP2, 0x80, 0x0 ;  /* 0x000000000000781c */ /* 0x000fe20003f0f028 */
[----:B-1----:R-:W-:Y:S02]  /*cf20*/  IMAD.MOV.U32 R160, RZ, RZ, R222 ;  /* 0x000000ffffa07224 */ /* 0x002fe400078e00de */
[----:B------:R-:W-:Y:S04]  /*cf30*/  IMAD R166, R230, -0x30, RZ ;  /* 0xffffffd0e6a67824 */ /* 0x000fe800078e02ff */
[----:B------:R-:W-:Y:S01]  /*cf40*/  IMAD.IADD R157, R166, 0x1, -R223 ;  /* 0x00000001a69d7824 */ /* 0x000fe200078e0adf */
        /* <DEDUP_REMOVED lines=9> */
[--C-:B-1----:R-:W-:Y:S02]  /*cfe0*/  IMAD.IADD R165, R159, 0x1, R3.reuse ;  /* 0x000000019fa57824 */ /* 0x102fe400078e0203 */
        /* <DEDUP_REMOVED lines=16> */
.L_x_437:
[----:B------:R-:W-:Y:S04]  /*d0f0*/  MOV R3, c[0x0][0x32c] ;  /* 0x0000cb0000037a02 */ /* 0x000fe80000000f00 */
[----:B------:R-:W-:Y:S11]  /*d100*/  ISETP.NE.AND P0, PT, R3, 0x1, PT ;  /* 0x000000010300780c */ /* 0x000ff60003f05270 */
[----:B------:R-:W-:Y:S02]  /*d110*/  @!UPT UIADD3 URZ, URZ, URZ, URZ ;  /* 0x0000003f3f3ff290 */ /* 0x000fe4000fffe03f */
[----:B------:R-:W-:Y:S05]  /*d120*/  @P0 IMAD.HI.U32 R3, R152, c[0x0][0x330], RZ ;  /* 0x0000cc0098030a27 */ /* 0x000fea00078e00ff */
[----:B------:R-:W-:Y:S02]  /*d130*/  @P0 SHF.R.U32.HI R152, RZ, c[0x0][0x334], R3 ;  /* 0x0000cd00ff980a19 */ /* 0x000fe40000011603 */
.L_x_438:
[----:B------:R-:W-:Y:S05]  /*d140*/  BSYNC B0 ;  /* 0x0000000000007941 */ /* 0x000fea0003800000 */
.L_x_436:
[----:B------:R-:W-:Y:S05]  /*d150*/  IMAD R154, R152, c[0x0][0x32c], R157 ;  /* 0x0000cb00989a7a24 */ /* 0x000fea00078e029d */
[----:B------:R-:W-:Y:S02]  /*d160*/  IADD3 R152, R154, c[0x0][0x32c], RZ ;  /* 0x0000cb009a987a10 */ /* 0x000fe40007ffe0ff */
[----:B------:R-:W-:Y:S02]  /*d170*/  IMNMX R163, R163, R154, !PT ;  /* 0x0000009aa3a37217 */ /* 0x000fe40007800200 */
[----:B------:R-:W-:Y:S02]  /*d180*/  IMNMX R165, R165, R152, PT ;  /* 0x00000098a5a57217 */ /* 0x000fe40003800200 */
.L_x_435:
        /* <DEDUP_REMOVED lines=19> */
.L_x_441:
[----:B------:R-:W-:Y:S04]  /*d2c0*/  MOV R3, c[0x0][0x32c] ;  /* 0x0000cb0000037a02 */ /* 0x000fe80000000f00 */
[----:B------:R-:W-:Y:S11]  /*d2d0*/  ISETP.NE.AND P0, PT, R3, 0x1, PT ;  /* 0x000000010300780c */ /* 0x000ff60003f05270 */
[----:B------:R-:W-:Y:S02]  /*d2e0*/  @!UPT UIADD3 URZ, URZ, URZ, URZ ;  /* 0x0000003f3f3ff290 */ /* 0x000fe4000fffe03f */
[----:B------:R-:W-:Y:S05]  /*d2f0*/  @P0 IMAD.HI.U32 R3, R152, c[0x0][0x330], RZ ;  /* 0x0000cc0098030a27 */ /* 0x000fea00078e00ff */
[----:B------:R-:W-:Y:S02]  /*d300*/  @P0 SHF.R.U32.HI R152, RZ, c[0x0][0x334], R3 ;  /* 0x0000cd00ff980a19 */ /* 0x000fe40000011603 */
.L_x_442:
[----:B------:R-:W-:Y:S05]  /*d310*/  BSYNC B0 ;  /* 0x0000000000007941 */ /* 0x000fea0003800000 */
.L_x_440:
[----:B------:R-:W-:Y:S05]  /*d320*/  IMAD R152, R152, c[0x0][0x32c], R157 ;  /* 0x0000cb0098987a24 */ /* 0x000fea00078e029d */
[----:B------:R-:W-:Y:S02]  /*d330*/  IADD3 R3, R152, c[0x0][0x32c], RZ ;  /* 0x0000cb0098037a10 */ /* 0x000fe40007ffe0ff */
[----:B------:R-:W-:Y:S02]  /*d340*/  IMNMX R161, R161, R152, !PT ;  /* 0x00000098a1a17217 */ /* 0x000fe40007800200 */
[----:B------:R-:W-:Y:S02]  /*d350*/  IMNMX R162, R162, R3, PT ;  /* 0x00000003a2a27217 */ /* 0x000fe40003800200 */
.L_x_439:
[C---:B------:R-:W-:Y:S02]  /*d360*/  ISETP.GE.AND P0, PT, R166.reuse, 0x2, PT ;  /* 0x00000002a600780c */ /* 0x040fe40003f06270 */
[C---:B------:R-:W-:Y:S02]  /*d370*/  ISETP.GE.AND P1, PT, R166.reuse, 0x9, PT ;  /* 0x00000009a600780c */ /* 0x040fe40003f26270 */
[----:B------:R-:W-:Y:S02]  /*d380*/  P2R R155, PR, RZ, 0x1 ;  /* 0x00000001ff9b7803 */ /* 0x000fe40000000000 */
[----:B------:R-:W-:Y:S02]  /*d390*/  ISETP.GT.AND P0, PT, R163, 0x1, !P0 ;  /* 0x00000001a300780c */ /* 0x000fe40004704270 */
[----:B------:R-:W-:Y:S02]  /*d3a0*/  P2R R154, PR, RZ, 0x2 ;  /* 0x00000002ff9a7803 */ /* 0x000fe40000000000 */
[----:B------:R-:W-:Y:S02]  /*d3b0*/  ISETP.LT.OR P0, PT, R165, 0x2, P0 ;  /* 0x00000002a500780c */ /* 0x000fe40000701670 */
[C---:B------:R-:W-:Y:S02]  /*d3c0*/  ISETP.GE.AND P2, PT, R166.reuse, 0x1, PT ;  /* 0x00000001a600780c */ /* 0x040fe40003f46270 */
[----:B------:R-:W-:Y:S02]  /*d3d0*/  FSEL R156, R5, -INF , !P0 ;  /* 0xff800000059c7808 */ /* 0x000fe40004000000 */
[----:B------:R-:W-:Y:S02]  /*d3e0*/  ISETP.GT.AND P0, PT, R163, 0x8, !P1 ;  /* 0x00000008a300780c */ /* 0x000fe40004f04270 */
[----:B------:R-:W-:Y:S02]  /*d3f0*/  ISETP.GE.AND P1, PT, R166, 0xa, PT ;  /* 0x0000000aa600780c */ /* 0x000fe40003f26270 */
[----:B------:R-:W-:Y:S02]  /*d400*/  ISETP.LT.OR P0, PT, R165, 0x9, P0 ;  /* 0x00000009a500780c */ /* 0x000fe40000701670 */
[----:B------:R-:W-:Y:S02]  /*d410*/  P2R R153, PR, RZ, 0x2 ;  /* 0x00000002ff997803 */ /* 0x000fe40000000000 */
[----:B------:R-:W-:Y:S02]  /*d420*/  FSEL R152, R16, -INF , !P0 ;  /* 0xff80000010987808 */ /* 0x000fe40004000000 */
[----:B------:R-:W-:Y:S02]  /*d430*/  ISETP.GT.AND P0, PT, R163, 0x9, !P1 ;  /* 0x00000009a300780c */ /* 0x000fe40004f04270 */
[C---:B------:R-:W-:Y:S02]  /*d440*/  ISETP.GE.AND P1, PT, R166.reuse, 0x11, PT ;  /* 0x00000011a600780c */ /* 0x040fe40003f26270 */
[----:B------:R-:W-:Y:S02]  /*d450*/  ISETP.LT.OR P0, PT, R165, 0xa, P0 ;  /* 0x0000000aa500780c */ /* 0x000fe40000701670 */
[----:B------:R-:W-:Y:S02]  /*d460*/  P2R R151, PR, RZ, 0x2 ;  /* 0x00000002ff977803 */ /* 0x000fe40000000000 */
[----:B------:R-:W-:Y:S02]  /*d470*/  FSEL R16, R17, -INF , !P0 ;  /* 0xff80000011107808 */ /* 0x000fe40004000000 */
[----:B------:R-:W-:Y:S02]  /*d480*/  ISETP.GT.AND P0, PT, R163, 0x10, !P1 ;  /* 0x00000010a300780c */ /* 0x000fe40004f04270 */
[----:B------:R-:W-:Y:S02]  /*d490*/  ISETP.GE.AND P1, PT, R166, 0x12, PT ;  /* 0x00000012a600780c */ /* 0x000fe40003f26270 */
[----:B------:R-:W-:Y:S02]  /*d4a0*/  ISETP.LT.OR P0, PT, R165, 0x11, P0 ;  /* 0x00000011a500780c */ /* 0x000fe40000701670 */
[----:B------:R-:W-:Y:S02]  /*d4b0*/  P2R R149, PR, RZ, 0x2 ;  /* 0x00000002ff957803 */ /* 0x000fe40000000000 */
[----:B------:R-:W-:Y:S02]  /*d4c0*/  FSEL R164, R20, -INF , !P0 ;  /* 0xff80000014a47808 */ /* 0x000fe40004000000 */
[----:B------:R-:W-:Y:S01]  /*d4d0*/  ISETP.GT.AND P0, PT, R163, 0x11, !P1 ;  /* 0x00000011a300780c */ /* 0x000fe20004f04270 */
[----:B------:R-:W1:Y:S01]  /*d4e0*/  SHFL.IDX PT, R20, R160, 0x2, 0x1c1f ;  /* 0x005c1f00a0147f89 */ /* 0x000e6200000e0000 */
[C---:B------:R-:W-:Y:S02]  /*d4f0*/  ISETP.GE.AND P1, PT, R166.reuse, 0x19, PT ;  /* 0x00000019a600780c */ /* 0x040fe40003f26270 */
[----:B------:R-:W-:Y:S04]  /*d500*/  ISETP.LT.OR P0, PT, R165, 0x12, P0 ;  /* 0x00000012a500780c */ /* 0x000fe80000701670 */
[----:B------:R-:W-:Y:S02]  /*d510*/  FSEL R198, R21, -INF , !P0 ;  /* 0xff80000015c67808 */ /* 0x000fe40004000000 */
[----:B------:R-:W-:Y:S02]  /*d520*/  ISETP.GT.AND P0, PT, R163, 0x18, !P1 ;  /* 0x00000018a300780c */ /* 0x000fe40004f04270 */
[----:B------:R-:W-:Y:S02]  /*d530*/  P2R R21, PR, RZ, 0x2 ;  /* 0x00000002ff157803 */ /* 0x000fe40000000000 */
[----:B------:R-:W-:Y:S02]  /*d540*/  ISETP.LT.OR P0, PT, R165, 0x19, P0 ;  /* 0x00000019a500780c */ /* 0x000fe40000701670 */
[----:B------:R-:W-:Y:S02]  /*d550*/  ISETP.GE.AND P1, PT, R166, 0x1a, PT ;  /* 0x0000001aa600780c */ /* 0x000fe40003f26270 */
[----:B------:R-:W-:Y:S02]  /*d560*/  FSEL R174, R32, -INF , !P0 ;  /* 0xff80000020ae7808 */ /* 0x000fe40004000000 */
[----:B------:R-:W-:Y:S02]  /*d570*/  ISETP.GT.AND P0, PT, R163, 0x19, !P1 ;  /* 0x00000019a300780c */ /* 0x000fe40004f04270 */
[----:B------:R-:W-:Y:S02]  /*d580*/  P2R R17, PR, RZ, 0x2 ;  /* 0x00000002ff117803 */ /* 0x000fe40000000000 */
[----:B------:R-:W-:Y:S02]  /*d590*/  ISETP.LT.OR P0, PT, R165, 0x1a, P0 ;  /* 0x0000001aa500780c */ /* 0x000fe40000701670 */
[C---:B------:R-:W-:Y:S02]  /*d5a0*/  ISETP.GE.AND P1, PT, R166.reuse, 0x21, PT ;  /* 0x00000021a600780c */ /* 0x040fe40003f26270 */
[----:B------:R-:W-:Y:S02]  /*d5b0*/  FSEL R194, R33, -INF , !P0 ;  /* 0xff80000021c27808 */ /* 0x000fe40004000000 */
[----:B------:R-:W-:Y:S02]  /*d5c0*/  ISETP.GT.AND P0, PT, R163, 0x20, !P1 ;  /* 0x00000020a300780c */ /* 0x000fe40004f04270 */
[----:B------:R-:W-:Y:S02]  /*d5d0*/  P2R R5, PR, RZ, 0x2 ;  /* 0x00000002ff057803 */ /* 0x000fe40000000000 */
[----:B------:R-:W-:Y:S02]  /*d5e0*/  ISETP.LT.OR P0, PT, R165, 0x21, P0 ;  /* 0x00000021a500780c */ /* 0x000fe40000701670 */
[----:B------:R-:W-:Y:S02]  /*d5f0*/  ISETP.GE.AND P1, PT, R166, 0x22, PT ;  /* 0x00000022a600780c */ /* 0x000fe40003f26270 */
[----:B------:R-:W-:Y:S01]  /*d600*/  FSEL R180, R36, -INF , !P0 ;  /* 0xff80000024b47808 */ /* 0x000fe20004000000 */
[--C-:B-1----:R-:W-:Y:S01]  /*d610*/  IMAD.IADD R36, R158, 0x1, R20.reuse ;  /* 0x000000019e247824 */ /* 0x102fe200078e0214 */
[----:B------:R-:W-:Y:S02]  /*d620*/  ISETP.GT.AND P0, PT, R163, 0x21, !P1 ;  /* 0x00000021a300780c */ /* 0x000fe40004f04270 */
[----:B------:R-:W-:Y:S02]  /*d630*/  P2R R3, PR, RZ, 0x2 ;  /* 0x00000002ff037803 */ /* 0x000fe40000000000 */
[----:B------:R-:W-:Y:S02]  /*d640*/  ISETP.LT.OR P0, PT, R165, 0x22, P0 ;  /* 0x00000022a500780c */ /* 0x000fe40000701670 */
[----:B------:R-:W-:Y:S02]  /*d650*/  ISETP.GE.AND P1, PT, R166, 0x29, PT ;  /* 0x00000029a600780c */ /* 0x000fe40003f26270 */
[----:B------:R-:W-:Y:S01]  /*d660*/  FSEL R177, R37, -INF , !P0 ;  /* 0xff80000025b17808 */ /* 0x000fe20004000000 */
[----:B------:R-:W-:Y:S01]  /*d670*/  IMAD.IADD R37, R159, 0x1, R20 ;  /* 0x000000019f257824 */ /* 0x000fe200078e0214 */
[----:B------:R-:W-:Y:S02]  /*d680*/  ISETP.GT.AND P0, PT, R163, 0x28, !P1 ;  /* 0x00000028a300780c */ /* 0x000fe40004f04270 */
[----:B------:R-:W-:Y:S02]  /*d690*/  P2R R33, PR, RZ, 0x4 ;  /* 0x00000004ff217803 */ /* 0x000fe40000000000 */
[----:B------:R-:W-:Y:S04]  /*d6a0*/  ISETP.LT.OR P0, PT, R165, 0x29, P0 ;  /* 0x00000029a500780c */ /* 0x000fe80000701670 */
[----:B------:R-:W-:Y:S02]  /*d6b0*/  FSEL R173, R48, -INF , !P0 ;  /* 0xff80000030ad7808 */ /* 0x000fe40004000000 */
[----:B------:R-:W-:Y:S04]  /*d6c0*/  ISETP.GT.AND P0, PT, R163, RZ, !P2 ;  /* 0x000000ffa300720c */ /* 0x000fe80005704270 */
[----:B------:R-:W-:Y:S04]  /*d6d0*/  ISETP.LT.OR P0, PT, R165, 0x1, P0 ;  /* 0x00000001a500780c */ /* 0x000fe80000701670 */
[----:B------:R-:W-:Y:S02]  /*d6e0*/  FSEL R4, R4, -INF , !P0 ;  /* 0xff80000004047808 */ /* 0x000fe40004000000 */
[----:B------:R-:W-:Y:S04]  /*d6f0*/  ISETP.GE.AND P0, PT, R166, 0x2a, PT ;  /* 0x0000002aa600780c */ /* 0x000fe80003f06270 */
[----:B------:R-:W-:Y:S04]  /*d700*/  ISETP.GT.AND P2, PT, R163, 0x29, !P0 ;  /* 0x00000029a300780c */ /* 0x000fe80004744270 */
[----:B------:R-:W-:Y:S04]  /*d710*/  ISETP.LT.OR P2, PT, R165, 0x2a, P2 ;  /* 0x0000002aa500780c */ /* 0x000fe80001741670 */
[----:B------:R-:W-:Y:S02]  /*d720*/  FSEL R170, R49, -INF , !P2 ;  /* 0xff80000031aa7808 */ /* 0x000fe40005000000 */
[----:B------:R-:W-:Y:S11]  /*d730*/  PLOP3.LUT P2, PT, PT, PT, UP1, 0x40, 0x0 ;  /* 0x000000000000781c */ /* 0x000ff60003f4e818 */
[----:B------:R-:W-:Y:S02]  /*d740*/  @!UPT UIADD3 URZ, URZ, URZ, URZ ;  /* 0x0000003f3f3ff290 */ /* 0x000fe4000fffe03f */
        /* <DEDUP_REMOVED lines=15> */
.L_x_445:
[----:B------:R-:W-:Y:S04]  /*d840*/  MOV R20, c[0x0][0x32c] ;  /* 0x0000cb0000147a02 */ /* 0x000fe80000000f00 */
[----:B------:R-:W-:Y:S11]  /*d850*/  ISETP.NE.AND P2, PT, R20, 0x1, PT ;  /* 0x000000011400780c */ /* 0x000ff60003f45270 */
[----:B------:R-:W-:Y:S02]  /*d860*/  @!UPT UIADD3 URZ, URZ, URZ, URZ ;  /* 0x0000003f3f3ff290 */ /* 0x000fe4000fffe03f */
[----:B------:R-:W-:Y:S05]  /*d870*/  @P2 IMAD.HI.U32 R20, R32, c[0x0][0x330], RZ ;  /* 0x0000cc0020142a27 */ /* 0x000fea00078e00ff */
[----:B------:R-:W-:Y:S02]  /*d880*/  @P2 SHF.R.U32.HI R32, RZ, c[0x0][0x334], R20 ;  /* 0x0000cd00ff202a19 */ /* 0x000fe40000011614 */
.L_x_446:
[----:B------:R-:W-:Y:S05]  /*d890*/  BSYNC B0 ;  /* 0x0000000000007941 */ /* 0x000fea0003800000 */
.L_x_444:
[----:B------:R-:W-:Y:S05]  /*d8a0*/  IMAD R49, R32, c[0x0][0x32c], R157 ;  /* 0x0000cb0020317a24 */ /* 0x000fea00078e029d */
[----:B------:R-:W-:Y:S02]  /*d8b0*/  IADD3 R20, R49, c[0x0][0x32c], RZ ;  /* 0x0000cb0031147a10 */ /* 0x000fe40007ffe0ff */
[----:B------:R-:W-:Y:S02]  /*d8c0*/  IMNMX R36, R36, R49, !PT ;  /* 0x0000003124247217 */ /* 0x000fe40007800200 */
[----:B------:R-:W-:Y:S02]  /*d8d0*/  IMNMX R37, R37, R20, PT ;  /* 0x0000001425257217 */ /* 0x000fe40003800200 */
.L_x_443:
[----:B------:R-:W-:Y:S02]  /*d8e0*/  ISETP.NE.AND P2, PT, R154, RZ, PT ;  /* 0x000000ff9a00720c */ /* 0x000fe40003f45270 */
[----:B------:R-:W-:Y:S02]  /*d8f0*/  P2R R165, PR, RZ, 0x40 ;  /* 0x00000040ffa57803 */ /* 0x000fe40000000000 */
[----:B------:R-:W-:Y:S02]  /*d900*/  ISETP.GT.AND P2, PT, R161, 0x8, !P2 ;  /* 0x00000008a100780c */ /* 0x000fe40005744270 */
[----:B------:R-:W-:Y:S02]  /*d910*/  ISETP.NE.AND P6, PT, R21, RZ, PT ;  /* 0x000000ff1500720c */ /* 0x000fe40003fc5270 */
[----:B------:R-:W-:Y:S02]  /*d920*/  ISETP.LT.OR P2, PT, R162, 0x9, P2 ;  /* 0x00000009a200780c */ /* 0x000fe40001741670 */
[----:B------:R-:W-:Y:S02]  /*d930*/  P2R R163, PR, RZ, 0x20 ;  /* 0x00000020ffa37803 */ /* 0x000fe40000000000 */
[----:B------:R-:W-:Y:S02]  /*d940*/  FSEL R20, R18, -INF , !P2 ;  /* 0xff80000012147808 */ /* 0x000fe40005000000 */
[----:B------:R-:W-:Y:S02]  /*d950*/  ISETP.NE.AND P2, PT, R153, RZ, PT ;  /* 0x000000ff9900720c */ /* 0x000fe40003f45270 */
[----:B------:R-:W-:Y:S02]  /*d960*/  ISETP.NE.AND P5, PT, R17, RZ, PT ;  /* 0x000000ff1100720c */ /* 0x000fe40003fa5270 */
[----:B------:R-:W-:Y:S02]  /*d970*/  ISETP.GT.AND P2, PT, R161, 0x9, !P2 ;  /* 0x00000009a100780c */ /* 0x000fe40005744270 */
[----:B------:R-:W-:Y:S02]  /*d980*/  P2R R49, PR, RZ, 0x10 ;  /* 0x00000010ff317803 */ /* 0x000fe40000000000 */
[C---:B------:R-:W-:Y:S02]  /*d990*/  ISETP.LT.OR P2, PT, R162.reuse, 0xa, P2 ;  /* 0x0000000aa200780c */ /* 0x040fe40001741670 */
[----:B------:R-:W-:Y:S02]  /*d9a0*/  ISETP.NE.AND P4, PT, R5, RZ, PT ;  /* 0x000000ff0500720c */ /* 0x000fe40003f85270 */
[----:B------:R-:W-:Y:S02]  /*d9b0*/  FSEL R18, R19, -INF , !P2 ;  /* 0xff80000013127808 */ /* 0x000fe40005000000 */
[----:B------:R-:W-:Y:S02]  /*d9c0*/  ISETP.NE.AND P2, PT, R151, RZ, PT ;  /* 0x000000ff9700720c */ /* 0x000fe40003f45270 */
[----:B------:R-:W-:Y:S02]  /*d9d0*/  P2R R48, PR, RZ, 0x8 ;  /* 0x00000008ff307803 */ /* 0x000fe40000000000 */
[----:B------:R-:W-:Y:S02]  /*d9e0*/  ISETP.GT.AND P2, PT, R161, 0x10, !P2 ;  /* 0x00000010a100780c */ /* 0x000fe40005744270 */
[----:B------:R-:W-:Y:S02]  /*d9f0*/  ISETP.NE.AND P3, PT, R3, RZ, PT ;  /* 0x000000ff0300720c */ /* 0x000fe40003f65270 */
[----:B------:R-:W-:Y:S02]  /*da00*/  ISETP.LT.OR P2, PT, R162, 0x11, P2 ;  /* 0x00000011a200780c */ /* 0x000fe40001741670 */
[----:B------:R-:W-:Y:S02]  /*da10*/  P2R R19, PR, RZ, 0x40 ;  /* 0x00000040ff137803 */ /* 0x000fe40000000000 */
[----:B------:R-:W-:Y:S02]  /*da20*/  FSEL R172, R22, -INF , !P2 ;  /* 0xff80000016ac7808 */ /* 0x000fe40005000000 */
[----:B------:R-:W-:Y:S04]  /*da30*/  ISETP.NE.AND P2, PT, R149, RZ, PT ;  /* 0x000000ff9500720c */ /* 0x000fe80003f45270 */
[----:B------:R-:W-:Y:S04]  /*da40*/  ISETP.GT.AND P2, PT, R161, 0x11, !P2 ;  /* 0x00000011a100780c */ /* 0x000fe80005744270 */
[C---:B------:R-:W-:Y:S04]  /*da50*/  ISETP.LT.OR P2, PT, R162.reuse, 0x12, P2 ;  /* 0x00000012a200780c */ /* 0x040fe80001741670 */
[----:B------:R-:W-:Y:S02]  /*da60*/  FSEL R196, R23, -INF , !P2 ;  /* 0xff80000017c47808 */ /* 0x000fe40005000000 */
[----:B------:R-:W-:Y:S02]  /*da70*/  ISETP.GT.AND P2, PT, R161, 0x18, !P6 ;  /* 0x00000018a100780c */ /* 0x000fe40007744270 */
[----:B------:R-:W-:Y:S02]  /*da80*/  ISETP.NE.AND P6, PT, R33, RZ, PT ;  /* 0x000000ff2100720c */ /* 0x000fe40003fc5270 */
[----:B------:R-:W-:Y:S04]  /*da90*/  ISETP.LT.OR P2, PT, R162, 0x19, P2 ;  /* 0x00000019a200780c */ /* 0x000fe80001741670 */
[----:B------:R-:W-:Y:S02]  /*daa0*/  FSEL R182, R34, -INF , !P2 ;  /* 0xff80000022b67808 */ /* 0x000fe40005000000 */
[----:B------:R-:W-:Y:S04]  /*dab0*/  ISETP.GT.AND P2, PT, R161, 0x19, !P5 ;  /* 0x00000019a100780c */ /* 0x000fe80006f44270 */
[C---:B------:R-:W-:Y:S04]  /*dac0*/  ISETP.LT.OR P2, PT, R162.reuse, 0x1a, P2 ;  /* 0x0000001aa200780c */ /* 0x040fe80001741670 */
[----:B------:R-:W-:Y:S02]  /*dad0*/  FSEL R192, R35, -INF , !P2 ;  /* 0xff80000023c07808 */ /* 0x000fe40005000000 */
[C---:B------:R-:W-:Y:S04]  /*dae0*/  ISETP.GT.AND P2, PT, R161.reuse, 0x20, !P4 ;  /* 0x00000020a100780c */ /* 0x040fe80006744270 */
[----:B------:R-:W-:Y:S04]  /*daf0*/  ISETP.LT.OR P2, PT, R162, 0x21, P2 ;  /* 0x00000021a200780c */ /* 0x000fe80001741670 */
[----:B------:R-:W-:Y:S02]  /*db00*/  FSEL R178, R38, -INF , !P2 ;  /* 0xff80000026b27808 */ /* 0x000fe40005000000 */
[----:B------:R-:W-:Y:S04]  /*db10*/  ISETP.GT.AND P2, PT, R161, 0x21, !P3 ;  /* 0x00000021a100780c */ /* 0x000fe80005f44270 */
[C---:B------:R-:W-:Y:S04]  /*db20*/  ISETP.LT.OR P2, PT, R162.reuse, 0x22, P2 ;  /* 0x00000022a200780c */ /* 0x040fe80001741670 */
[----:B------:R-:W-:Y:S02]  /*db30*/  FSEL R176, R39, -INF , !P2 ;  /* 0xff80000027b07808 */ /* 0x000fe40005000000 */
[----:B------:R-:W-:Y:S04]  /*db40*/  ISETP.NE.AND P2, PT, R155, RZ, PT ;  /* 0x000000ff9b00720c */ /* 0x000fe80003f45270 */
[----:B------:R-:W-:Y:S04]  /*db50*/  ISETP.GT.AND P2, PT, R161, 0x1, !P2 ;  /* 0x00000001a100780c */ /* 0x000fe80005744270 */
[C---:B------:R-:W-:Y:S04]  /*db60*/  ISETP.LT.OR P2, PT, R162.reuse, 0x2, P2 ;  /* 0x00000002a200780c */ /* 0x040fe80001741670 */
[----:B------:R-:W-:Y:S02]  /*db70*/  FSEL R32, R7, -INF , !P2 ;  /* 0xff80000007207808 */ /* 0x000fe40005000000 */
[C---:B------:R-:W-:Y:S04]  /*db80*/  ISETP.GT.AND P2, PT, R161.reuse, RZ, !P6 ;  /* 0x000000ffa100720c */ /* 0x040fe80007744270 */
[----:B------:R-:W-:Y:S04]  /*db90*/  ISETP.LT.OR P2, PT, R162, 0x1, P2 ;  /* 0x00000001a200780c */ /* 0x000fe80001741670 */
[----:B------:R-:W-:Y:S02]  /*dba0*/  FSEL R6, R6, -INF , !P2 ;  /* 0xff80000006067808 */ /* 0x000fe40005000000 */
[C---:B------:R-:W-:Y:S04]  /*dbb0*/  ISETP.GT.AND P2, PT, R161.reuse, 0x28, !P1 ;  /* 0x00000028a100780c */ /* 0x040fe80004f44270 */
[----:B------:R-:W-:Y:S04]  /*dbc0*/  ISETP.LT.OR P2, PT, R162, 0x29, P2 ;  /* 0x00000029a200780c */ /* 0x000fe80001741670 */
[----:B------:R-:W-:Y:S02]  /*dbd0*/  FSEL R168, R50, -INF , !P2 ;  /* 0xff80000032a87808 */ /* 0x000fe40005000000 */
[----:B------:R-:W-:Y:S04]  /*dbe0*/  ISETP.GT.AND P2, PT, R161, 0x29, !P0 ;  /* 0x00000029a100780c */ /* 0x000fe80004744270 */
[----:B------:R-:W-:Y:S04]  /*dbf0*/  ISETP.LT.OR P2, PT, R162, 0x2a, P2 ;  /* 0x0000002aa200780c */ /* 0x000fe80001741670 */
[----:B------:R-:W-:Y:S02]  /*dc00*/  FSEL R166, R51, -INF , !P2 ;  /* 0xff80000033a67808 */ /* 0x000fe40005000000 */
[----:B------:R-:W-:Y:S02]  /*dc10*/  ISETP.GT.AND P2, PT, R36, RZ, !P6 ;  /* 0x000000ff2400720c */ /* 0x000fe40007744270 */
[----:B------:R-:W-:Y:S02]  /*dc20*/  ISETP.NE.AND P6, PT, R19, RZ, PT ;  /* 0x000000ff1300720c */ /* 0x000fe40003fc5270 */
[----:B------:R-:W-:Y:S04]  /*dc30*/  ISETP.LT.OR P2, PT, R37, 0x1, P2 ;  /* 0x000000012500780c */ /* 0x000fe80001741670 */
[----:B------:R-:W-:Y:S02]  /*dc40*/  FSEL R7, R8, -INF , !P2 ;  /* 0xff80000008077808 */ /* 0x000fe40005000000 */
[----:B------:R-:W-:Y:S04]  /*dc50*/  ISETP.NE.AND P2, PT, R155, RZ, PT ;  /* 0x000000ff9b00720c */ /* 0x000fe80003f45270 */
[----:B------:R-:W-:Y:S04]  /*dc60*/  ISETP.GT.AND P2, PT, R36, 0x1, !P2 ;  /* 0x000000012400780c */ /* 0x000fe80005744270 */
[----:B------:R-:W-:Y:S04]  /*dc70*/  ISETP.LT.OR P2, PT, R37, 0x2, P2 ;  /* 0x000000022500780c */ /* 0x000fe80001741670 */
[----:B------:R-:W-:Y:S02]  /*dc80*/  FSEL R22, R9, -INF , !P2 ;  /* 0xff80000009167808 */ /* 0x000fe40005000000 */
[----:B------:R-:W-:Y:S01]  /*dc90*/  ISETP.NE.AND P2, PT, R154, RZ, PT ;  /* 0x000000ff9a00720c */ /* 0x000fe20003f45270 */
[----:B------:R-:W1:Y:S03]  /*dca0*/  SHFL.IDX PT, R9, R160, 0x3, 0x1c1f ;  /* 0x007c1f00a0097f89 */ /* 0x000e6600000e0000 */
[----:B------:R-:W-:Y:S04]  /*dcb0*/  ISETP.GT.AND P2, PT, R36, 0x8, !P2 ;  /* 0x000000082400780c */ /* 0x000fe80005744270 */
[----:B------:R-:W-:Y:S04]  /*dcc0*/  ISETP.LT.OR P2, PT, R37, 0x9, P2 ;  /* 0x000000092500780c */ /* 0x000fe80001741670 */
[----:B------:R-:W-:Y:S02]  /*dcd0*/  FSEL R12, R12, -INF , !P2 ;  /* 0xff8000000c0c7808 */ /* 0x000fe40005000000 */
[----:B------:R-:W-:Y:S04]  /*dce0*/  ISETP.NE.AND P2, PT, R153, RZ, PT ;  /* 0x000000ff9900720c */ /* 0x000fe80003f45270 */
[----:B------:R-:W-:Y:S04]  /*dcf0*/  ISETP.GT.AND P2, PT, R36, 0x9, !P2 ;  /* 0x000000092400780c */ /* 0x000fe80005744270 */
[----:B------:R-:W-:Y:S01]  /*dd00*/  ISETP.LT.OR P2, PT, R37, 0xa, P2 ;  /* 0x0000000a2500780c */ /* 0x000fe20001741670 */
[--C-:B-1----:R-:W-:Y:S03]  /*dd10*/  IMAD.IADD R159, R159, 0x1, R9.reuse ;  /* 0x000000019f9f7824 */ /* 0x102fe600078e0209 */
[----:B------:R-:W-:Y:S01]  /*dd20*/  FSEL R8, R13, -INF , !P2 ;  /* 0xff8000000d087808 */ /* 0x000fe20005000000 */
[----:B------:R-:W-:Y:S01]  /*dd30*/  IMAD.IADD R158, R158, 0x1, R9 ;  /* 0x000000019e9e7824 */ /* 0x000fe200078e0209 */
        /* <DEDUP_REMOVED lines=47> */
.L_x_449:
[----:B------:R-:W-:Y:S04]  /*e030*/  MOV R9, c[0x0][0x32c] ;  /* 0x0000cb0000097a02 */ /* 0x000fe80000000f00 */
[----:B------:R-:W-:Y:S11]  /*e040*/  ISETP.NE.AND P2, PT, R9, 0x1, PT ;  /* 0x000000010900780c */ /* 0x000ff60003f45270 */
[----:B------:R-:W-:Y:S02]  /*e050*/  @!UPT UIADD3 URZ, URZ, URZ, URZ ;  /* 0x0000003f3f3ff290 */ /* 0x000fe4000fffe03f */
[----:B------:R-:W-:Y:S05]  /*e060*/  @P2 IMAD.HI.U32 R9, R24, c[0x0][0x330], RZ ;  /* 0x0000cc0018092a27 */ /* 0x000fea00078e00ff */
[----:B------:R-:W-:Y:S02]  /*e070*/  @P2 SHF.R.U32.HI R24, RZ, c[0x0][0x334], R9 ;  /* 0x0000cd00ff182a19 */ /* 0x000fe40000011609 */
.L_x_450:
[----:B------:R-:W-:Y:S05]  /*e080*/  BSYNC B0 ;  /* 0x0000000000007941 */ /* 0x000fea0003800000 */
.L_x_448:
[----:B------:R-:W-:Y:S05]  /*e090*/  IMAD R157, R24, c[0x0][0x32c], R157 ;  /* 0x0000cb00189d7a24 */ /* 0x000fea00078e029d */
[----:B------:R-:W-:Y:S02]  /*e0a0*/  IADD3 R24, R157, c[0x0][0x32c], RZ ;  /* 0x0000cb009d187a10 */ /* 0x000fe40007ffe0ff */
[----:B------:R-:W-:Y:S02]  /*e0b0*/  IMNMX R158, R158, R157, !PT ;  /* 0x0000009d9e9e7217 */ /* 0x000fe40007800200 */
[----:B------:R-:W-:Y:S02]  /*e0c0*/  IMNMX R159, R159, R24, PT ;  /* 0x000000189f9f7217 */ /* 0x000fe40003800200 */
.L_x_447:
[----:B------:R-:W-:Y:S01]  /*e0d0*/  ISETP.NE.AND P2, PT, R33, RZ, PT ;  /* 0x000000ff2100720c */ /* 0x000fe20003f45270 */
[----:B------:R-:W-:Y:S01]  /*e0e0*/  LDSM.16.MT88.4 R36, [R214+0xd00] ;  /* 0x000d0000d624783b */ /* 0x000fe20000004200 */
[C---:B------:R-:W-:Y:S02]  /*e0f0*/  ISETP.GT.AND P1, PT, R158.reuse, 0x28, !P1 ;  /* 0x000000289e00780c */ /* 0x040fe40004f24270 */
[----:B------:R-:W-:Y:S02]  /*e100*/  ISETP.GT.AND P2, PT, R158, RZ, !P2 ;  /* 0x000000ff9e00720c */ /* 0x000fe40005744270 */
[C---:B------:R-:W-:Y:S02]  /*e110*/  ISETP.LT.OR P1, PT, R159.reuse, 0x29, P1 ;  /* 0x000000299f00780c */ /* 0x040fe40000f21670 */
[----:B------:R-:W-:Y:S02]  /*e120*/  ISETP.LT.OR P2, PT, R159, 0x1, P2 ;  /* 0x000000019f00780c */ /* 0x000fe40001741670 */
[----:B------:R-:W-:Y:S02]  /*e130*/  FSEL R46, R46, -INF , !P1 ;  /* 0xff8000002e2e7808 */ /* 0x000fe40004800000 */
[----:B------:R-:W-:Y:S02]  /*e140*/  FSEL R13, R10, -INF , !P2 ;  /* 0xff8000000a0d7808 */ /* 0x000fe40005000000 */
[----:B------:R-:W-:Y:S02]  /*e150*/  ISETP.NE.AND P2, PT, R155, RZ, PT ;  /* 0x000000ff9b00720c */ /* 0x000fe40003f45270 */
[C---:B------:R-:W-:Y:S02]  /*e160*/  ISETP.GT.AND P0, PT, R158.reuse, 0x29, !P0 ;  /* 0x000000299e00780c */ /* 0x040fe40004704270 */
[----:B------:R-:W-:Y:S02]  /*e170*/  ISETP.GT.AND P2, PT, R158, 0x1, !P2 ;  /* 0x000000019e00780c */ /* 0x000fe40005744270 */
[C---:B------:R-:W-:Y:S02]  /*e180*/  ISETP.LT.OR P0, PT, R159.reuse, 0x2a, P0 ;  /* 0x0000002a9f00780c */ /* 0x040fe40000701670 */
[----:B------:R-:W-:Y:S02]  /*e190*/  ISETP.LT.OR P2, PT, R159, 0x2, P2 ;  /* 0x000000029f00780c */ /* 0x000fe40001741670 */
[----:B------:R-:W-:Y:S02]  /*e1a0*/  FSEL R23, R47, -INF , !P0 ;  /* 0xff8000002f177808 */ /* 0x000fe40004000000 */
        /* <DEDUP_REMOVED lines=49> */
[----:B------:R-:W-:Y:S01]  /*e4c0*/  ISETP.GT.AND P2, PT, R158, 0x21, !P2 ;  /* 0x000000219e00780c */ /* 0x000fe20005744270 */
[----:B------:R-:W-:Y:S01]  /*e4d0*/  SHFL.BFLY PT, R149, R24, 0x2, 0x1f ;  /* 0x0c401f0018957f89 */ /* 0x000fe200000e0000 */
[----:B------:R-:W-:Y:S02]  /*e4e0*/  FMNMX.FTZ R3, R194, R3, !PT ;  /* 0x00000003c2037209 */ /* 0x000fe40007810000 */
[----:B------:R-:W-:Y:S02]  /*e4f0*/  ISETP.LT.OR P2, PT, R159, 0x22, P2 ;  /* 0x000000229f00780c */ /* 0x000fe40001741670 */
[----:B------:R-:W-:Y:S02]  /*e500*/  FMNMX.FTZ R10, R180, R3, !PT ;  /* 0x00000003b40a7209 */ /* 0x000fe40007810000 */
[----:B------:R-:W-:Y:S02]  /*e510*/  FSEL R49, R43, -INF , !P2 ;  /* 0xff8000002b317808 */ /* 0x000fe40005000000 */
[----:B------:R-:W-:Y:S04]  /*e520*/  FMNMX.FTZ R10, R177, R10, !PT ;  /* 0x0000000ab10a7209 */ /* 0x000fe80007810000 */
[----:B------:R-:W-:Y:S04]  /*e530*/  FMNMX.FTZ R3, R173, R10, !PT ;  /* 0x0000000aad037209 */ /* 0x000fe80007810000 */
[----:B------:R-:W-:Y:S02]  /*e540*/  FMNMX.FTZ R5, R170, R3, !PT ;  /* 0x00000003aa057209 */ /* 0x000fe40007810000 */
[----:B------:R-:W-:Y:S03]  /*e550*/  FMNMX.FTZ R3, R7, R2, !PT ;  /* 0x0000000207037209 */ /* 0x000fe60007810000 */
[----:B------:R-:W1:Y:S01]  /*e560*/  SHFL.BFLY PT, R10, R5, 0x2, 0x1f ;  /* 0x0c401f00050a7f89 */ /* 0x000e6200000e0000 */
[----:B------:R-:W-:Y:S04]  /*e570*/  FMNMX.FTZ R3, R22, R3, !PT ;  /* 0x0000000316037209 */ /* 0x000fe80007810000 */
[----:B------:R-:W-:Y:S04]  /*e580*/  FMNMX.FTZ R3, R12, R3, !PT ;  /* 0x000000030c037209 */ /* 0x000fe80007810000 */
[----:B------:R-:W-:Y:S04]  /*e590*/  FMNMX.FTZ R3, R8, R3, !PT ;  /* 0x0000000308037209 */ /* 0x000fe80007810000 */
[----:B------:R-:W-:Y:S04]  /*e5a0*/  FMNMX.FTZ R3, R184, R3, !PT ;  /* 0x00000003b8037209 */ /* 0x000fe80007810000 */
[----:B------:R-:W-:Y:S04]  /*e5b0*/  FMNMX.FTZ R3, R190, R3, !PT ;  /* 0x00000003be037209 */ /* 0x000fe80007810000 */
[----:B------:R-:W-:Y:S02]  /*e5c0*/  FMNMX.FTZ R3, R186, R3, !PT ;  /* 0x00000003ba037209 */ /* 0x000fe40007810000 */
[----:B-1----:R-:W-:Y:S02]  /*e5d0*/  FMNMX.FTZ R10, R5, R10, !PT ;  /* 0x0000000a050a7209 */ /* 0x002fe40007810000 */
[----:B------:R-:W-:Y:S02]  /*e5e0*/  FMNMX.FTZ R14, R188, R3, !PT ;  /* 0x00000003bc0e7209 */ /* 0x000fe40007810000 */
[----:B------:R-:W-:Y:S01]  /*e5f0*/  FMNMX.FTZ R149, R24, R149, !PT ;  /* 0x0000009518957209 */ /* 0x000fe20007810000 */
[----:B------:R-:W1:Y:S01]  /*e600*/  SHFL.BFLY PT, R151, R10, 0x1, 0x1f ;  /* 0x0c201f000a977f89 */ /* 0x000e6200000e0000 */
[----:B------:R-:W-:Y:S04]  /*e610*/  FMNMX.FTZ R3, R171, R14, !PT ;  /* 0x0000000eab037209 */ /* 0x000fe80007810000 */
[----:B------:R-:W-:Y:S03]  /*e620*/  FMNMX.FTZ R3, R50, R3, !PT ;  /* 0x0000000332037209 */ /* 0x000fe60007810000 */
[----:B------:R-:W2:Y:S01]  /*e630*/  SHFL.BFLY PT, R14, R149, 0x1, 0x1f ;  /* 0x0c201f00950e7f89 */ /* 0x000ea200000e0000 */
[----:B------:R-:W-:Y:S02]  /*e640*/  FMNMX.FTZ R24, R48, R3, !PT ;  /* 0x0000000330187209 */ /* 0x000fe40007810000 */
[----:B-1----:R-:W-:Y:S02]  /*e650*/  FMNMX.FTZ R151, R10, R151, !PT ;  /* 0x000000970a977209 */ /* 0x002fe40007810000 */
[----:B------:R-:W-:Y:S02]  /*e660*/  FMNMX.FTZ R10, R45, R24, !PT ;  /* 0x000000182d0a7209 */ /* 0x000fe40007810000 */
[C---:B------:R-:W-:Y:S01]  /*e670*/  FSETP.NEU.FTZ.AND P2, PT, R151.reuse, -INF , PT ;  /* 0xff8000009700780b */ /* 0x040fe20003f5d000 */
[----:B------:R-:W-:Y:S02]  /*e680*/  FMUL.FTZ R185, R151, c[0x0][0x2d0] ;  /* 0x0000b40097b97a20 */ /* 0x000fe40000410000 */
[----:B------:R-:W1:Y:S01]  /*e690*/  SHFL.BFLY PT, R3, R10, 0x2, 0x1f ;  /* 0x0c401f000a037f89 */ /* 0x000e6200000e0000 */
[----:B--2---:R-:W-:Y:S02]  /*e6a0*/  FMNMX.FTZ R149, R149, R14, !PT ;  /* 0x0000000e95957209 */ /* 0x004fe40007810000 */
[----:B------:R-:W-:Y:S02]  /*e6b0*/  FSEL R185, R185, RZ, P2 ;  /* 0x000000ffb9b97208 */ /* 0x000fe40001000000 */
[C---:B------:R-:W-:Y:S01]  /*e6c0*/  FSETP.NEU.FTZ.AND P1, PT, R149.reuse, -INF , PT ;  /* 0xff8000009500780b */ /* 0x040fe20003f3d000 */
[----:B------:R-:W-:Y:S02]  /*e6d0*/  FMUL.FTZ R181, R149, c[0x0][0x2d0] ;  /* 0x0000b40095b57a20 */ /* 0x000fe40000410000 */
[--C-:B------:R-:W-:Y:S01]  /*e6e0*/  FFMA.FTZ R154, R4, c[0x0][0x2d0], -R185.reuse ;  /* 0x0000b400049a7a23 */ /* 0x100fe200000108b9 */
[----:B------:R-:W-:Y:S01]  /*e6f0*/  FMNMX.FTZ R4, R13, R0, !PT ;  /* 0x000000000d047209 */ /* 0x000fe20007810000 */
[--C-:B------:R-:W-:Y:S01]  /*e700*/  FFMA.FTZ R157, R16, c[0x0][0x2d0], -R185.reuse ;  /* 0x0000b400109d7a23 */ /* 0x100fe200000108b9 */
[----:B------:R-:W-:Y:S01]  /*e710*/  FSEL R181, R181, RZ, P1 ;  /* 0x000000ffb5b57208 */ /* 0x000fe20000800000 */
[--C-:B------:R-:W-:Y:S01]  /*e720*/  FFMA.FTZ R153, R156, c[0x0][0x2d0], -R185.reuse ;  /* 0x0000b4009c997a23 */ /* 0x100fe200000108b9 */
[----:B------:R-:W-:Y:S01]  /*e730*/  FMNMX.FTZ R4, R11, R4, !PT ;  /* 0x000000040b047209 */ /* 0x000fe20007810000 */
[----:B------:R-:W-:Y:S01]  /*e740*/  FFMA.FTZ R152, R152, c[0x0][0x2d0], -R185 ;  /* 0x0000b40098987a23 */ /* 0x000fe200000108b9 */
[----:B------:R-:W-:Y:S01]  /*e750*/  MUFU.EX2 R154, R154 ;  /* 0x0000009a009a7308 */ /* 0x000fe20000000800 */
[--C-:B------:R-:W-:Y:S01]  /*e760*/  FFMA.FTZ R155, R6, c[0x0][0x2d0], -R181.reuse ;  /* 0x0000b400069b7a23 */ /* 0x100fe200000108b5 */
[----:B------:R-:W-:Y:S01]  /*e770*/  FMNMX.FTZ R4, R9, R4, !PT ;  /* 0x0000000409047209 */ /* 0x000fe20007810000 */
[--C-:B------:R-:W-:Y:S02]  /*e780*/  FFMA.FTZ R160, R18, c[0x0][0x2d0], -R181.reuse ;  /* 0x0000b40012a07a23 */ /* 0x100fe400000108b5 */
[----:B------:R-:W-:Y:S01]  /*e790*/  LDSM.16.MT88.4 R16, [R214+0x100] ;  /* 0x00010000d610783b */ /* 0x000fe20000004200 */
[----:B------:R-:W-:Y:S01]  /*e7a0*/  FMNMX.FTZ R4, R15, R4, !PT ;  /* 0x000000040f047209 */ /* 0x000fe20007810000 */
[--C-:B------:R-:W-:Y:S01]  /*e7b0*/  FFMA.FTZ R156, R32, c[0x0][0x2d0], -R181.reuse ;  /* 0x0000b400209c7a23 */ /* 0x100fe200000108b5 */
[----:B-1----:R-:W-:Y:S01]  /*e7c0*/  FMNMX.FTZ R10, R10, R3, !PT ;  /* 0x000000030a0a7209 */ /* 0x002fe20007810000 */
[----:B------:R-:W-:Y:S01]  /*e7d0*/  FFMA.FTZ R161, R20, c[0x0][0x2d0], -R181 ;  /* 0x0000b40014a17a23 */ /* 0x000fe200000108b5 */
[----:B------:R-:W-:Y:S01]  /*e7e0*/  FMNMX.FTZ R4, R195, R4, !PT ;  /* 0x00000004c3047209 */ /* 0x000fe20007810000 */
[----:B------:R-:W1:Y:S02]  /*e7f0*/  MUFU.EX2 R153, R153 ;  /* 0x0000009900997308 */ /* 0x000e640000000800 */
[----:B------:R-:W-:Y:S01]  /*e800*/  LDSM.16.MT88.4 R32, [R212+0x100] ;  /* 0x00010000d420783b */ /* 0x000fe20000004200 */
[----:B------:R-:W-:Y:S01]  /*e810*/  FFMA.FTZ R179, R194, c[0x0][0x2d0], -R185 ;  /* 0x0000b400c2b37a23 */ /* 0x000fe200000108b9 */
[----:B------:R-:W-:Y:S01]  /*e820*/  FMNMX.FTZ R4, R191, R4, !PT ;  /* 0x00000004bf047209 */ /* 0x000fe20007810000 */
[----:B------:R-:W-:Y:S02]  /*e830*/  FFMA.FTZ R183, R192, c[0x0][0x2d0], -R181 ;  /* 0x0000b400c0b77a23 */ /* 0x000fe400000108b5 */
[--C-:B------:R-:W-:Y:S01]  /*e840*/  FFMA.FTZ R164, R164, c[0x0][0x2d0], -R185.reuse ;  /* 0x0000b400a4a47a23 */ /* 0x100fe200000108b9 */
[----:B------:R-:W-:Y:S01]  /*e850*/  FMNMX.FTZ R4, R193, R4, !PT ;  /* 0x00000004c1047209 */ /* 0x000fe20007810000 */
[--C-:B------:R-:W-:Y:S01]  /*e860*/  FFMA.FTZ R169, R198, c[0x0][0x2d0], -R185.reuse ;  /* 0x0000b400c6a97a23 */ /* 0x100fe200000108b9 */
[----:B------:R-:W2:Y:S01]  /*e870*/  SHFL.BFLY PT, R3, R10, 0x1, 0x1f ;  /* 0x0c201f000a037f89 */ /* 0x000ea200000e0000 */
[----:B------:R-:W-:Y:S01]  /*e880*/  MUFU.EX2 R152, R152 ;  /* 0x0000009800987308 */ /* 0x000fe20000000800 */
[----:B------:R-:W-:Y:S01]  /*e890*/  FMNMX.FTZ R4, R41, R4, !PT ;  /* 0x0000000429047209 */ /* 0x000fe20007810000 */
[--C-:B------:R-:W-:Y:S02]  /*e8a0*/  FFMA.FTZ R174, R174, c[0x0][0x2d0], -R185.reuse ;  /* 0x0000b400aeae7a23 */ /* 0x100fe400000108b9 */
[--C-:B------:R-:W-:Y:S01]  /*e8b0*/  FFMA.FTZ R180, R180, c[0x0][0x2d0], -R185.reuse ;  /* 0x0000b400b4b47a23 */ /* 0x100fe200000108b9 */
[----:B------:R-:W-:Y:S01]  /*e8c0*/  FMNMX.FTZ R4, R51, R4, !PT ;  /* 0x0000000433047209 */ /* 0x000fe20007810000 */
[--C-:B------:R-:W-:Y:S02]  /*e8d0*/  FFMA.FTZ R177, R177, c[0x0][0x2d0], -R185.reuse ;  /* 0x0000b400b1b17a23 */ /* 0x100fe400000108b9 */
[--C-:B------:R-:W-:Y:S01]  /*e8e0*/  FFMA.FTZ R173, R173, c[0x0][0x2d0], -R185.reuse ;  /* 0x0000b400adad7a23 */ /* 0x100fe200000108b9 */
[----:B------:R-:W-:Y:S01]  /*e8f0*/  FMNMX.FTZ R5, R49, R4, !PT ;  /* 0x0000000431057209 */ /* 0x000fe20007810000 */
[----:B------:R-:W3:Y:S01]  /*e900*/  MUFU.EX2 R157, R157 ;  /* 0x0000009d009d7308 */ /* 0x000ee20000000800 */
[----:B------:R-:W-:Y:S02]  /*e910*/  FFMA.FTZ R185, R170, c[0x0][0x2d0], -R185 ;  /* 0x0000b400aab97a23 */ /* 0x000fe400000108b9 */
[----:B------:R-:W-:Y:S01]  /*e920*/  FMNMX.FTZ R6, R46, R5, !PT ;  /* 0x000000052e067209 */ /* 0x000fe20007810000 */
[--C-:B------:R-:W-:Y:S01]  /*e930*/  FFMA.FTZ R172, R172, c[0x0][0x2d0], -R181.reuse ;  /* 0x0000b400acac7a23 */ /* 0x100fe200000108b5 */
[----:B-1----:R-:W-:Y:S01]  /*e940*/  F2FP.PACK_AB R24, R153, R154 ;  /* 0x0000009a9918723e */ /* 0x002fe200000000ff */
[--C-:B------:R-:W-:Y:S01]  /*e950*/  FFMA.FTZ R175, R196, c[0x0][0x2d0], -R181.reuse ;  /* 0x0000b400c4af7a23 */ /* 0x100fe200000108b5 */
[----:B------:R-:W-:Y:S01]  /*e960*/  FMNMX.FTZ R4, R23, R6, !PT ;  /* 0x0000000617047209 */ /* 0x000fe20007810000 */
[--C-:B------:R-:W-:Y:S02]  /*e970*/  FFMA.FTZ R182, R182, c[0x0][0x2d0], -R181.reuse ;  /* 0x0000b400b6b67a23 */ /* 0x100fe400000108b5 */
[----:B------:R-:W-:Y:S01]  /*e980*/  MUFU.EX2 R155, R155 ;  /* 0x0000009b009b7308 */ /* 0x000fe20000000800 */
[--C-:B------:R-:W-:Y:S01]  /*e990*/  FFMA.FTZ R178, R178, c[0x0][0x2d0], -R181.reuse ;  /* 0x0000b400b2b27a23 */ /* 0x100fe200000108b5 */
[----:B------:R-:W1:Y:S01]  /*e9a0*/  SHFL.BFLY PT, R5, R4, 0x2, 0x1f ;  /* 0x0c401f0004057f89 */ /* 0x000e6200000e0000 */
[----:B--2---:R-:W-:Y:S01]  /*e9b0*/  FMNMX.FTZ R3, R10, R3, !PT ;  /* 0x000000030a037209 */ /* 0x004fe20007810000 */
[----:B------:R-:W-:Y:S03]  /*e9c0*/  FFMA.FTZ R168, R168, c[0x0][0x2d0], -R181 ;  /* 0x0000b400a8a87a23 */ /* 0x000fe600000108b5 */
[C---:B------:R-:W-:Y:S01]  /*e9d0*/  FSETP.NEU.FTZ.AND P0, PT, R3.reuse, -INF , PT ;  /* 0xff8000000300780b */ /* 0x040fe20003f1d000 */
[----:B------:R-:W-:Y:S02]  /*e9e0*/  FMUL.FTZ R47, R3, c[0x0][0x2d0] ;  /* 0x0000b400032f7a20 */ /* 0x000fe40000410000 */
[----:B------:R-:W2:Y:S03]  /*e9f0*/  MUFU.EX2 R156, R156 ;  /* 0x0000009c009c7308 */ /* 0x000ea60000000800 */
[----:B------:R-:W-:Y:S02]  /*ea00*/  FSEL R47, R47, RZ, P0 ;  /* 0x000000ff2f2f7208 */ /* 0x000fe40000000000 */
[----:B---3--:R-:W-:Y:S03]  /*ea10*/  F2FP.PACK_AB R26, R157, R152 ;  /* 0x000000989d1a723e */ /* 0x008fe600000000ff */
[--C-:B------:R-:W-:Y:S02]  /*ea20*/  FFMA.FTZ R158, R22, c[0x0][0x2d0], -R47.reuse ;  /* 0x0000b400169e7a23 */ /* 0x100fe4000001082f */
[--C-:B------:R-:W-:Y:S01]  /*ea30*/  FFMA.FTZ R159, R7, c[0x0][0x2d0], -R47.reuse ;  /* 0x0000b400079f7a23 */ /* 0x100fe2000001082f */
[----:B------:R-:W-:Y:S01]  /*ea40*/  FSEL R7, R151, RZ, P2 ;  /* 0x000000ff97077208 */ /* 0x000fe20001000000 */
[----:B------:R-:W-:Y:S01]  /*ea50*/  MUFU.EX2 R161, R161 ;  /* 0x000000a100a17308 */ /* 0x000fe20000000800 */
[--C-:B------:R-:W-:Y:S02]  /*ea60*/  FFMA.FTZ R163, R12, c[0x0][0x2d0], -R47.reuse ;  /* 0x0000b4000ca37a23 */ /* 0x100fe4000001082f */
[--C-:B------:R-:W-:Y:S01]  /*ea70*/  FFMA.FTZ R162, R8, c[0x0][0x2d0], -R47.reuse ;  /* 0x0000b40008a27a23 */ /* 0x100fe2000001082f */
[----:B-1----:R-:W-:Y:S01]  /*ea80*/  FMNMX.FTZ R5, R4, R5, !PT ;  /* 0x0000000504057209 */ /* 0x002fe20007810000 */
[----:B------:R-:W-:Y:S01]  /*ea90*/  FADD.FTZ R4, -R7, R150 ;  /* 0x0000009607047221 */ /* 0x000fe20000010100 */
[----:B------:R-:W-:Y:S01]  /*eaa0*/  FSEL R7, R149, RZ, P1 ;  /* 0x000000ff95077208 */ /* 0x000fe20000800000 */
[--C-:B------:R-:W-:Y:S02]  /*eab0*/  FFMA.FTZ R184, R184, c[0x0][0x2d0], -R47.reuse ;  /* 0x0000b400b8b87a23 */ /* 0x100fe4000001082f */
[----:B------:R-:W1:Y:S01]  /*eac0*/  SHFL.BFLY PT, R22, R5, 0x1, 0x1f ;  /* 0x0c201f0005167f89 */ /* 0x000e6200000e0000 */
[----:B------:R-:W-:Y:S01]  /*ead0*/  FMUL.FTZ R21, R4, c[0x0][0x2d0] ;  /* 0x0000b40004157a20 */ /* 0x000fe20000410000 */
[----:B------:R-:W3:Y:S01]  /*eae0*/  MUFU.EX2 R160, R160 ;  /* 0x000000a000a07308 */ /* 0x000ee20000000800 */
[----:B------:R-:W-:Y:S01]  /*eaf0*/  FADD.FTZ R4, -R7, R148 ;  /* 0x0000009407047221 */ /* 0x000fe20000010100 */
[----:B------:R-:W-:Y:S01]  /*eb00*/  FSEL R7, R3, RZ, P0 ;  /* 0x000000ff03077208 */ /* 0x000fe20000000000 */
[--C-:B------:R-:W-:Y:S01]  /*eb10*/  FFMA.FTZ R187, R190, c[0x0][0x2d0], -R47.reuse ;  /* 0x0000b400bebb7a23 */ /* 0x100fe2000001082f */
[----:B--2---:R-:W-:Y:S01]  /*eb20*/  F2FP.PACK_AB R25, R156, R155 ;  /* 0x0000009b9c19723e */ /* 0x004fe200000000ff */
[----:B------:R-:W-:Y:S02]  /*eb30*/  FMUL.FTZ R20, R4, c[0x0][0x2d0] ;  /* 0x0000b40004147a20 */ /* 0x000fe40000410000 */
[----:B------:R-:W-:Y:S02]  /*eb40*/  FADD.FTZ R2, -R7, R2 ;  /* 0x0000000207027221 */ /* 0x000fe40000010100 */
[--C-:B------:R-:W-:Y:S01]  /*eb50*/  FFMA.FTZ R186, R186, c[0x0][0x2d0], -R47.reuse ;  /* 0x0000b400baba7a23 */ /* 0x100fe2000001082f */
[----:B------:R-:W2:Y:S01]  /*eb60*/  MUFU.EX2 R21, R21 ;  /* 0x0000001500157308 */ /* 0x000ea20000000800 */
[----:B------:R-:W-:Y:S02]  /*eb70*/  FMUL.FTZ R6, R2, c[0x0][0x2d0] ;  /* 0x0000b40002067a20 */ /* 0x000fe40000410000 */
[----:B------:R-:W-:Y:S07]  /*eb80*/  FFMA.FTZ R189, R188, c[0x0][0x2d0], -R47 ;  /* 0x0000b400bcbd7a23 */ /* 0x000fee000001082f */
[----:B------:R-:W4:Y:S01]  /*eb90*/  MUFU.EX2 R20, R20 ;  /* 0x0000001400147308 */ /* 0x000f220000000800 */
[----:B-1----:R-:W-:Y:S02]  /*eba0*/  FMNMX.FTZ R22, R5, R22, !PT ;  /* 0x0000001605167209 */ /* 0x002fe40007810000 */
[----:B---3--:R-:W-:Y:S02]  /*ebb0*/  F2FP.PACK_AB R27, R160, R161 ;  /* 0x000000a1a01b723e */ /* 0x008fe400000000ff */
[C---:B------:R-:W-:Y:S01]  /*ebc0*/  FSETP.NEU.FTZ.AND P0, PT, R22.reuse, -INF , PT ;  /* 0xff8000001600780b */ /* 0x040fe20003f1d000 */
[C---:B------:R-:W-:Y:S03]  /*ebd0*/  FMUL.FTZ R44, R22.reuse, c[0x0][0x2d0] ;  /* 0x0000b400162c7a20 */ /* 0x040fe60000410000 */
[----:B------:R-:W-:Y:S01]  /*ebe0*/  FSEL R5, R22, RZ, P0 ;  /* 0x000000ff16057208 */ /* 0x000fe20000000000 */
[----:B------:R1:W3:Y:S01]  /*ebf0*/  MUFU.EX2 R2, R6 ;  /* 0x0000000600027308 */ /* 0x0002e20000000800 */
[----:B------:R-:W-:Y:S01]  /*ec00*/  FSEL R44, R44, RZ, P0 ;  /* 0x000000ff2c2c7208 */ /* 0x000fe20000000000 */
[----:B--2---:R-:W-:Y:S01]  /*ec10*/  FMUL.FTZ R4, R21, R144 ;  /* 0x0000009015047220 */ /* 0x004fe20000410000 */
[C---:B------:R-:W-:Y:S01]  /*ec20*/  ISETP.GT.AND P0, PT, R230.reuse, R219, PT ;  /* 0x000000dbe600720c */ /* 0x040fe20003f04270 */
[----:B------:R-:W-:Y:S01]  /*ec30*/  FADD.FTZ R5, -R5, R0 ;  /* 0x0000000005057221 */ /* 0x000fe20000010100 */
[----:B------:R-:W-:Y:S01]  /*ec40*/  IADD3 R230, R230, -0x1, RZ ;  /* 0xffffffffe6e67810 */ /* 0x000fe20007ffe0ff */
[--C-:B------:R-:W-:Y:S02]  /*ec50*/  FFMA.FTZ R167, R13, c[0x0][0x2d0], -R44.reuse ;  /* 0x0000b4000da77a23 */ /* 0x100fe4000001082c */
[--C-:B------:R-:W-:Y:S02]  /*ec60*/  FFMA.FTZ R150, R11, c[0x0][0x2d0], -R44.reuse ;  /* 0x0000b4000b967a23 */ /* 0x100fe4000001082c */
[----:B------:R-:W-:Y:S01]  /*ec70*/  MUFU.EX2 R159, R159 ;  /* 0x0000009f009f7308 */ /* 0x000fe20000000800 */
[--C-:B------:R-:W-:Y:S02]  /*ec80*/  FFMA.FTZ R165, R9, c[0x0][0x2d0], -R44.reuse ;  /* 0x0000b40009a57a23 */ /* 0x100fe4000001082c */
[--C-:B------:R-:W-:Y:S02]  /*ec90*/  FFMA.FTZ R148, R15, c[0x0][0x2d0], -R44.reuse ;  /* 0x0000b4000f947a23 */ /* 0x100fe4000001082c */
[----:B------:R-:W-:Y:S02]  /*eca0*/  FMUL.FTZ R0, R5, c[0x0][0x2d0] ;  /* 0x0000b40005007a20 */ /* 0x000fe40000410000 */
[C---:B------:R-:W-:Y:S02]  /*ecb0*/  FMUL.FTZ R5, R21.reuse, R145 ;  /* 0x0000009115057220 */ /* 0x040fe40000410000 */
[C---:B----4-:R-:W-:Y:S01]  /*ecc0*/  FMUL.FTZ R7, R20.reuse, R147 ;  /* 0x0000009314077220 */ /* 0x050fe20000410000 */
[----:B------:R-:W2:Y:S01]  /*ecd0*/  MUFU.EX2 R158, R158 ;  /* 0x0000009e009e7308 */ /* 0x000ea20000000800 */
[C---:B------:R-:W-:Y:S02]  /*ece0*/  FMUL.FTZ R100, R21.reuse, R100 ;  /* 0x0000006415647220 */ /* 0x040fe40000410000 */
[----:B------:R-:W-:Y:S02]  /*ecf0*/  FMUL.FTZ R101, R21, R101 ;  /* 0x0000006515657220 */ /* 0x000fe40000410000 */
[----:B-1----:R-:W-:Y:S02]  /*ed00*/  FMUL.FTZ R6, R20, R146 ;  /* 0x0000009214067220 */ /* 0x002fe40000410000 */
[--C-:B------:R-:W-:Y:S02]  /*ed10*/  FFMA.FTZ R190, R41, c[0x0][0x2d0], -R44.reuse ;  /* 0x0000b40029be7a23 */ /* 0x100fe4000001082c */
[----:B------:R-:W-:Y:S01]  /*ed20*/  LDSM.16.MT88.4 R40, [R212+0x500] ;  /* 0x00050000d428783b */ /* 0x000fe20000004200 */
[----:B------:R-:W-:Y:S01]  /*ed30*/  MUFU.EX2 R163, R163 ;  /* 0x000000a300a37308 */ /* 0x000fe20000000800 */
[--C-:B------:R-:W-:Y:S01]  /*ed40*/  FFMA.FTZ R192, R51, c[0x0][0x2d0], -R44.reuse ;  /* 0x0000b40033c07a23 */ /* 0x100fe2000001082c */
[-C--:B------:R-:W-:Y:S01]  /*ed50*/  HMMA.16816.F32 R4, R24, R16.reuse, R4 ;  /* 0x000000101804723c */ /* 0x080fe20000001804 */
[C---:B---3--:R-:W-:Y:S02]  /*ed60*/  FMUL.FTZ R8, R2.reuse, R140 ;  /* 0x0000008c02087220 */ /* 0x048fe40000410000 */
[C---:B------:R-:W-:Y:S02]  /*ed70*/  FMUL.FTZ R9, R2.reuse, R141 ;  /* 0x0000008d02097220 */ /* 0x040fe40000410000 */
[C---:B------:R-:W-:Y:S02]  /*ed80*/  FMUL.FTZ R12, R2.reuse, R136 ;  /* 0x00000088020c7220 */ /* 0x040fe40000410000 */
[----:B------:R-:W-:Y:S01]  /*ed90*/  FMUL.FTZ R13, R2, R137 ;  /* 0x00000089020d7220 */ /* 0x000fe20000410000 */
[----:B------:R-:W1:Y:S01]  /*eda0*/  MUFU.EX2 R162, R162 ;  /* 0x000000a200a27308 */ /* 0x000e620000000800 */
[----:B------:R-:W-:Y:S03]  /*edb0*/  FMUL.FTZ R102, R20, R102 ;  /* 0x0000006614667220 */ /* 0x000fe60000410000 */
[----:B--2---:R-:W-:Y:S01]  /*edc0*/  F2FP.PACK_AB R28, R158, R159 ;  /* 0x0000009f9e1c723e */ /* 0x004fe200000000ff */
[C---:B------:R-:W-:Y:S02]  /*edd0*/  FMUL.FTZ R103, R20.reuse, R103 ;  /* 0x0000006714677220 */ /* 0x040fe40000410000 */
[C---:B------:R-:W-:Y:S02]  /*ede0*/  FMUL.FTZ R104, R21.reuse, R104 ;  /* 0x0000006815687220 */ /* 0x040fe40000410000 */
[----:B------:R-:W-:Y:S01]  /*edf0*/  FMUL.FTZ R105, R21, R105 ;  /* 0x0000006915697220 */ /* 0x000fe20000410000 */
[----:B------:R-:W-:Y:S01]  /*ee00*/  MUFU.EX2 R167, R167 ;  /* 0x000000a700a77308 */ /* 0x000fe20000000800 */
[C---:B------:R-:W-:Y:S02]  /*ee10*/  FMUL.FTZ R106, R20.reuse, R106 ;  /* 0x0000006a146a7220 */ /* 0x040fe40000410000 */
[----:B------:R-:W-:Y:S02]  /*ee20*/  FMUL.FTZ R107, R20, R107 ;  /* 0x0000006b146b7220 */ /* 0x000fe40000410000 */
[C---:B------:R-:W-:Y:S02]  /*ee30*/  FMUL.FTZ R108, R2.reuse, R108 ;  /* 0x0000006c026c7220 */ /* 0x040fe40000410000 */
[----:B------:R-:W-:Y:S02]  /*ee40*/  FMUL.FTZ R109, R2, R109 ;  /* 0x0000006d026d7220 */ /* 0x000fe40000410000 */
[--C-:B------:R-:W-:Y:S01]  /*ee50*/  FFMA.FTZ R197, R49, c[0x0][0x2d0], -R44.reuse ;  /* 0x0000b40031c57a23 */ /* 0x100fe2000001082c */
[----:B------:R-:W2:Y:S01]  /*ee60*/  MUFU.EX2 R150, R150 ;  /* 0x0000009600967308 */ /* 0x000ea20000000800 */
[--C-:B------:R-:W-:Y:S02]  /*ee70*/  FFMA.FTZ R194, R46, c[0x0][0x2d0], -R44.reuse ;  /* 0x0000b4002ec27a23 */ /* 0x100fe4000001082c */
[----:B------:R-:W-:Y:S01]  /*ee80*/  FMUL.FTZ R112, R2, R112 ;  /* 0x0000007002707220 */ /* 0x000fe20000410000 */
[----:B-1----:R-:W-:Y:S01]  /*ee90*/  F2FP.PACK_AB R30, R162, R163 ;  /* 0x000000a3a21e723e */ /* 0x002fe200000000ff */
[----:B------:R-:W-:Y:S02]  /*eea0*/  FMUL.FTZ R113, R2, R113 ;  /* 0x0000007102717220 */ /* 0x000fe40000410000 */
[C---:B------:R-:W-:Y:S02]  /*eeb0*/  FMUL.FTZ R116, R21.reuse, R116 ;  /* 0x0000007415747220 */ /* 0x040fe40000410000 */
[C---:B------:R-:W-:Y:S01]  /*eec0*/  FMUL.FTZ R117, R21.reuse, R117 ;  /* 0x0000007515757220 */ /* 0x040fe20000410000 */
[----:B------:R-:W-:Y:S01]  /*eed0*/  MUFU.EX2 R165, R165 ;  /* 0x000000a500a57308 */ /* 0x000fe20000000800 */
[C---:B------:R-:W-:Y:S02]  /*eee0*/  FMUL.FTZ R118, R20.reuse, R118 ;  /* 0x0000007614767220 */ /* 0x040fe40000410000 */
[C---:B------:R-:W-:Y:S02]  /*eef0*/  FMUL.FTZ R119, R20.reuse, R119 ;  /* 0x0000007714777220 */ /* 0x040fe40000410000 */
[C---:B------:R-:W-:Y:S02]  /*ef00*/  FMUL.FTZ R120, R21.reuse, R120 ;  /* 0x0000007815787220 */ /* 0x040fe40000410000 */
[C---:B------:R-:W-:Y:S02]  /*ef10*/  FMUL.FTZ R121, R21.reuse, R121 ;  /* 0x0000007915797220 */ /* 0x040fe40000410000 */
[C---:B------:R-:W-:Y:S01]  /*ef20*/  FMUL.FTZ R122, R20.reuse, R122 ;  /* 0x0000007a147a7220 */ /* 0x040fe20000410000 */
[----:B------:R-:W1:Y:S01]  /*ef30*/  MUFU.EX2 R148, R148 ;  /* 0x0000009400947308 */ /* 0x000e620000000800 */
[----:B------:R-:W-:Y:S02]  /*ef40*/  FMUL.FTZ R123, R20, R123 ;  /* 0x0000007b147b7220 */ /* 0x000fe40000410000 */
[----:B------:R-:W-:Y:S01]  /*ef50*/  FMUL.FTZ R124, R2, R124 ;  /* 0x0000007c027c7220 */ /* 0x000fe20000410000 */
[----:B--2---:R-:W-:Y:S01]  /*ef60*/  F2FP.PACK_AB R29, R150, R167 ;  /* 0x000000a7961d723e */ /* 0x004fe200000000ff */
[----:B------:R-:W-:Y:S02]  /*ef70*/  FMUL.FTZ R125, R2, R125 ;  /* 0x0000007d027d7220 */ /* 0x000fe40000410000 */
[C---:B------:R-:W-:Y:S02]  /*ef80*/  FMUL.FTZ R128, R21.reuse, R128 ;  /* 0x0000008015807220 */ /* 0x040fe40000410000 */
[C---:B------:R-:W-:Y:S01]  /*ef90*/  FMUL.FTZ R129, R21.reuse, R129 ;  /* 0x0000008115817220 */ /* 0x040fe20000410000 */
[----:B------:R-:W2:Y:S01]  /*efa0*/  MUFU.EX2 R0, R0 ;  /* 0x0000000000007308 */ /* 0x000ea20000000800 */
        /* <DEDUP_REMOVED lines=8> */
[----:B-1----:R-:W-:Y:S01]  /*f030*/  F2FP.PACK_AB R31, R148, R165 ;  /* 0x000000a5941f723e */ /* 0x002fe200000000ff */
[C---:B------:R-:W-:Y:S02]  /*f040*/  FMUL.FTZ R57, R2.reuse, R57 ;  /* 0x0000003902397220 */ /* 0x040fe40000410000 */
[C---:B------:R-:W-:Y:S02]  /*f050*/  FMUL.FTZ R60, R2.reuse, R60 ;  /* 0x0000003c023c7220 */ /* 0x040fe40000410000 */
[----:B------:R-:W-:Y:S01]  /*f060*/  FMUL.FTZ R61, R2, R61 ;  /* 0x0000003d023d7220 */ /* 0x000fe20000410000 */
[----:B------:R-:W-:Y:S01]  /*f070*/  MUFU.EX2 R164, R164 ;  /* 0x000000a400a47308 */ /* 0x000fe20000000800 */
[C---:B------:R-:W-:Y:S02]  /*f080*/  FMUL.FTZ R64, R21.reuse, R64 ;  /* 0x0000004015407220 */ /* 0x040fe40000410000 */
[C---:B------:R-:W-:Y:S02]  /*f090*/  FMUL.FTZ R65, R21.reuse, R65 ;  /* 0x0000004115417220 */ /* 0x040fe40000410000 */
[C---:B--2---:R-:W-:Y:S02]  /*f0a0*/  FMUL.FTZ R10, R0.reuse, R142 ;  /* 0x0000008e000a7220 */ /* 0x044fe40000410000 */
[C---:B------:R-:W-:Y:S02]  /*f0b0*/  FMUL.FTZ R11, R0.reuse, R143 ;  /* 0x0000008f000b7220 */ /* 0x040fe40000410000 */
[C---:B------:R-:W-:Y:S01]  /*f0c0*/  FMUL.FTZ R110, R0.reuse, R110 ;  /* 0x0000006e006e7220 */ /* 0x040fe20000410000 */
[----:B------:R-:W-:Y:S01]  /*f0d0*/  MUFU.EX2 R169, R169 ;  /* 0x000000a900a97308 */ /* 0x000fe20000000800 */
[C---:B------:R-:W-:Y:S02]  /*f0e0*/  FMUL.FTZ R111, R0.reuse, R111 ;  /* 0x0000006f006f7220 */ /* 0x040fe40000410000 */
[C---:B------:R-:W-:Y:S01]  /*f0f0*/  FMUL.FTZ R114, R0.reuse, R114 ;  /* 0x0000007200727220 */ /* 0x040fe20000410000 */
[C---:B------:R-:W-:Y:S01]  /*f100*/  HMMA.16816.F32 R8, R28.reuse, R16, R8 ;  /* 0x000000101c08723c */ /* 0x040fe20000001808 */
[C---:B------:R-:W-:Y:S02]  /*f110*/  FMUL.FTZ R14, R0.reuse, R138 ;  /* 0x0000008a000e7220 */ /* 0x040fe40000410000 */
[C---:B------:R-:W-:Y:S02]  /*f120*/  FMUL.FTZ R15, R0.reuse, R139 ;  /* 0x0000008b000f7220 */ /* 0x040fe40000410000 */
[C---:B------:R-:W-:Y:S01]  /*f130*/  FMUL.FTZ R115, R0.reuse, R115 ;  /* 0x0000007300737220 */ /* 0x040fe20000410000 */
[----:B------:R-:W-:Y:S01]  /*f140*/  MUFU.EX2 R172, R172 ;  /* 0x000000ac00ac7308 */ /* 0x000fe20000000800 */
[C---:B------:R-:W-:Y:S02]  /*f150*/  FMUL.FTZ R126, R0.reuse, R126 ;  /* 0x0000007e007e7220 */ /* 0x040fe40000410000 */
[----:B------:R-:W-:Y:S01]  /*f160*/  FMUL.FTZ R127, R0, R127 ;  /* 0x0000007f007f7220 */ /* 0x000fe20000410000 */
[-C--:B------:R-:W-:Y:S02]  /*f170*/  HMMA.16816.F32 R12, R28, R18.reuse, R12 ;  /* 0x000000121c0c723c */ /* 0x080fe4000000180c */
[C---:B------:R-:W-:Y:S02]  /*f180*/  FMUL.FTZ R16, R2.reuse, R132 ;  /* 0x0000008402107220 */ /* 0x040fe40000410000 */
[----:B------:R-:W-:Y:S02]  /*f190*/  FMUL.FTZ R17, R2, R133 ;  /* 0x0000008502117220 */ /* 0x000fe40000410000 */
[C---:B------:R-:W-:Y:S01]  /*f1a0*/  FMUL.FTZ R58, R0.reuse, R58 ;  /* 0x0000003a003a7220 */ /* 0x040fe20000410000 */
[----:B------:R-:W-:Y:S01]  /*f1b0*/  MUFU.EX2 R175, R175 ;  /* 0x000000af00af7308 */ /* 0x000fe20000000800 */
[C---:B------:R-:W-:Y:S01]  /*f1c0*/  HMMA.16816.F32 R100, R24.reuse, R18, R100 ;  /* 0x000000121864723c */ /* 0x040fe20000001864 */
[C---:B------:R-:W-:Y:S03]  /*f1d0*/  FMUL.FTZ R59, R0.reuse, R59 ;  /* 0x0000003b003b7220 */ /* 0x040fe60000410000 */
[C---:B------:R-:W-:Y:S02]  /*f1e0*/  FMUL.FTZ R62, R0.reuse, R62 ;  /* 0x0000003e003e7220 */ /* 0x040fe40000410000 */
[C---:B------:R-:W-:Y:S02]  /*f1f0*/  FMUL.FTZ R63, R0.reuse, R63 ;  /* 0x0000003f003f7220 */ /* 0x040fe40000410000 */
[-C--:B------:R-:W-:Y:S01]  /*f200*/  HMMA.16816.F32 R104, R24, R32.reuse, R104 ;  /* 0x000000201868723c */ /* 0x080fe20000001868 */
[C---:B------:R-:W-:Y:S01]  /*f210*/  FMUL.FTZ R18, R0.reuse, R134 ;  /* 0x0000008600127220 */ /* 0x040fe20000410000 */
[----:B------:R-:W-:Y:S02]  /*f220*/  MUFU.EX2 R174, R174 ;  /* 0x000000ae00ae7308 */ /* 0x000fe40000000800 */
[----:B------:R-:W-:Y:S02]  /*f230*/  FMUL.FTZ R19, R0, R135 ;  /* 0x0000008700137220 */ /* 0x000fe40000410000 */
[C---:B------:R-:W-:Y:S02]  /*f240*/  FMUL.FTZ R66, R20.reuse, R66 ;  /* 0x0000004214427220 */ /* 0x040fe40000410000 */
[C---:B------:R-:W-:Y:S01]  /*f250*/  HMMA.16816.F32 R108, R28.reuse, R32, R108 ;  /* 0x000000201c6c723c */ /* 0x040fe2000000186c */
[C---:B------:R-:W-:Y:S03]  /*f260*/  FMUL.FTZ R67, R20.reuse, R67 ;  /* 0x0000004314437220 */ /* 0x040fe60000410000 */
[C---:B------:R-:W-:Y:S01]  /*f270*/  FMUL.FTZ R68, R21.reuse, R68 ;  /* 0x0000004415447220 */ /* 0x040fe20000410000 */
[----:B------:R-:W-:Y:S01]  /*f280*/  MUFU.EX2 R179, R179 ;  /* 0x000000b300b37308 */ /* 0x000fe20000000800 */
[C---:B------:R-:W-:Y:S02]  /*f290*/  FMUL.FTZ R69, R21.reuse, R69 ;  /* 0x0000004515457220 */ /* 0x040fe40000410000 */
[-C--:B------:R-:W-:Y:S01]  /*f2a0*/  HMMA.16816.F32 R112, R28, R34.reuse, R112 ;  /* 0x000000221c70723c */ /* 0x080fe20000001870 */
[C---:B------:R-:W-:Y:S03]  /*f2b0*/  FMUL.FTZ R70, R20.reuse, R70 ;  /* 0x0000004614467220 */ /* 0x040fe60000410000 */
[----:B------:R-:W-:Y:S02]  /*f2c0*/  FMUL.FTZ R71, R20, R71 ;  /* 0x0000004714477220 */ /* 0x000fe40000410000 */
[C---:B------:R-:W-:Y:S01]  /*f2d0*/  FMUL.FTZ R72, R2.reuse, R72 ;  /* 0x0000004802487220 */ /* 0x040fe20000410000 */
[----:B------:R-:W-:Y:S01]  /*f2e0*/  MUFU.EX2 R182, R182 ;  /* 0x000000b600b67308 */ /* 0x000fe20000000800 */
[C---:B------:R-:W-:Y:S01]  /*f2f0*/  HMMA.16816.F32 R116, R24.reuse, R34, R116 ;  /* 0x000000221874723c */ /* 0x040fe20000001874 */
[----:B------:R-:W1:Y:S03]  /*f300*/  LDSM.16.MT88.4 R32, [R212+0xd00] ;  /* 0x000d0000d420783b */ /* 0x000e660000004200 */
[----:B------:R-:W-:Y:S02]  /*f310*/  FMUL.FTZ R73, R2, R73 ;  /* 0x0000004902497220 */ /* 0x000fe40000410000 */
[C---:B------:R-:W-:Y:S02]  /*f320*/  FMUL.FTZ R74, R0.reuse, R74 ;  /* 0x0000004a004a7220 */ /* 0x040fe40000410000 */
[-C--:B------:R-:W-:Y:S01]  /*f330*/  HMMA.16816.F32 R120, R24, R36.reuse, R120 ;  /* 0x000000241878723c */ /* 0x080fe20000001878 */
[----:B------:R-:W-:Y:S01]  /*f340*/  FMUL.FTZ R75, R0, R75 ;  /* 0x0000004b004b7220 */ /* 0x000fe20000410000 */
[----:B------:R-:W-:Y:S02]  /*f350*/  MUFU.EX2 R183, R183 ;  /* 0x000000b700b77308 */ /* 0x000fe40000000800 */
[C---:B------:R-:W-:Y:S02]  /*f360*/  FMUL.FTZ R76, R2.reuse, R76 ;  /* 0x0000004c024c7220 */ /* 0x040fe40000410000 */
[----:B------:R-:W-:Y:S02]  /*f370*/  FMUL.FTZ R77, R2, R77 ;  /* 0x0000004d024d7220 */ /* 0x000fe40000410000 */
[C---:B------:R-:W-:Y:S01]  /*f380*/  HMMA.16816.F32 R124, R28.reuse, R36, R124 ;  /* 0x000000241c7c723c */ /* 0x040fe2000000187c */
[C---:B------:R-:W-:Y:S03]  /*f390*/  FMUL.FTZ R78, R0.reuse, R78 ;  /* 0x0000004e004e7220 */ /* 0x040fe60000410000 */
[----:B------:R-:W-:Y:S01]  /*f3a0*/  FMUL.FTZ R79, R0, R79 ;  /* 0x0000004f004f7220 */ /* 0x000fe20000410000 */
[----:B------:R-:W-:Y:S01]  /*f3b0*/  MUFU.EX2 R184, R184 ;  /* 0x000000b800b87308 */ /* 0x000fe20000000800 */
[C---:B------:R-:W-:Y:S02]  /*f3c0*/  FMUL.FTZ R80, R21.reuse, R80 ;  /* 0x0000005015507220 */ /* 0x040fe40000410000 */
[-C--:B------:R-:W-:Y:S01]  /*f3d0*/  HMMA.16816.F32 R16, R28, R38.reuse, R16 ;  /* 0x000000261c10723c */ /* 0x080fe20000001810 */
[C---:B------:R-:W-:Y:S03]  /*f3e0*/  FMUL.FTZ R81, R21.reuse, R81 ;  /* 0x0000005115517220 */ /* 0x040fe60000410000 */
[C---:B------:R-:W-:Y:S02]  /*f3f0*/  FMUL.FTZ R82, R20.reuse, R82 ;  /* 0x0000005214527220 */ /* 0x040fe40000410000 */
[C---:B------:R-:W-:Y:S01]  /*f400*/  FMUL.FTZ R83, R20.reuse, R83 ;  /* 0x0000005314537220 */ /* 0x040fe20000410000 */
[----:B------:R-:W2:Y:S01]  /*f410*/  MUFU.EX2 R187, R187 ;  /* 0x000000bb00bb7308 */ /* 0x000ea20000000800 */
[C---:B------:R-:W-:Y:S01]  /*f420*/  HMMA.16816.F32 R128, R24.reuse, R38, R128 ;  /* 0x000000261880723c */ /* 0x040fe20000001880 */
[----:B------:R-:W3:Y:S03]  /*f430*/  LDSM.16.MT88.4 R36, [R214+0x1900] ;  /* 0x00190000d624783b */ /* 0x000ee60000004200 */
[C---:B------:R-:W-:Y:S02]  /*f440*/  FMUL.FTZ R84, R21.reuse, R84 ;  /* 0x0000005415547220 */ /* 0x040fe40000410000 */
[----:B------:R-:W-:Y:S02]  /*f450*/  FMUL.FTZ R85, R21, R85 ;  /* 0x0000005515557220 */ /* 0x000fe40000410000 */
[C---:B------:R-:W-:Y:S01]  /*f460*/  FMUL.FTZ R86, R20.reuse, R86 ;  /* 0x0000005614567220 */ /* 0x040fe20000410000 */
[-C--:B-1----:R-:W-:Y:S01]  /*f470*/  HMMA.16816.F32 R52, R24, R32.reuse, R52 ;  /* 0x000000201834723c */ /* 0x082fe20000001834 */
[----:B------:R-:W-:Y:S02]  /*f480*/  MUFU.EX2 R186, R186 ;  /* 0x000000ba00ba7308 */ /* 0x000fe40000000800 */
[----:B------:R-:W-:Y:S02]  /*f490*/  FMUL.FTZ R87, R20, R87 ;  /* 0x0000005714577220 */ /* 0x000fe40000410000 */
[C---:B------:R-:W-:Y:S02]  /*f4a0*/  FMUL.FTZ R88, R2.reuse, R88 ;  /* 0x0000005802587220 */ /* 0x040fe40000410000 */
[----:B------:R-:W-:Y:S01]  /*f4b0*/  FMUL.FTZ R89, R2, R89 ;  /* 0x0000005902597220 */ /* 0x000fe20000410000 */
[C---:B------:R-:W-:Y:S01]  /*f4c0*/  HMMA.16816.F32 R56, R28.reuse, R32, R56 ;  /* 0x000000201c38723c */ /* 0x040fe20000001838 */
[C---:B------:R-:W-:Y:S02]  /*f4d0*/  FMUL.FTZ R90, R0.reuse, R90 ;  /* 0x0000005a005a7220 */ /* 0x040fe40000410000 */
[----:B------:R-:W1:Y:S01]  /*f4e0*/  MUFU.EX2 R189, R189 ;  /* 0x000000bd00bd7308 */ /* 0x000e620000000800 */
[----:B------:R-:W-:Y:S02]  /*f4f0*/  FMUL.FTZ R91, R0, R91 ;  /* 0x0000005b005b7220 */ /* 0x000fe40000410000 */
[--C-:B------:R-:W-:Y:S02]  /*f500*/  FFMA.FTZ R188, R195, c[0x0][0x2d0], -R44.reuse ;  /* 0x0000b400c3bc7a23 */ /* 0x100fe4000001082c */
[-C--:B------:R-:W-:Y:S01]  /*f510*/  HMMA.16816.F32 R60, R28, R34.reuse, R60 ;  /* 0x000000221c3c723c */ /* 0x080fe2000000183c */
[--C-:B------:R-:W-:Y:S03]  /*f520*/  FFMA.FTZ R191, R191, c[0x0][0x2d0], -R44.reuse ;  /* 0x0000b400bfbf7a23 */ /* 0x100fe6000001082c */
[--C-:B------:R-:W-:Y:S01]  /*f530*/  FFMA.FTZ R193, R193, c[0x0][0x2d0], -R44.reuse ;  /* 0x0000b400c1c17a23 */ /* 0x100fe2000001082c */
[----:B------:R-:W-:Y:S01]  /*f540*/  MUFU.EX2 R188, R188 ;  /* 0x000000bc00bc7308 */ /* 0x000fe20000000800 */
[----:B------:R-:W-:Y:S02]  /*f550*/  FFMA.FTZ R44, R23, c[0x0][0x2d0], -R44 ;  /* 0x0000b400172c7a23 */ /* 0x000fe4000001082c */
[C---:B------:R-:W-:Y:S01]  /*f560*/  HMMA.16816.F32 R64, R24.reuse, R34, R64 ;  /* 0x000000221840723c */ /* 0x040fe20000001840 */
[----:B------:R-:W4:Y:S03]  /*f570*/  LDSM.16.MT88.4 R32, [R212+0x1900] ;  /* 0x00190000d420783b */ /* 0x000f260000004200 */
[C---:B------:R-:W-:Y:S02]  /*f580*/  FMUL.FTZ R92, R2.reuse, R92 ;  /* 0x0000005c025c7220 */ /* 0x040fe40000410000 */
[----:B------:R-:W-:Y:S01]  /*f590*/  FMUL.FTZ R93, R2, R93 ;  /* 0x0000005d025d7220 */ /* 0x000fe20000410000 */
[----:B------:R-:W-:Y:S01]  /*f5a0*/  MUFU.EX2 R23, R44 ;  /* 0x0000002c00177308 */ /* 0x000fe20000000800 */
[-C--:B---3--:R-:W-:Y:S01]  /*f5b0*/  HMMA.16816.F32 R68, R24, R36.reuse, R68 ;  /* 0x000000241844723c */ /* 0x088fe20000001844 */
[C---:B------:R-:W-:Y:S03]  /*f5c0*/  FMUL.FTZ R94, R0.reuse, R94 ;  /* 0x0000005e005e7220 */ /* 0x040fe60000410000 */
[----:B------:R-:W-:Y:S02]  /*f5d0*/  FMUL.FTZ R95, R0, R95 ;  /* 0x0000005f005f7220 */ /* 0x000fe40000410000 */
[C---:B------:R-:W-:Y:S02]  /*f5e0*/  FMUL.FTZ R96, R21.reuse, R96 ;  /* 0x0000006015607220 */ /* 0x040fe40000410000 */
[C---:B------:R-:W-:Y:S01]  /*f5f0*/  HMMA.16816.F32 R72, R28.reuse, R36, R72 ;  /* 0x000000241c48723c */ /* 0x040fe20000001848 */
[----:B------:R-:W-:Y:S01]  /*f600*/  FMUL.FTZ R97, R21, R97 ;  /* 0x0000006115617220 */ /* 0x000fe20000410000 */
[----:B------:R-:W3:Y:S02]  /*f610*/  MUFU.EX2 R191, R191 ;  /* 0x000000bf00bf7308 */ /* 0x000ee40000000800 */
[C---:B------:R-:W-:Y:S02]  /*f620*/  FMUL.FTZ R98, R20.reuse, R98 ;  /* 0x0000006214627220 */ /* 0x040fe40000410000 */
[----:B------:R-:W-:Y:S02]  /*f630*/  FMUL.FTZ R99, R20, R99 ;  /* 0x0000006314637220 */ /* 0x000fe40000410000 */
[-C--:B------:R-:W-:Y:S01]  /*f640*/  HMMA.16816.F32 R76, R28, R38.reuse, R76 ;  /* 0x000000261c4c723c */ /* 0x080fe2000000184c */
[----:B------:R-:W-:Y:S03]  /*f650*/  FFMA.FTZ R195, R176, c[0x0][0x2d0], -R181 ;  /* 0x0000b400b0c37a23 */ /* 0x000fe600000108b5 */
[----:B------:R-:W-:Y:S01]  /*f660*/  FFMA.FTZ R176, R48, c[0x0][0x2d0], -R47 ;  /* 0x0000b40030b07a23 */ /* 0x000fe2000001082f */
[----:B------:R-:W-:Y:S01]  /*f670*/  MUFU.EX2 R193, R193 ;  /* 0x000000c100c17308 */ /* 0x000fe20000000800 */
[----:B------:R-:W-:Y:S02]  /*f680*/  FFMA.FTZ R181, R166, c[0x0][0x2d0], -R181 ;  /* 0x0000b400a6b57a23 */ /* 0x000fe400000108b5 */
[C---:B------:R-:W-:Y:S01]  /*f690*/  HMMA.16816.F32 R80, R24.reuse, R38, R80 ;  /* 0x000000261850723c */ /* 0x040fe20000001850 */
[----:B------:R-:W5:Y:S03]  /*f6a0*/  LDSM.16.MT88.4 R36, [R214+0x500] ;  /* 0x00050000d624783b */ /* 0x000f660000004200 */
[--C-:B------:R-:W-:Y:S02]  /*f6b0*/  FFMA.FTZ R166, R171, c[0x0][0x2d0], -R47.reuse ;  /* 0x0000b400aba67a23 */ /* 0x100fe4000001082f */
[--C-:B------:R-:W-:Y:S01]  /*f6c0*/  FFMA.FTZ R171, R50, c[0x0][0x2d0], -R47.reuse ;  /* 0x0000b40032ab7a23 */ /* 0x100fe2000001082f */
[----:B------:R-:W1:Y:S01]  /*f6d0*/  MUFU.EX2 R190, R190 ;  /* 0x000000be00be7308 */ /* 0x000e620000000800 */
[----:B------:R-:W-:Y:S01]  /*f6e0*/  FFMA.FTZ R47, R45, c[0x0][0x2d0], -R47 ;  /* 0x0000b4002d2f7a23 */ /* 0x000fe2000001082f */
[-C--:B----4-:R-:W-:Y:S01]  /*f6f0*/  HMMA.16816.F32 R84, R24, R32.reuse, R84 ;  /* 0x000000201854723c */ /* 0x090fe20000001854 */
[----:B------:R-:W-:Y:S02]  /*f700*/  LDSM.16.MT88.4 R48, [R212+0x1500] ;  /* 0x00150000d430783b */ /* 0x000fe40000004200 */
[----:B------:R-:W-:Y:S02]  /*f710*/  FFMA.FTZ R154, R21, R237, R154 ;  /* 0x000000ed159a7223 */ /* 0x000fe4000001009a */
[----:B------:R-:W-:Y:S02]  /*f720*/  FFMA.FTZ R155, R20, R235, R155 ;  /* 0x000000eb149b7223 */ /* 0x000fe4000001009b */
[----:B------:R-:W-:Y:S01]  /*f730*/  FFMA.FTZ R159, R2, R233, R159 ;  /* 0x000000e9029f7223 */ /* 0x000fe2000001009f */
[C---:B------:R-:W-:Y:S01]  /*f740*/  HMMA.16816.F32 R88, R28.reuse, R32, R88 ;  /* 0x000000201c58723c */ /* 0x040fe20000001858 */
[----:B------:R4:W-:Y:S03]  /*f750*/  MUFU.EX2 R185, R47 ;  /* 0x0000002f00b97308 */ /* 0x0009e60000000800 */
[----:B------:R-:W-:Y:S01]  /*f760*/  MOV R2, R3 ;  /* 0x0000000300027202 */ /* 0x000fe20000000f00 */
[----:B------:R-:W-:Y:S01]  /*f770*/  FFMA.FTZ R167, R0, R231, R167 ;  /* 0x000000e700a77223 */ /* 0x000fe200000100a7 */
[----:B------:R-:W-:Y:S01]  /*f780*/  MOV R0, R22 ;  /* 0x0000001600007202 */ /* 0x000fe20000000f00 */
[----:B------:R-:W-:Y:S01]  /*f790*/  FADD.FTZ R153, R153, R154 ;  /* 0x0000009a99997221 */ /* 0x000fe20000010000 */
[-C--:B------:R-:W-:Y:S01]  /*f7a0*/  HMMA.16816.F32 R92, R28, R34.reuse, R92 ;  /* 0x000000221c5c723c */ /* 0x080fe2000000185c */
[----:B------:R-:W-:Y:S02]  /*f7b0*/  FADD.FTZ R156, R156, R155 ;  /* 0x0000009b9c9c7221 */ /* 0x000fe40000010000 */
[----:B------:R-:W-:Y:S01]  /*f7c0*/  MUFU.EX2 R180, R180 ;  /* 0x000000b400b47308 */ /* 0x000fe20000000800 */
[----:B------:R-:W-:Y:S02]  /*f7d0*/  FADD.FTZ R158, R158, R159 ;  /* 0x0000009f9e9e7221 */ /* 0x000fe40000010000 */
[----:B------:R-:W-:Y:S01]  /*f7e0*/  FADD.FTZ R150, R150, R167 ;  /* 0x000000a796967221 */ /* 0x000fe20000010000 */
[----:B--2---:R-:W-:Y:S01]  /*f7f0*/  F2FP.PACK_AB R28, R187, R184 ;  /* 0x000000b8bb1c723e */ /* 0x004fe200000000ff */
[----:B------:R-:W-:Y:S01]  /*f800*/  HMMA.16816.F32 R96, R24, R34, R96 ;  /* 0x000000221860723c */ /* 0x000fe20000001860 */
[----:B-1----:R-:W-:Y:S01]  /*f810*/  F2FP.PACK_AB R30, R189, R186 ;  /* 0x000000babd1e723e */ /* 0x002fe200000000ff */
[----:B------:R-:W1:Y:S02]  /*f820*/  LDSM.16.MT88.4 R32, [R214+0x1100] ;  /* 0x00110000d620783b */ /* 0x000e640000004200 */
[----:B---3--:R-:W-:Y:S01]  /*f830*/  F2FP.PACK_AB R29, R191, R188 ;  /* 0x000000bcbf1d723e */ /* 0x008fe200000000ff */
[----:B------:R-:W-:Y:S01]  /*f840*/  MUFU.EX2 R177, R177 ;  /* 0x000000b100b17308 */ /* 0x000fe20000000800 */
[----:B------:R-:W-:Y:S01]  /*f850*/  F2FP.PACK_AB R31, R190, R193 ;  /* 0x000000c1be1f723e */ /* 0x000fe200000000ff */
[----:B------:R-:W-:Y:S01]  /*f860*/  FADD.FTZ R152, R152, R153 ;  /* 0x0000009998987221 */ /* 0x000fe20000010000 */
[----:B------:R-:W-:Y:S01]  /*f870*/  F2FP.PACK_AB R24, R169, R164 ;  /* 0x000000a4a918723e */ /* 0x000fe200000000ff */
[----:B------:R-:W-:Y:S01]  /*f880*/  FADD.FTZ R161, R161, R156 ;  /* 0x0000009ca1a17221 */ /* 0x000fe20000010000 */
[----:B----4-:R-:W-:Y:S02]  /*f890*/  LDSM.16.MT88.4 R44, [R214+0x1500] ;  /* 0x00150000d62c783b */ /* 0x010fe40000004200 */
[----:B------:R-:W-:Y:S01]  /*f8a0*/  F2FP.PACK_AB R25, R175, R172 ;  /* 0x000000acaf19723e */ /* 0x000fe200000000ff */
[----:B------:R-:W-:Y:S01]  /*f8b0*/  FADD.FTZ R163, R163, R158 ;  /* 0x0000009ea3a37221 */ /* 0x000fe20000010000 */
[----:B------:R-:W-:Y:S01]  /*f8c0*/  F2FP.PACK_AB R26, R179, R174 ;  /* 0x000000aeb31a723e */ /* 0x000fe200000000ff */
[----:B------:R-:W-:Y:S01]  /*f8d0*/  MUFU.EX2 R178, R178 ;  /* 0x000000b200b27308 */ /* 0x000fe20000000800 */
[----:B------:R-:W-:Y:S01]  /*f8e0*/  F2FP.PACK_AB R27, R183, R182 ;  /* 0x000000b6b71b723e */ /* 0x000fe200000000ff */
[----:B------:R-:W-:Y:S01]  /*f8f0*/  FADD.FTZ R165, R165, R150 ;  /* 0x00000096a5a57221 */ /* 0x000fe20000010000 */
[----:B------:R-:W-:Y:S01]  /*f900*/  MOV R150, R151 ;  /* 0x0000009700967202 */ /* 0x000fe20000000f00 */
[----:B------:R-:W-:Y:S01]  /*f910*/  FADD.FTZ R157, R157, R152 ;  /* 0x000000989d9d7221 */ /* 0x000fe20000010000 */
[----:B------:R-:W-:Y:S01]  /*f920*/  MOV R152, R22 ;  /* 0x0000001600987202 */ /* 0x000fe20000000f00 */
[----:B------:R-:W-:Y:S02]  /*f930*/  FADD.FTZ R161, R160, R161 ;  /* 0x000000a1a0a17221 */ /* 0x000fe40000010000 */
[-C--:B-----5:R-:W-:Y:S01]  /*f940*/  HMMA.16816.F32 R4, R24, R36.reuse, R4 ;  /* 0x000000241804723c */ /* 0x0a0fe20000001804 */
[----:B------:R-:W-:Y:S01]  /*f950*/  FADD.FTZ R163, R162, R163 ;  /* 0x000000a3a2a37221 */ /* 0x000fe20000010000 */
[----:B------:R-:W-:Y:S01]  /*f960*/  MUFU.EX2 R195, R195 ;  /* 0x000000c300c37308 */ /* 0x000fe20000000800 */
[----:B------:R-:W-:Y:S01]  /*f970*/  FADD.FTZ R165, R148, R165 ;  /* 0x000000a594a57221 */ /* 0x000fe20000010000 */
[----:B------:R-:W-:Y:S01]  /*f980*/  MOV R148, R149 ;  /* 0x0000009500947202 */ /* 0x000fe20000000f00 */
[----:B------:R-:W-:Y:S02]  /*f990*/  FADD.FTZ R164, R164, R157 ;  /* 0x0000009da4a47221 */ /* 0x000fe40000010000 */
[----:B------:R-:W-:Y:S01]  /*f9a0*/  FADD.FTZ R172, R172, R161 ;  /* 0x000000a1acac7221 */ /* 0x000fe20000010000 */
[C---:B------:R-:W-:Y:S01]  /*f9b0*/  HMMA.16816.F32 R8, R28.reuse, R36, R8 ;  /* 0x000000241c08723c */ /* 0x040fe20000001808 */
[----:B------:R-:W-:Y:S03]  /*f9c0*/  FADD.FTZ R184, R184, R163 ;  /* 0x000000a3b8b87221 */ /* 0x000fe60000010000 */
[----:B------:R-:W-:Y:S01]  /*f9d0*/  MUFU.EX2 R173, R173 ;  /* 0x000000ad00ad7308 */ /* 0x000fe20000000800 */
[----:B------:R-:W-:Y:S02]  /*f9e0*/  FADD.FTZ R188, R188, R165 ;  /* 0x000000a5bcbc7221 */ /* 0x000fe40000010000 */
[----:B------:R-:W-:Y:S01]  /*f9f0*/  FADD.FTZ R169, R169, R164 ;  /* 0x000000a4a9a97221 */ /* 0x000fe20000010000 */
[-C--:B------:R-:W-:Y:S01]  /*fa00*/  HMMA.16816.F32 R12, R28, R38.reuse, R12 ;  /* 0x000000261c0c723c */ /* 0x080fe2000000180c */
[----:B------:R-:W-:Y:S03]  /*fa10*/  FADD.FTZ R175, R175, R172 ;  /* 0x000000acafaf7221 */ /* 0x000fe60000010000 */
[----:B------:R-:W-:Y:S02]  /*fa20*/  FADD.FTZ R187, R187, R184 ;  /* 0x000000b8bbbb7221 */ /* 0x000fe40000010000 */
[----:B------:R-:W-:Y:S01]  /*fa30*/  MUFU.EX2 R168, R168 ;  /* 0x000000a800a87308 */ /* 0x000fe20000000800 */
[----:B------:R-:W-:Y:S01]  /*fa40*/  FADD.FTZ R188, R191, R188 ;  /* 0x000000bcbfbc7221 */ /* 0x000fe20000010000 */
[C---:B------:R-:W-:Y:S01]  /*fa50*/  HMMA.16816.F32 R100, R24.reuse, R38, R100 ;  /* 0x000000261864723c */ /* 0x040fe20000001864 */
[----:B------:R-:W2:Y:S03]  /*fa60*/  LDSM.16.MT88.4 R36, [R212+0x1100] ;  /* 0x00110000d424783b */ /* 0x000ea60000004200 */
[----:B------:R-:W-:Y:S02]  /*fa70*/  FADD.FTZ R174, R174, R169 ;  /* 0x000000a9aeae7221 */ /* 0x000fe40000010000 */
[----:B------:R-:W-:Y:S02]  /*fa80*/  FADD.FTZ R182, R182, R175 ;  /* 0x000000afb6b67221 */ /* 0x000fe40000010000 */
[-C--:B------:R-:W-:Y:S01]  /*fa90*/  HMMA.16816.F32 R104, R24, R40.reuse, R104 ;  /* 0x000000281868723c */ /* 0x080fe20000001868 */
[----:B------:R-:W-:Y:S03]  /*faa0*/  MUFU.EX2 R181, R181 ;  /* 0x000000b500b57308 */ /* 0x000fe60000000800 */
[----:B------:R-:W-:Y:S02]  /*fab0*/  FADD.FTZ R186, R186, R187 ;  /* 0x000000bbbaba7221 */ /* 0x000fe40000010000 */
[----:B------:R-:W-:Y:S02]  /*fac0*/  FADD.FTZ R193, R193, R188 ;  /* 0x000000bcc1c17221 */ /* 0x000fe40000010000 */
[C---:B------:R-:W-:Y:S01]  /*fad0*/  HMMA.16816.F32 R108, R28.reuse, R40, R108 ;  /* 0x000000281c6c723c */ /* 0x040fe2000000186c */
[----:B------:R-:W-:Y:S02]  /*fae0*/  FADD.FTZ R179, R179, R174 ;  /* 0x000000aeb3b37221 */ /* 0x000fe40000010000 */
[----:B------:R-:W-:Y:S01]  /*faf0*/  MUFU.EX2 R166, R166 ;  /* 0x000000a600a67308 */ /* 0x000fe20000000800 */
[----:B------:R-:W-:Y:S02]  /*fb00*/  FADD.FTZ R183, R183, R182 ;  /* 0x000000b6b7b77221 */ /* 0x000fe40000010000 */
[----:B------:R-:W-:Y:S02]  /*fb10*/  FADD.FTZ R189, R189, R186 ;  /* 0x000000babdbd7221 */ /* 0x000fe40000010000 */
[-C--:B------:R-:W-:Y:S01]  /*fb20*/  HMMA.16816.F32 R112, R28, R42.reuse, R112 ;  /* 0x0000002a1c70723c */ /* 0x080fe20000001870 */
[----:B------:R-:W-:Y:S04]  /*fb30*/  FADD.FTZ R193, R190, R193 ;  /* 0x000000c1bec17221 */ /* 0x000fe80000010000 */
[----:B------:R-:W3:Y:S03]  /*fb40*/  MUFU.EX2 R171, R171 ;  /* 0x000000ab00ab7308 */ /* 0x000ee60000000800 */
[C---:B------:R-:W-:Y:S01]  /*fb50*/  HMMA.16816.F32 R116, R24.reuse, R42, R116 ;  /* 0x0000002a1874723c */ /* 0x040fe20000001874 */
[----:B------:R-:W4:Y:S06]  /*fb60*/  LDSM.16.MT88.4 R40, [R214+0x1d00] ;  /* 0x001d0000d628783b */ /* 0x000f2c0000004200 */
[----:B------:R-:W5:Y:S01]  /*fb70*/  MUFU.EX2 R176, R176 ;  /* 0x000000b000b07308 */ /* 0x000f620000000800 */
[-C--:B-1----:R-:W-:Y:S08]  /*fb80*/  HMMA.16816.F32 R120, R24, R32.reuse, R120 ;  /* 0x000000201878723c */ /* 0x082ff00000001878 */
[C---:B------:R-:W-:Y:S01]  /*fb90*/  HMMA.16816.F32 R124, R28.reuse, R32, R124 ;  /* 0x000000201c7c723c */ /* 0x040fe2000000187c */
[----:B------:R-:W-:Y:S07]  /*fba0*/  MUFU.EX2 R192, R192 ;  /* 0x000000c000c07308 */ /* 0x000fee0000000800 */
[-C--:B------:R-:W-:Y:S03]  /*fbb0*/  HMMA.16816.F32 R16, R28, R34.reuse, R16 ;  /* 0x000000221c10723c */ /* 0x080fe60000001810 */
[----:B------:R-:W1:Y:S05]  /*fbc0*/  MUFU.EX2 R197, R197 ;  /* 0x000000c500c57308 */ /* 0x000e6a0000000800 */
[C---:B------:R-:W-:Y:S01]  /*fbd0*/  HMMA.16816.F32 R128, R24.reuse, R34, R128 ;  /* 0x000000221880723c */ /* 0x040fe20000001880 */
[----:B------:R-:W1:Y:S04]  /*fbe0*/  LDSM.16.MT88.4 R32, [R212+0x1d00] ;  /* 0x001d0000d420783b */ /* 0x000e680000004200 */
[----:B------:R-:W1:Y:S03]  /*fbf0*/  MUFU.EX2 R194, R194 ;  /* 0x000000c200c27308 */ /* 0x000e660000000800 */
[-C--:B--2---:R-:W-:Y:S08]  /*fc00*/  HMMA.16816.F32 R52, R24, R36.reuse, R52 ;  /* 0x000000241834723c */ /* 0x084ff00000001834 */
[C---:B------:R-:W-:Y:S08]  /*fc10*/  HMMA.16816.F32 R56, R28.reuse, R36, R56 ;  /* 0x000000241c38723c */ /* 0x040ff00000001838 */
[-C--:B------:R-:W-:Y:S08]  /*fc20*/  HMMA.16816.F32 R60, R28, R38.reuse, R60 ;  /* 0x000000261c3c723c */ /* 0x080ff0000000183c */
[C---:B------:R-:W-:Y:S01]  /*fc30*/  HMMA.16816.F32 R64, R24.reuse, R38, R64 ;  /* 0x000000261840723c */ /* 0x040fe20000001840 */
[----:B------:R-:W2:Y:S07]  /*fc40*/  LDSM.16.MT88.4 R36, [R214+0x900] ;  /* 0x00090000d624783b */ /* 0x000eae0000004200 */
[-C--:B----4-:R-:W-:Y:S08]  /*fc50*/  HMMA.16816.F32 R68, R24, R40.reuse, R68 ;  /* 0x000000281844723c */ /* 0x090ff00000001844 */
[C---:B------:R-:W-:Y:S08]  /*fc60*/  HMMA.16816.F32 R72, R28.reuse, R40, R72 ;  /* 0x000000281c48723c */ /* 0x040ff00000001848 */
[-C--:B------:R-:W-:Y:S08]  /*fc70*/  HMMA.16816.F32 R76, R28, R42.reuse, R76 ;  /* 0x0000002a1c4c723c */ /* 0x080ff0000000184c */
[C---:B------:R-:W-:Y:S01]  /*fc80*/  HMMA.16816.F32 R80, R24.reuse, R42, R80 ;  /* 0x0000002a1850723c */ /* 0x040fe20000001850 */
[----:B------:R-:W4:Y:S07]  /*fc90*/  LDSM.16.MT88.4 R40, [R212+0x900] ;  /* 0x00090000d428783b */ /* 0x000f2e0000004200 */
[-C--:B-1----:R-:W-:Y:S08]  /*fca0*/  HMMA.16816.F32 R84, R24, R32.reuse, R84 ;  /* 0x000000201854723c */ /* 0x082ff00000001854 */
[C---:B------:R-:W-:Y:S08]  /*fcb0*/  HMMA.16816.F32 R88, R28.reuse, R32, R88 ;  /* 0x000000201c58723c */ /* 0x040ff00000001858 */
[-C--:B------:R-:W-:Y:S07]  /*fcc0*/  HMMA.16816.F32 R92, R28, R34.reuse, R92 ;  /* 0x000000221c5c723c */ /* 0x080fee000000185c */
[----:B---3--:R-:W-:Y:S01]  /*fcd0*/  F2FP.PACK_AB R28, R171, R166 ;  /* 0x000000a6ab1c723e */ /* 0x008fe200000000ff */
[----:B------:R-:W-:Y:S01]  /*fce0*/  HMMA.16816.F32 R96, R24, R34, R96 ;  /* 0x000000221860723c */ /* 0x000fe20000001860 */
[----:B-----5:R-:W-:Y:S01]  /*fcf0*/  F2FP.PACK_AB R30, R185, R176 ;  /* 0x000000b0b91e723e */ /* 0x020fe200000000ff */
[----:B------:R-:W1:Y:S02]  /*fd00*/  LDSM.16.MT88.4 R32, [R214+0x2100] ;  /* 0x00210000d620783b */ /* 0x000e640000004200 */
[----:B------:R-:W-:Y:S01]  /*fd10*/  F2FP.PACK_AB R29, R197, R192 ;  /* 0x000000c0c51d723e */ /* 0x000fe200000000ff */
[----:B------:R-:W-:Y:S01]  /*fd20*/  FADD.FTZ R166, R166, R189 ;  /* 0x000000bda6a67221 */ /* 0x000fe20000010000 */
[----:B------:R-:W-:Y:S01]  /*fd30*/  F2FP.PACK_AB R31, R23, R194 ;  /* 0x000000c2171f723e */ /* 0x000fe200000000ff */
        /* <DEDUP_REMOVED lines=8> */
[----:B------:R-:W-:Y:S02]  /*fdc0*/  FADD.FTZ R195, R195, R178 ;  /* 0x000000b2c3c37221 */ /* 0x000fe40000010000 */
[----:B------:R-:W-:Y:S02]  /*fdd0*/  FADD.FTZ R171, R171, R166 ;  /* 0x000000a6abab7221 */ /* 0x000fe40000010000 */
[----:B------:R-:W-:Y:S02]  /*fde0*/  FADD.FTZ R197, R197, R192 ;  /* 0x000000c0c5c57221 */ /* 0x000fe40000010000 */
[-C--:B--2---:R-:W-:Y:S01]  /*fdf0*/  HMMA.16816.F32 R144, R24, R36.reuse, R4 ;  /* 0x000000241890723c */ /* 0x084fe20000001804 */
[----:B------:R-:W2:Y:S01]  /*fe00*/  LDSM.16.MT88.4 R4, [R212+0x2100] ;  /* 0x00210000d404783b */ /* 0x000ea20000004200 */
[----:B------:R-:W-:Y:S02]  /*fe10*/  FADD.FTZ R173, R173, R180 ;  /* 0x000000b4adad7221 */ /* 0x000fe40000010000 */
[----:B------:R-:W-:Y:S02]  /*fe20*/  FADD.FTZ R168, R168, R195 ;  /* 0x000000c3a8a87221 */ /* 0x000fe40000010000 */
[----:B------:R-:W-:Y:S02]  /*fe30*/  FADD.FTZ R176, R176, R171 ;  /* 0x000000abb0b07221 */ /* 0x000fe40000010000 */
[C---:B------:R-:W-:Y:S01]  /*fe40*/  HMMA.16816.F32 R140, R28.reuse, R36, R8 ;  /* 0x000000241c8c723c */ /* 0x040fe20000001808 */
[----:B------:R-:W-:Y:S03]  /*fe50*/  FADD.FTZ R194, R194, R197 ;  /* 0x000000c5c2c27221 */ /* 0x000fe60000010000 */
[----:B------:R-:W-:Y:S02]  /*fe60*/  FADD.FTZ R237, R170, R173 ;  /* 0x000000adaaed7221 */ /* 0x000fe40000010000 */
[----:B------:R-:W-:Y:S02]  /*fe70*/  FADD.FTZ R235, R181, R168 ;  /* 0x000000a8b5eb7221 */ /* 0x000fe40000010000 */
[-C--:B------:R-:W-:Y:S01]  /*fe80*/  HMMA.16816.F32 R136, R28, R38.reuse, R12 ;  /* 0x000000261c88723c */ /* 0x080fe2000000180c */
[----:B------:R-:W-:Y:S03]  /*fe90*/  FADD.FTZ R233, R185, R176 ;  /* 0x000000b0b9e97221 */ /* 0x000fe60000010000 */
[----:B------:R-:W-:Y:S04]  /*fea0*/  FADD.FTZ R231, R23, R194 ;  /* 0x000000c217e77221 */ /* 0x000fe80000010000 */
[C---:B------:R-:W-:Y:S08]  /*feb0*/  HMMA.16816.F32 R100, R24.reuse, R38, R100 ;  /* 0x000000261864723c */ /* 0x040ff00000001864 */
        /* <DEDUP_REMOVED lines=15> */
[C---:B------:R-:W-:Y:S08]  /*ffb0*/  HMMA.16816.F32 R80, R24.reuse, R34, R80 ;  /* 0x000000221850723c */ /* 0x040ff00000001850 */
[-C--:B--2---:R-:W-:Y:S08]  /*ffc0*/  HMMA.16816.F32 R84, R24, R4.reuse, R84 ;  /* 0x000000041854723c */ /* 0x084ff00000001854 */
[C---:B------:R-:W-:Y:S08]  /*ffd0*/  HMMA.16816.F32 R88, R28.reuse, R4, R88 ;  /* 0x000000041c58723c */ /* 0x040ff00000001858 */
[-C--:B------:R-:W-:Y:S08]  /*ffe0*/  HMMA.16816.F32 R92, R28, R6.reuse, R92 ;  /* 0x000000061c5c723c */ /* 0x080ff0000000185c */
[----:B------:R-:W-:Y:S01]  /*fff0*/  HMMA.16816.F32 R96, R24, R6, R96 ;  /* 0x000000061860723c */ /* 0x000fe20000001860 */
[----:B------:R-:W-:-:S07]  /*10000*/  @P0 BRA `(.L_x_451) ;  /* 0xffffc2b000000947 */ /* 0x000fce000383ffff */
.L_x_433:
[----:B------:R-:W1:Y:S01]  /*10010*/  SHFL.BFLY PT, R2, R237, 0x2, 0x1f ;  /* 0x0c401f00ed027f89 */ /* 0x000e6200000e0000 */
[----:B------:R-:W-:-:S02]  /*10020*/  MOV R10, 0xff800000 ;  /* 0xff800000000a7802 */ /* 0x000fc40000000f00 */
[----:B------:R-:W-:Y:S01]  /*10030*/  PLOP3.LUT P4, PT, PT, PT, PT, 0x8, 0x0 ;  /* 0x000000000000781c */ /* 0x000fe20003f8e170 */
[----:B------:R-:W2:Y:S04]  /*10040*/  SHFL.BFLY PT, R4, R235, 0x2, 0x1f ;  /* 0x0c401f00eb047f89 */ /* 0x000ea800000e0000 */
[----:B------:R-:W3:Y:S04]  /*10050*/  SHFL.BFLY PT, R0, R231, 0x2, 0x1f ;  /* 0x0c401f00e7007f89 */ /* 0x000ee800000e0000 */
[----:B------:R-:W4:Y:S01]  /*10060*/  SHFL.BFLY PT, R8, R233, 0x2, 0x1f ;  /* 0x0c401f00e9087f89 */ /* 0x000f2200000e0000 */
[----:B-1----:R-:W-:-:S02]  /*10070*/  FADD.FTZ R2, R2, R237 ;  /* 0x000000ed02027221 */ /* 0x002fc40000010000 */
[----:B--2---:R-:W-:-:S03]  /*10080*/  FADD.FTZ R13, R4, R235 ;  /* 0x000000eb040d7221 */ /* 0x004fc60000010000 */
[----:B------:R-:W1:Y:S01]  /*10090*/  SHFL.BFLY PT, R7, R2, 0x1, 0x1f ;  /* 0x0c201f0002077f89 */ /* 0x000e6200000e0000 */
[----:B------:R-:W-:Y:S01]  /*100a0*/  CS2R R4, SRZ ;  /* 0x0000000000047805 */ /* 0x000fe2000001ff00 */
[----:B---3--:R-:W-:Y:S02]  /*100b0*/  FADD.FTZ R9, R0, R231 ;  /* 0x000000e700097221 */ /* 0x008fe40000010000 */
[----:B------:R-:W2:Y:S01]  /*100c0*/  SHFL.BFLY PT, R6, R13, 0x1, 0x1f ;  /* 0x0c201f000d067f89 */ /* 0x000ea200000e0000 */
[----:B----4-:R-:W-:-:S03]  /*100d0*/  FADD.FTZ R8, R8, R233 ;  /* 0x000000e908087221 */ /* 0x010fc60000010000 */
[----:B------:R-:W3:Y:S04]  /*100e0*/  SHFL.BFLY PT, R0, R9, 0x1, 0x1f ;  /* 0x0c201f0009007f89 */ /* 0x000ee800000e0000 */
[----:B------:R-:W4:Y:S01]  /*100f0*/  SHFL.BFLY PT, R11, R8, 0x1, 0x1f ;  /* 0x0c201f00080b7f89 */ /* 0x000f2200000e0000 */
[----:B-1----:R-:W-:Y:S02]  /*10100*/  FADD.FTZ R7, R2, R7 ;  /* 0x0000000702077221 */ /* 0x002fe40000010000 */
[----:B--2---:R-:W-:-:S03]  /*10110*/  FADD.FTZ R6, R13, R6 ;  /* 0x000000060d067221 */ /* 0x004fc60000010000 */
[----:B------:R-:W-:Y:S01]  /*10120*/  FSETP.NE.FTZ.AND P3, PT, R7, RZ, PT ;  /* 0x000000ff0700720b */ /* 0x000fe20003f75000 */
[----:B---3--:R-:W-:Y:S01]  /*10130*/  FADD.FTZ R0, R0, R9 ;  /* 0x0000000900007221 */ /* 0x008fe20000010000 */
[----:B------:R-:W-:Y:S02]  /*10140*/  FSETP.NE.FTZ.AND P2, PT, R6, RZ, PT ;  /* 0x000000ff0600720b */ /* 0x000fe40003f55000 */
[----:B------:R-:W-:Y:S01]  /*10150*/  MOV R9, 0xff800000 ;  /* 0xff80000000097802 */ /* 0x000fe20000000f00 */
[----:B----4-:R-:W-:Y:S01]  /*10160*/  FADD.FTZ R2, R8, R11 ;  /* 0x0000000b08027221 */ /* 0x010fe20000010000 */
[----:B------:R-:W-:Y:S02]  /*10170*/  FSETP.NE.FTZ.AND P0, PT, R0, RZ, PT ;  /* 0x000000ff0000720b */ /* 0x000fe40003f15000 */
[----:B------:R-:W-:Y:S02]  /*10180*/  MOV R8, RZ ;  /* 0x000000ff00087202 */ /* 0x000fe40000000f00 */
[----:B------:R-:W-:-:S03]  /*10190*/  FSETP.NE.FTZ.AND P1, PT, R2, RZ, PT ;  /* 0x000000ff0200720b */ /* 0x000fc60003f35000 */
[----:B------:R-:W1:Y:S01]  /*101a0*/  @P3 MUFU.RCP R5, R7 ;  /* 0x0000000700053308 */ /* 0x000e620000001000 */
[----:B------:R-:W-:Y:S02]  /*101b0*/  @P3 MOV R15, 0x3f317218 ;  /* 0x3f317218000f3802 */ /* 0x000fe40000000f00 */
[----:B------:R-:W-:-:S03]  /*101c0*/  @P2 MOV R14, 0x3f317218 ;  /* 0x3f317218000e2802 */ /* 0x000fc60000000f00 */
[----:B------:R-:W-:Y:S02]  /*101d0*/  @P3 FMUL.FTZ R15, R15, c[0x0][0x2d0] ;  /* 0x0000b4000f0f3a20 */ /* 0x000fe40000410000 */
[----:B------:R-:W-:Y:S01]  /*101e0*/  @P2 MUFU.RCP R4, R6 ;  /* 0x0000000600042308 */ /* 0x000fe20000001000 */
[----:B------:R-:W-:Y:S01]  /*101f0*/  @P0 MOV R12, 0x3f317218 ;  /* 0x3f317218000c0802 */ /* 0x000fe20000000f00 */
[----:B------:R-:W-:Y:S01]  /*10200*/  @P2 FMUL.FTZ R14, R14, c[0x0][0x2d0] ;  /* 0x0000b4000e0e2a20 */ /* 0x000fe20000410000 */
[----:B------:R-:W-:-:S03]  /*10210*/  @P1 MOV R13, 0x3f317218 ;  /* 0x3f317218000d1802 */ /* 0x000fc60000000f00 */
[----:B------:R-:W-:Y:S02]  /*10220*/  @P0 FMUL.FTZ R12, R12, c[0x0][0x2d0] ;  /* 0x0000b4000c0c0a20 */ /* 0x000fe40000410000 */
[C---:B-1----:R-:W-:Y:S01]  /*10230*/  FMUL.FTZ R144, R5.reuse, R144 ;  /* 0x0000009005907220 */ /* 0x042fe20000410000 */
[----:B------:R-:W-:Y:S01]  /*10240*/  @P0 MUFU.RCP R8, R0 ;  /* 0x0000000000080308 */ /* 0x000fe20000001000 */
[C---:B------:R-:W-:Y:S02]  /*10250*/  FMUL.FTZ R145, R5.reuse, R145 ;  /* 0x0000009105917220 */ /* 0x040fe40000410000 */
[C---:B------:R-:W-:Y:S02]  /*10260*/  FMUL.FTZ R100, R5.reuse, R100 ;  /* 0x0000006405647220 */ /* 0x040fe40000410000 */
[C---:B------:R-:W-:Y:S02]  /*10270*/  FMUL.FTZ R101, R5.reuse, R101 ;  /* 0x0000006505657220 */ /* 0x040fe40000410000 */
[C---:B------:R-:W-:Y:S01]  /*10280*/  FMUL.FTZ R104, R5.reuse, R104 ;  /* 0x0000006805687220 */ /* 0x040fe20000410000 */
[----:B------:R-:W1:Y:S01]  /*10290*/  @P3 MUFU.LG2 R7, R7 ;  /* 0x0000000700073308 */ /* 0x000e620000000c00 */
[----:B------:R-:W-:-:S02]  /*102a0*/  FMUL.FTZ R105, R5, R105 ;  /* 0x0000006905697220 */ /* 0x000fc40000410000 */
[C---:B------:R-:W-:Y:S02]  /*102b0*/  FMUL.FTZ R116, R5.reuse, R116 ;  /* 0x0000007405747220 */ /* 0x040fe40000410000 */
[C---:B------:R-:W-:Y:S02]  /*102c0*/  FMUL.FTZ R117, R5.reuse, R117 ;  /* 0x0000007505757220 */ /* 0x040fe40000410000 */
[C---:B------:R-:W-:Y:S01]  /*102d0*/  FMUL.FTZ R120, R5.reuse, R120 ;  /* 0x0000007805787220 */ /* 0x040fe20000410000 */
[----:B------:R-:W2:Y:S01]  /*102e0*/  @P2 MUFU.LG2 R6, R6 ;  /* 0x0000000600062308 */ /* 0x000ea20000000c00 */
[C---:B------:R-:W-:Y:S02]  /*102f0*/  FMUL.FTZ R121, R5.reuse, R121 ;  /* 0x0000007905797220 */ /* 0x040fe40000410000 */
[C---:B------:R-:W-:Y:S02]  /*10300*/  FMUL.FTZ R128, R5.reuse, R128 ;  /* 0x0000008005807220 */ /* 0x040fe40000410000 */
[----:B------:R-:W-:-:S02]  /*10310*/  FMUL.FTZ R129, R5, R129 ;  /* 0x0000008105817220 */ /* 0x000fc40000410000 */
[C---:B------:R-:W-:Y:S01]  /*10320*/  FMUL.FTZ R52, R5.reuse, R52 ;  /* 0x0000003405347220 */ /* 0x040fe20000410000 */
[----:B------:R-:W3:Y:S01]  /*10330*/  @P1 MUFU.LG2 R11, R2 ;  /* 0x00000002000b1308 */ /* 0x000ee20000000c00 */
[C---:B------:R-:W-:Y:S02]  /*10340*/  FMUL.FTZ R53, R5.reuse, R53 ;  /* 0x0000003505357220 */ /* 0x040fe40000410000 */
[C---:B------:R-:W-:Y:S02]  /*10350*/  FMUL.FTZ R64, R5.reuse, R64 ;  /* 0x0000004005407220 */ /* 0x040fe40000410000 */
[C---:B------:R-:W-:Y:S02]  /*10360*/  FMUL.FTZ R65, R5.reuse, R65 ;  /* 0x0000004105417220 */ /* 0x040fe40000410000 */
[C---:B------:R-:W-:Y:S01]  /*10370*/  FMUL.FTZ R68, R5.reuse, R68 ;  /* 0x0000004405447220 */ /* 0x040fe20000410000 */
[----:B------:R-:W4:Y:S01]  /*10380*/  @P0 MUFU.LG2 R0, R0 ;  /* 0x0000000000000308 */ /* 0x000f220000000c00 */
[----:B------:R-:W-:-:S02]  /*10390*/  FMUL.FTZ R69, R5, R69 ;  /* 0x0000004505457220 */ /* 0x000fc40000410000 */
[C---:B------:R-:W-:Y:S02]  /*103a0*/  FMUL.FTZ R80, R5.reuse, R80 ;  /* 0x0000005005507220 */ /* 0x040fe40000410000 */
[C---:B------:R-:W-:Y:S02]  /*103b0*/  FMUL.FTZ R81, R5.reuse, R81 ;  /* 0x0000005105517220 */ /* 0x040fe40000410000 */
[C---:B------:R-:W-:Y:S02]  /*103c0*/  FMUL.FTZ R84, R5.reuse, R84 ;  /* 0x0000005405547220 */ /* 0x040fe40000410000 */
[C---:B------:R-:W-:Y:S02]  /*103d0*/  FMUL.FTZ R85, R5.reuse, R85 ;  /* 0x0000005505557220 */ /* 0x040fe40000410000 */
[C---:B------:R-:W-:Y:S02]  /*103e0*/  FMUL.FTZ R96, R5.reuse, R96 ;  /* 0x0000006005607220 */ /* 0x040fe40000410000 */
[----:B------:R-:W-:Y:S01]  /*103f0*/  FMUL.FTZ R97, R5, R97 ;  /* 0x0000006105617220 */ /* 0x000fe20000410000 */
[----:B------:R-:W-:Y:S01]  /*10400*/  MOV R5, RZ ;  /* 0x000000ff00057202 */ /* 0x000fe20000000f00 */
[----:B-1----:R-:W-:-:S02]  /*10410*/  @P3 FMUL.FTZ R16, R7, 0.69314718246459960938 ;  /* 0x3f31721807103820 */ /* 0x002fc40000410000 */
[----:B--2---:R-:W-:Y:S02]  /*10420*/  @P2 FMUL.FTZ R6, R6, 0.69314718246459960938 ;  /* 0x3f31721806062820 */ /* 0x004fe40000410000 */
[----:B---3--:R-:W-:Y:S01]  /*10430*/  @P1 FMUL.FTZ R18, R11, 0.69314718246459960938 ;  /* 0x3f3172180b121820 */ /* 0x008fe20000410000 */
[----:B------:R1:W2:Y:S01]  /*10440*/  @P1 MUFU.RCP R5, R2 ;  /* 0x0000000200051308 */ /* 0x0002a20000001000 */
[----:B------:R-:W-:Y:S02]  /*10450*/  @P1 FMUL.FTZ R13, R13, c[0x0][0x2d0] ;  /* 0x0000b4000d0d1a20 */ /* 0x000fe40000410000 */
[----:B----4-:R-:W-:Y:S02]  /*10460*/  @P0 FMUL.FTZ R7, R0, 0.69314718246459960938 ;  /* 0x3f31721800070820 */ /* 0x010fe40000410000 */
[C---:B------:R-:W-:Y:S02]  /*10470*/  FMUL.FTZ R146, R4.reuse, R146 ;  /* 0x0000009204927220 */ /* 0x040fe40000410000 */
[----:B------:R-:W-:-:S02]  /*10480*/  FMUL.FTZ R147, R4, R147 ;  /* 0x0000009304937220 */ /* 0x000fc40000410000 */
[C---:B------:R-:W-:Y:S02]  /*10490*/  FMUL.FTZ R102, R4.reuse, R102 ;  /* 0x0000006604667220 */ /* 0x040fe40000410000 */
[C---:B------:R-:W-:Y:S02]  /*104a0*/  FMUL.FTZ R103, R4.reuse, R103 ;  /* 0x0000006704677220 */ /* 0x040fe40000410000 */
[C---:B------:R-:W-:Y:S02]  /*104b0*/  FMUL.FTZ R106, R4.reuse, R106 ;  /* 0x0000006a046a7220 */ /* 0x040fe40000410000 */
[C---:B------:R-:W-:Y:S01]  /*104c0*/  FMUL.FTZ R107, R4.reuse, R107 ;  /* 0x0000006b046b7220 */ /* 0x040fe20000410000 */
[----:B-1----:R-:W-:Y:S01]  /*104d0*/  MOV R2, 0xff800000 ;  /* 0xff80000000027802 */ /* 0x002fe20000000f00 */
        /* <DEDUP_REMOVED lines=17> */
[----:B------:R-:W-:Y:S02]  /*105f0*/  FMUL.FTZ R99, R4, R99 ;  /* 0x0000006304637220 */ /* 0x000fe40000410000 */
        /* <DEDUP_REMOVED lines=24> */
[----:B------:R-:W-:Y:S01]  /*10780*/  MOV R8, 0xff800000 ;  /* 0xff80000000087802 */ /* 0x000fe20000000f00 */
        /* <DEDUP_REMOVED lines=24> */
[----:B------:R-:W-:Y:S02]  /*10910*/  @P3 FFMA.FTZ R2, R15, R151, R16 ;  /* 0x000000970f023223 */ /* 0x000fe40000010010 */
[----:B------:R-:W-:-:S02]  /*10920*/  @P2 FFMA.FTZ R8, R14, R149, R6 ;  /* 0x000000950e082223 */ /* 0x000fc40000010006 */
[----:B------:R-:W-:Y:S02]  /*10930*/  @P1 FFMA.FTZ R9, R13, R3, R18 ;  /* 0x000000030d091223 */ /* 0x000fe40000010012 */
[----:B------:R-:W-:Y:S02]  /*10940*/  @P0 FFMA.FTZ R10, R12, R152, R7 ;  /* 0x000000980c0a0223 */ /* 0x000fe40000010007 */
.L_x_379:
[----:B------:R-:W-:Y:S05]  /*10950*/  @P4 BRA `(.L_x_452) ;  /* 0x00001a9000004947 */ /* 0x000fea0003800000 */
[----:B------:R-:W1:Y:S01]  /*10960*/  S2R R12, SR_TID.X ;  /* 0x00000000000c7919 */ /* 0x000e620000002100 */
[----:B------:R-:W-:Y:S01]  /*10970*/  USHF.R.S32.HI UR6, URZ, 0x1f, UR9 ;  /* 0x0000001f3f067899 */ /* 0x000fe20008011409 */
[----:B------:R-:W-:Y:S01]  /*10980*/  IMAD R18, RZ, RZ, -UR9 ;  /* 0x80000009ff127e24 */ /* 0x000fe2000f8e02ff */
[----:B------:R-:W-:Y:S01]  /*10990*/  ULDC.64 UR4, c[0x0][0x4d0] ;  /* 0x0001340000047ab9 */ /* 0x000fe20000000a00 */
[----:B------:R-:W2:Y:S01]  /*109a0*/  S2R R11, SR_CTAID.Y ;  /* 0x00000000000b7919 */ /* 0x000ea20000002600 */
[----:B------:R-:W-:Y:S01]  /*109b0*/  UIMAD UR7, UR6, UR4, URZ ;  /* 0x00000004060772a4 */ /* 0x000fe2000f8e023f */
[----:B------:R-:W-:Y:S01]  /*109c0*/  IMAD.MOV.U32 R14, RZ, RZ, c[0x0][0x4e8] ;  /* 0x00013a00ff0e7624 */ /* 0x000fe200078e00ff */
[----:B------:R-:W-:Y:S01]  /*109d0*/  UIMAD.WIDE.U32 UR12, UR9, UR4, URZ ;  /* 0x00000004090c72a5 */ /* 0x000fe2000f8e003f */
[----:B------:R-:W3:Y:S01]  /*109e0*/  S2R R24, SR_CTAID.Z ;  /* 0x0000000000187919 */ /* 0x000ee20000002700 */
[----:B------:R-:W-:Y:S01]  /*109f0*/  UIMAD UR5, UR9, UR5, UR7 ;  /* 0x00000005090572a4 */ /* 0x000fe2000f8e0207 */
[----:B------:R-:W-:Y:S02]  /*10a00*/  BSSY B0, `(.L_x_453) ;  /* 0x00000c0000007945 */ /* 0x000fe40003800000 */
[----:B------:R-:W-:Y:S01]  /*10a10*/  BAR.SYNC.DEFER_BLOCKING 0x1, 0x80 ;  /* 0x0042000000007b1d */ /* 0x000fe20000010000 */
[----:B------:R-:W-:Y:S01]  /*10a20*/  UIADD3 UR5, UR13, UR5, URZ ;  /* 0x000000050d057290 */ /* 0x000fe2000fffe03f */
[----:B------:R-:W-:Y:S01]  /*10a30*/  IMAD.U32 R23, RZ, RZ, UR13 ;  /* 0x0000000dff177e24 */ /* 0x000fe2000f8e00ff */
[----:B------:R-:W-:Y:S01]  /*10a40*/  ISETP.NE.AND P0, PT, R14, 0x1, PT ;  /* 0x000000010e00780c */ /* 0x000fe20003f05270 */
[----:B------:R-:W-:-:S02]  /*10a50*/  IMAD.U32 R22, RZ, RZ, UR12 ;  /* 0x0000000cff167e24 */ /* 0x000fc4000f8e00ff */
[----:B------:R-:W4:Y:S01]  /*10a60*/  S2R R15, SR_CTAID.X ;  /* 0x00000000000f7919 */ /* 0x000f220000002500 */
[----:B------:R-:W-:Y:S01]  /*10a70*/  IMAD.U32 R23, RZ, RZ, UR5 ;  /* 0x00000005ff177e24 */ /* 0x000fe2000f8e00ff */
[----:B------:R-:W-:Y:S01]  /*10a80*/  ULDC.64 UR4, c[0x0][0x438] ;  /* 0x00010e0000047ab9 */ /* 0x000fe20000000a00 */
[----:B------:R-:W-:Y:S01]  /*10a90*/  IMAD R14, R14, c[0x0][0x388], RZ ;  /* 0x0000e2000e0e7a24 */ /* 0x000fe200078e02ff */
[----:B------:R-:W-:Y:S01]  /*10aa0*/  UIMAD UR6, UR6, UR4, URZ ;  /* 0x00000004060672a4 */ /* 0x000fe2000f8e023f */
[----:B-1----:R-:W-:Y:S01]  /*10ab0*/  SHF.R.S32.HI R7, RZ, 0x1f, R12 ;  /* 0x0000001fff077819 */ /* 0x002fe2000001140c */
[----:B------:R-:W-:Y:S02]  /*10ac0*/  UIMAD.WIDE.U32 UR12, UR9, UR4, URZ ;  /* 0x00000004090c72a5 */ /* 0x000fe4000f8e003f */
[----:B------:R-:W-:Y:S01]  /*10ad0*/  UIMAD UR4, UR9, UR5, UR6 ;  /* 0x00000005090472a4 */ /* 0x000fe2000f8e0206 */
[CC--:B------:R-:W-:Y:S01]  /*10ae0*/  LEA.HI R13, R7.reuse, R12.reuse, RZ, 0x2 ;  /* 0x0000000c070d7211 */ /* 0x0c0fe200078f10ff */
[----:B--2---:R-:W-:Y:S01]  /*10af0*/  IMAD R18, R18, c[0x0][0x550], R11 ;  /* 0x0001540012127a24 */ /* 0x004fe200078e020b */
[-C--:B------:R-:W-:Y:S01]  /*10b00*/  LEA.HI R7, R7, R12.reuse, RZ, 0x5 ;  /* 0x0000000c07077211 */ /* 0x080fe200078f28ff */
[----:B------:R-:W-:Y:S01]  /*10b10*/  UIADD3 UR4, UR13, UR4, URZ ;  /* 0x000000040d047290 */ /* 0x000fe2000fffe03f */
[----:B------:R-:W-:Y:S01]  /*10b20*/  LOP3.LUT R13, R13, 0xfffffffc, RZ, 0xc0, !PT ;  /* 0xfffffffc0d0d7812 */ /* 0x000fe200078ec0ff */
[----:B------:R-:W-:Y:S01]  /*10b30*/  IMAD.U32 R17, RZ, RZ, UR13 ;  /* 0x0000000dff117e24 */ /* 0x000fe2000f8e00ff */
[----:B------:R-:W-:Y:S01]  /*10b40*/  LOP3.LUT R3, R7, 0xffffffe0, RZ, 0xc0, !PT ;  /* 0xffffffe007037812 */ /* 0x000fe200078ec0ff */
[----:B---3--:R-:W-:Y:S01]  /*10b50*/  IMAD.WIDE.U32 R22, R24, c[0x0][0x4d8], R22 ;  /* 0x0001360018167a25 */ /* 0x008fe200078e0016 */
[----:B------:R-:W-:-:S02]  /*10b60*/  IADD3 R6, -R13, R12, RZ ;  /* 0x0000000c0d067210 */ /* 0x000fc40007ffe1ff */
[----:B------:R-:W-:Y:S01]  /*10b70*/  SHF.R.S32.HI R19, RZ, 0x5, R7 ;  /* 0x00000005ff137819 */ /* 0x000fe20000011407 */
[----:B------:R-:W-:Y:S01]  /*10b80*/  IMAD.IADD R3, R12, 0x1, -R3 ;  /* 0x000000010c037824 */ /* 0x000fe200078e0a03 */
[----:B------:R-:W-:Y:S01]  /*10b90*/  LEA.HI R0, R6, R6, RZ, 0x1 ;  /* 0x0000000606007211 */ /* 0x000fe200078f08ff */
[----:B------:R-:W-:Y:S01]  /*10ba0*/  IMAD.U32 R17, RZ, RZ, UR4 ;  /* 0x00000004ff117e24 */ /* 0x000fe2000f8e00ff */
[----:B------:R-:W-:Y:S02]  /*10bb0*/  SHF.R.S32.HI R12, RZ, 0x1f, R7 ;  /* 0x0000001fff0c7819 */ /* 0x000fe40000011407 */
[----:B------:R-:W-:Y:S02]  /*10bc0*/  LOP3.LUT R11, R0, 0x1ffffffe, RZ, 0xc0, !PT ;  /* 0x1ffffffe000b7812 */ /* 0x000fe400078ec0ff */
[----:B------:R-:W-:Y:S02]  /*10bd0*/  LEA.HI R12, R12, R19, RZ, 0x2 ;  /* 0x000000130c0c7211 */ /* 0x000fe400078f10ff */
[----:B------:R-:W-:Y:S01]  /*10be0*/  SHF.R.S32.HI R7, RZ, 0x1f, R24 ;  /* 0x0000001fff077819 */ /* 0x000fe20000011418 */
[----:B------:R-:W-:Y:S01]  /*10bf0*/  IMAD.IADD R6, R6, 0x1, -R11 ;  /* 0x0000000106067824 */ /* 0x000fe200078e0a0b */
[----:B------:R-:W-:-:S02]  /*10c00*/  SHF.L.U32 R11, R0, 0x5, RZ ;  /* 0x00000005000b7819 */ /* 0x000fc400000006ff */
[----:B------:R-:W-:Y:S01]  /*10c10*/  SHF.R.S32.HI R0, RZ, 0x1f, R3 ;  /* 0x0000001fff007819 */ /* 0x000fe20000011403 */
[C---:B------:R-:W-:Y:S01]  /*10c20*/  IMAD R13, R7.reuse, c[0x0][0x4d8], RZ ;  /* 0x00013600070d7a24 */ /* 0x040fe200078e02ff */
[----:B------:R-:W-:Y:S01]  /*10c30*/  LOP3.LUT R12, R12, 0xffffffc, RZ, 0xc0, !PT ;  /* 0x0ffffffc0c0c7812 */ /* 0x000fe200078ec0ff */
[----:B------:R-:W-:Y:S01]  /*10c40*/  IMAD R7, R7, c[0x0][0x440], RZ ;  /* 0x0001100007077a24 */ /* 0x000fe200078e02ff */
[----:B------:R-:W-:Y:S01]  /*10c50*/  LEA.HI R0, R0, R3, RZ, 0x2 ;  /* 0x0000000300007211 */ /* 0x000fe200078f10ff */
[C---:B------:R-:W-:Y:S01]  /*10c60*/  IMAD R13, R24.reuse, c[0x0][0x4dc], R13 ;  /* 0x00013700180d7a24 */ /* 0x040fe200078e020d */
[----:B------:R-:W-:Y:S01]  /*10c70*/  LOP3.LUT R11, R11, 0xffffffc0, RZ, 0xc0, !PT ;  /* 0xffffffc00b0b7812 */ /* 0x000fe200078ec0ff */
[----:B------:R-:W-:Y:S01]  /*10c80*/  IMAD.IADD R19, R19, 0x1, -R12 ;  /* 0x0000000113137824 */ /* 0x000fe200078e0a0c */
[----:B------:R-:W-:Y:S01]  /*10c90*/  SHF.R.S32.HI R12, RZ, 0x2, R0 ;  /* 0x00000002ff0c7819 */ /* 0x000fe20000011400 */
[----:B------:R-:W-:Y:S01]  /*10ca0*/  IMAD R7, R24, c[0x0][0x444], R7 ;  /* 0x0001110018077a24 */ /* 0x000fe200078e0207 */
[----:B------:R-:W-:Y:S01]  /*10cb0*/  MOV R16, UR12 ;  /* 0x0000000c00107c02 */ /* 0x000fe20008000f00 */
[----:B------:R-:W-:Y:S01]  /*10cc0*/  IMAD R11, R6, 0x8, R11 ;  /* 0x00000008060b7824 */ /* 0x000fe200078e020b */
[----:B------:R-:W-:Y:S01]  /*10cd0*/  LEA R12, R19, R12, 0x4 ;  /* 0x0000000c130c7211 */ /* 0x000fe200078e20ff */
[----:B------:R-:W-:Y:S01]  /*10ce0*/  IMAD.IADD R23, R23, 0x1, R13 ;  /* 0x0000000117177824 */ /* 0x000fe200078e020d */
[----:B------:R-:W-:Y:S01]  /*10cf0*/  SHF.R.S32.HI R13, RZ, 0x1f, R18 ;  /* 0x0000001fff0d7819 */ /* 0x000fe20000011412 */
[----:B------:R-:W-:Y:S01]  /*10d00*/  IMAD.WIDE.U32 R24, R24, c[0x0][0x440], R16 ;  /* 0x0001100018187a25 */ /* 0x000fe200078e0010 */
[----:B------:R-:W-:-:S02]  /*10d10*/  LOP3.LUT P1, RZ, R3, 0x3, RZ, 0xc0, !PT ;  /* 0x0000000303ff7812 */ /* 0x000fc4000782c0ff */
[----:B------:R-:W-:Y:S01]  /*10d20*/  LOP3.LUT R0, R0, 0x7ffffffc, RZ, 0xc0, !PT ;  /* 0x7ffffffc00007812 */ /* 0x000fe200078ec0ff */
[----:B------:R-:W-:Y:S02]  /*10d30*/  IMAD.IADD R20, R12, 0x1, R11 ;  /* 0x000000010c147824 */ /* 0x000fe400078e020b */
[----:B------:R-:W-:Y:S01]  /*10d40*/  IMAD.IADD R25, R25, 0x1, R7 ;  /* 0x0000000119197824 */ /* 0x000fe200078e0207 */
[----:B------:R-:W-:Y:S01]  /*10d50*/  IADD3 R3, R3, -R0, RZ ;  /* 0x8000000003037210 */ /* 0x000fe20007ffe0ff */
[----:B------:R-:W-:Y:S01]  /*10d60*/  IMAD R17, R13, c[0x0][0x448], RZ ;  /* 0x000112000d117a24 */ /* 0x000fe200078e02ff */
[----:B----4-:R-:W-:Y:S01]  /*10d70*/  LEA R20, R15, R20, 0x7 ;  /* 0x000000140f147211 */ /* 0x010fe200078e38ff */
[----:B------:R-:W-:Y:S01]  /*10d80*/  IMAD R13, R13, c[0x0][0x4e0], RZ ;  /* 0x000138000d0d7a24 */ /* 0x000fe200078e02ff */
[----:B------:R-:W-:Y:S01]  /*10d90*/  LEA R15, R15, R12, 0x7 ;  /* 0x0000000c0f0f7211 */ /* 0x000fe200078e38ff */
[----:B------:R-:W-:Y:S01]  /*10da0*/  IMAD R17, R18, c[0x0][0x44c], R17 ;  /* 0x0001130012117a24 */ /* 0x000fe200078e0211 */
[----:B------:R-:W-:Y:S01]  /*10db0*/  MOV R7, R20 ;  /* 0x0000001400077202 */ /* 0x000fe20000000f00 */
[----:B------:R-:W-:Y:S01]  /*10dc0*/  @P0 IMAD.HI.U32 R16, R20, c[0x0][0x4ec], RZ ;  /* 0x00013b0014100a27 */ /* 0x000fe200078e00ff */
[----:B------:R-:W-:-:S03]  /*10dd0*/  ISETP.GE.OR P4, PT, R15, R14, P1 ;  /* 0x0000000e0f00720c */ /* 0x000fc60000f86670 */
[----:B------:R-:W-:Y:S01]  /*10de0*/  IMAD.MOV.U32 R6, RZ, RZ, R20 ;  /* 0x000000ffff067224 */ /* 0x000fe200078e0014 */
[----:B------:R-:W-:Y:S01]  /*10df0*/  @P0 SHF.R.U32.HI R6, RZ, c[0x0][0x4f0], R16 ;  /* 0x00013c00ff060a19 */ /* 0x000fe20000011610 */
[----:B------:R-:W-:-:S03]  /*10e00*/  @P0 IMAD.HI.U32 R11, R20, c[0x0][0x4ec], RZ ;  /* 0x00013b00140b0a27 */ /* 0x000fc600078e00ff */
[----:B------:R-:W-:Y:S01]  /*10e10*/  SHF.R.S32.HI R16, RZ, 0x1f, R6 ;  /* 0x0000001fff107819 */ /* 0x000fe20000011406 */
[----:B------:R-:W-:Y:S01]  /*10e20*/  IMAD.WIDE.U32 R24, R18, c[0x0][0x448], R24 ;  /* 0x0001120012187a25 */ /* 0x000fe200078e0018 */
[----:B------:R-:W-:-:S03]  /*10e30*/  @P0 SHF.R.U32.HI R7, RZ, c[0x0][0x4f0], R11 ;  /* 0x00013c00ff070a19 */ /* 0x000fc6000001160b */
[----:B------:R-:W-:Y:S02]  /*10e40*/  IMAD.MOV R11, RZ, RZ, -R6 ;  /* 0x000000ffff0b7224 */ /* 0x000fe400078e0a06 */
[C---:B------:R-:W-:Y:S02]  /*10e50*/  IMAD R13, R18.reuse, c[0x0][0x4e4], R13 ;  /* 0x00013900120d7a24 */ /* 0x040fe400078e020d */
[----:B------:R-:W-:Y:S01]  /*10e60*/  IMAD.WIDE.U32 R18, R18, c[0x0][0x4e0], R22 ;  /* 0x0001380012127a25 */ /* 0x000fe200078e0016 */
[----:B------:R-:W-:-:S03]  /*10e70*/  SHF.R.S32.HI R22, RZ, 0x1f, R7 ;  /* 0x0000001fff167819 */ /* 0x000fc60000011407 */
[----:B------:R-:W-:Y:S01]  /*10e80*/  IMAD R11, R11, c[0x0][0x4e8], R20 ;  /* 0x00013a000b0b7a24 */ /* 0x000fe200078e0214 */
[----:B------:R-:W-:Y:S01]  /*10e90*/  IADD3 R18, P0, R6, R18, RZ ;  /* 0x0000001206127210 */ /* 0x000fe20007f1e0ff */
[----:B------:R-:W-:Y:S02]  /*10ea0*/  IMAD.IADD R25, R25, 0x1, R17 ;  /* 0x0000000119197824 */ /* 0x000fe400078e0211 */
[----:B------:R-:W-:Y:S01]  /*10eb0*/  IMAD R22, R22, c[0x0][0x430], RZ ;  /* 0x00010c0016167a24 */ /* 0x000fe200078e02ff */
[----:B------:R-:W-:Y:S01]  /*10ec0*/  SHF.R.S32.HI R6, RZ, 0x1f, R11 ;  /* 0x0000001fff067819 */ /* 0x000fe2000001140b */
[----:B------:R-:W-:Y:S01]  /*10ed0*/  IMAD.SHL.U32 R3, R3, 0x2, RZ ;  /* 0x0000000203037824 */ /* 0x000fe200078e00ff */
[----:B------:R-:W-:Y:S01]  /*10ee0*/  IADD3.X R19, R16, R19, R13, P0, !PT ;  /* 0x0000001310137210 */ /* 0x000fe200007fe40d */
[----:B------:R-:W-:-:S04]  /*10ef0*/  IMAD.WIDE.U32 R16, R7, c[0x0][0x430], R24 ;  /* 0x00010c0007107a25 */ /* 0x000fc800078e0018 */
[----:B------:R-:W-:Y:S02]  /*10f00*/  IMAD R6, R6, c[0x0][0x4c8], RZ ;  /* 0x0001320006067a24 */ /* 0x000fe400078e02ff */
[----:B------:R-:W-:-:S04]  /*10f10*/  IMAD.WIDE.U32 R18, R11, c[0x0][0x4c8], R18 ;  /* 0x000132000b127a25 */ /* 0x000fc800078e0012 */
[----:B------:R-:W-:Y:S01]  /*10f20*/  IMAD R6, R11, c[0x0][0x4cc], R6 ;  /* 0x000133000b067a24 */ /* 0x000fe200078e0206 */
[C---:B------:R-:W-:Y:S01]  /*10f30*/  LEA R25, P0, R18.reuse, c[0x0][0x4a8], 0x2 ;  /* 0x00012a0012197a11 */ /* 0x040fe200078010ff */
[C---:B------:R-:W-:Y:S01]  /*10f40*/  IMAD R13, R7.reuse, c[0x0][0x434], R22 ;  /* 0x00010d00070d7a24 */ /* 0x040fe200078e0216 */
[----:B------:R-:W-:Y:S01]  /*10f50*/  IADD3 R7, -R7, RZ, RZ ;  /* 0x000000ff07077210 */ /* 0x000fe20007ffe1ff */
[----:B------:R-:W-:Y:S02]  /*10f60*/  IMAD.IADD R11, R19, 0x1, R6 ;  /* 0x00000001130b7824 */ /* 0x000fe400078e0206 */
[----:B------:R-:W-:Y:S01]  /*10f70*/  SHFL.IDX PT, R22, R25, RZ, 0x1c1f ;  /* 0x001c1fff19167589 */ /* 0x000fe200000e0000 */
[----:B------:R-:W-:Y:S02]  /*10f80*/  IMAD.IADD R13, R17, 0x1, R13 ;  /* 0x00000001110d7824 */ /* 0x000fe400078e020d */
[----:B------:R-:W-:Y:S01]  /*10f90*/  LEA.HI.X R24, R18, c[0x0][0x4ac], R11, 0x2, P0 ;  /* 0x00012b0012187a11 */ /* 0x000fe200000f140b */
[----:B------:R-:W-:Y:S01]  /*10fa0*/  IMAD R7, R7, c[0x0][0x4e8], R20 ;  /* 0x00013a0007077a24 */ /* 0x000fe200078e0214 */
[----:B------:R-:W-:Y:S01]  /*10fb0*/  SHFL.IDX PT, R18, R25, 0x2, 0x1c1f ;  /* 0x005c1f0019127f89 */ /* 0x000fe200000e0000 */
[----:B------:R-:W-:Y:S01]  /*10fc0*/  IMAD.MOV.U32 R12, RZ, RZ, R16 ;  /* 0x000000ffff0c7224 */ /* 0x000fe200078e0010 */
[----:B------:R-:W-:-:S02]  /*10fd0*/  IADD3 R11, R15, 0x48, RZ ;  /* 0x000000480f0b7810 */ /* 0x000fc40007ffe0ff */
[----:B------:R-:W1:Y:S01]  /*10fe0*/  SHFL.IDX PT, R23, R24, RZ, 0x1c1f ;  /* 0x001c1fff18177589 */ /* 0x000e6200000e0000 */
[----:B------:R-:W-:Y:S01]  /*10ff0*/  IMAD.WIDE.U32 R26, R7, c[0x0][0x428], R12 ;  /* 0x00010a00071a7a25 */ /* 0x000fe200078e000c */
[C---:B------:R-:W-:Y:S02]  /*11000*/  IADD3 R13, R15.reuse, 0x8, RZ ;  /* 0x000000080f0d7810 */ /* 0x040fe40007ffe0ff */
[----:B------:R-:W-:Y:S01]  /*11010*/  SHFL.IDX PT, R20, R25, 0x1, 0x1c1f ;  /* 0x003c1f0019147f89 */ /* 0x000fe200000e0000 */
[----:B------:R-:W-:Y:S02]  /*11020*/  IADD3 R12, R15, 0x40, RZ ;  /* 0x000000400f0c7810 */ /* 0x000fe40007ffe0ff */
[-C--:B------:R-:W-:Y:S01]  /*11030*/  ISETP.GE.OR P3, PT, R13, R14.reuse, P1 ;  /* 0x0000000e0d00720c */ /* 0x080fe20000f66670 */
[----:B------:R-:W2:Y:S01]  /*11040*/  SHFL.IDX PT, R21, R24, 0x1, 0x1c1f ;  /* 0x003c1f0018157f89 */ /* 0x000ea200000e0000 */
[-C--:B------:R-:W-:Y:S02]  /*11050*/  ISETP.GE.OR P2, PT, R12, R14.reuse, P1 ;  /* 0x0000000e0c00720c */ /* 0x080fe40000f46670 */
[----:B------:R-:W-:Y:S01]  /*11060*/  ISETP.GE.OR P1, PT, R11, R14, P1 ;  /* 0x0000000e0b00720c */ /* 0x000fe20000f26670 */
[----:B------:R-:W3:Y:S01]  /*11070*/  SHFL.IDX PT, R19, R24, 0x2, 0x1c1f ;  /* 0x005c1f0018137f89 */ /* 0x000ee200000e0000 */
[----:B------:R-:W-:-:S02]  /*11080*/  SHF.R.S32.HI R6, RZ, 0x1f, R7 ;  /* 0x0000001fff067819 */ /* 0x000fc40000011407 */
[-C--:B------:R-:W-:Y:S01]  /*11090*/  ISETP.GE.AND P5, PT, R12, R14.reuse, PT ;  /* 0x0000000e0c00720c */ /* 0x080fe20003fa6270 */
[----:B------:R-:W-:Y:S01]  /*110a0*/  SHFL.IDX PT, R16, R25, 0x3, 0x1c1f ;  /* 0x007c1f0019107f89 */ /* 0x000fe200000e0000 */
[----:B------:R-:W-:Y:S01]  /*110b0*/  ISETP.GE.AND P6, PT, R11, R14, PT ;  /* 0x0000000e0b00720c */ /* 0x000fe20003fc6270 */
[----:B------:R-:W-:Y:S02]  /*110c0*/  IMAD R6, R6, c[0x0][0x428], RZ ;  /* 0x00010a0006067a24 */ /* 0x000fe400078e02ff */
[----:B------:R-:W4:Y:S02]  /*110d0*/  SHFL.IDX PT, R17, R24, 0x3, 0x1c1f ;  /* 0x007c1f0018117f89 */ /* 0x000f2400000e0000 */
[----:B------:R-:W-:Y:S01]  /*110e0*/  IMAD R6, R7, c[0x0][0x42c], R6 ;  /* 0x00010b0007067a24 */ /* 0x000fe200078e0206 */
[----:B------:R-:W-:Y:S01]  /*110f0*/  LEA R7, P0, R26, c[0x0][0x400], 0x2 ;  /* 0x000100001a077a11 */ /* 0x000fe200078010ff */
[----:B-1----:R1:W-:Y:S02]  /*11100*/  @!P4 ST.E [R22.64], R2 ;  /* 0x000000021600c985 */ /* 0x0023e4000c10190a */
[----:B------:R-:W-:-:S02]  /*11110*/  IMAD.IADD R6, R27, 0x1, R6 ;  /* 0x000000011b067824 */ /* 0x000fc400078e0206 */
[----:B------:R1:W1:Y:S03]  /*11120*/  SHFL.IDX PT, R24, R7, RZ, 0x1c1f ;  /* 0x001c1fff07187589 */ /* 0x00026600000e0000 */
[----:B------:R-:W-:Y:S01]  /*11130*/  LEA.HI.X R6, R26, c[0x0][0x404], R6, 0x2, P0 ;  /* 0x000101001a067a11 */ /* 0x000fe200000f1406 */
[----:B--2---:R2:W-:Y:S01]  /*11140*/  @!P3 ST.E [R20.64], R8 ;  /* 0x000000081400b985 */ /* 0x0045e2000c10190a */
[----:B------:R-:W-:-:S03]  /*11150*/  ISETP.GE.AND P0, PT, R13, R14, PT ;  /* 0x0000000e0d00720c */ /* 0x000fc60003f06270 */
[----:B---3--:R2:W-:Y:S04]  /*11160*/  @!P2 ST.E [R18.64], R9 ;  /* 0x000000091200a985 */ /* 0x0085e8000c10190a */
[----:B------:R2:W3:Y:S04]  /*11170*/  SHFL.IDX PT, R25, R6, RZ, 0x1c1f ;  /* 0x001c1fff06197589 */ /* 0x0004e800000e0000 */
[----:B----4-:R2:W-:Y:S01]  /*11180*/  @!P1 ST.E [R16.64], R10 ;  /* 0x0000000a10009985 */ /* 0x0105e2000c10190a */
[----:B------:R-:W-:-:S13]  /*11190*/  ISETP.GE.AND P1, PT, R15, R14, PT ;  /* 0x0000000e0f00720c */ /* 0x000fda0003f26270 */
[----:B------:R-:W-:Y:S05]  /*111a0*/  @P1 BRA `(.L_x_454) ;  /* 0x0000045000001947 */ /* 0x000fea0003800000 */
[C---:B-1----:R-:W-:Y:S02]  /*111b0*/  IADD3 R11, R3.reuse, 0x8, RZ ;  /* 0x00000008030b7810 */ /* 0x042fe40007ffe0ff */
[C---:B--2---:R-:W-:Y:S02]  /*111c0*/  IADD3 R9, R3.reuse, 0x10, RZ ;  /* 0x0000001003097810 */ /* 0x044fe40007ffe0ff */
[----:B------:R-:W-:Y:S02]  /*111d0*/  IADD3 R0, R3, 0x18, RZ ;  /* 0x0000001803007810 */ /* 0x000fe40007ffe0ff */
[----:B------:R-:W-:Y:S02]  /*111e0*/  ISETP.GE.AND P3, PT, R11, c[0x0][0x3c8], PT ;  /* 0x0000f2000b007a0c */ /* 0x000fe40003f66270 */
[----:B------:R-:W-:Y:S02]  /*111f0*/  ISETP.GE.AND P2, PT, R9, c[0x0][0x3c8], PT ;  /* 0x0000f20009007a0c */ /* 0x000fe40003f46270 */
[----:B------:R-:W-:-:S02]  /*11200*/  ISETP.GE.AND P1, PT, R0, c[0x0][0x3c8], PT ;  /* 0x0000f20000007a0c */ /* 0x000fc40003f26270 */
[C---:B------:R-:W-:Y:S02]  /*11210*/  ISETP.GE.AND P4, PT, R3.reuse, c[0x0][0x3c8], PT ;  /* 0x0000f20003007a0c */ /* 0x040fe40003f86270 */
[C---:B------:R-:W-:Y:S02]  /*11220*/  IADD3 R14, R3.reuse, 0x28, RZ ;  /* 0x00000028030e7810 */ /* 0x040fe40007ffe0ff */
[----:B------:R-:W-:-:S03]  /*11230*/  IADD3 R2, R3, 0x30, RZ ;  /* 0x0000003003027810 */ /* 0x000fc60007ffe0ff */
[----:B------:R-:W-:Y:S02]  /*11240*/  @!P3 LEA.HI R11, R11, R11, RZ, 0x1 ;  /* 0x0000000b0b0bb211 */ /* 0x000fe400078f08ff */
[----:B------:R-:W-:Y:S02]  /*11250*/  @!P2 LEA.HI R9, R9, R9, RZ, 0x1 ;  /* 0x000000090909a211 */ /* 0x000fe400078f08ff */
[----:B------:R-:W-:Y:S02]  /*11260*/  @!P1 LEA.HI R0, R0, R0, RZ, 0x1 ;  /* 0x0000000000009211 */ /* 0x000fe400078f08ff */
[----:B------:R-:W-:Y:S01]  /*11270*/  @!P3 LOP3.LUT R11, R11, 0xfffffffe, RZ, 0xc0, !PT ;  /* 0xfffffffe0b0bb812 */ /* 0x000fe200078ec0ff */
[--C-:B---3--:R-:W-:Y:S01]  /*11280*/  @!P4 IMAD.WIDE R12, R3, 0x4, R24.reuse ;  /* 0x00000004030cc825 */ /* 0x108fe200078e0218 */
[----:B------:R-:W-:Y:S02]  /*11290*/  @!P2 LOP3.LUT R9, R9, 0xfffffffe, RZ, 0xc0, !PT ;  /* 0xfffffffe0909a812 */ /* 0x000fe400078ec0ff */
[----:B------:R-:W-:Y:S01]  /*112a0*/  @!P1 LOP3.LUT R15, R0, 0xfffffffe, RZ, 0xc0, !PT ;  /* 0xfffffffe000f9812 */ /* 0x000fe200078ec0ff */
[--C-:B------:R-:W-:Y:S01]  /*112b0*/  @!P3 IMAD.WIDE R10, R11, 0x4, R24.reuse ;  /* 0x000000040b0ab825 */ /* 0x100fe200078e0218 */
[----:B------:R-:W-:Y:S01]  /*112c0*/  IADD3 R0, R3, 0x20, RZ ;  /* 0x0000002003007810 */ /* 0x000fe20007ffe0ff */
[----:B------:R1:W-:Y:S02]  /*112d0*/  @!P4 ST.E.64 [R12.64], R144 ;  /* 0x000000900c00c985 */ /* 0x0003e4000c101b0a */
[--C-:B------:R-:W-:Y:S01]  /*112e0*/  @!P2 IMAD.WIDE R8, R9, 0x4, R24.reuse ;  /* 0x000000040908a825 */ /* 0x100fe200078e0218 */
[----:B------:R-:W-:Y:S01]  /*112f0*/  ISETP.GE.AND P4, PT, R0, c[0x0][0x3c8], PT ;  /* 0x0000f20000007a0c */ /* 0x000fe20003f86270 */
[----:B------:R2:W-:Y:S01]  /*11300*/  @!P3 ST.E.64 [R10.64], R100 ;  /* 0x000000640a00b985 */ /* 0x0005e2000c101b0a */
[----:B------:R-:W-:Y:S01]  /*11310*/  ISETP.GE.AND P3, PT, R14, c[0x0][0x3c8], PT ;  /* 0x0000f2000e007a0c */ /* 0x000fe20003f66270 */
[----:B------:R-:W-:Y:S01]  /*11320*/  @!P1 IMAD.WIDE R16, R15, 0x4, R24 ;  /* 0x000000040f109825 */ /* 0x000fe200078e0218 */
[----:B------:R-:W-:Y:S01]  /*11330*/  IADD3 R15, R3, 0x38, RZ ;  /* 0x00000038030f7810 */ /* 0x000fe20007ffe0ff */
[----:B------:R3:W-:Y:S01]  /*11340*/  @!P2 ST.E.64 [R8.64], R104 ;  /* 0x000000680800a985 */ /* 0x0007e2000c101b0a */
[----:B------:R-:W-:-:S03]  /*11350*/  ISETP.GE.AND P2, PT, R2, c[0x0][0x3c8], PT ;  /* 0x0000f20002007a0c */ /* 0x000fc60003f46270 */
[----:B------:R4:W-:Y:S01]  /*11360*/  @!P1 ST.E.64 [R16.64], R116 ;  /* 0x0000007410009985 */ /* 0x0009e2000c101b0a */
[----:B------:R-:W-:-:S03]  /*11370*/  ISETP.GE.AND P1, PT, R15, c[0x0][0x3c8], PT ;  /* 0x0000f2000f007a0c */ /* 0x000fc60003f26270 */
[----:B------:R-:W-:Y:S02]  /*11380*/  @!P4 LEA.HI R0, R0, R0, RZ, 0x1 ;  /* 0x000000000000c211 */ /* 0x000fe400078f08ff */
[----:B------:R-:W-:-:S04]  /*11390*/  @!P3 LEA.HI R14, R14, R14, RZ, 0x1 ;  /* 0x0000000e0e0eb211 */ /* 0x000fc800078f08ff */
[----:B------:R-:W-:-:S04]  /*113a0*/  @!P2 LEA.HI R2, R2, R2, RZ, 0x1 ;  /* 0x000000020202a211 */ /* 0x000fc800078f08ff */
[----:B------:R-:W-:Y:S02]  /*113b0*/  @!P1 LEA.HI R15, R15, R15, RZ, 0x1 ;  /* 0x0000000f0f0f9211 */ /* 0x000fe400078f08ff */
[----:B-1----:R-:W-:Y:S02]  /*113c0*/  @!P2 LOP3.LUT R13, R2, 0xfffffffe, RZ, 0xc0, !PT ;  /* 0xfffffffe020da812 */ /* 0x002fe400078ec0ff */
[----:B------:R-:W-:Y:S02]  /*113d0*/  @!P1 LOP3.LUT R15, R15, 0xfffffffe, RZ, 0xc0, !PT ;  /* 0xfffffffe0f0f9812 */ /* 0x000fe400078ec0ff */
[----:B--2---:R-:W-:Y:S01]  /*113e0*/  @!P3 LOP3.LUT R11, R14, 0xfffffffe, RZ, 0xc0, !PT ;  /* 0xfffffffe0e0bb812 */ /* 0x004fe200078ec0ff */
[--C-:B------:R-:W-:Y:S01]  /*113f0*/  @!P2 IMAD.WIDE R12, R13, 0x4, R24.reuse ;  /* 0x000000040d0ca825 */ /* 0x100fe200078e0218 */
[----:B------:R-:W-:Y:S02]  /*11400*/  IADD3 R2, R3, 0x48, RZ ;  /* 0x0000004803027810 */ /* 0x000fe40007ffe0ff */
[----:B---3--:R-:W-:Y:S01]  /*11410*/  @!P4 LOP3.LUT R9, R0, 0xfffffffe, RZ, 0xc0, !PT ;  /* 0xfffffffe0009c812 */ /* 0x008fe200078ec0ff */
[----:B------:R-:W-:Y:S01]  /*11420*/  @!P3 IMAD.WIDE R10, R11, 0x4, R24 ;  /* 0x000000040b0ab825 */ /* 0x000fe200078e0218 */
[----:B------:R-:W-:-:S02]  /*11430*/  IADD3 R0, R3, 0x40, RZ ;  /* 0x0000004003007810 */ /* 0x000fc40007ffe0ff */
[----:B----4-:R-:W-:Y:S01]  /*11440*/  IADD3 R17, R3, 0x50, RZ ;  /* 0x0000005003117810 */ /* 0x010fe20007ffe0ff */
[----:B------:R-:W-:Y:S01]  /*11450*/  @!P4 IMAD.WIDE R8, R9, 0x4, R24 ;  /* 0x000000040908c825 */ /* 0x000fe200078e0218 */
[----:B------:R-:W-:-:S03]  /*11460*/  IADD3 R16, R3, 0x58, RZ ;  /* 0x0000005803107810 */ /* 0x000fc60007ffe0ff */
[----:B------:R-:W-:Y:S01]  /*11470*/  @!P1 IMAD.WIDE R14, R15, 0x4, R24 ;  /* 0x000000040f0e9825 */ /* 0x000fe200078e0218 */
[----:B------:R1:W-:Y:S01]  /*11480*/  @!P4 ST.E.64 [R8.64], R120 ;  /* 0x000000780800c985 */ /* 0x0003e2000c101b0a */
[----:B------:R-:W-:-:S03]  /*11490*/  ISETP.GE.AND P4, PT, R0, c[0x0][0x3c8], PT ;  /* 0x0000f20000007a0c */ /* 0x000fc60003f86270 */
[----:B------:R2:W-:Y:S01]  /*114a0*/  @!P3 ST.E.64 [R10.64], R128 ;  /* 0x000000800a00b985 */ /* 0x0005e2000c101b0a */
[----:B------:R-:W-:-:S03]  /*114b0*/  ISETP.GE.AND P3, PT, R2, c[0x0][0x3c8], PT ;  /* 0x0000f20002007a0c */ /* 0x000fc60003f66270 */
[----:B------:R3:W-:Y:S01]  /*114c0*/  @!P2 ST.E.64 [R12.64], R52 ;  /* 0x000000340c00a985 */ /* 0x0007e2000c101b0a */
[----:B------:R-:W-:-:S03]  /*114d0*/  ISETP.GE.AND P2, PT, R17, c[0x0][0x3c8], PT ;  /* 0x0000f20011007a0c */ /* 0x000fc60003f46270 */
[----:B------:R4:W-:Y:S01]  /*114e0*/  @!P1 ST.E.64 [R14.64], R64 ;  /* 0x000000400e009985 */ /* 0x0009e2000c101b0a */
[----:B------:R-:W-:Y:S02]  /*114f0*/  ISETP.GE.AND P1, PT, R16, c[0x0][0x3c8], PT ;  /* 0x0000f20010007a0c */ /* 0x000fe40003f26270 */
[----:B------:R-:W-:-:S03]  /*11500*/  @!P4 LEA.HI R0, R0, R0, RZ, 0x1 ;  /* 0x000000000000c211 */ /* 0x000fc600078f08ff */
[----:B------:R-:W-:-:S04]  /*11510*/  @!P3 LEA.HI R2, R2, R2, RZ, 0x1 ;  /* 0x000000020202b211 */ /* 0x000fc800078f08ff */
[----:B------:R-:W-:-:S04]  /*11520*/  @!P2 LEA.HI R17, R17, R17, RZ, 0x1 ;  /* 0x000000111111a211 */ /* 0x000fc800078f08ff */
[----:B------:R-:W-:Y:S02]  /*11530*/  @!P1 LEA.HI R16, R16, R16, RZ, 0x1 ;  /* 0x0000001010109211 */ /* 0x000fe400078f08ff */
[----:B------:R-:W-:Y:S02]  /*11540*/  @!P2 LOP3.LUT R17, R17, 0xfffffffe, RZ, 0xc0, !PT ;  /* 0xfffffffe1111a812 */ /* 0x000fe400078ec0ff */
[----:B-1----:R-:W-:Y:S02]  /*11550*/  @!P4 LOP3.LUT R9, R0, 0xfffffffe, RZ, 0xc0, !PT ;  /* 0xfffffffe0009c812 */ /* 0x002fe400078ec0ff */
[----:B--2---:R-:W-:-:S03]  /*11560*/  @!P3 LOP3.LUT R11, R2, 0xfffffffe, RZ, 0xc0, !PT ;  /* 0xfffffffe020bb812 */ /* 0x004fc600078ec0ff */
[----:B------:R-:W-:Y:S01]  /*11570*/  @!P4 IMAD.WIDE R8, R9, 0x4, R24 ;  /* 0x000000040908c825 */ /* 0x000fe200078e0218 */
[----:B---3--:R-:W-:-:S03]  /*11580*/  @!P1 LOP3.LUT R13, R16, 0xfffffffe, RZ, 0xc0, !PT ;  /* 0xfffffffe100d9812 */ /* 0x008fc600078ec0ff */
[--C-:B------:R-:W-:Y:S01]  /*11590*/  @!P3 IMAD.WIDE R10, R11, 0x4, R24.reuse ;  /* 0x000000040b0ab825 */ /* 0x100fe200078e0218 */
[----:B------:R1:W-:Y:S03]  /*115a0*/  @!P4 ST.E.64 [R8.64], R68 ;  /* 0x000000440800c985 */ /* 0x0003e6000c101b0a */
[--C-:B----4-:R-:W-:Y:S01]  /*115b0*/  @!P2 IMAD.WIDE R14, R17, 0x4, R24.reuse ;  /* 0x00000004110ea825 */ /* 0x110fe200078e0218 */
[----:B------:R1:W-:Y:S03]  /*115c0*/  @!P3 ST.E.64 [R10.64], R80 ;  /* 0x000000500a00b985 */ /* 0x0003e6000c101b0a */
[----:B------:R-:W-:Y:S01]  /*115d0*/  @!P1 IMAD.WIDE R24, R13, 0x4, R24 ;  /* 0x000000040d189825 */ /* 0x000fe200078e0218 */
[----:B------:R1:W-:Y:S04]  /*115e0*/  @!P2 ST.E.64 [R14.64], R84 ;  /* 0x000000540e00a985 */ /* 0x0003e8000c101b0a */
[----:B------:R1:W-:Y:S02]  /*115f0*/  @!P1 ST.E.64 [R24.64], R96 ;  /* 0x0000006018009985 */ /* 0x0003e4000c101b0a */
.L_x_454:
[----:B-1----:R-:W-:Y:S05]  /*11600*/  BSYNC B0 ;  /* 0x0000000000007941 */ /* 0x002fea0003800000 */
.L_x_453:
[----:B------:R1:W4:Y:S01]  /*11610*/  SHFL.IDX PT, R13, R6, 0x1, 0x1c1f ;  /* 0x003c1f00060d7f89 */ /* 0x00032200000e0000 */
[----:B------:R-:W-:Y:S03]  /*11620*/  BSSY B0, `(.L_x_455) ;  /* 0x0000048000007945 */ /* 0x000fe60003800000 */
[----:B------:R1:W2:Y:S01]  /*11630*/  SHFL.IDX PT, R12, R7, 0x1, 0x1c1f ;  /* 0x003c1f00070c7f89 */ /* 0x0002a200000e0000 */
[----:B------:R-:W-:Y:S05]  /*11640*/  @P0 BRA `(.L_x_456) ;  /* 0x0000045000000947 */ /* 0x000fea0003800000 */
[C---:B------:R-:W-:Y:S02]  /*11650*/  IADD3 R11, R3.reuse, 0x8, RZ ;  /* 0x00000008030b7810 */ /* 0x040fe40007ffe0ff */
[----:B------:R-:W-:-:S02]  /*11660*/  ISETP.GE.AND P1, PT, R3, c[0x0][0x3c8], PT ;  /* 0x0000f20003007a0c */ /* 0x000fc40003f26270 */
[----:B------:R-:W-:Y:S02]  /*11670*/  ISETP.GE.AND P0, PT, R11, c[0x0][0x3c8], PT ;  /* 0x0000f2000b007a0c */ /* 0x000fe40003f06270 */
[C---:B--2---:R-:W-:Y:S02]  /*11680*/  IADD3 R10, R3.reuse, 0x10, RZ ;  /* 0x00000010030a7810 */ /* 0x044fe40007ffe0ff */
[C---:B------:R-:W-:Y:S02]  /*11690*/  IADD3 R9, R3.reuse, 0x18, RZ ;  /* 0x0000001803097810 */ /* 0x040fe40007ffe0ff */
[----:B------:R-:W-:Y:S02]  /*116a0*/  ISETP.GE.AND P4, PT, R10, c[0x0][0x3c8], PT ;  /* 0x0000f2000a007a0c */ /* 0x000fe40003f86270 */
[----:B------:R-:W-:Y:S02]  /*116b0*/  IADD3 R8, R3, 0x20, RZ ;  /* 0x0000002003087810 */ /* 0x000fe40007ffe0ff */
[----:B------:R-:W-:Y:S01]  /*116c0*/  ISETP.GE.AND P3, PT, R9, c[0x0][0x3c8], PT ;  /* 0x0000f20009007a0c */ /* 0x000fe20003f66270 */
[C---:B----4-:R-:W-:Y:S01]  /*116d0*/  @!P1 IMAD.WIDE R14, R3.reuse, 0x4, R12 ;  /* 0x00000004030e9825 */ /* 0x050fe200078e020c */
[----:B------:R-:W-:-:S02]  /*116e0*/  IADD3 R2, R3, 0x28, RZ ;  /* 0x0000002803027810 */ /* 0x000fc40007ffe0ff */
[----:B------:R-:W-:Y:S02]  /*116f0*/  @!P0 LEA.HI R11, R11, R11, RZ, 0x1 ;  /* 0x0000000b0b0b8211 */ /* 0x000fe400078f08ff */
[----:B------:R-:W-:Y:S01]  /*11700*/  IADD3 R0, R3, 0x30, RZ ;  /* 0x0000003003007810 */ /* 0x000fe20007ffe0ff */
[----:B------:R2:W-:Y:S01]  /*11710*/  @!P1 ST.E.64 [R14.64], R146 ;  /* 0x000000920e009985 */ /* 0x0005e2000c101b0a */
[----:B------:R-:W-:Y:S02]  /*11720*/  @!P0 LOP3.LUT R11, R11, 0xfffffffe, RZ, 0xc0, !PT ;  /* 0xfffffffe0b0b8812 */ /* 0x000fe400078ec0ff */
[----:B------:R-:W-:Y:S02]  /*11730*/  ISETP.GE.AND P2, PT, R8, c[0x0][0x3c8], PT ;  /* 0x0000f20008007a0c */ /* 0x000fe40003f46270 */
[----:B------:R-:W-:Y:S01]  /*11740*/  ISETP.GE.AND P1, PT, R2, c[0x0][0x3c8], PT ;  /* 0x0000f20002007a0c */ /* 0x000fe20003f26270 */
[----:B------:R-:W-:Y:S01]  /*11750*/  @!P0 IMAD.WIDE R16, R11, 0x4, R12 ;  /* 0x000000040b108825 */ /* 0x000fe200078e020c */
[----:B------:R-:W-:-:S02]  /*11760*/  @!P4 LEA.HI R10, R10, R10, RZ, 0x1 ;  /* 0x0000000a0a0ac211 */ /* 0x000fc400078f08ff */
[----:B------:R-:W-:Y:S02]  /*11770*/  @!P3 LEA.HI R9, R9, R9, RZ, 0x1 ;  /* 0x000000090909b211 */ /* 0x000fe400078f08ff */
[----:B------:R4:W-:Y:S01]  /*11780*/  @!P0 ST.E.64 [R16.64], R102 ;  /* 0x0000006610008985 */ /* 0x0009e2000c101b0a */
[----:B------:R-:W-:Y:S02]  /*11790*/  ISETP.GE.AND P0, PT, R0, c[0x0][0x3c8], PT ;  /* 0x0000f20000007a0c */ /* 0x000fe40003f06270 */
[----:B------:R-:W-:Y:S02]  /*117a0*/  @!P4 LOP3.LUT R11, R10, 0xfffffffe, RZ, 0xc0, !PT ;  /* 0xfffffffe0a0bc812 */ /* 0x000fe400078ec0ff */
[----:B------:R-:W-:Y:S02]  /*117b0*/  @!P2 LEA.HI R8, R8, R8, RZ, 0x1 ;  /* 0x000000080808a211 */ /* 0x000fe400078f08ff */
[----:B------:R-:W-:Y:S01]  /*117c0*/  @!P3 LOP3.LUT R9, R9, 0xfffffffe, RZ, 0xc0, !PT ;  /* 0xfffffffe0909b812 */ /* 0x000fe200078ec0ff */
[----:B------:R-:W-:Y:S01]  /*117d0*/  @!P4 IMAD.WIDE R18, R11, 0x4, R12 ;  /* 0x000000040b12c825 */ /* 0x000fe200078e020c */
[----:B------:R-:W-:-:S02]  /*117e0*/  @!P1 LEA.HI R2, R2, R2, RZ, 0x1 ;  /* 0x0000000202029211 */ /* 0x000fc400078f08ff */
[C---:B------:R-:W-:Y:S02]  /*117f0*/  IADD3 R21, R3.reuse, 0x48, RZ ;  /* 0x0000004803157810 */ /* 0x040fe40007ffe0ff */
[----:B------:R-:W-:Y:S01]  /*11800*/  @!P1 LOP3.LUT R11, R2, 0xfffffffe, RZ, 0xc0, !PT ;  /* 0xfffffffe020b9812 */ /* 0x000fe200078ec0ff */
[----:B------:R5:W-:Y:S01]  /*11810*/  @!P4 ST.E.64 [R18.64], R106 ;  /* 0x0000006a1200c985 */ /* 0x000be2000c101b0a */
[----:B------:R-:W-:Y:S02]  /*11820*/  @!P0 LEA.HI R0, R0, R0, RZ, 0x1 ;  /* 0x0000000000008211 */ /* 0x000fe400078f08ff */
[----:B------:R-:W-:Y:S01]  /*11830*/  IADD3 R2, R3, 0x40, RZ ;  /* 0x0000004003027810 */ /* 0x000fe20007ffe0ff */
[----:B------:R-:W-:Y:S01]  /*11840*/  @!P1 IMAD.WIDE R10, R11, 0x4, R12 ;  /* 0x000000040b0a9825 */ /* 0x000fe200078e020c */
[----:B--2---:R-:W-:Y:S02]  /*11850*/  @!P2 LOP3.LUT R15, R8, 0xfffffffe, RZ, 0xc0, !PT ;  /* 0xfffffffe080fa812 */ /* 0x004fe400078ec0ff */
[----:B------:R-:W-:-:S03]  /*11860*/  IADD3 R20, R3, 0x50, RZ ;  /* 0x0000005003147810 */ /* 0x000fc60007ffe0ff */
[----:B------:R-:W-:-:S04]  /*11870*/  @!P2 IMAD.WIDE R14, R15, 0x4, R12 ;  /* 0x000000040f0ea825 */ /* 0x000fc800078e020c */
[--C-:B----4-:R-:W-:Y:S01]  /*11880*/  @!P3 IMAD.WIDE R16, R9, 0x4, R12.reuse ;  /* 0x000000040910b825 */ /* 0x110fe200078e020c */
[----:B------:R-:W-:Y:S02]  /*11890*/  @!P0 LOP3.LUT R9, R0, 0xfffffffe, RZ, 0xc0, !PT ;  /* 0xfffffffe00098812 */ /* 0x000fe400078ec0ff */
[----:B------:R-:W-:Y:S02]  /*118a0*/  IADD3 R0, R3, 0x38, RZ ;  /* 0x0000003803007810 */ /* 0x000fe40007ffe0ff */
[----:B------:R2:W-:Y:S01]  /*118b0*/  @!P3 ST.E.64 [R16.64], R118 ;  /* 0x000000761000b985 */ /* 0x0005e2000c101b0a */
[----:B------:R-:W-:Y:S01]  /*118c0*/  @!P0 IMAD.WIDE R8, R9, 0x4, R12 ;  /* 0x0000000409088825 */ /* 0x000fe200078e020c */
[----:B------:R-:W-:Y:S02]  /*118d0*/  ISETP.GE.AND P4, PT, R0, c[0x0][0x3c8], PT ;  /* 0x0000f20000007a0c */ /* 0x000fe40003f86270 */
[----:B------:R4:W-:Y:S01]  /*118e0*/  @!P2 ST.E.64 [R14.64], R122 ;  /* 0x0000007a0e00a985 */ /* 0x0009e2000c101b0a */
[----:B------:R-:W-:-:S02]  /*118f0*/  ISETP.GE.AND P3, PT, R2, c[0x0][0x3c8], PT ;  /* 0x0000f20002007a0c */ /* 0x000fc40003f66270 */
[----:B------:R-:W-:Y:S01]  /*11900*/  ISETP.GE.AND P2, PT, R21, c[0x0][0x3c8], PT ;  /* 0x0000f20015007a0c */ /* 0x000fe20003f46270 */
[----:B------:R1:W-:Y:S01]  /*11910*/  @!P1 ST.E.64 [R10.64], R130 ;  /* 0x000000820a009985 */ /* 0x0003e2000c101b0a */
[----:B-----5:R-:W-:Y:S02]  /*11920*/  IADD3 R18, R3, 0x58, RZ ;  /* 0x0000005803127810 */ /* 0x020fe40007ffe0ff */
[----:B------:R-:W-:Y:S01]  /*11930*/  ISETP.GE.AND P1, PT, R20, c[0x0][0x3c8], PT ;  /* 0x0000f20014007a0c */ /* 0x000fe20003f26270 */
[----:B------:R5:W-:Y:S01]  /*11940*/  @!P0 ST.E.64 [R8.64], R54 ;  /* 0x0000003608008985 */ /* 0x000be2000c101b0a */
[----:B------:R-:W-:Y:S02]  /*11950*/  ISETP.GE.AND P0, PT, R18, c[0x0][0x3c8], PT ;  /* 0x0000f20012007a0c */ /* 0x000fe40003f06270 */
[----:B------:R-:W-:-:S03]  /*11960*/  @!P4 LEA.HI R0, R0, R0, RZ, 0x1 ;  /* 0x000000000000c211 */ /* 0x000fc600078f08ff */
[----:B------:R-:W-:Y:S02]  /*11970*/  @!P3 LEA.HI R2, R2, R2, RZ, 0x1 ;  /* 0x000000020202b211 */ /* 0x000fe400078f08ff */
[----:B------:R-:W-:-:S04]  /*11980*/  @!P2 LEA.HI R21, R21, R21, RZ, 0x1 ;  /* 0x000000151515a211 */ /* 0x000fc800078f08ff */
[----:B------:R-:W-:Y:S02]  /*11990*/  @!P1 LEA.HI R20, R20, R20, RZ, 0x1 ;  /* 0x0000001414149211 */ /* 0x000fe400078f08ff */
[----:B------:R-:W-:Y:S02]  /*119a0*/  @!P0 LEA.HI R18, R18, R18, RZ, 0x1 ;  /* 0x0000001212128211 */ /* 0x000fe400078f08ff */
[----:B------:R-:W-:Y:S02]  /*119b0*/  @!P2 LOP3.LUT R21, R21, 0xfffffffe, RZ, 0xc0, !PT ;  /* 0xfffffffe1515a812 */ /* 0x000fe400078ec0ff */
[----:B--2---:R-:W-:Y:S02]  /*119c0*/  @!P0 LOP3.LUT R17, R18, 0xfffffffe, RZ, 0xc0, !PT ;  /* 0xfffffffe12118812 */ /* 0x004fe400078ec0ff */
[----:B----4-:R-:W-:Y:S01]  /*119d0*/  @!P1 LOP3.LUT R15, R20, 0xfffffffe, RZ, 0xc0, !PT ;  /* 0xfffffffe140f9812 */ /* 0x010fe200078ec0ff */
[----:B------:R-:W-:Y:S01]  /*119e0*/  @!P2 IMAD.WIDE R18, R21, 0x4, R12 ;  /* 0x000000041512a825 */ /* 0x000fe200078e020c */
[----:B-1----:R-:W-:-:S03]  /*119f0*/  @!P3 LOP3.LUT R11, R2, 0xfffffffe, RZ, 0xc0, !PT ;  /* 0xfffffffe020bb812 */ /* 0x002fc600078ec0ff */
[----:B------:R-:W-:Y:S01]  /*11a00*/  @!P1 IMAD.WIDE R14, R15, 0x4, R12 ;  /* 0x000000040f0e9825 */ /* 0x000fe200078e020c */
[----:B-----5:R-:W-:-:S03]  /*11a10*/  @!P4 LOP3.LUT R9, R0, 0xfffffffe, RZ, 0xc0, !PT ;  /* 0xfffffffe0009c812 */ /* 0x020fc600078ec0ff */
[----:B------:R-:W-:-:S04]  /*11a20*/  @!P3 IMAD.WIDE R10, R11, 0x4, R12 ;  /* 0x000000040b0ab825 */ /* 0x000fc800078e020c */
[----:B------:R-:W-:-:S04]  /*11a30*/  @!P4 IMAD.WIDE R8, R9, 0x4, R12 ;  /* 0x000000040908c825 */ /* 0x000fc800078e020c */
[----:B------:R-:W-:Y:S01]  /*11a40*/  @!P0 IMAD.WIDE R12, R17, 0x4, R12 ;  /* 0x00000004110c8825 */ /* 0x000fe200078e020c */
[----:B------:R1:W-:Y:S04]  /*11a50*/  @!P4 ST.E.64 [R8.64], R66 ;  /* 0x000000420800c985 */ /* 0x0003e8000c101b0a */
[----:B------:R1:W-:Y:S04]  /*11a60*/  @!P3 ST.E.64 [R10.64], R70 ;  /* 0x000000460a00b985 */ /* 0x0003e8000c101b0a */
[----:B------:R1:W-:Y:S04]  /*11a70*/  @!P2 ST.E.64 [R18.64], R82 ;  /* 0x000000521200a985 */ /* 0x0003e8000c101b0a */
[----:B------:R1:W-:Y:S04]  /*11a80*/  @!P1 ST.E.64 [R14.64], R86 ;  /* 0x000000560e009985 */ /* 0x0003e8000c101b0a */
[----:B------:R1:W-:Y:S02]  /*11a90*/  @!P0 ST.E.64 [R12.64], R98 ;  /* 0x000000620c008985 */ /* 0x0003e4000c101b0a */
.L_x_456:
[----:B------:R-:W-:Y:S05]  /*11aa0*/  BSYNC B0 ;  /* 0x0000000000007941 */ /* 0x000fea0003800000 */
.L_x_455:
[----:B-1--4-:R1:W4:Y:S01]  /*11ab0*/  SHFL.IDX PT, R13, R6, 0x2, 0x1c1f ;  /* 0x005c1f00060d7f89 */ /* 0x01232200000e0000 */
[----:B------:R-:W-:Y:S03]  /*11ac0*/  BSSY B0, `(.L_x_457) ;  /* 0x0000048000007945 */ /* 0x000fe60003800000 */
[----:B--2---:R1:W2:Y:S01]  /*11ad0*/  SHFL.IDX PT, R12, R7, 0x2, 0x1c1f ;  /* 0x005c1f00070c7f89 */ /* 0x0042a200000e0000 */
[----:B------:R-:W-:Y:S05]  /*11ae0*/  @P5 BRA `(.L_x_458) ;  /* 0x0000045000005947 */ /* 0x000fea0003800000 */
[C---:B------:R-:W-:Y:S02]  /*11af0*/  IADD3 R10, R3.reuse, 0x8, RZ ;  /* 0x00000008030a7810 */ /* 0x040fe40007ffe0ff */
[----:B------:R-:W-:-:S02]  /*11b00*/  IADD3 R9, R3, 0x10, RZ ;  /* 0x0000001003097810 */ /* 0x000fc40007ffe0ff */
[----:B------:R-:W-:Y:S02]  /*11b10*/  ISETP.GE.AND P4, PT, R10, c[0x0][0x3c8], PT ;  /* 0x0000f2000a007a0c */ /* 0x000fe40003f86270 */
[----:B------:R-:W-:Y:S02]  /*11b20*/  IADD3 R8, R3, 0x18, RZ ;  /* 0x0000001803087810 */ /* 0x000fe40007ffe0ff */
[----:B------:R-:W-:Y:S02]  /*11b30*/  ISETP.GE.AND P3, PT, R9, c[0x0][0x3c8], PT ;  /* 0x0000f20009007a0c */ /* 0x000fe40003f66270 */
[C---:B------:R-:W-:Y:S02]  /*11b40*/  IADD3 R2, R3.reuse, 0x20, RZ ;  /* 0x0000002003027810 */ /* 0x040fe40007ffe0ff */
[----:B------:R-:W-:Y:S02]  /*11b50*/  IADD3 R0, R3, 0x28, RZ ;  /* 0x0000002803007810 */ /* 0x000fe40007ffe0ff */
[----:B------:R-:W-:-:S02]  /*11b60*/  ISETP.GE.AND P2, PT, R8, c[0x0][0x3c8], PT ;  /* 0x0000f20008007a0c */ /* 0x000fc40003f46270 */
[----:B------:R-:W-:Y:S02]  /*11b70*/  ISETP.GE.AND P1, PT, R2, c[0x0][0x3c8], PT ;  /* 0x0000f20002007a0c */ /* 0x000fe40003f26270 */
[----:B------:R-:W-:Y:S02]  /*11b80*/  ISETP.GE.AND P0, PT, R0, c[0x0][0x3c8], PT ;  /* 0x0000f20000007a0c */ /* 0x000fe40003f06270 */
[----:B------:R-:W-:Y:S02]  /*11b90*/  ISETP.GE.AND P5, PT, R3, c[0x0][0x3c8], PT ;  /* 0x0000f20003007a0c */ /* 0x000fe40003fa6270 */
[----:B------:R-:W-:Y:S02]  /*11ba0*/  @!P4 LEA.HI R10, R10, R10, RZ, 0x1 ;  /* 0x0000000a0a0ac211 */ /* 0x000fe400078f08ff */
[----:B------:R-:W-:Y:S02]  /*11bb0*/  @!P3 LEA.HI R9, R9, R9, RZ, 0x1 ;  /* 0x000000090909b211 */ /* 0x000fe400078f08ff */
[----:B------:R-:W-:-:S02]  /*11bc0*/  @!P4 LOP3.LUT R11, R10, 0xfffffffe, RZ, 0xc0, !PT ;  /* 0xfffffffe0a0bc812 */ /* 0x000fc400078ec0ff */
[----:B------:R-:W-:Y:S02]  /*11bd0*/  @!P2 LEA.HI R8, R8, R8, RZ, 0x1 ;  /* 0x000000080808a211 */ /* 0x000fe400078f08ff */
[----:B------:R-:W-:Y:S01]  /*11be0*/  @!P3 LOP3.LUT R9, R9, 0xfffffffe, RZ, 0xc0, !PT ;  /* 0xfffffffe0909b812 */ /* 0x000fe200078ec0ff */
[--C-:B--2-4-:R-:W-:Y:S01]  /*11bf0*/  @!P4 IMAD.WIDE R18, R11, 0x4, R12.reuse ;  /* 0x000000040b12c825 */ /* 0x114fe200078e020c */
[----:B------:R-:W-:Y:S02]  /*11c00*/  @!P1 LEA.HI R2, R2, R2, RZ, 0x1 ;  /* 0x0000000202029211 */ /* 0x000fe400078f08ff */
[----:B------:R-:W-:Y:S01]  /*11c10*/  @!P0 LEA.HI R0, R0, R0, RZ, 0x1 ;  /* 0x0000000000008211 */ /* 0x000fe200078f08ff */
[--C-:B------:R-:W-:Y:S01]  /*11c20*/  @!P5 IMAD.WIDE R14, R3, 0x4, R12.reuse ;  /* 0x00000004030ed825 */ /* 0x100fe200078e020c */
[----:B------:R-:W-:Y:S02]  /*11c30*/  @!P2 LOP3.LUT R17, R8, 0xfffffffe, RZ, 0xc0, !PT ;  /* 0xfffffffe0811a812 */ /* 0x000fe400078ec0ff */
[----:B------:R-:W-:Y:S01]  /*11c40*/  @!P1 LOP3.LUT R11, R2, 0xfffffffe, RZ, 0xc0, !PT ;  /* 0xfffffffe020b9812 */ /* 0x000fe200078ec0ff */
[--C-:B------:R-:W-:Y:S01]  /*11c50*/  @!P3 IMAD.WIDE R20, R9, 0x4, R12.reuse ;  /* 0x000000040914b825 */ /* 0x100fe200078e020c */
[----:B------:R-:W-:Y:S01]  /*11c60*/  @!P0 LOP3.LUT R9, R0, 0xfffffffe, RZ, 0xc0, !PT ;  /* 0xfffffffe00098812 */ /* 0x000fe200078ec0ff */
[----:B------:R2:W-:Y:S01]  /*11c70*/  @!P5 ST.E.64 [R14.64], R140 ;  /* 0x0000008c0e00d985 */ /* 0x0005e2000c101b0a */
[----:B------:R-:W-:Y:S01]  /*11c80*/  IADD3 R0, R3, 0x30, RZ ;  /* 0x0000003003007810 */ /* 0x000fe20007ffe0ff */
[--C-:B------:R-:W-:Y:S01]  /*11c90*/  @!P1 IMAD.WIDE R10, R11, 0x4, R12.reuse ;  /* 0x000000040b0a9825 */ /* 0x100fe200078e020c */
[C---:B------:R-:W-:Y:S01]  /*11ca0*/  IADD3 R2, R3.reuse, 0x38, RZ ;  /* 0x0000003803027810 */ /* 0x040fe20007ffe0ff */
[----:B------:R-:W-:Y:S01]  /*11cb0*/  @!P4 ST.E.64 [R18.64], R136 ;  /* 0x000000881200c985 */ /* 0x000fe2000c101b0a */
[----:B------:R-:W-:Y:S01]  /*11cc0*/  IADD3 R23, R3, 0x40, RZ ;  /* 0x0000004003177810 */ /* 0x000fe20007ffe0ff */
[----:B------:R-:W-:Y:S01]  /*11cd0*/  @!P0 IMAD.WIDE R8, R9, 0x4, R12 ;  /* 0x0000000409088825 */ /* 0x000fe200078e020c */
[----:B------:R-:W-:Y:S01]  /*11ce0*/  IADD3 R22, R3, 0x48, RZ ;  /* 0x0000004803167810 */ /* 0x000fe20007ffe0ff */
[----:B------:R4:W-:Y:S01]  /*11cf0*/  @!P3 ST.E.64 [R20.64], R108 ;  /* 0x0000006c1400b985 */ /* 0x0009e2000c101b0a */
[----:B------:R-:W-:-:S02]  /*11d00*/  ISETP.GE.AND P5, PT, R0, c[0x0][0x3c8], PT ;  /* 0x0000f20000007a0c */ /* 0x000fc40003fa6270 */
[----:B------:R-:W-:Y:S02]  /*11d10*/  IADD3 R16, R3, 0x58, RZ ;  /* 0x0000005803107810 */ /* 0x000fe40007ffe0ff */
[----:B------:R-:W-:Y:S02]  /*11d20*/  ISETP.GE.AND P4, PT, R2, c[0x0][0x3c8], PT ;  /* 0x0000f20002007a0c */ /* 0x000fe40003f86270 */
[----:B------:R-:W-:-:S07]  /*11d30*/  ISETP.GE.AND P3, PT, R23, c[0x0][0x3c8], PT ;  /* 0x0000f20017007a0c */ /* 0x000fce0003f66270 */
[----:B------:R-:W-:-:S04]  /*11d40*/  @!P5 LEA.HI R0, R0, R0, RZ, 0x1 ;  /* 0x000000000000d211 */ /* 0x000fc800078f08ff */
[----:B------:R-:W-:Y:S02]  /*11d50*/  @!P4 LEA.HI R2, R2, R2, RZ, 0x1 ;  /* 0x000000020202c211 */ /* 0x000fe400078f08ff */
[----:B------:R-:W-:Y:S01]  /*11d60*/  @!P3 LEA.HI R23, R23, R23, RZ, 0x1 ;  /* 0x000000171717b211 */ /* 0x000fe200078f08ff */
[--C-:B--2---:R-:W-:Y:S01]  /*11d70*/  @!P2 IMAD.WIDE R14, R17, 0x4, R12.reuse ;  /* 0x00000004110ea825 */ /* 0x104fe200078e020c */
[----:B------:R-:W-:Y:S02]  /*11d80*/  IADD3 R17, R3, 0x50, RZ ;  /* 0x0000005003117810 */ /* 0x000fe40007ffe0ff */
[----:B------:R-:W-:Y:S02]  /*11d90*/  @!P3 LOP3.LUT R23, R23, 0xfffffffe, RZ, 0xc0, !PT ;  /* 0xfffffffe1717b812 */ /* 0x000fe400078ec0ff */
[----:B------:R2:W-:Y:S01]  /*11da0*/  @!P2 ST.E.64 [R14.64], R112 ;  /* 0x000000700e00a985 */ /* 0x0005e2000c101b0a */
[----:B------:R-:W-:Y:S02]  /*11db0*/  ISETP.GE.AND P2, PT, R22, c[0x0][0x3c8], PT ;  /* 0x0000f20016007a0c */ /* 0x000fe40003f46270 */
[----:B----4-:R-:W-:Y:S01]  /*11dc0*/  @!P3 IMAD.WIDE R20, R23, 0x4, R12 ;  /* 0x000000041714b825 */ /* 0x010fe200078e020c */
[----:B------:R4:W-:Y:S01]  /*11dd0*/  @!P1 ST.E.64 [R10.64], R124 ;  /* 0x0000007c0a009985 */ /* 0x0009e2000c101b0a */
[----:B------:R-:W-:-:S03]  /*11de0*/  ISETP.GE.AND P1, PT, R17, c[0x0][0x3c8], PT ;  /* 0x0000f20011007a0c */ /* 0x000fc60003f26270 */
[----:B------:R5:W-:Y:S01]  /*11df0*/  @!P0 ST.E.64 [R8.64], R132 ;  /* 0x0000008408008985 */ /* 0x000be2000c101b0a */
[----:B------:R-:W-:-:S05]  /*11e00*/  ISETP.GE.AND P0, PT, R16, c[0x0][0x3c8], PT ;  /* 0x0000f20010007a0c */ /* 0x000fca0003f06270 */
[----:B------:R-:W-:-:S04]  /*11e10*/  @!P2 LEA.HI R22, R22, R22, RZ, 0x1 ;  /* 0x000000161616a211 */ /* 0x000fc800078f08ff */
[----:B------:R-:W-:-:S04]  /*11e20*/  @!P1 LEA.HI R17, R17, R17, RZ, 0x1 ;  /* 0x0000001111119211 */ /* 0x000fc800078f08ff */
[----:B------:R-:W-:Y:S02]  /*11e30*/  @!P0 LEA.HI R16, R16, R16, RZ, 0x1 ;  /* 0x0000001010108211 */ /* 0x000fe400078f08ff */
[----:B------:R-:W-:Y:S02]  /*11e40*/  @!P1 LOP3.LUT R17, R17, 0xfffffffe, RZ, 0xc0, !PT ;  /* 0xfffffffe11119812 */ /* 0x000fe400078ec0ff */
[----:B------:R-:W-:Y:S02]  /*11e50*/  @!P0 LOP3.LUT R19, R16, 0xfffffffe, RZ, 0xc0, !PT ;  /* 0xfffffffe10138812 */ /* 0x000fe400078ec0ff */
[----:B--2---:R-:W-:Y:S01]  /*11e60*/  @!P2 LOP3.LUT R15, R22, 0xfffffffe, RZ, 0xc0, !PT ;  /* 0xfffffffe160fa812 */ /* 0x004fe200078ec0ff */
[----:B------:R-:W-:Y:S01]  /*11e70*/  @!P1 IMAD.WIDE R16, R17, 0x4, R12 ;  /* 0x0000000411109825 */ /* 0x000fe200078e020c */
[----:B----4-:R-:W-:-:S03]  /*11e80*/  @!P4 LOP3.LUT R11, R2, 0xfffffffe, RZ, 0xc0, !PT ;  /* 0xfffffffe020bc812 */ /* 0x010fc600078ec0ff */
        /* <DEDUP_REMOVED lines=9> */
[----:B------:R2:W-:Y:S04]  /*11f20*/  @!P1 ST.E.64 [R16.64], R88 ;  /* 0x0000005810009985 */ /* 0x0005e8000c101b0a */
[----:B------:R2:W-:Y:S02]  /*11f30*/  @!P0 ST.E.64 [R12.64], R4 ;  /* 0x000000040c008985 */ /* 0x0005e4000c101b0a */
.L_x_458:
[----:B------:R-:W-:Y:S05]  /*11f40*/  BSYNC B0 ;  /* 0x0000000000007941 */ /* 0x000fea0003800000 */
.L_x_457:
[----:B--2---:R2:W1:Y:S04]  /*11f50*/  SHFL.IDX PT, R9, R6, 0x3, 0x1c1f ;  /* 0x007c1f0006097f89 */ /* 0x00446800000e0000 */
[----:B------:R2:W4:Y:S01]  /*11f60*/  SHFL.IDX PT, R8, R7, 0x3, 0x1c1f ;  /* 0x007c1f0007087f89 */ /* 0x00052200000e0000 */
[----:B------:R-:W-:Y:S05]  /*11f70*/  @P6 EXIT ;  /* 0x000000000000694d */ /* 0x000fea0003800000 */
[C---:B-12---:R-:W-:Y:S02]  /*11f80*/  IADD3 R6, R3.reuse, 0x8, RZ ;  /* 0x0000000803067810 */ /* 0x046fe40007ffe0ff */
        /* <DEDUP_REMOVED lines=12> */
[----:B----4-:R-:W-:Y:S01]  /*12050*/  @!P3 IMAD.WIDE R10, R3, 0x4, R8 ;  /* 0x00000004030ab825 */ /* 0x010fe200078e0208 */
[----:B------:R-:W-:-:S02]  /*12060*/  @!P2 LOP3.LUT R6, R6, 0xfffffffe, RZ, 0xc0, !PT ;  /* 0xfffffffe0606a812 */ /* 0x000fc400078ec0ff */
[----:B------:R-:W-:Y:S02]  /*12070*/  @!P1 LOP3.LUT R5, R5, 0xfffffffe, RZ, 0xc0, !PT ;  /* 0xfffffffe05059812 */ /* 0x000fe400078ec0ff */
[----:B------:R-:W-:Y:S01]  /*12080*/  @!P0 LOP3.LUT R4, R4, 0xfffffffe, RZ, 0xc0, !PT ;  /* 0xfffffffe04048812 */ /* 0x000fe200078ec0ff */
[--C-:B------:R-:W-:Y:S01]  /*12090*/  @!P2 IMAD.WIDE R6, R6, 0x4, R8.reuse ;  /* 0x000000040606a825 */ /* 0x100fe200078e0208 */
[----:B------:R-:W-:Y:S01]  /*120a0*/  ISETP.GE.AND P5, PT, R0, c[0x0][0x3c8], PT ;  /* 0x0000f20000007a0c */ /* 0x000fe20003fa6270 */
[----:B------:R-:W-:Y:S01]  /*120b0*/  @!P3 ST.E.64 [R10.64], R142 ;  /* 0x0000008e0a00b985 */ /* 0x000fe2000c101b0a */
[----:B------:R-:W-:Y:S01]  /*120c0*/  IADD3 R18, R3, 0x30, RZ ;  /* 0x0000003003127810 */ /* 0x000fe20007ffe0ff */
[--C-:B------:R-:W-:Y:S01]  /*120d0*/  @!P1 IMAD.WIDE R12, R5, 0x4, R8.reuse ;  /* 0x00000004050c9825 */ /* 0x100fe200078e0208 */
[C---:B------:R-:W-:Y:S01]  /*120e0*/  IADD3 R17, R3.reuse, 0x38, RZ ;  /* 0x0000003803117810 */ /* 0x040fe20007ffe0ff */
[----:B------:R1:W-:Y:S01]  /*120f0*/  @!P2 ST.E.64 [R6.64], R138 ;  /* 0x0000008a0600a985 */ /* 0x0003e2000c101b0a */
[C---:B------:R-:W-:Y:S01]  /*12100*/  IADD3 R16, R3.reuse, 0x40, RZ ;  /* 0x0000004003107810 */ /* 0x040fe20007ffe0ff */
[----:B------:R-:W-:Y:S01]  /*12110*/  @!P0 IMAD.WIDE R4, R4, 0x4, R8 ;  /* 0x0000000404048825 */ /* 0x000fe200078e0208 */
[C---:B------:R-:W-:Y:S01]  /*12120*/  IADD3 R15, R3.reuse, 0x48, RZ ;  /* 0x00000048030f7810 */ /* 0x040fe20007ffe0ff */
[----:B------:R-:W-:Y:S01]  /*12130*/  @!P1 ST.E.64 [R12.64], R110 ;  /* 0x0000006e0c009985 */ /* 0x000fe2000c101b0a */
[----:B------:R-:W-:-:S02]  /*12140*/  IADD3 R14, R3, 0x50, RZ ;  /* 0x00000050030e7810 */ /* 0x000fc40007ffe0ff */
[----:B------:R-:W-:Y:S01]  /*12150*/  ISETP.GE.AND P4, PT, R18, c[0x0][0x3c8], PT ;  /* 0x0000f20012007a0c */ /* 0x000fe20003f86270 */
[----:B------:R2:W-:Y:S01]  /*12160*/  @!P0 ST.E.64 [R4.64], R114 ;  /* 0x0000007204008985 */ /* 0x0005e2000c101b0a */
[----:B------:R-:W-:Y:S02]  /*12170*/  ISETP.GE.AND P3, PT, R17, c[0x0][0x3c8], PT ;  /* 0x0000f20011007a0c */ /* 0x000fe40003f66270 */
[----:B------:R-:W-:Y:S02]  /*12180*/  ISETP.GE.AND P2, PT, R16, c[0x0][0x3c8], PT ;  /* 0x0000f20010007a0c */ /* 0x000fe40003f46270 */
[----:B------:R-:W-:Y:S02]  /*12190*/  ISETP.GE.AND P1, PT, R15, c[0x0][0x3c8], PT ;  /* 0x0000f2000f007a0c */ /* 0x000fe40003f26270 */
[----:B------:R-:W-:Y:S02]  /*121a0*/  ISETP.GE.AND P0, PT, R14, c[0x0][0x3c8], PT ;  /* 0x0000f2000e007a0c */ /* 0x000fe40003f06270 */
[----:B------:R-:W-:-:S02]  /*121b0*/  @!P6 LEA.HI R2, R2, R2, RZ, 0x1 ;  /* 0x000000020202e211 */ /* 0x000fc400078f08ff */
[----:B------:R-:W-:Y:S02]  /*121c0*/  @!P5 LEA.HI R0, R0, R0, RZ, 0x1 ;  /* 0x000000000000d211 */ /* 0x000fe400078f08ff */
[----:B------:R-:W-:Y:S02]  /*121d0*/  @!P4 LEA.HI R18, R18, R18, RZ, 0x1 ;  /* 0x000000121212c211 */ /* 0x000fe400078f08ff */
[----:B------:R-:W-:Y:S02]  /*121e0*/  @!P3 LEA.HI R17, R17, R17, RZ, 0x1 ;  /* 0x000000111111b211 */ /* 0x000fe400078f08ff */
[----:B------:R-:W-:Y:S02]  /*121f0*/  @!P2 LEA.HI R16, R16, R16, RZ, 0x1 ;  /* 0x000000101010a211 */ /* 0x000fe400078f08ff */
[----:B------:R-:W-:Y:S02]  /*12200*/  @!P1 LEA.HI R15, R15, R15, RZ, 0x1 ;  /* 0x0000000f0f0f9211 */ /* 0x000fe400078f08ff */
[----:B-1----:R-:W-:-:S02]  /*12210*/  @!P5 LOP3.LUT R7, R0, 0xfffffffe, RZ, 0xc0, !PT ;  /* 0xfffffffe0007d812 */ /* 0x002fc400078ec0ff */
[----:B------:R-:W-:Y:S02]  /*12220*/  @!P0 LEA.HI R14, R14, R14, RZ, 0x1 ;  /* 0x0000000e0e0e8211 */ /* 0x000fe400078f08ff */
[----:B------:R-:W-:Y:S01]  /*12230*/  @!P4 LOP3.LUT R11, R18, 0xfffffffe, RZ, 0xc0, !PT ;  /* 0xfffffffe120bc812 */ /* 0x000fe200078ec0ff */
[--C-:B------:R-:W-:Y:S01]  /*12240*/  @!P5 IMAD.WIDE R6, R7, 0x4, R8.reuse ;  /* 0x000000040706d825 */ /* 0x100fe200078e0208 */
[----:B------:R-:W-:Y:S02]  /*12250*/  @!P3 LOP3.LUT R17, R17, 0xfffffffe, RZ, 0xc0, !PT ;  /* 0xfffffffe1111b812 */ /* 0x000fe400078ec0ff */
[----:B--2---:R-:W-:Y:S02]  /*12260*/  @!P6 LOP3.LUT R5, R2, 0xfffffffe, RZ, 0xc0, !PT ;  /* 0xfffffffe0205e812 */ /* 0x004fe400078ec0ff */
[----:B------:R-:W-:Y:S02]  /*12270*/  @!P2 LOP3.LUT R13, R16, 0xfffffffe, RZ, 0xc0, !PT ;  /* 0xfffffffe100da812 */ /* 0x000fe400078ec0ff */
[----:B------:R-:W-:Y:S01]  /*12280*/  @!P1 LOP3.LUT R15, R15, 0xfffffffe, RZ, 0xc0, !PT ;  /* 0xfffffffe0f0f9812 */ /* 0x000fe200078ec0ff */
[----:B------:R-:W-:Y:S01]  /*12290*/  @!P6 IMAD.WIDE R4, R5, 0x4, R8 ;  /* 0x000000040504e825 */ /* 0x000fe200078e0208 */
[----:B------:R-:W-:-:S03]  /*122a0*/  IADD3 R3, R3, 0x58, RZ ;  /* 0x0000005803037810 */ /* 0x000fc60007ffe0ff */
[--C-:B------:R-:W-:Y:S01]  /*122b0*/  @!P2 IMAD.WIDE R12, R13, 0x4, R8.reuse ;  /* 0x000000040d0ca825 */ /* 0x100fe200078e0208 */
[----:B------:R1:W-:Y:S04]  /*122c0*/  @!P6 ST.E.64 [R4.64], R126 ;  /* 0x0000007e0400e985 */ /* 0x0003e8000c101b0a */
[----:B------:R2:W-:Y:S01]  /*122d0*/  @!P5 ST.E.64 [R6.64], R134 ;  /* 0x000000860600d985 */ /* 0x0005e2000c101b0a */
[----:B-1----:R-:W-:Y:S01]  /*122e0*/  @!P0 LOP3.LUT R5, R14, 0xfffffffe, RZ, 0xc0, !PT ;  /* 0xfffffffe0e058812 */ /* 0x002fe200078ec0ff */
[----:B------:R-:W-:-:S04]  /*122f0*/  @!P1 IMAD.WIDE R14, R15, 0x4, R8 ;  /* 0x000000040f0e9825 */ /* 0x000fc800078e0208 */
[----:B--2---:R-:W-:-:S04]  /*12300*/  @!P4 IMAD.WIDE R6, R11, 0x4, R8 ;  /* 0x000000040b06c825 */ /* 0x004fc800078e0208 */
[--C-:B------:R-:W-:Y:S01]  /*12310*/  @!P3 IMAD.WIDE R10, R17, 0x4, R8.reuse ;  /* 0x00000004110ab825 */ /* 0x100fe200078e0208 */
[----:B------:R1:W-:Y:S03]  /*12320*/  @!P4 ST.E.64 [R6.64], R58 ;  /* 0x0000003a0600c985 */ /* 0x0003e6000c101b0a */
[----:B------:R-:W-:Y:S01]  /*12330*/  @!P0 IMAD.WIDE R4, R5, 0x4, R8 ;  /* 0x0000000405048825 */ /* 0x000fe200078e0208 */
[----:B------:R1:W-:Y:S04]  /*12340*/  @!P3 ST.E.64 [R10.64], R62 ;  /* 0x0000003e0a00b985 */ /* 0x0003e8000c101b0a */
[----:B------:R1:W-:Y:S04]  /*12350*/  @!P2 ST.E.64 [R12.64], R74 ;  /* 0x0000004a0c00a985 */ /* 0x0003e8000c101b0a */
        /* <DEDUP_REMOVED lines=9> */
.L_x_452:
        /* <DEDUP_REMOVED lines=9> */
[----:B------:R-:W1:Y:S01]  /*12480*/  S2R R5, SR_CTAID.Z ;  /* 0x0000000000057919 */ /* 0x000e620000002700 */
[----:B------:R-:W-:Y:S01]  /*12490*/  USHF.R.S32.HI UR6, URZ, 0x1f, UR9 ;  /* 0x0000001f3f067899 */ /* 0x000fe20008011409 */
[----:B------:R-:W-:Y:S01]  /*124a0*/  ISETP.NE.AND P0, PT, R0, 0x1, PT ;  /* 0x000000010000780c */ /* 0x000fe20003f05270 */
[----:B------:R-:W-:Y:S01]  /*124b0*/  ULDC.64 UR4, c[0x0][0x4d0] ;  /* 0x0001340000047ab9 */ /* 0x000fe20000000a00 */
[----:B------:R-:W2:Y:S01]  /*124c0*/  S2R R3, SR_CTAID.Y ;  /* 0x0000000000037919 */ /* 0x000ea20000002600 */
[----:B------:R-:W-:Y:S01]  /*124d0*/  UIMAD UR6, UR6, UR4, URZ ;  /* 0x00000004060672a4 */ /* 0x000fe2000f8e023f */
[----:B------:R-:W-:Y:S01]  /*124e0*/  IADD3 R2, RZ, -UR9, RZ ;  /* 0x80000009ff027c10 */ /* 0x000fe2000fffe0ff */
[----:B------:R-:W-:Y:S01]  /*124f0*/  UIMAD.WIDE.U32 UR12, UR9, UR4, URZ ;  /* 0x00000004090c72a5 */ /* 0x000fe2000f8e003f */
[----:B------:R-:W-:Y:S01]  /*12500*/  MOV R6, R7 ;  /* 0x0000000700067202 */ /* 0x000fe20000000f00 */
[----:B------:R-:W-:-:S04]  /*12510*/  UIMAD UR4, UR9, UR5, UR6 ;  /* 0x00000005090472a4 */ /* 0x000fc8000f8e0206 */
[----:B------:R-:W-:Y:S01]  /*12520*/  UIADD3 UR4, UR13, UR4, URZ ;  /* 0x000000040d047290 */ /* 0x000fe2000fffe03f */
[----:B------:R-:W-:Y:S01]  /*12530*/  MOV R9, UR13 ;  /* 0x0000000d00097c02 */ /* 0x000fe20008000f00 */
[----:B------:R-:W-:-:S04]  /*12540*/  @P0 IMAD.HI.U32 R4, R7, c[0x0][0x4ec], RZ ;  /* 0x00013b0007040a27 */ /* 0x000fc800078e00ff */
[----:B------:R-:W-:Y:S01]  /*12550*/  IMAD.U32 R8, RZ, RZ, UR12 ;  /* 0x0000000cff087e24 */ /* 0x000fe2000f8e00ff */
[----:B------:R-:W-:Y:S01]  /*12560*/  @P0 SHF.R.U32.HI R6, RZ, c[0x0][0x4f0], R4 ;  /* 0x00013c00ff060a19 */ /* 0x000fe20000011604 */
[----:B------:R-:W-:Y:S01]  /*12570*/  IMAD.U32 R9, RZ, RZ, UR4 ;  /* 0x00000004ff097e24 */ /* 0x000fe2000f8e00ff */
[----:B-1----:R-:W-:-:S03]  /*12580*/  SHF.R.S32.HI R0, RZ, 0x1f, R5 ;  /* 0x0000001fff007819 */ /* 0x002fc60000011405 */
[----:B------:R-:W-:Y:S01]  /*12590*/  IMAD.WIDE.U32 R8, R5, c[0x0][0x4d8], R8 ;  /* 0x0001360005087a25 */ /* 0x000fe200078e0008 */
[----:B------:R-:W-:-:S03]  /*125a0*/  IADD3 R4, -R6, RZ, RZ ;  /* 0x000000ff06047210 */ /* 0x000fc60007ffe1ff */
[----:B------:R-:W-:Y:S02]  /*125b0*/  IMAD R0, R0, c[0x0][0x4d8], RZ ;  /* 0x0001360000007a24 */ /* 0x000fe400078e02ff */
[----:B--2---:R-:W-:Y:S02]  /*125c0*/  IMAD R2, R2, c[0x0][0x550], R3 ;  /* 0x0001540002027a24 */ /* 0x004fe400078e0203 */
[----:B------:R-:W-:Y:S02]  /*125d0*/  IMAD R0, R5, c[0x0][0x4dc], R0 ;  /* 0x0001370005007a24 */ /* 0x000fe400078e0200 */
[----:B------:R-:W-:Y:S01]  /*125e0*/  IMAD R4, R4, c[0x0][0x4e8], R7 ;  /* 0x00013a0004047a24 */ /* 0x000fe200078e0207 */
[----:B------:R-:W-:Y:S01]  /*125f0*/  SHF.R.S32.HI R3, RZ, 0x1f, R2 ;  /* 0x0000001fff037819 */ /* 0x000fe20000011402 */
[----:B------:R-:W-:Y:S01]  /*12600*/  IMAD.IADD R9, R0, 0x1, R9 ;  /* 0x0000000100097824 */ /* 0x000fe200078e0209 */
[----:B------:R-:W-:-:S03]  /*12610*/  SHF.R.S32.HI R0, RZ, 0x1f, R6 ;  /* 0x0000001fff007819 */ /* 0x000fc60000011406 */
[----:B------:R-:W-:Y:S02]  /*12620*/  IMAD R3, R3, c[0x0][0x4e0], RZ ;  /* 0x0001380003037a24 */ /* 0x000fe400078e02ff */
[----:B------:R-:W-:-:S04]  /*12630*/  IMAD.WIDE.U32 R8, R2, c[0x0][0x4e0], R8 ;  /* 0x0001380002087a25 */ /* 0x000fc800078e0008 */
[----:B------:R-:W-:Y:S01]  /*12640*/  IMAD R3, R2, c[0x0][0x4e4], R3 ;  /* 0x0001390002037a24 */ /* 0x000fe200078e0203 */
[----:B------:R-:W-:Y:S02]  /*12650*/  SHF.R.S32.HI R2, RZ, 0x1f, R4 ;  /* 0x0000001fff027819 */ /* 0x000fe40000011404 */
[----:B------:R-:W-:-:S03]  /*12660*/  IADD3 R6, P0, R6, R8, RZ ;  /* 0x0000000806067210 */ /* 0x000fc60007f1e0ff */
[----:B------:R-:W-:Y:S01]  /*12670*/  IMAD R5, R2, c[0x0][0x4c8], RZ ;  /* 0x0001320002057a24 */ /* 0x000fe200078e02ff */
[----:B------:R-:W-:-:S03]  /*12680*/  IADD3.X R7, R0, R9, R3, P0, !PT ;  /* 0x0000000900077210 */ /* 0x000fc600007fe403 */
[C---:B------:R-:W-:Y:S02]  /*12690*/  IMAD R5, R4.reuse, c[0x0][0x4cc], R5 ;  /* 0x0001330004057a24 */ /* 0x040fe400078e0205 */
[----:B------:R-:W-:-:S05]  /*126a0*/  IMAD.WIDE.U32 R6, R4, c[0x0][0x4c8], R6 ;  /* 0x0001320004067a25 */ /* 0x000fca00078e0006 */
[----:B------:R-:W-:Y:S02]  /*126b0*/  IADD3 R5, R7, R5, RZ ;  /* 0x0000000507057210 */ /* 0x000fe40007ffe0ff */
[----:B------:R-:W-:-:S04]  /*126c0*/  LEA R2, P0, R6, c[0x0][0x4a8], 0x2 ;  /* 0x00012a0006027a11 */ /* 0x000fc800078010ff */
[----:B------:R-:W-:Y:S02]  /*126d0*/  LEA.HI.X R3, R6, c[0x0][0x4ac], R5, 0x2, P0 ;  /* 0x00012b0006037a11 */ /* 0x000fe400000f1405 */
[----:B------:R-:W-:-:S05]  /*126e0*/  MOV R5, 0xff800000 ;  /* 0xff80000000057802 */ /* 0x000fca0000000f00 */
[----:B------:R-:W-:Y:S01]  /*126f0*/  STG.E [R2.64], R5 ;  /* 0x0000000502007986 */ /* 0x000fe2000c10190a */
[----:B------:R-:W-:Y:S05]  /*12700*/  EXIT ;  /* 0x000000000000794d */ /* 0x000fea0003800000 */
.L_x_459:
        /* <DEDUP_REMOVED lines=15> */
.L_x_1435:


//--------------------- .text._ZN7cutlass13device_kernelIN5flash19enable_sm80_to_sm89INS1_16FlashAttnFwdSm80INS1_25CollectiveMainloopFwdSm80ILi4ELi1ELb0EN4cute5tupleIJNS5_1CILi128EEENS7_ILi48EEENS7_ILi96EEEEEELi96ENS_6half_tEfNS_4arch4Sm80ELb0ELb1ELb0ELb1ELb0ELb0ELb1ELb1EEENS1_21CollectiveEpilogueFwdINS6_IJS8_SA_S9_EEENS6_IJNS7_ILi1EEESI_SI_EEESC_SE_Li128ELb1ELb1ELb1ELb0EEENS1_36VarlenDynamicPersistentTileSchedulerILi128ELi48ELi128ELi128ELb1ELb1ELb0ELb1ELb0ELb1EEEEEEEEEvNT_6ParamsE --------------------------
	.section	.text._ZN7cutlass13device_kernelIN5flash19enable_sm80_to_sm89INS1_16FlashAttnFwdSm80INS1_25CollectiveMainloopFwdSm80ILi4ELi1ELb0EN4cute5tupleIJNS5_1CILi128EEENS7_ILi48EEENS7_ILi96EEEEEELi96ENS_6half_tEfNS_4arch4Sm80ELb0ELb1ELb0ELb1ELb0ELb0ELb1ELb1EEENS1_21CollectiveEpilogueFwdINS6_IJS8_SA_S9_EEENS6_IJNS7_ILi1EEESI_SI_EEESC_SE_Li128ELb1ELb1ELb1ELb0EEENS1_36VarlenDynamicPersistentTileSchedulerILi128ELi48ELi128ELi128ELb1ELb1ELb0ELb1ELb0ELb1EEEEEEEEEvNT_6ParamsE,"ax",@progbits
	.sectioninfo	@"SHI_REGISTERS=255"
	.align	128
.text._ZN7cutlass13device_kernelIN5flash19enable_sm80_to_sm89INS1_16FlashAttnFwdSm80INS1_25CollectiveMainloopFwdSm80ILi4ELi1ELb0EN4cute5tupleIJNS5_1CILi128EEENS7_ILi48EEENS7_ILi96EEEEEELi96ENS_6half_tEfNS_4arch4Sm80ELb0ELb1ELb0ELb1ELb0ELb0ELb1ELb1EEENS1_21CollectiveEpilogueFwdINS6_IJS8_SA_S9_EEENS6_IJNS7_ILi1EEESI_SI_EEESC_SE_Li128ELb1ELb1ELb1ELb0EEENS1_36VarlenDynamicPersistentTileSchedulerILi128ELi48ELi128ELi128ELb1ELb1ELb0ELb1ELb0ELb1EEEEEEEEEvNT_6ParamsE:
        .type           _ZN7cutlass13device_kernelIN5flash19enable_sm80_to_sm89INS1_16FlashAttnFwdSm80INS1_25CollectiveMainloopFwdSm80ILi4ELi1ELb0EN4cute5tupleIJNS5_1CILi128EEENS7_ILi48EEENS7_ILi96EEEEEELi96ENS_6half_tEfNS_4arch4Sm80ELb0ELb1ELb0ELb1ELb0ELb0ELb1ELb1EEENS1_21CollectiveEpilogueFwdINS6_IJS8_SA_S9_EEENS6_IJNS7_ILi1EEESI_SI_EEESC_SE_Li128ELb1ELb1ELb1ELb0EEENS1_36VarlenDynamicPersistentTileSchedulerILi128ELi48ELi128ELi128ELb1ELb1ELb0ELb1ELb0ELb1EEEEEEEEEvNT_6ParamsE,@function
        .size           _ZN7cutlass13device_kernelIN5flash19enable_sm80_to_sm89INS1_16FlashAttnFwdSm80INS1_25CollectiveMainloopFwdSm80ILi4ELi1ELb0EN4cute5tupleIJNS5_1CILi128EEENS7_ILi48EEENS7_ILi96EEEEEELi96ENS_6half_tEfNS_4arch4Sm80ELb0ELb1ELb0ELb1ELb0ELb0ELb1ELb1EEENS1_21CollectiveEpilogueFwdINS6_IJS8_SA_S9_EEENS6_IJNS7_ILi1EEESI_SI_EEESC_SE_Li128ELb1ELb1ELb1ELb0EEENS1_36VarlenDynamicPersistentTileSchedulerILi128ELi48ELi128ELi128ELb1ELb1ELb0ELb1ELb0ELb1EEEEEEEEEvNT_6ParamsE,(.L_x_1436 - _ZN7cutlass13device_kernelIN5flash19enable_sm80_to_sm89INS1_16FlashAttnFwdSm80INS1_25CollectiveMainloopFwdSm80ILi4ELi1ELb0EN4cute5tupleIJNS5_1CILi128EEENS7_ILi48EEENS7_ILi96EEEEEELi96ENS_6half_tEfNS_4arch4Sm80ELb0ELb1ELb0ELb1ELb0ELb0ELb1ELb1EEENS1_21CollectiveEpilogueFwdINS6_IJS8_SA_S9_EEENS6_IJNS7_ILi1EEESI_SI_EEESC_SE_Li128ELb1ELb1ELb1ELb0EEENS1_36VarlenDynamicPersistentTileSchedulerILi128ELi48ELi128ELi128ELb1ELb1ELb0ELb1ELb0ELb1EEEEEEEEEvNT_6ParamsE)
        .other          _ZN7cutlass13device_kernelIN5flash19enable_sm80_to_sm89INS1_16FlashAttnFwdSm80INS1_25CollectiveMainloopFwdSm80ILi4ELi1ELb0EN4cute5tupleIJNS5_1CILi128EEENS7_ILi48EEENS7_ILi96EEEEEELi96ENS_6half_tEfNS_4arch4Sm80ELb0ELb1ELb0ELb1ELb0ELb0ELb1ELb1EEENS1_21CollectiveEpilogueFwdINS6_IJS8_SA_S9_EEENS6_IJNS7_ILi1EEESI_SI_EEESC_SE_Li128ELb1ELb1ELb1ELb0EEENS1_36VarlenDynamicPersistentTileSchedulerILi128ELi48ELi128ELi128ELb1ELb1ELb0ELb1ELb0ELb1EEEEEEEEEvNT_6ParamsE,@"STO_CUDA_ENTRY STV_DEFAULT"
_ZN7cutlass13device_kernelIN5flash19enable_sm80_to_sm89INS1_16FlashAttnFwdSm80INS1_25CollectiveMainloopFwdSm80ILi4ELi1ELb0EN4cute5tupleIJNS5_1CILi128EEENS7_ILi48EEENS7_ILi96EEEEEELi96ENS_6half_tEfNS_4arch4Sm80ELb0ELb1ELb0ELb1ELb0ELb0ELb1ELb1EEENS1_21CollectiveEpilogueFwdINS6_IJS8_SA_S9_EEENS6_IJNS7_ILi1EEESI_SI_EEESC_SE_Li128ELb1ELb1ELb1ELb0EEENS1_36VarlenDynamicPersistentTileSchedulerILi128ELi48ELi128ELi128ELb1ELb1ELb0ELb1ELb0ELb1EEEEEEEEEvNT_6ParamsE:
        /* <DEDUP_REMOVED lines=10> */
[----:B-1----:R1:W-:Y:S04]  /*00a0*/  @P0 STL.64 [R1+0x18], R4 ;  /* 0x0000180401000387 */ /* 0x0023e80000100a00 */
[----:B------:R1:W-:Y:S04]  /*00b0*/  @P0 STL.64 [R1+0x20], R6 ;  /* 0x0000200601000387 */ /* 0x0003e80000100a00 */
[----:B------:R-:W-:Y:S06]  /*00c0*/  @P0 BAR.ARV 0x4, 0x80 ;  /* 0x0102000000000b1d */ /* 0x000fec0000002000 */
[----:B------:R-:W-:Y:S05]  /*00d0*/  @P0 BRA `(.L_x_460) ;  /* 0x00000fd000000947 */ /* 0x000fea0003800000 */
[----:B------:R-:W-:Y:S01]  /*00e0*/  LOP3.LUT R13, R2, 0x1f, RZ, 0xc0, !PT ;  /* 0x0000001f020d7812 */ /* 0x000fe200078ec0ff */
[----:B------:R-:W-:-:S03]  /*00f0*/  CS2R R8, SRZ ;  /* 0x0000000000087805 */ /* 0x000fc6000001ff00 */
[----:B------:R-:W-:-:S04]  /*0100*/  ISETP.NE.AND P6, PT, R13, 0x1f, PT ;  /* 0x0000001f0d00780c */ /* 0x000fc80003fc5270 */
[----:B------:R-:W-:-:S13]  /*0110*/  ISETP.GE.OR P0, PT, R13, c[0x0][0x53c], !P6 ;  /* 0x00014f000d007a0c */ /* 0x000fda0007706670 */
[----:B-1----:R-:W-:Y:S02]  /*0120*/  @!P0 IMAD.MOV.U32 R4, RZ, RZ, 0x4 ;  /* 0x00000004ff048424 */ /* 0x002fe400078e00ff */
[----:B------:R-:W-:Y:S02]  /*0130*/  @!P0 IMAD.MOV.U32 R2, RZ, RZ, 0x4 ;  /* 0x00000004ff028424 */ /* 0x000fe400078e00ff */
[----:B------:R-:W-:-:S04]  /*0140*/  @!P0 IMAD.WIDE.U32 R4, R13, R4, c[0x0][0x580] ;  /* 0x000160000d048625 */ /* 0x000fc800078e0004 */
[C---:B------:R-:W-:Y:S01]  /*0150*/  @!P0 IMAD.WIDE.U32 R2, R13.reuse, R2, c[0x0][0x578] ;  /* 0x00015e000d028625 */ /* 0x040fe200078e0002 */
[----:B------:R-:W2:Y:S04]  /*0160*/  @!P0 LDG.E R9, [R4.64] ;  /* 0x0000000604098981 */ /* 0x000ea8000c1e1900 */
[----:B------:R-:W2:Y:S01]  /*0170*/  @!P0 LDG.E R8, [R2.64] ;  /* 0x0000000602088981 */ /* 0x000ea2000c1e1900 */
[C---:B------:R-:W-:Y:S01]  /*0180*/  ISETP.NE.AND P5, PT, R13.reuse, RZ, PT ;  /* 0x000000ff0d00720c */ /* 0x040fe20003fa5270 */
[----:B------:R-:W1:Y:S01]  /*0190*/  S2UR UR4, SR_CTAID.X ;  /* 0x00000000000479c3 */ /* 0x000e620000002500 */
[C---:B------:R-:W-:Y:S01]  /*01a0*/  ISETP.GE.U32.AND P4, PT, R13.reuse, 0x2, PT ;  /* 0x000000020d00780c */ /* 0x040fe20003f86070 */
[----:B------:R-:W-:Y:S01]  /*01b0*/  IMAD.MOV.U32 R7, RZ, RZ, RZ ;  /* 0x000000ffff077224 */ /* 0x000fe200078e00ff */
        /* <DEDUP_REMOVED lines=26> */
.L_x_465:
        /* <DEDUP_REMOVED lines=16> */
.L_x_645:
        /* <DEDUP_REMOVED lines=16> */
.L_x_646:
[----:B--2---:R-:W-:-:S05]  /*0560*/  IMAD R0, R0, c[0x0][0x538], RZ ;  /* 0x00014e0000007a24 */ /* 0x004fca00078e02ff */
[----:B------:R-:W-:-:S04]  /*0570*/  IADD3 R6, R0, R6, RZ ;  /* 0x0000000600067210 */ /* 0x000fc80007ffe0ff */
[----:B------:R-:W-:-:S13]  /*0580*/  ISETP.GT.AND P0, PT, R6, UR4, PT ;  /* 0x0000000406007c0c */ /* 0x000fda000bf04270 */
[----:B-1----:R-:W-:Y:S05]  /*0590*/  @!P0 BRA `(.L_x_465) ;  /* 0xfffffdc000008947 */ /* 0x002fea000383ffff */
.L_x_461:
[----:B------:R-:W-:-:S05]  /*05a0*/  IADD3 R11, -R0, R6, RZ ;  /* 0x00000006000b7210 */ /* 0x000fca0007ffe1ff */
[----:B------:R-:W-:-:S05]  /*05b0*/  IMAD R0, R4, c[0x0][0x538], R11 ;  /* 0x00014e0004007a24 */ /* 0x000fca00078e020b */
[----:B------:R-:W-:Y:S01]  /*05c0*/  ISETP.GT.AND P0, PT, R0, UR4, PT ;  /* 0x0000000400007c0c */ /* 0x000fe2000bf04270 */
[----:B------:R-:W-:-:S12]  /*05d0*/  BRA.DIV ~URZ, `(.L_x_466) ;  /* 0x000169127f007947 */ /* 0x000fd8000b800000 */
[----:B------:R-:W-:-:S04]  /*05e0*/  VOTE.ANY R10, PT, !P0 ;  /* 0x00000000000a7806 */ /* 0x000fc800040e0100 */
.L_x_647:
[----:B------:R-:W1:Y:S02]  /*05f0*/  POPC R6, R10 ;  /* 0x0000000a00067309 */ /* 0x000e640000000000 */
[----:B-1----:R-:W-:-:S05]  /*0600*/  IADD3 R0, R6, R7, RZ ;  /* 0x0000000706007210 */ /* 0x002fca0007ffe0ff */
[----:B------:R1:W-:Y:S01]  /*0610*/  STL [R1+0x24], R0 ;  /* 0x0000240001007387 */ /* 0x0003e20000100800 */
[----:B------:R-:W-:Y:S05]  /*0620*/  BRA.DIV ~URZ, `(.L_x_467) ;  /* 0x000169127f007947 */ /* 0x000fea000b800000 */
[----:B------:R2:W3:Y:S01]  /*0630*/  SHFL.IDX PT, R12, R9, R6, 0x1f ;  /* 0x00001f06090c7589 */ /* 0x0004e200000e0000 */
[----:B------:R-:W-:-:S03]  /*0640*/  MOV R7, RZ ;  /* 0x000000ff00077202 */ /* 0x000fc60000000f00 */
[----:B------:R2:W4:Y:S04]  /*0650*/  SHFL.IDX PT, R9, R8, R6, 0x1f ;  /* 0x00001f0608097589 */ /* 0x00052800000e0000 */
.L_x_648:
[----:B------:R-:W-:Y:S01]  /*0660*/  ISETP.NE.AND P0, PT, R10, RZ, PT ;  /* 0x000000ff0a00720c */ /* 0x000fe20003f05270 */
[----:B------:R-:W-:-:S12]  /*0670*/  BSSY B0, `(.L_x_468) ;  /* 0x0000005000007945 */ /* 0x000fd80003800000 */
[----:B------:R-:W-:Y:S05]  /*0680*/  @!P0 BRA `(.L_x_469) ;  /* 0x0000003000008947 */ /* 0x000fea0003800000 */
[----:B------:R-:W-:Y:S01]  /*0690*/  IADD3 R3, R6, -0x1, RZ ;  /* 0xffffffff06037810 */ /* 0x000fe20007ffe0ff */
[----:B------:R-:W-:Y:S05]  /*06a0*/  BRA.DIV ~URZ, `(.L_x_470) ;  /* 0x000169727f007947 */ /* 0x000fea000b800000 */
[----:B------:R1:W2:Y:S02]  /*06b0*/  SHFL.IDX PT, R7, R4, R3, 0x1f ;  /* 0x00001f0304077589 */ /* 0x0002a400000e0000 */
.L_x_469:
[----:B------:R-:W-:Y:S05]  /*06c0*/  BSYNC B0 ;  /* 0x0000000000007941 */ /* 0x000fea0003800000 */
.L_x_468:
[----:B-12---:R-:W-:Y:S01]  /*06d0*/  IMAD R0, R7, c[0x0][0x538], R11 ;  /* 0x00014e0007007a24 */ /* 0x006fe200078e020b */
[----:B----4-:R-:W-:Y:S01]  /*06e0*/  ISETP.NE.AND P0, PT, R9, 0x1, PT ;  /* 0x000000010900780c */ /* 0x010fe20003f05270 */
[----:B------:R-:W-:Y:S03]  /*06f0*/  BSSY B0, `(.L_x_471) ;  /* 0x0000089000007945 */ /* 0x000fe60003800000 */
[----:B------:R1:W-:Y:S01]  /*0700*/  STL [R1+0x18], R0 ;  /* 0x0000180001007387 */ /* 0x0003e20000100800 */
[----:B------:R-:W-:-:S08]  /*0710*/  IADD3 R11, -R0, UR4, RZ ;  /* 0x00000004000b7c10 */ /* 0x000fd0000fffe1ff */
[----:B------:R-:W-:Y:S05]  /*0720*/  @!P0 BRA `(.L_x_472) ;  /* 0x000003f000008947 */ /* 0x000fea0003800000 */
[-C--:B-1-3--:R-:W-:Y:S02]  /*0730*/  IABS R0, R12.reuse ;  /* 0x0000000c00007213 */ /* 0x08afe40000000000 */
[----:B------:R-:W-:-:S03]  /*0740*/  IABS R6, R12 ;  /* 0x0000000c00067213 */ /* 0x000fc60000000000 */
[----:B------:R-:W-:Y:S01]  /*0750*/  IMAD.MOV.U32 R5, RZ, RZ, R0 ;  /* 0x000000ffff057224 */ /* 0x000fe200078e0000 */
[----:B------:R-:W-:-:S03]  /*0760*/  IABS R0, R9 ;  /* 0x0000000900007213 */ /* 0x000fc60000000000 */
[----:B------:R-:W1:Y:S02]  /*0770*/  I2F.RP R2, R5 ;  /* 0x0000000500027306 */ /* 0x000e640000209400 */
[----:B------:R-:W-:Y:S01]  /*0780*/  IMAD.MOV.U32 R8, RZ, RZ, R0 ;  /* 0x000000ffff087224 */ /* 0x000fe200078e0000 */
[----:B------:R-:W-:-:S05]  /*0790*/  IABS R0, R11 ;  /* 0x0000000b00007213 */ /* 0x000fca0000000000 */
[----:B------:R-:W-:Y:S08]  /*07a0*/  I2F.RP R7, R8 ;  /* 0x0000000800077306 */ /* 0x000ff00000209400 */
[----:B-1----:R-:W1:Y:S02]  /*07b0*/  MUFU.RCP R2, R2 ;  /* 0x0000000200027308 */ /* 0x002e640000001000 */
[----:B-1----:R-:W-:-:S06]  /*07c0*/  IADD3 R2, R2, 0xffffffe, RZ ;  /* 0x0ffffffe02027810 */ /* 0x002fcc0007ffe0ff */
[----:B------:R-:W1:Y:S02]  /*07d0*/  F2I.FTZ.U32.TRUNC.NTZ R3, R2 ;  /* 0x0000000200037305 */ /* 0x000e64000021f000 */
[----:B-1----:R-:W-:-:S04]  /*07e0*/  IMAD.MOV R2, RZ, RZ, -R3 ;  /* 0x000000ffff027224 */ /* 0x002fc800078e0a03 */
[----:B------:R-:W-:Y:S02]  /*07f0*/  IMAD R4, R2, R5, RZ ;  /* 0x0000000502047224 */ /* 0x000fe400078e02ff */
[----:B------:R-:W-:-:S04]  /*0800*/  IMAD.MOV.U32 R2, RZ, RZ, RZ ;  /* 0x000000ffff027224 */ /* 0x000fc800078e00ff */
[----:B------:R-:W-:Y:S01]  /*0810*/  IMAD.HI.U32 R2, R3, R4, R2 ;  /* 0x0000000403027227 */ /* 0x000fe200078e0002 */
[----:B------:R-:W-:-:S03]  /*0820*/  MOV R3, R0 ;  /* 0x0000000000037202 */ /* 0x000fc60000000f00 */
[----:B------:R-:W-:Y:S02]  /*0830*/  IMAD.MOV R0, RZ, RZ, -R6 ;  /* 0x000000ffff007224 */ /* 0x000fe400078e0a06 */
        /* <DEDUP_REMOVED lines=28> */
[----:B------:R-:W-:-:S03]  /*0a00*/  IMAD.MOV R5, RZ, RZ, -R4 ;  /* 0x000000ffff057224 */ /* 0x000fc600078e0a04 */
        /* <DEDUP_REMOVED lines=10> */
[----:B------:R-:W-:-:S04]  /*0ab0*/  IMAD.MOV R2, RZ, RZ, -R0 ;  /* 0x000000ffff027224 */ /* 0x000fc800078e0a00 */
[C---:B------:R-:W-:Y:S01]  /*0ac0*/  IMAD R3, R9.reuse, R2, R4 ;  /* 0x0000000209037224 */ /* 0x040fe200078e0204 */
[----:B------:R-:W-:Y:S01]  /*0ad0*/  LEA R2, R9, R0, 0x18 ;  /* 0x0000000009027211 */ /* 0x000fe200078ec0ff */
[----:B------:R-:W-:-:S04]  /*0ae0*/  IMAD R0, R12, R5, R11 ;  /* 0x000000050c007224 */ /* 0x000fc800078e020b */
[----:B------:R-:W-:-:S05]  /*0af0*/  IMAD R2, R3, 0x10000, R2 ;  /* 0x0001000003027824 */ /* 0x000fca00078e0202 */
[----:B------:R1:W-:Y:S01]  /*0b00*/  STL [R1+0x20], R2 ;  /* 0x0000200201007387 */ /* 0x0003e20000100800 */
[----:B------:R-:W-:Y:S05]  /*0b10*/  BRA `(.L_x_473) ;  /* 0x0000046000007947 */ /* 0x000fea0003800000 */
.L_x_472:
[----:B------:R-:W2:Y:S01]  /*0b20*/  LDL R3, [R1+0x24] ;  /* 0x0000240001037983 */ /* 0x000ea20000100800 */
[----:B------:R-:W-:-:S04]  /*0b30*/  IMAD.MOV.U32 R2, RZ, RZ, 0x4 ;  /* 0x00000004ff027424 */ /* 0x000fc800078e00ff */
[----:B--2---:R-:W-:-:S05]  /*0b40*/  IMAD.WIDE R2, R3, R2, c[0x0][0x590] ;  /* 0x0001640003027625 */ /* 0x004fca00078e0202 */
[----:B------:R-:W2:Y:S02]  /*0b50*/  LDG.E R7, [R2.64] ;  /* 0x0000000602077981 */ /* 0x000ea4000c1e1900 */
[----:B--23--:R-:W-:-:S05]  /*0b60*/  IMAD R9, R7, R12, RZ ;  /* 0x0000000c07097224 */ /* 0x00cfca00078e02ff */
[-C--:B-1----:R-:W-:Y:S02]  /*0b70*/  IABS R0, R9.reuse ;  /* 0x0000000900007213 */ /* 0x082fe40000000000 */
[----:B------:R-:W-:-:S03]  /*0b80*/  IABS R8, R9 ;  /* 0x0000000900087213 */ /* 0x000fc60000000000 */
[----:B------:R-:W-:-:S04]  /*0b90*/  IMAD.MOV.U32 R6, RZ, RZ, R0 ;  /* 0x000000ffff067224 */ /* 0x000fc800078e0000 */
[----:B------:R-:W1:Y:S08]  /*0ba0*/  I2F.RP R2, R6 ;  /* 0x0000000600027306 */ /* 0x000e700000209400 */
[----:B-1----:R-:W1:Y:S02]  /*0bb0*/  MUFU.RCP R2, R2 ;  /* 0x0000000200027308 */ /* 0x002e640000001000 */
[----:B-1----:R-:W-:-:S06]  /*0bc0*/  IADD3 R2, R2, 0xffffffe, RZ ;  /* 0x0ffffffe02027810 */ /* 0x002fcc0007ffe0ff */
[----:B------:R-:W1:Y:S02]  /*0bd0*/  F2I.FTZ.U32.TRUNC.NTZ R3, R2 ;  /* 0x0000000200037305 */ /* 0x000e64000021f000 */
[----:B-1----:R-:W-:-:S04]  /*0be0*/  IMAD.MOV R0, RZ, RZ, -R3 ;  /* 0x000000ffff007224 */ /* 0x002fc800078e0a03 */
[----:B------:R-:W-:Y:S01]  /*0bf0*/  IMAD.MOV.U32 R2, RZ, RZ, R0 ;  /* 0x000000ffff027224 */ /* 0x000fe200078e0000 */
[----:B------:R-:W-:-:S03]  /*0c00*/  IABS R0, R11 ;  /* 0x0000000b00007213 */ /* 0x000fc60000000000 */
[----:B------:R-:W-:Y:S01]  /*0c10*/  IMAD R4, R2, R6, RZ ;  /* 0x0000000602047224 */ /* 0x000fe200078e02ff */
[----:B------:R-:W-:Y:S01]  /*0c20*/  MOV R5, R0 ;  /* 0x0000000000057202 */ /* 0x000fe20000000f00 */
[----:B------:R-:W-:-:S04]  /*0c30*/  IMAD.MOV.U32 R2, RZ, RZ, RZ ;  /* 0x000000ffff027224 */ /* 0x000fc800078e00ff */
[----:B------:R-:W-:-:S04]  /*0c40*/  IMAD.HI.U32 R0, R3, R4, R2 ;  /* 0x0000000403007227 */ /* 0x000fc800078e0002 */
[----:B------:R-:W-:Y:S02]  /*0c50*/  IMAD.MOV R2, RZ, RZ, -R8 ;  /* 0x000000ffff027224 */ /* 0x000fe400078e0a08 */
        /* <DEDUP_REMOVED lines=9> */
[----:B------:R-:W-:-:S04]  /*0cf0*/  @P2 IADD3 R0, R0, 0x1, RZ ;  /* 0x0000000100002810 */ /* 0x000fc80007ffe0ff */
[----:B------:R-:W-:-:S05]  /*0d00*/  MOV R4, R0 ;  /* 0x0000000000047202 */ /* 0x000fca0000000f00 */
[----:B------:R-:W-:Y:S01]  /*0d10*/  @!P1 IMAD.MOV R4, RZ, RZ, -R4 ;  /* 0x000000ffff049224 */ /* 0x000fe200078e0a04 */
[----:B------:R-:W-:-:S05]  /*0d20*/  @!P0 LOP3.LUT R4, RZ, R9, RZ, 0x33, !PT ;  /* 0x00000009ff048212 */ /* 0x000fca00078e33ff */
[----:B------:R-:W-:-:S05]  /*0d30*/  IMAD R10, R7, R4, RZ ;  /* 0x00000004070a7224 */ /* 0x000fca00078e02ff */
[----:B------:R-:W-:-:S04]  /*0d40*/  IADD3 R0, -R10, c[0x0][0x538], RZ ;  /* 0x00014e000a007a10 */ /* 0x000fc80007ffe1ff */
[----:B------:R-:W-:-:S04]  /*0d50*/  IMNMX R6, R7, R0, PT ;  /* 0x0000000007067217 */ /* 0x000fc80003800200 */
[----:B------:R-:W-:-:S05]  /*0d60*/  IABS R0, R6 ;  /* 0x0000000600007213 */ /* 0x000fca0000000000 */
[----:B------:R-:W-:-:S04]  /*0d70*/  IMAD.MOV.U32 R5, RZ, RZ, R0 ;  /* 0x000000ffff057224 */ /* 0x000fc800078e0000 */
[----:B------:R-:W1:Y:S08]  /*0d80*/  I2F.RP R2, R5 ;  /* 0x0000000500027306 */ /* 0x000e700000209400 */
[----:B-1----:R-:W1:Y:S02]  /*0d90*/  MUFU.RCP R2, R2 ;  /* 0x0000000200027308 */ /* 0x002e640000001000 */
[----:B-1----:R-:W-:-:S06]  /*0da0*/  IADD3 R2, R2, 0xffffffe, RZ ;  /* 0x0ffffffe02027810 */ /* 0x002fcc0007ffe0ff */
[----:B------:R1:W2:Y:S02]  /*0db0*/  F2I.FTZ.U32.TRUNC.NTZ R3, R2 ;  /* 0x0000000200037305 */ /* 0x0002a4000021f000 */
[----:B-1----:R-:W-:Y:S01]  /*0dc0*/  IMAD.MOV R2, RZ, RZ, -R4 ;  /* 0x000000ffff027224 */ /* 0x002fe200078e0a04 */
[----:B--2---:R-:W-:-:S03]  /*0dd0*/  IADD3 R0, RZ, -R3, RZ ;  /* 0x80000003ff007210 */ /* 0x004fc60007ffe0ff */
[----:B------:R-:W-:Y:S01]  /*0de0*/  IMAD R8, R9, R2, R11 ;  /* 0x0000000209087224 */ /* 0x000fe200078e020b */
[----:B------:R-:W-:Y:S01]  /*0df0*/  IABS R9, R6 ;  /* 0x0000000600097213 */ /* 0x000fe20000000000 */
[----:B------:R-:W-:Y:S02]  /*0e00*/  IMAD.MOV.U32 R7, RZ, RZ, R0 ;  /* 0x000000ffff077224 */ /* 0x000fe400078e0000 */
[----:B------:R-:W-:Y:S01]  /*0e10*/  IMAD.MOV.U32 R2, RZ, RZ, RZ ;  /* 0x000000ffff027224 */ /* 0x000fe200078e00ff */
[----:B------:R-:W-:Y:S01]  /*0e20*/  IABS R0, R8 ;  /* 0x0000000800007213 */ /* 0x000fe20000000000 */
[----:B------:R-:W-:-:S04]  /*0e30*/  IMAD R7, R7, R5, RZ ;  /* 0x0000000507077224 */ /* 0x000fc800078e02ff */
[----:B------:R-:W-:Y:S01]  /*0e40*/  IMAD.MOV.U32 R4, RZ, RZ, R0 ;  /* 0x000000ffff047224 */ /* 0x000fe200078e0000 */
[----:B------:R-:W-:Y:S01]  /*0e50*/  IADD3 R0, RZ, -R9, RZ ;  /* 0x80000009ff007210 */ /* 0x000fe20007ffe0ff */
[----:B------:R-:W-:-:S04]  /*0e60*/  IMAD.HI.U32 R3, R3, R7, R2 ;  /* 0x0000000703037227 */ /* 0x000fc800078e0002 */
[----:B------:R-:W-:Y:S02]  /*0e70*/  IMAD.MOV.U32 R2, RZ, RZ, R0 ;  /* 0x000000ffff027224 */ /* 0x000fe400078e0000 */
[----:B------:R-:W-:Y:S01]  /*0e80*/  IMAD.HI.U32 R0, R3, R4, RZ ;  /* 0x0000000403007227 */ /* 0x000fe200078e00ff */
[----:B------:R-:W-:-:S03]  /*0e90*/  IADD3 R3, R10, 0x1000000, R8 ;  /* 0x010000000a037810 */ /* 0x000fc60007ffe008 */
[----:B------:R-:W-:-:S05]  /*0ea0*/  IMAD R2, R0, R2, R4 ;  /* 0x0000000200027224 */ /* 0x000fca00078e0204 */
[----:B------:R-:W-:-:S13]  /*0eb0*/  ISETP.GT.U32.AND P0, PT, R5, R2, PT ;  /* 0x000000020500720c */ /* 0x000fda0003f04070 */
[----:B------:R-:W-:Y:S01]  /*0ec0*/  @!P0 IMAD.IADD R2, R2, 0x1, -R5 ;  /* 0x0000000102028824 */ /* 0x000fe200078e0a05 */
[----:B------:R-:W-:Y:S02]  /*0ed0*/  @!P0 IADD3 R0, R0, 0x1, RZ ;  /* 0x0000000100008810 */ /* 0x000fe40007ffe0ff */
[----:B------:R-:W-:Y:S02]  /*0ee0*/  ISETP.NE.AND P0, PT, R6, RZ, PT ;  /* 0x000000ff0600720c */ /* 0x000fe40003f05270 */
[----:B------:R-:W-:Y:S02]  /*0ef0*/  ISETP.GE.U32.AND P2, PT, R2, R5, PT ;  /* 0x000000050200720c */ /* 0x000fe40003f46070 */
[----:B------:R-:W-:-:S04]  /*0f00*/  LOP3.LUT R2, R8, R6, RZ, 0x3c, !PT ;  /* 0x0000000608027212 */ /* 0x000fc800078e3cff */
[----:B------:R-:W-:Y:S01]  /*0f10*/  ISETP.GE.AND P1, PT, R2, RZ, PT ;  /* 0x000000ff0200720c */ /* 0x000fe20003f26270 */
[----:B------:R-:W-:-:S06]  /*0f20*/  IMAD.MOV R2, RZ, RZ, -R6 ;  /* 0x000000ffff027224 */ /* 0x000fcc00078e0a06 */
[----:B------:R-:W-:-:S06]  /*0f30*/  @P2 IADD3 R0, R0, 0x1, RZ ;  /* 0x0000000100002810 */ /* 0x000fcc0007ffe0ff */
[----:B------:R-:W-:Y:S02]  /*0f40*/  @!P1 IADD3 R0, -R0, RZ, RZ ;  /* 0x000000ff00009210 */ /* 0x000fe40007ffe1ff */
[----:B------:R-:W-:-:S05]  /*0f50*/  @!P0 LOP3.LUT R0, RZ, R6, RZ, 0x33, !PT ;  /* 0x00000006ff008212 */ /* 0x000fca00078e33ff */
[----:B------:R-:W-:-:S05]  /*0f60*/  IMAD R2, R0, R2, R3 ;  /* 0x0000000200027224 */ /* 0x000fca00078e0203 */
[----:B------:R1:W-:Y:S02]  /*0f70*/  STL [R1+0x20], R2 ;  /* 0x0000200201007387 */ /* 0x0003e40000100800 */
.L_x_473:
[----:B------:R-:W-:Y:S05]  /*0f80*/  BSYNC B0 ;  /* 0x0000000000007941 */ /* 0x000fea0003800000 */
.L_x_471:
[----:B------:R-:W-:-:S04]  /*0f90*/  LOP3.LUT R0, RZ, R0, RZ, 0x33, !PT ;  /* 0x00000000ff007212 */ /* 0x000fc800078e33ff */
[----:B------:R-:W-:-:S05]  /*0fa0*/  IADD3 R0, R0, R12, RZ ;  /* 0x0000000c00007210 */ /* 0x000fca0007ffe0ff */
[----:B------:R2:W-:Y:S01]  /*0fb0*/  STL [R1+0x1c], R0 ;  /* 0x00001c0001007387 */ /* 0x0005e20000100800 */
[----:B------:R-:W-:Y:S05]  /*0fc0*/  BRA `(.L_x_474) ;  /* 0x0000006000007947 */ /* 0x000fea0003800000 */
.L_x_462:
[----:B------:R-:W-:Y:S01]  /*0fd0*/  MOV R0, UR4 ;  /* 0x0000000400007c02 */ /* 0x000fe20008000f00 */
[----:B------:R-:W-:Y:S04]  /*0fe0*/  STL [R1+0x1c], RZ ;  /* 0x00001cff01007387 */ /* 0x000fe80000100800 */
[----:B------:R-:W-:Y:S04]  /*0ff0*/  STL [R1+0x20], RZ ;  /* 0x000020ff01007387 */ /* 0x000fe80000100800 */
[----:B------:R1:W-:Y:S02]  /*1000*/  STL [R1+0x18], R0 ;  /* 0x0000180001007387 */ /* 0x0003e40000100800 */
[----:B-1----:R-:W-:-:S05]  /*1010*/  MOV R0, c[0x0][0x53c] ;  /* 0x00014f0000007a02 */ /* 0x002fca0000000f00 */
[----:B------:R1:W-:Y:S02]  /*1020*/  STL [R1+0x24], R0 ;  /* 0x0000240001007387 */ /* 0x0003e40000100800 */
.L_x_474:
[----:B------:R-:W3:Y:S04]  /*1030*/  LDL R4, [R1+0x18] ;  /* 0x0000180001047983 */ /* 0x000ee80000100800 */
[----:B------:R-:W3:Y:S04]  /*1040*/  LDL R5, [R1+0x1c] ;  /* 0x00001c0001057983 */ /* 0x000ee80000100800 */
[----:B------:R-:W3:Y:S04]  /*1050*/  LDL R6, [R1+0x20] ;  /* 0x0000200001067983 */ /* 0x000ee80000100800 */
[----:B------:R-:W3:Y:S01]  /*1060*/  LDL R7, [R1+0x24] ;  /* 0x0000240001077983 */ /* 0x000ee20000100800 */
[----:B------:R-:W-:Y:S01]  /*1070*/  ISETP.NE.AND P0, PT, R13, RZ, PT ;  /* 0x000000ff0d00720c */ /* 0x000fe20003f05270 */
[----:B------:R-:W-:-:S12]  /*1080*/  WARPSYNC 0xffffffff ;  /* 0xffffffff00007948 */ /* 0x000fd80003800000 */
[----:B---3--:R3:W-:Y:S04]  /*1090*/  @!P0 STS.128 [0xc080], R4 ;  /* 0x00c08004ff008388 */ /* 0x0087e80000000c00 */
[----:B------:R-:W-:Y:S06]  /*10a0*/  BAR.ARV 0x5, 0x80 ;  /* 0x0142000000007b1d */ /* 0x000fec0000002000 */
.L_x_460:
[----:B-12---:R-:W2:Y:S02]  /*10b0*/  LDL R0, [R1+0x24] ;  /* 0x0000240001007983 */ /* 0x006ea40000100800 */
[----:B--2---:R-:W-:-:S13]  /*10c0*/  ISETP.GE.AND P0, PT, R0, c[0x0][0x53c], PT ;  /* 0x00014f0000007a0c */ /* 0x004fda0003f06270 */
[----:B------:R-:W-:Y:S05]  /*10d0*/  @P0 EXIT ;  /* 0x000000000000094d */ /* 0x000fea0003800000 */
[----:B------:R-:W1:Y:S02]  /*10e0*/  S2R R11, SR_TID.X ;  /* 0x00000000000b7919 */ /* 0x000e640000002100 */
[----:B-1----:R-:W-:-:S04]  /*10f0*/  SHF.R.S32.HI R9, RZ, 0x1f, R11 ;  /* 0x0000001fff097819 */ /* 0x002fc8000001140b */
[CC--:B------:R-:W-:Y:S02]  /*1100*/  LEA.HI R17, R9.reuse, R11.reuse, RZ, 0x3 ;  /* 0x0000000b09117211 */ /* 0x0c0fe400078f18ff */
[----:B------:R-:W-:Y:S02]  /*1110*/  LEA.HI R3, R9, R11, RZ, 0x4 ;  /* 0x0000000b09037211 */ /* 0x000fe400078f20ff */
[----:B------:R-:W-:Y:S02]  /*1120*/  LOP3.LUT R2, R17, 0xfffffff8, RZ, 0xc0, !PT ;  /* 0xfffffff811027812 */ /* 0x000fe400078ec0ff */
[----:B---3--:R-:W-:Y:S02]  /*1130*/  SHF.R.S32.HI R5, RZ, 0x4, R3 ;  /* 0x00000004ff057819 */ /* 0x008fe40000011403 */
[----:B------:R-:W-:Y:S01]  /*1140*/  LOP3.LUT R0, R3, 0xfffffff0, RZ, 0xc0, !PT ;  /* 0xfffffff003007812 */ /* 0x000fe200078ec0ff */
[----:B------:R-:W-:Y:S01]  /*1150*/  IMAD.IADD R2, R11, 0x1, -R2 ;  /* 0x000000010b027824 */ /* 0x000fe200078e0a02 */
[----:B------:R-:W-:-:S02]  /*1160*/  LEA.HI R3, R3, R5, RZ, 0x1 ;  /* 0x0000000503037211 */ /* 0x000fc400078f08ff */
[----:B------:R-:W-:Y:S01]  /*1170*/  LEA.HI R6, R9, R11, RZ, 0x2 ;  /* 0x0000000b09067211 */ /* 0x000fe200078f10ff */
[----:B------:R-:W-:Y:S01]  /*1180*/  IMAD.IADD R0, R11, 0x1, -R0 ;  /* 0x000000010b007824 */ /* 0x000fe200078e0a00 */
[----:B------:R-:W-:Y:S02]  /*1190*/  LEA.HI R7, R2, R2, RZ, 0x1 ;  /* 0x0000000202077211 */ /* 0x000fe400078f08ff */
[----:B------:R-:W-:Y:S02]  /*11a0*/  LOP3.LUT R4, R3, 0xfffffffe, RZ, 0xc0, !PT ;  /* 0xfffffffe03047812 */ /* 0x000fe400078ec0ff */
[----:B------:R-:W-:Y:S02]  /*11b0*/  LOP3.LUT R3, R7, 0x3fffffe, RZ, 0xc0, !PT ;  /* 0x03fffffe07037812 */ /* 0x000fe400078ec0ff */
[----:B------:R-:W-:Y:S01]  /*11c0*/  LEA.HI R10, R0, R0, RZ, 0x1 ;  /* 0x00000000000a7211 */ /* 0x000fe200078f08ff */
[----:B------:R-:W-:Y:S01]  /*11d0*/  IMAD.IADD R12, R5, 0x1, -R4 ;  /* 0x00000001050c7824 */ /* 0x000fe200078e0a04 */
[----:B------:R-:W-:Y:S01]  /*11e0*/  SHF.R.S32.HI R4, RZ, 0x3, R17 ;  /* 0x00000003ff047819 */ /* 0x000fe20000011411 */
[----:B------:R-:W-:Y:S01]  /*11f0*/  IMAD.IADD R15, R2, 0x1, -R3 ;  /* 0x00000001020f7824 */ /* 0x000fe200078e0a03 */
[----:B------:R-:W-:-:S02]  /*1200*/  LOP3.LUT R2, R10, 0x7fffffe, RZ, 0xc0, !PT ;  /* 0x07fffffe0a027812 */ /* 0x000fc400078ec0ff */
[----:B------:R-:W-:Y:S02]  /*1210*/  SHF.R.S32.HI R3, RZ, 0x1f, R0 ;  /* 0x0000001fff037819 */ /* 0x000fe40000011400 */
[----:B------:R-:W-:Y:S01]  /*1220*/  LOP3.LUT R5, R6, 0xfffffffc, RZ, 0xc0, !PT ;  /* 0xfffffffc06057812 */ /* 0x000fe200078ec0ff */
[----:B------:R-:W-:Y:S01]  /*1230*/  IMAD.IADD R13, R0, 0x1, -R2 ;  /* 0x00000001000d7824 */ /* 0x000fe200078e0a02 */
[----:B------:R-:W-:Y:S01]  /*1240*/  LEA.HI R16, R3, R0, RZ, 0x3 ;  /* 0x0000000003107211 */ /* 0x000fe200078f18ff */
[----:B------:R-:W-:Y:S01]  /*1250*/  IMAD.SHL.U32 R0, R4, 0x40, RZ ;  /* 0x0000004004007824 */ /* 0x000fe200078e00ff */
[----:B------:R-:W-:Y:S01]  /*1260*/  LEA.HI R9, R9, R11, RZ, 0x5 ;  /* 0x0000000b09097211 */ /* 0x000fe200078f28ff */
[----:B------:R-:W-:Y:S01]  /*1270*/  IMAD.IADD R18, R11, 0x1, -R5 ;  /* 0x000000010b127824 */ /* 0x000fe200078e0a05 */
[----:B------:R-:W-:Y:S02]  /*1280*/  SHF.R.S32.HI R14, RZ, 0x2, R6 ;  /* 0x00000002ff0e7819 */ /* 0x000fe40000011406 */
[----:B------:R-:W-:Y:S01]  /*1290*/  LOP3.LUT R2, R9, 0xffffffe0, RZ, 0xc0, !PT ;  /* 0xffffffe009027812 */ /* 0x000fe200078ec0ff */
[----:B------:R-:W-:Y:S01]  /*12a0*/  IMAD.SHL.U32 R22, R18, 0x8, RZ ;  /* 0x0000000812167824 */ /* 0x000fe200078e00ff */
[----:B------:R-:W-:-:S02]  /*12b0*/  LOP3.LUT R0, R0, 0xc0, RZ, 0xc0, !PT ;  /* 0x000000c000007812 */ /* 0x000fc400078ec0ff */
[----:B------:R-:W-:Y:S01]  /*12c0*/  LEA.HI R5, R6, R14, RZ, 0x1 ;  /* 0x0000000e06057211 */ /* 0x000fe200078f08ff */
[----:B------:R-:W-:Y:S01]  /*12d0*/  IMAD.IADD R21, R11, 0x1, -R2 ;  /* 0x000000010b157824 */ /* 0x000fe200078e0a02 */
[----:B------:R-:W-:Y:S02]  /*12e0*/  SHF.R.U32.HI R4, RZ, 0x3, R0 ;  /* 0x00000003ff047819 */ /* 0x000fe40000011600 */
[----:B------:R-:W-:Y:S02]  /*12f0*/  LOP3.LUT R3, R0, 0x18, R22, 0xf8, !PT ;  /* 0x0000001800037812 */ /* 0x000fe400078ef816 */
[--C-:B------:R-:W-:Y:S02]  /*1300*/  SHF.R.S32.HI R8, RZ, 0x5, R9.reuse ;  /* 0x00000005ff087819 */ /* 0x100fe40000011409 */
[----:B------:R-:W-:Y:S02]  /*1310*/  SHF.R.S32.HI R0, RZ, 0x1f, R9 ;  /* 0x0000001fff007819 */ /* 0x000fe40000011409 */
[----:B------:R-:W-:-:S02]  /*1320*/  LOP3.LUT R2, R5, 0x7fffffe, RZ, 0xc0, !PT ;  /* 0x07fffffe05027812 */ /* 0x000fc400078ec0ff */
[----:B------:R-:W-:Y:S02]  /*1330*/  LEA.HI R0, R0, R8, RZ, 0x2 ;  /* 0x0000000800007211 */ /* 0x000fe400078f10ff */
[----:B------:R-:W-:Y:S01]  /*1340*/  LOP3.LUT R5, R3, R4, RZ, 0x3c, !PT ;  /* 0x0000000403057212 */ /* 0x000fe200078e3cff */
[----:B------:R-:W-:Y:S01]  /*1350*/  IMAD.IADD R2, R14, 0x1, -R2 ;  /* 0x000000010e027824 */ /* 0x000fe200078e0a02 */
[----:B------:R-:W-:Y:S02]  /*1360*/  SHF.R.S32.HI R4, RZ, 0x1f, R6 ;  /* 0x0000001fff047819 */ /* 0x000fe40000011406 */
[----:B------:R-:W-:Y:S02]  /*1370*/  SHF.R.S32.HI R9, RZ, 0x1f, R21 ;  /* 0x0000001fff097819 */ /* 0x000fe40000011415 */
[----:B------:R-:W-:Y:S01]  /*1380*/  LOP3.LUT R3, R0, 0xffffffc, RZ, 0xc0, !PT ;  /* 0x0ffffffc00037812 */ /* 0x000fe200078ec0ff */
[----:B------:R-:W-:Y:S01]  /*1390*/  IMAD R0, R8, 0x8, R2 ;  /* 0x0000000808007824 */ /* 0x000fe200078e0202 */
[----:B------:R-:W-:-:S02]  /*13a0*/  LEA.HI R2, R4, R14, RZ, 0x3 ;  /* 0x0000000e04027211 */ /* 0x000fc400078f18ff */
[----:B------:R-:W-:Y:S01]  /*13b0*/  LEA.HI R11, R9, R21, RZ, 0x2 ;  /* 0x00000015090b7211 */ /* 0x000fe200078f10ff */
[----:B------:R-:W-:Y:S01]  /*13c0*/  IMAD.U32 R5, R0, 0x20, R5 ;  /* 0x0000002000057824 */ /* 0x000fe200078e0005 */
[----:B------:R-:W-:Y:S01]  /*13d0*/  LOP3.LUT R2, R2, 0xfffffff8, RZ, 0xc0, !PT ;  /* 0xfffffff802027812 */ /* 0x000fe200078ec0ff */
[C---:B------:R-:W-:Y:S01]  /*13e0*/  IMAD.IADD R4, R8.reuse, 0x1, -R3 ;  /* 0x0000000108047824 */ /* 0x040fe200078e0a03 */
[----:B------:R-:W-:Y:S01]  /*13f0*/  SHF.R.S32.HI R3, RZ, 0x2, R11 ;  /* 0x00000002ff037819 */ /* 0x000fe2000001140b */
[----:B------:R-:W-:Y:S01]  /*1400*/  IMAD.SHL.U32 R8, R8, 0x200, RZ ;  /* 0x0000020008087824 */ /* 0x000fe200078e00ff */
[----:B------:R-:W-:Y:S01]  /*1410*/  LEA.HI R0, R18, R18, RZ, 0x1 ;  /* 0x0000001212007211 */ /* 0x000fe200078f08ff */
[----:B------:R1:W-:Y:S01]  /*1420*/  STL [R1+0x58], R5 ;  /* 0x0000580501007387 */ /* 0x0003e20000100800 */
[----:B------:R-:W-:Y:S01]  /*1430*/  IADD3 R20, R22, 0x20, RZ ;  /* 0x0000002016147810 */ /* 0x000fe20007ffe0ff */
[----:B------:R-:W-:Y:S01]  /*1440*/  IMAD R19, R4, 0x10, R3 ;  /* 0x0000001004137824 */ /* 0x000fe200078e0203 */
[----:B------:R-:W-:-:S02]  /*1450*/  SHF.R.S32.HI R3, RZ, 0x1, R7 ;  /* 0x00000001ff037819 */ /* 0x000fc40000011407 */
[--C-:B------:R-:W-:Y:S02]  /*1460*/  SHF.R.S32.HI R7, RZ, 0x1, R10.reuse ;  /* 0x00000001ff077819 */ /* 0x100fe4000001140a */
[----:B------:R-:W-:Y:S01]  /*1470*/  SHF.R.S32.HI R10, RZ, 0x1f, R10 ;  /* 0x0000001fff0a7819 */ /* 0x000fe2000001140a */
[----:B------:R-:W-:Y:S01]  /*1480*/  STL [R1+0x60], R19 ;  /* 0x0000601301007387 */ /* 0x000fe20000100800 */
[----:B------:R-:W-:Y:S02]  /*1490*/  LOP3.LUT P2, RZ, R3, 0x2, RZ, 0xc0, !PT ;  /* 0x0000000203ff7812 */ /* 0x000fe4000784c0ff */
[----:B------:R-:W-:Y:S01]  /*14a0*/  SHF.R.S32.HI R23, RZ, 0x1f, R22 ;  /* 0x0000001fff177819 */ /* 0x000fe20000011416 */
[----:B-1----:R-:W-:Y:S01]  /*14b0*/  IMAD.IADD R5, R14, 0x1, -R2 ;  /* 0x000000010e057824 */ /* 0x002fe200078e0a02 */
[C---:B------:R-:W-:Y:S01]  /*14c0*/  LOP3.LUT R2, R0.reuse, 0x1ffffffe, RZ, 0xc0, !PT ;  /* 0x1ffffffe00027812 */ /* 0x040fe200078ec0ff */
[----:B------:R-:W-:-:S03]  /*14d0*/  IMAD.SHL.U32 R0, R0, 0x20, RZ ;  /* 0x0000002000007824 */ /* 0x000fc600078e00ff */
[----:B------:R-:W-:Y:S01]  /*14e0*/  LEA.HI R6, R5, R5, RZ, 0x1 ;  /* 0x0000000505067211 */ /* 0x000fe200078f08ff */
[----:B------:R-:W-:Y:S01]  /*14f0*/  IMAD.IADD R4, R18, 0x1, -R2 ;  /* 0x0000000112047824 */ /* 0x000fe200078e0a02 */
[----:B------:R-:W-:Y:S01]  /*1500*/  LOP3.LUT R0, R0, 0xffffffc0, RZ, 0xc0, !PT ;  /* 0xffffffc000007812 */ /* 0x000fe200078ec0ff */
[----:B------:R-:W-:Y:S01]  /*1510*/  IMAD.SHL.U32 R2, R3, 0x40, RZ ;  /* 0x0000004003027824 */ /* 0x000fe200078e00ff */
[----:B------:R-:W-:Y:S02]  /*1520*/  LOP3.LUT R9, R6, 0x3fffffe, RZ, 0xc0, !PT ;  /* 0x03fffffe06097812 */ /* 0x000fe400078ec0ff */
[----:B------:R-:W-:Y:S01]  /*1530*/  LEA.HI R3, R10, R7, RZ, 0x2 ;  /* 0x000000070a037211 */ /* 0x000fe200078f10ff */
[----:B------:R-:W-:Y:S01]  /*1540*/  IMAD R14, R4, 0x8, R0 ;  /* 0x00000008040e7824 */ /* 0x000fe200078e0200 */
[----:B------:R-:W-:Y:S01]  /*1550*/  LOP3.LUT R0, R2, 0xc0, RZ, 0xc0, !PT ;  /* 0x000000c002007812 */ /* 0x000fe200078ec0ff */
[----:B------:R-:W-:Y:S01]  /*1560*/  IMAD.IADD R9, R5, 0x1, -R9 ;  /* 0x0000000105097824 */ /* 0x000fe200078e0a09 */
[----:B------:R-:W-:Y:S01]  /*1570*/  LOP3.LUT R2, R3, 0xfffffffc, RZ, 0xc0, !PT ;  /* 0xfffffffc03027812 */ /* 0x000fe200078ec0ff */
[----:B------:R-:W-:Y:S01]  /*1580*/  IMAD R3, R18, 0x2, R8 ;  /* 0x0000000212037824 */ /* 0x000fe200078e0208 */
[----:B------:R-:W-:-:S02]  /*1590*/  LOP3.LUT R5, R0, 0x8, R17, 0xf8, !PT ;  /* 0x0000000800057812 */ /* 0x000fc400078ef811 */
[----:B------:R-:W-:Y:S01]  /*15a0*/  SHF.R.U32.HI R4, RZ, 0x3, R0 ;  /* 0x00000003ff047819 */ /* 0x000fe20000011600 */
[----:B------:R-:W-:Y:S01]  /*15b0*/  IMAD.IADD R2, R7, 0x1, -R2 ;  /* 0x0000000107027824 */ /* 0x000fe200078e0a02 */
[----:B------:R-:W-:Y:S01]  /*15c0*/  SHF.R.S32.HI R0, RZ, 0x1, R6 ;  /* 0x00000001ff007819 */ /* 0x000fe20000011406 */
[----:B------:R-:W-:Y:S01]  /*15d0*/  IMAD R6, R9, 0x20, R3 ;  /* 0x0000002009067824 */ /* 0x000fe200078e0203 */
[----:B------:R-:W-:Y:S01]  /*15e0*/  LOP3.LUT R10, R5, R4, RZ, 0x3c, !PT ;  /* 0x00000004050a7212 */ /* 0x000fe200078e3cff */
[----:B------:R-:W-:Y:S01]  /*15f0*/  IMAD.SHL.U32 R5, R16, 0x20, RZ ;  /* 0x0000002010057824 */ /* 0x000fe200078e00ff */
[----:B------:R-:W-:Y:S01]  /*1600*/  LOP3.LUT P3, RZ, R2, 0x2, RZ, 0xc0, !PT ;  /* 0x0000000202ff7812 */ /* 0x000fe2000786c0ff */
[C---:B------:R-:W-:Y:S01]  /*1610*/  IMAD.SHL.U32 R3, R0.reuse, 0x40, RZ ;  /* 0x0000004000037824 */ /* 0x040fe200078e00ff */
[----:B------:R-:W-:Y:S01]  /*1620*/  LOP3.LUT P0, RZ, R0, 0x2, RZ, 0xc0, !PT ;  /* 0x0000000200ff7812 */ /* 0x000fe2000780c0ff */
[----:B------:R-:W-:Y:S01]  /*1630*/  IMAD.SHL.U32 R2, R2, 0x40, RZ ;  /* 0x0000004002027824 */ /* 0x000fe200078e00ff */
[----:B------:R-:W-:Y:S01]  /*1640*/  LOP3.LUT R4, R0, 0x1, RZ, 0xc0, !PT ;  /* 0x0000000100047812 */ /* 0x000fe200078ec0ff */
[C---:B------:R-:W-:Y:S01]  /*1650*/  IMAD.SHL.U32 R7, R12.reuse, 0x8, RZ ;  /* 0x000000080c077824 */ /* 0x040fe200078e00ff */
[----:B------:R-:W-:Y:S01]  /*1660*/  LOP3.LUT R3, R3, 0xc0, RZ, 0xc0, !PT ;  /* 0x000000c003037812 */ /* 0x000fe200078ec0ff */
[----:B------:R-:W-:Y:S01]  /*1670*/  IMAD R9, R12, 0x8, R15 ;  /* 0x000000080c097824 */ /* 0x000fe200078e020f */
[----:B------:R-:W-:-:S02]  /*1680*/  LOP3.LUT R0, R5, 0xffffff00, RZ, 0xc0, !PT ;  /* 0xffffff0005007812 */ /* 0x000fc400078ec0ff */
[----:B------:R-:W-:Y:S02]  /*1690*/  LEA.HI R3, R3, R3, RZ, 0x1d ;  /* 0x0000000303037211 */ /* 0x000fe400078fe8ff */
[----:B------:R-:W-:Y:S02]  /*16a0*/  LOP3.LUT R2, R2, 0xc0, RZ, 0xc0, !PT ;  /* 0x000000c002027812 */ /* 0x000fe400078ec0ff */
[----:B------:R-:W-:Y:S01]  /*16b0*/  ISETP.NE.U32.AND P1, PT, R4, 0x1, PT ;  /* 0x000000010400780c */ /* 0x000fe20003f25070 */
[----:B------:R-:W-:Y:S01]  /*16c0*/  IMAD.IADD R3, R3, 0x1, R6 ;  /* 0x0000000103037824 */ /* 0x000fe200078e0206 */
[----:B------:R-:W-:Y:S01]  /*16d0*/  LOP3.LUT R6, R2, 0x8, R7, 0xf8, !PT ;  /* 0x0000000802067812 */ /* 0x000fe200078ef807 */
[----:B------:R-:W-:Y:S01]  /*16e0*/  IMAD.IADD R4, R0, 0x1, R8 ;  /* 0x0000000100047824 */ /* 0x000fe200078e0208 */
[----:B------:R-:W-:Y:S01]  /*16f0*/  SHF.R.U32.HI R5, RZ, 0x3, R2 ;  /* 0x00000003ff057819 */ /* 0x000fe20000011602 */
[----:B------:R-:W-:Y:S02]  /*1700*/  IMAD.SHL.U32 R18, R3, 0x2, RZ ;  /* 0x0000000203127824 */ /* 0x000fe400078e00ff */
[----:B------:R-:W-:Y:S01]  /*1710*/  IMAD R2, R13, 0x20, R4 ;  /* 0x000000200d027824 */ /* 0x000fe200078e0204 */
[----:B------:R-:W-:Y:S01]  /*1720*/  LOP3.LUT R4, R11, 0x7ffffffc, RZ, 0xc0, !PT ;  /* 0x7ffffffc0b047812 */ /* 0x000fe200078ec0ff */
[----:B------:R-:W-:Y:S01]  /*1730*/  IMAD R7, R13, 0x20, R0 ;  /* 0x000000200d077824 */ /* 0x000fe200078e0200 */
[----:B------:R-:W-:Y:S01]  /*1740*/  LOP3.LUT R3, R6, R5, RZ, 0x3c, !PT ;  /* 0x0000000506037212 */ /* 0x000fe200078e3cff */
[----:B------:R-:W-:Y:S01]  /*1750*/  IMAD.MOV.U32 R6, RZ, RZ, 0x20 ;  /* 0x00000020ff067424 */ /* 0x000fe200078e00ff */
[C---:B------:R-:W-:Y:S01]  /*1760*/  IADD3 R5, R18.reuse, 0x80, RZ ;  /* 0x0000008012057810 */ /* 0x040fe20007ffe0ff */
[----:B------:R-:W-:Y:S01]  /*1770*/  IMAD.IADD R4, R21, 0x1, -R4 ;  /* 0x0000000115047824 */ /* 0x000fe200078e0a04 */
[----:B------:R-:W-:Y:S01]  /*1780*/  IADD3 R17, R18, 0x70, RZ ;  /* 0x0000007012117810 */ /* 0x000fe20007ffe0ff */
[----:B------:R-:W-:Y:S01]  /*1790*/  STL [R1+0x40], R18 ;  /* 0x0000401201007387 */ /* 0x000fe20000100800 */
[----:B------:R-:W-:Y:S01]  /*17a0*/  @P1 IADD3 R17, R5, 0x10, RZ ;  /* 0x0000001005111810 */ /* 0x000fe20007ffe0ff */
[----:B------:R-:W-:Y:S01]  /*17b0*/  IMAD.SHL.U32 R235, R4, 0x2, RZ ;  /* 0x0000000204eb7824 */ /* 0x000fe200078e00ff */
[----:B------:R-:W-:Y:S01]  /*17c0*/  IADD3 R5, R22, 0x40, RZ ;  /* 0x0000004016057810 */ /* 0x000fe20007ffe0ff */
[----:B------:R-:W-:-:S02]  /*17d0*/  IMAD.IADD R2, R3, 0x1, R2 ;  /* 0x0000000103027824 */ /* 0x000fc400078e0202 */
[----:B------:R-:W-:Y:S01]  /*17e0*/  IMAD.U32 R0, R9, 0x20, R10 ;  /* 0x0000002009007824 */ /* 0x000fe200078e000a */
[----:B------:R-:W-:Y:S01]  /*17f0*/  STL [R1+0x44], R17 ;  /* 0x0000441101007387 */ /* 0x000fe20000100800 */
[----:B------:R-:W-:Y:S01]  /*1800*/  IMAD.IADD R3, R3, 0x1, R7 ;  /* 0x0000000103037824 */ /* 0x000fe200078e0207 */
[----:B------:R-:W-:Y:S02]  /*1810*/  SHF.R.S32.HI R7, RZ, 0x1f, R20 ;  /* 0x0000001fff077819 */ /* 0x000fe40000011414 */
[----:B------:R-:W-:Y:S01]  /*1820*/  STL [R1+0x30], R20 ;  /* 0x0000301401007387 */ /* 0x000fe20000100800 */
[----:B------:R-:W-:Y:S02]  /*1830*/  SHF.R.S32.HI R4, RZ, 0x1f, R5 ;  /* 0x0000001fff047819 */ /* 0x000fe40000011405 */
[C---:B------:R-:W-:Y:S01]  /*1840*/  IADD3 R10, R235.reuse, 0x40, RZ ;  /* 0x00000040eb0a7810 */ /* 0x040fe20007ffe0ff */
[----:B------:R1:W-:Y:S01]  /*1850*/  STL [R1+0x34], R5 ;  /* 0x0000340501007387 */ /* 0x0003e20000100800 */
[----:B------:R-:W-:-:S02]  /*1860*/  IADD3 R8, R235, 0x50, RZ ;  /* 0x00000050eb087810 */ /* 0x000fc40007ffe0ff */
[----:B------:R-:W-:Y:S01]  /*1870*/  LEA R180, R0, 0x3c80, 0x1 ;  /* 0x00003c8000b47811 */ /* 0x000fe200078e08ff */
[----:B------:R-:W-:Y:S01]  /*1880*/  STL.64 [R1+0x28], R22 ;  /* 0x0000281601007387 */ /* 0x000fe20000100a00 */
[----:B------:R-:W-:Y:S02]  /*1890*/  SHF.R.S32.HI R0, RZ, 0x1f, R10 ;  /* 0x0000001fff007819 */ /* 0x000fe4000001140a */
[----:B------:R-:W-:Y:S01]  /*18a0*/  SHF.R.S32.HI R0, RZ, 0x1f, R8 ;  /* 0x0000001fff007819 */ /* 0x000fe20000011408 */
[----:B------:R2:W-:Y:S01]  /*18b0*/  STL [R1+0x54], R7 ;  /* 0x0000540701007387 */ /* 0x0005e20000100800 */
[C---:B------:R-:W-:Y:S02]  /*18c0*/  IADD3 R16, R235.reuse, 0x10, RZ ;  /* 0x00000010eb107810 */ /* 0x040fe40007ffe0ff */
[C---:B------:R-:W-:Y:S01]  /*18d0*/  IADD3 R13, R235.reuse, 0x28, RZ ;  /* 0x00000028eb0d7810 */ /* 0x040fe20007ffe0ff */
[----:B------:R3:W-:Y:S01]  /*18e0*/  STL [R1+0x50], R4 ;  /* 0x0000500401007387 */ /* 0x0007e20000100800 */
[----:B------:R-:W-:-:S02]  /*18f0*/  IADD3 R11, R235, 0x38, RZ ;  /* 0x00000038eb0b7810 */ /* 0x000fc40007ffe0ff */
[----:B------:R-:W-:Y:S02]  /*1900*/  IADD3 R185, R180, 0x20, RZ ;  /* 0x00000020b4b97810 */ /* 0x000fe40007ffe0ff */
[----:B------:R-:W-:Y:S02]  /*1910*/  LEA R183, R2, 0x6080, 0x1 ;  /* 0x0000608002b77811 */ /* 0x000fe400078e08ff */
[----:B------:R-:W-:Y:S02]  /*1920*/  LEA R181, R3, 0x1880, 0x1 ;  /* 0x0000188003b57811 */ /* 0x000fe400078e08ff */
[C---:B------:R-:W-:Y:S02]  /*1930*/  IADD3 R15, R235.reuse, 0x18, RZ ;  /* 0x00000018eb0f7810 */ /* 0x040fe40007ffe0ff */
[----:B------:R-:W-:Y:S02]  /*1940*/  IADD3 R12, R235, 0x30, RZ ;  /* 0x00000030eb0c7810 */ /* 0x000fe40007ffe0ff */
[----:B-1----:R-:W-:-:S02]  /*1950*/  SEL R5, R6, 0xffffffe0, !P0 ;  /* 0xffffffe006057807 */ /* 0x002fc40004000000 */
[----:B------:R-:W-:Y:S02]  /*1960*/  IADD3 R9, R235, 0x48, RZ ;  /* 0x00000048eb097810 */ /* 0x000fe40007ffe0ff */
[----:B------:R-:W-:Y:S01]  /*1970*/  @P2 IADD3 R185, R180, -0x20, RZ ;  /* 0xffffffe0b4b92810 */ /* 0x000fe20007ffe0ff */
[----:B------:R-:W-:Y:S01]  /*1980*/  IMAD.IADD R0, R18, 0x1, R5 ;  /* 0x0000000112007824 */ /* 0x000fe200078e0205 */
[----:B------:R-:W-:Y:S01]  /*1990*/  SHF.R.S32.HI R15, RZ, 0x1f, R15 ;  /* 0x0000001fff0f7819 */ /* 0x000fe2000001140f */
[----:B--2---:R-:W-:Y:S01]  /*19a0*/  IMAD.IADD R7, R19, 0x1, R14 ;  /* 0x0000000113077824 */ /* 0x004fe200078e020e */
[C---:B------:R-:W-:Y:S02]  /*19b0*/  IADD3 R19, R235.reuse, 0x8, RZ ;  /* 0x00000008eb137810 */ /* 0x040fe40007ffe0ff */
[----:B------:R-:W-:Y:S02]  /*19c0*/  IADD3 R14, R235, 0x20, RZ ;  /* 0x00000020eb0e7810 */ /* 0x000fe40007ffe0ff */
[----:B------:R1:W-:Y:S01]  /*19d0*/  STL [R1+0x38], R7 ;  /* 0x0000380701007387 */ /* 0x0003e20000100800 */
[----:B---3--:R-:W-:-:S02]  /*19e0*/  SHF.R.S32.HI R4, RZ, 0x1f, R235 ;  /* 0x0000001fff047819 */ /* 0x008fc400000114eb */
[----:B------:R-:W-:Y:S01]  /*19f0*/  SEL R4, R6, 0xffffffe0, !P3 ;  /* 0xffffffe006047807 */ /* 0x000fe20005800000 */
[----:B------:R2:W-:Y:S01]  /*1a00*/  STL [R1+0x4c], R0 ;  /* 0x00004c0001007387 */ /* 0x0005e20000100800 */
[----:B------:R-:W-:Y:S02]  /*1a10*/  SHF.R.S32.HI R6, RZ, 0x1f, R16 ;  /* 0x0000001fff067819 */ /* 0x000fe40000011410 */
[----:B------:R-:W-:Y:S01]  /*1a20*/  SHF.R.S32.HI R6, RZ, 0x1f, R13 ;  /* 0x0000001fff067819 */ /* 0x000fe2000001140d */
[----:B------:R-:W-:Y:S01]  /*1a30*/  IMAD.IADD R184, R183, 0x1, R4 ;  /* 0x00000001b7b87824 */ /* 0x000fe200078e0204 */
[----:B------:R-:W-:Y:S01]  /*1a40*/  SHF.R.S32.HI R6, RZ, 0x1f, R11 ;  /* 0x0000001fff067819 */ /* 0x000fe2000001140b */
[----:B------:R-:W-:Y:S01]  /*1a50*/  IMAD.IADD R182, R4, 0x1, R181 ;  /* 0x0000000104b67824 */ /* 0x000fe200078e02b5 */
[----:B------:R-:W-:Y:S02]  /*1a60*/  SHF.R.S32.HI R19, RZ, 0x1f, R19 ;  /* 0x0000001fff137819 */ /* 0x000fe40000011413 */
[----:B------:R-:W-:-:S02]  /*1a70*/  SHF.R.S32.HI R14, RZ, 0x1f, R14 ;  /* 0x0000001fff0e7819 */ /* 0x000fc4000001140e */
[----:B------:R-:W-:Y:S02]  /*1a80*/  SHF.R.S32.HI R12, RZ, 0x1f, R12 ;  /* 0x0000001fff0c7819 */ /* 0x000fe4000001140c */
[----:B------:R-:W-:Y:S02]  /*1a90*/  SHF.R.S32.HI R9, RZ, 0x1f, R9 ;  /* 0x0000001fff097819 */ /* 0x000fe40000011409 */
[C---:B------:R-:W-:Y:S02]  /*1aa0*/  IADD3 R193, R185.reuse, 0x400, RZ ;  /* 0x00000400b9c17810 */ /* 0x040fe40007ffe0ff */
[C---:B------:R-:W-:Y:S02]  /*1ab0*/  IADD3 R192, R185.reuse, 0x800, RZ ;  /* 0x00000800b9c07810 */ /* 0x040fe40007ffe0ff */
[----:B------:R-:W-:Y:S02]  /*1ac0*/  IADD3 R191, R185, 0xc00, RZ ;  /* 0x00000c00b9bf7810 */ /* 0x000fe40007ffe0ff */
[----:B-1----:R-:W-:-:S02]  /*1ad0*/  IADD3 R7, R235, 0x58, RZ ;  /* 0x00000058eb077810 */ /* 0x002fc40007ffe0ff */
[----:B------:R-:W-:Y:S01]  /*1ae0*/  IADD3 R190, R185, 0x1000, RZ ;  /* 0x00001000b9be7810 */ /* 0x000fe20007ffe0ff */
[----:B--2---:R-:W-:Y:S01]  /*1af0*/  IMAD.IADD R0, R5, 0x1, R17 ;  /* 0x0000000105007824 */ /* 0x004fe200078e0211 */
[----:B------:R-:W-:Y:S02]  /*1b00*/  SHF.R.S32.HI R6, RZ, 0x1f, R7 ;  /* 0x0000001fff067819 */ /* 0x000fe40000011407 */
[C---:B------:R-:W-:Y:S02]  /*1b10*/  IADD3 R189, R185.reuse, 0x1400, RZ ;  /* 0x00001400b9bd7810 */ /* 0x040fe40007ffe0ff */
[----:B------:R1:W-:Y:S01]  /*1b20*/  STL [R1+0x48], R0 ;  /* 0x0000480001007387 */ /* 0x0003e20000100800 */
[C---:B------:R-:W-:Y:S02]  /*1b30*/  IADD3 R188, R185.reuse, 0x1800, RZ ;  /* 0x00001800b9bc7810 */ /* 0x040fe40007ffe0ff */
[C---:B------:R-:W-:Y:S02]  /*1b40*/  IADD3 R187, R185.reuse, 0x1c00, RZ ;  /* 0x00001c00b9bb7810 */ /* 0x040fe40007ffe0ff */
[----:B------:R-:W-:-:S02]  /*1b50*/  IADD3 R186, R185, 0x2000, RZ ;  /* 0x00002000b9ba7810 */ /* 0x000fc40007ffe0ff */
.L_x_644:
[----:B------:R-:W2:Y:S04]  /*1b60*/  LDL R77, [R1+0x24] ;  /* 0x00002400014d7983 */ /* 0x000ea80000100800 */
[----:B------:R-:W3:Y:S01]  /*1b70*/  LDL R15, [R1+0x20] ;  /* 0x00002000010f7983 */ /* 0x000ee20000100800 */
[----:B------:R-:W-:-:S02]  /*1b80*/  ISETP.NE.U32.AND P0, PT, RZ, c[0x0][0x370], PT ;  /* 0x0000dc00ff007a0c */ /* 0x000fc40003f05070 */
[----:B------:R-:W-:Y:S02]  /*1b90*/  ISETP.NE.U32.AND P2, PT, RZ, c[0x0][0x360], PT ;  /* 0x0000d800ff007a0c */ /* 0x000fe40003f45070 */
[----:B------:R-:W-:Y:S02]  /*1ba0*/  ISETP.NE.AND.EX P1, PT, RZ, c[0x0][0x374], PT, P0 ;  /* 0x0000dd00ff007a0c */ /* 0x000fe40003f25300 */
[----:B------:R-:W-:Y:S02]  /*1bb0*/  ISETP.NE.AND.EX P0, PT, RZ, c[0x0][0x364], PT, P2 ;  /* 0x0000d900ff007a0c */ /* 0x000fe40003f05320 */
[----:B------:R-:W-:Y:S02]  /*1bc0*/  ISETP.NE.U32.AND P3, PT, RZ, c[0x0][0x348], PT ;  /* 0x0000d200ff007a0c */ /* 0x000fe40003f65070 */
[----:B------:R-:W-:Y:S02]  /*1bd0*/  ISETP.NE.U32.AND P4, PT, RZ, c[0x0][0x350], PT ;  /* 0x0000d400ff007a0c */ /* 0x000fe40003f85070 */
[----:B------:R-:W-:-:S02]  /*1be0*/  ISETP.NE.AND.EX P3, PT, RZ, c[0x0][0x34c], PT, P3 ;  /* 0x0000d300ff007a0c */ /* 0x000fc40003f65330 */
[----:B------:R-:W-:Y:S01]  /*1bf0*/  ISETP.NE.AND.EX P4, PT, RZ, c[0x0][0x354], PT, P4 ;  /* 0x0000d500ff007a0c */ /* 0x000fe20003f85340 */
[----:B------:R-:W-:Y:S01]  /*1c00*/  IMAD.MOV.U32 R14, RZ, RZ, 0x4 ;  /* 0x00000004ff0e7424 */ /* 0x000fe200078e00ff */
[----:B------:R-:W-:Y:S01]  /*1c10*/  CS2R R12, SRZ ;  /* 0x00000000000c7805 */ /* 0x000fe2000001ff00 */
[----:B------:R-:W-:Y:S02]  /*1c20*/  IMAD.MOV.U32 R4, RZ, RZ, RZ ;  /* 0x000000ffff047224 */ /* 0x000fe400078e00ff */
[----:B--2---:R-:W-:-:S04]  /*1c30*/  @P1 IMAD.WIDE R10, R77, R14, c[0x0][0x370] ;  /* 0x0000dc004d0a1625 */ /* 0x004fc800078e020e */
[CC--:B------:R-:W-:Y:S01]  /*1c40*/  @P0 IMAD.WIDE R8, R77.reuse, R14.reuse, c[0x0][0x360] ;  /* 0x0000d8004d080625 */ /* 0x0c0fe200078e020e */
[----:B------:R2:W5:Y:S03]  /*1c50*/  @P1 LDG.E R4, [R10.64] ;  /* 0x000000060a041981 */ /* 0x000566000c1e1900 */
[CC--:B------:R-:W-:Y:S01]  /*1c60*/  IMAD.WIDE R6, R77.reuse, R14.reuse, c[0x0][0x348] ;  /* 0x0000d2004d067625 */ /* 0x0c0fe200078e020e */
[----:B------:R2:W5:Y:S03]  /*1c70*/  @P0 LDG.E R218, [R8.64] ;  /* 0x0000000608da0981 */ /* 0x000566000c1e1900 */
[----:B------:R-:W-:Y:S01]  /*1c80*/  IMAD.WIDE R2, R77, R14, c[0x0][0x350] ;  /* 0x0000d4004d027625 */ /* 0x000fe200078e020e */
[----:B------:R2:W5:Y:S04]  /*1c90*/  @P3 LDG.E R13, [R6.64] ;  /* 0x00000006060d3981 */ /* 0x000568000c1e1900 */
[----:B------:R2:W5:Y:S01]  /*1ca0*/  @P4 LDG.E R12, [R2.64] ;  /* 0x00000006020c4981 */ /* 0x000562000c1e1900 */
[----:B---3--:R-:W-:-:S05]  /*1cb0*/  LOP3.LUT R76, R15, 0xffff, RZ, 0xc0, !PT ;  /* 0x0000ffff0f4c7812 */ /* 0x008fca00078ec0ff */
[----:B------:R2:W-:Y:S01]  /*1cc0*/  STL [R1+0x3c], R76 ;  /* 0x00003c4c01007387 */ /* 0x0005e20000100800 */
[----:B------:R-:W-:Y:S01]  /*1cd0*/  YIELD ;  /* 0x0000000000007946 */ /* 0x000fe20003800000 */
[----:B------:R-:W-:Y:S05]  /*1ce0*/  @P0 BRA `(.L_x_475) ;  /* 0x0000005000000947 */ /* 0x000fea0003800000 */
[----:B-----5:R-:W-:Y:S01]  /*1cf0*/  MOV R218, c[0x0][0x168] ;  /* 0x00005a0000da7a02 */ /* 0x020fe20000000f00 */
[----:B------:R-:W-:Y:S05]  /*1d00*/  @!P3 BRA `(.L_x_475) ;  /* 0x000000300000b947 */ /* 0x000fea0003800000 */
[----:B------:R-:W3:Y:S04]  /*1d10*/  LDG.E R5, [R6.64] ;  /* 0x0000000606057981 */ /* 0x000ee8000c1e1900 */
[----:B-1----:R-:W3:Y:S02]  /*1d20*/  LDG.E R0, [R6.64+0x4] ;  /* 0x0000040606007981 */ /* 0x002ee4000c1e1900 */
[----:B---3--:R-:W-:Y:S02]  /*1d30*/  IADD3 R218, -R5, R0, RZ ;  /* 0x0000000005da7210 */ /* 0x008fe40007ffe1ff */
.L_x_475:
[----:B------:R-:W-:-:S04]  /*1d40*/  ISETP.NE.U32.AND P0, PT, RZ, c[0x0][0x368], PT ;  /* 0x0000da00ff007a0c */ /* 0x000fc80003f05070 */
[----:B------:R-:W-:-:S13]  /*1d50*/  ISETP.NE.AND.EX P0, PT, RZ, c[0x0][0x36c], PT, P0 ;  /* 0x0000db00ff007a0c */ /* 0x000fda0003f05300 */
[----:B------:R-:W-:Y:S05]  /*1d60*/  @!P0 BRA `(.L_x_476) ;  /* 0x0000003000008947 */ /* 0x000fea0003800000 */
[----:B--2---:R-:W-:-:S05]  /*1d70*/  IMAD.WIDE R2, R77, R14, c[0x0][0x368] ;  /* 0x0000da004d027625 */ /* 0x004fca00078e020e */
[----:B-1----:R1:W5:Y:S01]  /*1d80*/  LDG.E R0, [R2.64] ;  /* 0x0000000602007981 */ /* 0x002362000c1e1900 */
[----:B------:R-:W-:Y:S05]  /*1d90*/  BRA `(.L_x_477) ;  /* 0x0000005000007947 */ /* 0x000fea0003800000 */
.L_x_476:
[----:B-1----:R-:W-:Y:S01]  /*1da0*/  MOV R0, c[0x0][0x1d0] ;  /* 0x0000740000007a02 */ /* 0x002fe20000000f00 */
[----:B------:R-:W-:Y:S05]  /*1db0*/  @!P4 BRA `(.L_x_477) ;  /* 0x000000300000c947 */ /* 0x000fea0003800000 */
[----:B------:R-:W3:Y:S04]  /*1dc0*/  LDG.E R5, [R2.64] ;  /* 0x0000000602057981 */ /* 0x000ee8000c1e1900 */
[----:B------:R-:W3:Y:S02]  /*1dd0*/  LDG.E R0, [R2.64+0x4] ;  /* 0x0000040602007981 */ /* 0x000ee4000c1e1900 */
[----:B---3--:R-:W-:Y:S02]  /*1de0*/  IADD3 R0, -R5, R0, RZ ;  /* 0x0000000005007210 */ /* 0x008fe40007ffe1ff */
.L_x_477:
[----:B-12---:R-:W2:Y:S01]  /*1df0*/  LDL.LU R2, [R1+0x1c] ;  /* 0x00001c0001027983 */ /* 0x006ea20000300800 */
[----:B------:R-:W-:Y:S01]  /*1e00*/  IMAD.MOV.U32 R3, RZ, RZ, c[0x0][0x2c4] ;  /* 0x0000b100ff037624 */ /* 0x000fe200078e00ff */
[----:B------:R-:W-:Y:S01]  /*1e10*/  LOP3.LUT R194, R194, 0xfffff7ff, RZ, 0xc0, !PT ;  /* 0xfffff7ffc2c27812 */ /* 0x000fe200078ec0ff */
[----:B------:R-:W-:-:S02]  /*1e20*/  IMAD.MOV.U32 R6, RZ, RZ, c[0x0][0x32c] ;  /* 0x0000cb00ff067624 */ /* 0x000fc400078e00ff */
[--C-:B-----5:R-:W-:Y:S01]  /*1e30*/  IMAD.IADD R219, R0, 0x1, -R4.reuse ;  /* 0x0000000100db7824 */ /* 0x120fe200078e0a04 */
[----:B------:R-:W-:Y:S01]  /*1e40*/  ISETP.NE.AND P5, PT, R3, 0x1, PT ;  /* 0x000000010300780c */ /* 0x000fe20003fa5270 */
[----:B------:R-:W-:Y:S01]  /*1e50*/  IMAD.IADD R12, R12, 0x1, R4 ;  /* 0x000000010c0c7824 */ /* 0x000fe200078e0204 */
[----:B------:R-:W-:-:S11]  /*1e60*/  ISETP.GE.AND P1, PT, R6, 0x1, PT ;  /* 0x000000010600780c */ /* 0x000fd60003f26270 */
[----:B------:R-:W-:-:S04]  /*1e70*/  @P5 LOP3.LUT R194, R194, 0x800, RZ, 0xfc, !PT ;  /* 0x00000800c2c25812 */ /* 0x000fc800078efcff */
[----:B------:R-:W-:-:S04]  /*1e80*/  LOP3.LUT R194, R194, 0xfffffbff, RZ, 0xc0, !PT ;  /* 0xfffffbffc2c27812 */ /* 0x000fc800078ec0ff */
[----:B------:R-:W-:Y:S01]  /*1e90*/  @P1 LOP3.LUT R194, R194, 0x400, RZ, 0xfc, !PT ;  /* 0x00000400c2c21812 */ /* 0x000fe200078efcff */
[----:B--2---:R-:W-:-:S05]  /*1ea0*/  IMAD.SHL.U32 R20, R2, 0x80, RZ ;  /* 0x0000008002147824 */ /* 0x004fca00078e00ff */
[----:B------:R1:W-:Y:S01]  /*1eb0*/  STL [R1+0x10], R20 ;  /* 0x0000101401007387 */ /* 0x0003e20000100800 */
[----:B------:R-:W-:-:S05]  /*1ec0*/  IADD3 R2, R20, 0x7f, RZ ;  /* 0x0000007f14027810 */ /* 0x000fca0007ffe0ff */
[----:B------:R-:W-:-:S04]  /*1ed0*/  @P5 IMAD.HI.U32 R3, R2, c[0x0][0x2c8], RZ ;  /* 0x0000b20002035a27 */ /* 0x000fc800078e00ff */
[----:B------:R-:W-:Y:S01]  /*1ee0*/  IMAD.MOV.U32 R0, RZ, RZ, R2 ;  /* 0x000000ffff007224 */ /* 0x000fe200078e0002 */
[----:B------:R-:W-:Y:S02]  /*1ef0*/  IADD3 R2, R219, 0x1, -R218 ;  /* 0x00000001db027810 */ /* 0x000fe40007ffe8da */
[----:B------:R-:W-:-:S05]  /*1f00*/  @P5 SHF.R.U32.HI R0, RZ, c[0x0][0x2cc], R3 ;  /* 0x0000b300ff005a19 */ /* 0x000fca0000011603 */
[----:B------:R-:W-:-:S05]  /*1f10*/  IMAD.IADD R0, R2, 0x1, R0 ;  /* 0x0000000102007824 */ /* 0x000fca00078e0200 */
[----:B------:R-:W-:Y:S01]  /*1f20*/  IADD3 R3, R0, c[0x0][0x328], RZ ;  /* 0x0000ca0000037a10 */ /* 0x000fe20007ffe0ff */
[----:B------:R-:W-:Y:S05]  /*1f30*/  @!P1 BRA `(.L_x_478) ;  /* 0x0000010000009947 */ /* 0x000fea0003800000 */
[C---:B------:R-:W-:Y:S01]  /*1f40*/  ISETP.GT.AND P0, PT, R0.reuse, RZ, PT ;  /* 0x000000ff0000720c */ /* 0x040fe20003f04270 */
[----:B------:R-:W-:Y:S01]  /*1f50*/  BSSY B0, `(.L_x_479) ;  /* 0x000000c000007945 */ /* 0x000fe20003800000 */
[----:B------:R-:W-:-:S11]  /*1f60*/  IADD3 R2, R0, -0x1, RZ ;  /* 0xffffffff00027810 */ /* 0x000fd60007ffe0ff */
[----:B------:R-:W-:Y:S05]  /*1f70*/  @P0 BRA `(.L_x_480) ;  /* 0x0000006000000947 */ /* 0x000fea0003800000 */
[----:B------:R-:W-:Y:S01]  /*1f80*/  ISETP.NE.AND P0, PT, R6, 0x1, PT ;  /* 0x000000010600780c */ /* 0x000fe20003f05270 */
[----:B------:R-:W-:-:S12]  /*1f90*/  IMAD.MOV R0, RZ, RZ, -R0 ;  /* 0x000000ffff007224 */ /* 0x000fd800078e0a00 */
[----:B------:R-:W-:-:S05]  /*1fa0*/  @P0 IMAD.HI.U32 R2, R0, c[0x0][0x330], RZ ;  /* 0x0000cc0000020a27 */ /* 0x000fca00078e00ff */
[----:B------:R-:W-:-:S04]  /*1fb0*/  @P0 SHF.R.U32.HI R0, RZ, c[0x0][0x334], R2 ;  /* 0x0000cd00ff000a19 */ /* 0x000fc80000011602 */
[----:B------:R-:W-:Y:S01]  /*1fc0*/  LOP3.LUT R2, RZ, R0, RZ, 0x33, !PT ;  /* 0x00000000ff027212 */ /* 0x000fe200078e33ff */
[----:B------:R-:W-:Y:S05]  /*1fd0*/  BRA `(.L_x_481) ;  /* 0x0000003000007947 */ /* 0x000fea0003800000 */
.L_x_480:
[----:B------:R-:W-:-:S13]  /*1fe0*/  ISETP.NE.AND P0, PT, R6, 0x1, PT ;  /* 0x000000010600780c */ /* 0x000fda0003f05270 */
[----:B------:R-:W-:-:S05]  /*1ff0*/  @P0 IMAD.HI.U32 R0, R2, c[0x0][0x330], RZ ;  /* 0x0000cc0002000a27 */ /* 0x000fca00078e00ff */
[----:B------:R-:W-:Y:S02]  /*2000*/  @P0 SHF.R.U32.HI R2, RZ, c[0x0][0x334], R0 ;  /* 0x0000cd00ff020a19 */ /* 0x000fe40000011600 */
.L_x_481:
[----:B------:R-:W-:Y:S05]  /*2010*/  BSYNC B0 ;  /* 0x0000000000007941 */ /* 0x000fea0003800000 */
.L_x_479:
[----:B------:R-:W-:-:S05]  /*2020*/  IMAD R2, R2, R6, c[0x0][0x32c] ;  /* 0x0000cb0002027624 */ /* 0x000fca00078e0206 */
[----:B------:R-:W-:-:S04]  /*2030*/  IMNMX R3, R3, R2, PT ;  /* 0x0000000203037217 */ /* 0x000fc80003800200 */
.L_x_478:
[----:B------:R-:W-:Y:S01]  /*2040*/  IADD3 R3, R3, 0x2f, RZ ;  /* 0x0000002f03037810 */ /* 0x000fe20007ffe0ff */
[----:B------:R-:W-:Y:S01]  /*2050*/  @P5 IMAD.HI.U32 R4, R20, c[0x0][0x2c8], RZ ;  /* 0x0000b20014045a27 */ /* 0x000fe200078e00ff */
[----:B------:R-:W-:-:S03]  /*2060*/  IADD3 R2, R219, 0x2f, RZ ;  /* 0x0000002fdb027810 */ /* 0x000fc60007ffe0ff */
[----:B------:R-:W-:-:S04]  /*2070*/  IMAD.HI R5, R3, 0x2aaaaaab, RZ ;  /* 0x2aaaaaab03057827 */ /* 0x000fc800078e02ff */
[----:B------:R-:W-:-:S04]  /*2080*/  IMAD.HI R2, R2, 0x2aaaaaab, RZ ;  /* 0x2aaaaaab02027827 */ /* 0x000fc800078e02ff */
[----:B------:R-:W-:Y:S01]  /*2090*/  IMAD.MOV.U32 R0, RZ, RZ, R20 ;  /* 0x000000ffff007224 */ /* 0x000fe200078e0014 */
[----:B------:R-:W-:Y:S01]  /*20a0*/  @P5 SHF.R.U32.HI R0, RZ, c[0x0][0x2cc], R4 ;  /* 0x0000b300ff005a19 */ /* 0x000fe20000011604 */
[----:B------:R-:W-:Y:S01]  /*20b0*/  IMAD.IADD R240, R219, 0x1, -R218 ;  /* 0x00000001dbf07824 */ /* 0x000fe200078e0ada */
[----:B------:R-:W-:Y:S02]  /*20c0*/  SHF.R.U32.HI R4, RZ, 0x1f, R5 ;  /* 0x0000001fff047819 */ /* 0x000fe40000011605 */
[----:B------:R-:W-:Y:S01]  /*20d0*/  SHF.R.U32.HI R3, RZ, 0x1f, R2 ;  /* 0x0000001fff037819 */ /* 0x000fe20000011602 */
[----:B------:R-:W-:Y:S01]  /*20e0*/  IMAD.IADD R0, R240, 0x1, R0 ;  /* 0x00000001f0007824 */ /* 0x000fe200078e0200 */
[----:B------:R-:W-:Y:S02]  /*20f0*/  LEA.HI.SX32 R4, R5, R4, 0x1d ;  /* 0x0000000405047211 */ /* 0x000fe400078feaff */
[----:B------:R-:W-:Y:S02]  /*2100*/  LEA.HI.SX32 R3, R2, R3, 0x1d ;  /* 0x0000000302037211 */ /* 0x000fe400078feaff */
[----:B------:R-:W-:-:S02]  /*2110*/  IADD3 R2, R0, -c[0x0][0x324], RZ ;  /* 0x8000c90000027a10 */ /* 0x000fc40007ffe0ff */
[----:B------:R-:W-:Y:S01]  /*2120*/  IMNMX R10, R3, R4, PT ;  /* 0x00000004030a7217 */ /* 0x000fe20003800200 */
[----:B------:R-:W-:Y:S05]  /*2130*/  @!P1 BRA `(.L_x_482) ;  /* 0x000000f000009947 */ /* 0x000fea0003800000 */
[----:B------:R-:W-:Y:S01]  /*2140*/  ISETP.GT.AND P0, PT, R0, -0x1, PT ;  /* 0xffffffff0000780c */ /* 0x000fe20003f04270 */
[----:B------:R-:W-:-:S12]  /*2150*/  BSSY B0, `(.L_x_483) ;  /* 0x000000b000007945 */ /* 0x000fd80003800000 */
[----:B------:R-:W-:Y:S05]  /*2160*/  @P0 BRA `(.L_x_484) ;  /* 0x0000006000000947 */ /* 0x000fea0003800000 */
[----:B------:R-:W-:Y:S02]  /*2170*/  ISETP.NE.AND P0, PT, R6, 0x1, PT ;  /* 0x000000010600780c */ /* 0x000fe40003f05270 */
[----:B------:R-:W-:-:S11]  /*2180*/  LOP3.LUT R0, RZ, R0, RZ, 0x33, !PT ;  /* 0x00000000ff007212 */ /* 0x000fd600078e33ff */
[----:B------:R-:W-:-:S05]  /*2190*/  @P0 IMAD.HI.U32 R3, R0, c[0x0][0x330], RZ ;  /* 0x0000cc0000030a27 */ /* 0x000fca00078e00ff */
[----:B------:R-:W-:-:S04]  /*21a0*/  @P0 SHF.R.U32.HI R0, RZ, c[0x0][0x334], R3 ;  /* 0x0000cd00ff000a19 */ /* 0x000fc80000011603 */
[----:B------:R-:W-:Y:S01]  /*21b0*/  LOP3.LUT R0, RZ, R0, RZ, 0x33, !PT ;  /* 0x00000000ff007212 */ /* 0x000fe200078e33ff */
[----:B------:R-:W-:Y:S05]  /*21c0*/  BRA `(.L_x_485) ;  /* 0x0000003000007947 */ /* 0x000fea0003800000 */
.L_x_484:
[----:B------:R-:W-:-:S13]  /*21d0*/  ISETP.NE.AND P0, PT, R6, 0x1, PT ;  /* 0x000000010600780c */ /* 0x000fda0003f05270 */
[----:B------:R-:W-:-:S05]  /*21e0*/  @P0 IMAD.HI.U32 R3, R0, c[0x0][0x330], RZ ;  /* 0x0000cc0000030a27 */ /* 0x000fca00078e00ff */
[----:B------:R-:W-:Y:S02]  /*21f0*/  @P0 SHF.R.U32.HI R0, RZ, c[0x0][0x334], R3 ;  /* 0x0000cd00ff000a19 */ /* 0x000fe40000011603 */
.L_x_485:
[----:B------:R-:W-:Y:S05]  /*2200*/  BSYNC B0 ;  /* 0x0000000000007941 */ /* 0x000fea0003800000 */
.L_x_483:
[----:B------:R-:W-:-:S05]  /*2210*/  IMAD R0, R0, c[0x0][0x32c], RZ ;  /* 0x0000cb0000007a24 */ /* 0x000fca00078e02ff */
[----:B------:R-:W-:-:S05]  /*2220*/  IMNMX R2, R2, R0, !PT ;  /* 0x0000000002027217 */ /* 0x000fca0007800200 */
.L_x_482:
[----:B------:R-:W-:Y:S01]  /*2230*/  IMAD.HI R2, R2, 0x2aaaaaab, RZ ;  /* 0x2aaaaaab02027827 */ /* 0x000fe200078e02ff */
[C---:B------:R-:W-:Y:S01]  /*2240*/  LOP3.LUT R3, R15.reuse, 0xff000000, RZ, 0xc0, !PT ;  /* 0xff0000000f037812 */ /* 0x040fe200078ec0ff */
[----:B------:R-:W-:Y:S03]  /*2250*/  BSSY B0, `(.L_x_486) ;  /* 0x000002d000007945 */ /* 0x000fe60003800000 */
[----:B------:R-:W-:Y:S02]  /*2260*/  SHF.R.U32.HI R0, RZ, 0x1f, R2 ;  /* 0x0000001fff007819 */ /* 0x000fe40000011602 */
[----:B------:R-:W-:Y:S02]  /*2270*/  SHF.R.U32.HI R3, RZ, 0x8, R3 ;  /* 0x00000008ff037819 */ /* 0x000fe40000011603 */
[----:B------:R-:W-:Y:S02]  /*2280*/  LEA.HI.SX32 R2, R2, R0, 0x1d ;  /* 0x0000000002027211 */ /* 0x000fe400078feaff */
[----:B------:R-:W-:-:S02]  /*2290*/  LOP3.LUT R0, R15, 0xff0000, RZ, 0xc0, !PT ;  /* 0x00ff00000f007812 */ /* 0x000fc400078ec0ff */
[----:B------:R-:W-:Y:S01]  /*22a0*/  IMNMX R6, RZ, R2, !PT ;  /* 0x00000002ff067217 */ /* 0x000fe20007800200 */
[----:B------:R-:W-:Y:S01]  /*22b0*/  IMAD.MOV.U32 R2, RZ, RZ, RZ ;  /* 0x000000ffff027224 */ /* 0x000fe200078e00ff */
[----:B------:R-:W-:Y:S02]  /*22c0*/  LEA.HI R0, R0, R3, RZ, 0x10 ;  /* 0x0000000300007211 */ /* 0x000fe400078f80ff */
[----:B------:R-:W-:Y:S02]  /*22d0*/  ISETP.GT.AND P0, PT, R10, R6, PT ;  /* 0x000000060a00720c */ /* 0x000fe40003f04270 */
[----:B------:R-:W-:Y:S02]  /*22e0*/  LOP3.LUT R15, R0, 0xff, RZ, 0xc0, !PT ;  /* 0x000000ff000f7812 */ /* 0x000fe400078ec0ff */
[----:B------:R-:W-:-:S03]  /*22f0*/  SHF.R.U32.HI R5, RZ, 0x10, R0 ;  /* 0x00000010ff057819 */ /* 0x000fc60000011600 */
[----:B------:R2:W-:Y:S04]  /*2300*/  STL [R1+0x20], R15 ;  /* 0x0000200f01007387 */ /* 0x0005e80000100800 */
[----:B------:R2:W-:Y:S02]  /*2310*/  STL [R1+0x1c], R5 ;  /* 0x00001c0501007387 */ /* 0x0005e40000100800 */
[----:B------:R-:W-:Y:S05]  /*2320*/  @!P0 BRA `(.L_x_487) ;  /* 0x000001f000008947 */ /* 0x000fea0003800000 */
[----:B------:R-:W-:-:S04]  /*2330*/  ISETP.NE.AND P0, PT, R5, RZ, PT ;  /* 0x000000ff0500720c */ /* 0x000fc80003f05270 */
[----:B------:R-:W-:-:S04]  /*2340*/  SEL R0, R5, c[0x0][0x338], P0 ;  /* 0x0000ce0005007a07 */ /* 0x000fc80000000000 */
[----:B------:R-:W-:Y:S02]  /*2350*/  IABS R3, R0 ;  /* 0x0000000000037213 */ /* 0x000fe40000000000 */
[----:B------:R-:W-:Y:S02]  /*2360*/  IADD3 R7, R0, -0x1, R10 ;  /* 0xffffffff00077810 */ /* 0x000fe40007ffe00a */
[----:B------:R-:W3:Y:S03]  /*2370*/  I2F.RP R2, R3 ;  /* 0x0000000300027306 */ /* 0x000ee60000209400 */
[----:B------:R-:W-:-:S05]  /*2380*/  IMAD.IADD R7, R7, 0x1, -R6 ;  /* 0x0000000107077824 */ /* 0x000fca00078e0a06 */
[----:B------:R-:W-:Y:S01]  /*2390*/  IABS R11, R7 ;  /* 0x00000007000b7213 */ /* 0x000fe20000000000 */
[----:B---3--:R-:W3:Y:S02]  /*23a0*/  MUFU.RCP R2, R2 ;  /* 0x0000000200027308 */ /* 0x008ee40000001000 */
[----:B---3--:R-:W-:-:S06]  /*23b0*/  IADD3 R2, R2, 0xffffffe, RZ ;  /* 0x0ffffffe02027810 */ /* 0x008fcc0007ffe0ff */
[----:B--2---:R-:W2:Y:S02]  /*23c0*/  F2I.FTZ.U32.TRUNC.NTZ R5, R2 ;  /* 0x0000000200057305 */ /* 0x004ea4000021f000 */
[----:B--2---:R-:W-:-:S04]  /*23d0*/  IMAD.MOV R2, RZ, RZ, -R5 ;  /* 0x000000ffff027224 */ /* 0x004fc800078e0a05 */
        /* <DEDUP_REMOVED lines=20> */
.L_x_487:
[----:B------:R-:W-:Y:S05]  /*2520*/  BSYNC B0 ;  /* 0x0000000000007941 */ /* 0x000fea0003800000 */
.L_x_486:
[----:B------:R-:W-:Y:S01]  /*2530*/  IMAD R3, R15, R2, R6 ;  /* 0x000000020f037224 */ /* 0x000fe200078e0206 */
[----:B------:R-:W-:Y:S01]  /*2540*/  PRMT R0, RZ, 0x7610, R0 ;  /* 0x00007610ff007816 */ /* 0x000fe20000000000 */
        /* <DEDUP_REMOVED lines=55> */
[----:B---3--:R-:W-:Y:S01]  /*28c0*/  ISETP.NE.U32.AND P0, PT, RZ, c[0x0][0x340], PT ;  /* 0x0000d000ff007a0c */ /* 0x008fe20003f05070 */
[----:B------:R-:W3:Y:S03]  /*28d0*/  LDL.64 R74, [R1+0x28] ;  /* 0x00002800014a7983 */ /* 0x000ee60000100a00 */
[----:B------:R-:W-:Y:S01]  /*28e0*/  ISETP.NE.AND.EX P0, PT, RZ, c[0x0][0x344], PT, P0 ;  /* 0x0000d100ff007a0c */ /* 0x000fe20003f05300 */
[----:B------:R-:W4:Y:S04]  /*28f0*/  LDL R21, [R1+0x30] ;  /* 0x0000300001157983 */ /* 0x000f280000100800 */
[----:B------:R-:W5:Y:S04]  /*2900*/  LDL R18, [R1+0x34] ;  /* 0x0000340001127983 */ /* 0x000f680000100800 */
[----:B--2---:R-:W2:Y:S04]  /*2910*/  S2R R5, SR_TID.X ;  /* 0x0000000000057919 */ /* 0x004ea80000002100 */
[----:B------:R-:W-:-:S05]  /*2920*/  @P0 IMAD.WIDE R2, R77, R14, c[0x0][0x340] ;  /* 0x0000d0004d020625 */ /* 0x000fca00078e020e */
[----:B------:R1:W5:Y:S01]  /*2930*/  @P0 LDG.E R15, [R2.64] ;  /* 0x00000006020f0981 */ /* 0x000362000c1e1900 */
[----:B------:R-:W-:-:S05]  /*2940*/  SHF.R.S32.HI R0, RZ, 0x1f, R13 ;  /* 0x0000001fff007819 */ /* 0x000fca000001140d */
[----:B------:R-:W-:Y:S01]  /*2950*/  IMAD R0, R0, c[0x0][0x178], RZ ;  /* 0x00005e0000007a24 */ /* 0x000fe200078e02ff */
[--C-:B--2---:R-:W-:Y:S02]  /*2960*/  SHF.R.S32.HI R7, RZ, 0x1f, R5.reuse ;  /* 0x0000001fff077819 */ /* 0x104fe40000011405 */
[----:B------:R-:W-:Y:S02]  /*2970*/  SHF.R.S32.HI R19, RZ, 0x1f, R5 ;  /* 0x0000001fff137819 */ /* 0x000fe40000011405 */
[-C--:B------:R-:W-:Y:S02]  /*2980*/  LEA.HI R7, R7, R5.reuse, RZ, 0x2 ;  /* 0x0000000507077211 */ /* 0x080fe400078f10ff */
[----:B------:R-:W-:Y:S02]  /*2990*/  LEA.HI R19, R19, R5, RZ, 0x2 ;  /* 0x0000000513137211 */ /* 0x000fe400078f10ff */
[----:B------:R-:W-:Y:S01]  /*29a0*/  LOP3.LUT R7, R7, 0xfffffffc, RZ, 0xc0, !PT ;  /* 0xfffffffc07077812 */ /* 0x000fe200078ec0ff */
[C---:B------:R-:W-:Y:S01]  /*29b0*/  IMAD R0, R13.reuse, c[0x0][0x17c], R0 ;  /* 0x00005f000d007a24 */ /* 0x040fe200078e0200 */
[----:B------:R-:W-:Y:S01]  /*29c0*/  SHF.R.S32.HI R19, RZ, 0x2, R19 ;  /* 0x00000002ff137819 */ /* 0x000fe20000011413 */
[----:B-1----:R-:W-:-:S04]  /*29d0*/  IMAD.WIDE.U32 R2, R13, c[0x0][0x178], RZ ;  /* 0x00005e000d027a25 */ /* 0x002fc800078e00ff */
[----:B------:R-:W-:Y:S02]  /*29e0*/  IMAD.IADD R7, R5, 0x1, -R7 ;  /* 0x0000000105077824 */ /* 0x000fe400078e0a07 */
[----:B------:R-:W-:Y:S01]  /*29f0*/  IMAD.IADD R5, R3, 0x1, R0 ;  /* 0x0000000103057824 */ /* 0x000fe200078e0200 */
[----:B------:R-:W-:Y:S02]  /*2a00*/  SHF.R.S32.HI R14, RZ, 0x1f, R77 ;  /* 0x0000001fff0e7819 */ /* 0x000fe4000001144d */
[----:B------:R-:W-:Y:S01]  /*2a10*/  LEA R0, R7, R19, 0x5 ;  /* 0x0000001307007211 */ /* 0x000fe200078e28ff */
[----:B------:R-:W-:Y:S01]  /*2a20*/  IMAD.MOV.U32 R4, RZ, RZ, R2 ;  /* 0x000000ffff047224 */ /* 0x000fe200078e0002 */
[----:B------:R-:W-:Y:S02]  /*2a30*/  SEL R6, R14, RZ, !P3 ;  /* 0x000000ff0e067207 */ /* 0x000fe40005800000 */
[----:B------:R-:W-:Y:S01]  /*2a40*/  SHF.R.S32.HI R9, RZ, 0x1f, R12 ;  /* 0x0000001fff097819 */ /* 0x000fe2000001140c */
[----:B------:R-:W-:Y:S01]  /*2a50*/  IMAD.IADD R8, R20, 0x1, R0 ;  /* 0x0000000114087824 */ /* 0x000fe200078e0200 */
[----:B------:R-:W-:Y:S01]  /*2a60*/  IADD3 R2, P1, R19, R12, RZ ;  /* 0x0000000c13027210 */ /* 0x000fe20007f3e0ff */
[----:B------:R-:W-:Y:S01]  /*2a70*/  IMAD.WIDE.U32 R4, R76, c[0x0][0x1b8], R4 ;  /* 0x00006e004c047a25 */ /* 0x000fe200078e0004 */
[----:B------:R-:W-:-:S02]  /*2a80*/  SEL R3, R77, RZ, !P3 ;  /* 0x000000ff4d037207 */ /* 0x000fc40005800000 */
[----:B------:R-:W-:Y:S01]  /*2a90*/  LEA.HI.X.SX32 R9, R19, R9, 0x1, P1 ;  /* 0x0000000913097211 */ /* 0x000fe200008f0eff */
[----:B------:R-:W-:Y:S01]  /*2aa0*/  @P5 IMAD.HI.U32 R7, R8, c[0x0][0x2c8], RZ ;  /* 0x0000b20008075a27 */ /* 0x000fe200078e00ff */
[----:B------:R-:W-:-:S03]  /*2ab0*/  MOV R0, R8 ;  /* 0x0000000800007202 */ /* 0x000fc60000000f00 */
[----:B------:R-:W-:Y:S02]  /*2ac0*/  IMAD R5, R76, c[0x0][0x1bc], R5 ;  /* 0x00006f004c057a24 */ /* 0x000fe400078e0205 */
[----:B------:R-:W-:Y:S01]  /*2ad0*/  IMAD R6, R6, c[0x0][0x1c0], RZ ;  /* 0x0000700006067a24 */ /* 0x000fe200078e02ff */
[----:B------:R-:W-:Y:S01]  /*2ae0*/  @P5 SHF.R.U32.HI R0, RZ, c[0x0][0x2cc], R7 ;  /* 0x0000b300ff005a19 */ /* 0x000fe20000011607 */
[----:B------:R-:W-:-:S04]  /*2af0*/  IMAD.WIDE.U32 R4, R3, c[0x0][0x1c0], R4 ;  /* 0x0000700003047a25 */ /* 0x000fc800078e0004 */
[----:B------:R-:W-:Y:S02]  /*2b00*/  IMAD R12, R3, c[0x0][0x1c4], R6 ;  /* 0x00007100030c7a24 */ /* 0x000fe400078e0206 */
[C---:B------:R-:W-:Y:S02]  /*2b10*/  IMAD R13, R9.reuse, c[0x0][0x1e0], RZ ;  /* 0x00007800090d7a24 */ /* 0x040fe400078e02ff */
[----:B------:R-:W-:Y:S02]  /*2b20*/  IMAD R3, R9, c[0x0][0x208], RZ ;  /* 0x0000820009037a24 */ /* 0x000fe400078e02ff */
[C---:B------:R-:W-:Y:S02]  /*2b30*/  IMAD R13, R2.reuse, c[0x0][0x1e4], R13 ;  /* 0x00007900020d7a24 */ /* 0x040fe400078e020d */
[----:B------:R-:W-:Y:S02]  /*2b40*/  IMAD.MOV R9, RZ, RZ, -R0 ;  /* 0x000000ffff097224 */ /* 0x000fe400078e0a00 */
[----:B------:R-:W-:-:S02]  /*2b50*/  IMAD R16, R2, c[0x0][0x20c], R3 ;  /* 0x0000830002107a24 */ /* 0x000fc400078e0203 */
[----:B------:R-:W-:Y:S02]  /*2b60*/  IMAD.IADD R3, R5, 0x1, R12 ;  /* 0x0000000105037824 */ /* 0x000fe400078e020c */
[----:B------:R-:W-:Y:S01]  /*2b70*/  IMAD R12, R9, c[0x0][0x2c4], R8 ;  /* 0x0000b100090c7a24 */ /* 0x000fe200078e0208 */
[----:B------:R-:W-:Y:S01]  /*2b80*/  LOP3.LUT R194, R194, 0xffffff7f, RZ, 0xc0, !PT ;  /* 0xffffff7fc2c27812 */ /* 0x000fe200078ec0ff */
[----:B---3--:R-:W-:-:S04]  /*2b90*/  IMAD.WIDE.U32 R6, R2, c[0x0][0x1e0], R74 ;  /* 0x0000780002067a25 */ /* 0x008fc800078e004a */
[----:B------:R-:W-:Y:S01]  /*2ba0*/  IMAD.WIDE.U32 R10, R2, c[0x0][0x208], R74 ;  /* 0x00008200020a7a25 */ /* 0x000fe200078e004a */
[----:B----4-:R-:W-:Y:S02]  /*2bb0*/  ISETP.GE.AND P3, PT, R21, c[0x0][0x1d4], PT ;  /* 0x0000750015007a0c */ /* 0x010fe40003f66270 */
[----:B------:R-:W-:Y:S02]  /*2bc0*/  SHF.R.S32.HI R2, RZ, 0x1f, R0 ;  /* 0x0000001fff027819 */ /* 0x000fe40000011400 */
[----:B------:R-:W-:Y:S02]  /*2bd0*/  SEL R8, RZ, 0xffffffff, P3 ;  /* 0xffffffffff087807 */ /* 0x000fe40001800000 */
[----:B------:R-:W-:Y:S01]  /*2be0*/  ISETP.GE.AND P2, PT, R74, c[0x0][0x1d4], PT ;  /* 0x000075004a007a0c */ /* 0x000fe20003f46270 */
[----:B------:R-:W-:Y:S01]  /*2bf0*/  IMAD R5, R2, c[0x0][0x1b0], RZ ;  /* 0x00006c0002057a24 */ /* 0x000fe200078e02ff */
[----:B------:R-:W-:Y:S01]  /*2c00*/  MOV R2, R4 ;  /* 0x0000000400027202 */ /* 0x000fe20000000f00 */
[----:B------:R-:W-:Y:S01]  /*2c10*/  IMAD.SHL.U32 R8, R8, 0x2, RZ ;  /* 0x0000000208087824 */ /* 0x000fe200078e00ff */
[----:B------:R-:W-:Y:S01]  /*2c20*/  SEL R4, RZ, 0x1, P2 ;  /* 0x00000001ff047807 */ /* 0x000fe20001000000 */
[----:B------:R-:W-:-:S02]  /*2c30*/  IMAD R5, R0, c[0x0][0x1b4], R5 ;  /* 0x00006d0000057a24 */ /* 0x000fc400078e0205 */
[----:B------:R-:W-:Y:S01]  /*2c40*/  IMAD.WIDE.U32 R2, R0, c[0x0][0x1b0], R2 ;  /* 0x00006c0000027a25 */ /* 0x000fe200078e0002 */
[----:B------:R-:W-:Y:S02]  /*2c50*/  SHF.R.S32.HI R0, RZ, 0x1f, R12 ;  /* 0x0000001fff007819 */ /* 0x000fe4000001140c */
[----:B------:R-:W-:Y:S01]  /*2c60*/  LOP3.LUT R17, R8, 0x2, R4, 0xe2, !PT ;  /* 0x0000000208117812 */ /* 0x000fe200078ee204 */
[----:B------:R-:W-:Y:S02]  /*2c70*/  IMAD.IADD R5, R3, 0x1, R5 ;  /* 0x0000000103057824 */ /* 0x000fe400078e0205 */
[----:B------:R-:W-:Y:S01]  /*2c80*/  IMAD.MOV.U32 R4, RZ, RZ, R2 ;  /* 0x000000ffff047224 */ /* 0x000fe200078e0002 */
[----:B-----5:R-:W-:Y:S01]  /*2c90*/  @P0 SHF.R.S32.HI R3, RZ, 0x1f, R15 ;  /* 0x0000001fff030819 */ /* 0x020fe2000001140f */
[----:B------:R-:W-:Y:S02]  /*2ca0*/  IMAD.IADD R9, R7, 0x1, R13 ;  /* 0x0000000107097824 */ /* 0x000fe400078e020d */
[----:B------:R-:W-:-:S02]  /*2cb0*/  IMAD.MOV.U32 R8, RZ, RZ, R6 ;  /* 0x000000ffff087224 */ /* 0x000fc400078e0006 */
[----:B------:R-:W-:Y:S01]  /*2cc0*/  @P0 IMAD.MOV.U32 R2, RZ, RZ, R15 ;  /* 0x000000ffff020224 */ /* 0x000fe200078e000f */
[----:B------:R-:W-:Y:S01]  /*2cd0*/  @!P0 MOV R2, R77 ;  /* 0x0000004d00028202 */ /* 0x000fe20000000f00 */
[----:B------:R-:W-:Y:S01]  /*2ce0*/  IMAD R0, R0, c[0x0][0x1a8], RZ ;  /* 0x00006a0000007a24 */ /* 0x000fe200078e02ff */
[----:B------:R-:W-:Y:S01]  /*2cf0*/  IADD3 R7, R11, R16, RZ ;  /* 0x000000100b077210 */ /* 0x000fe20007ffe0ff */
[----:B------:R-:W-:Y:S01]  /*2d00*/  @!P0 IMAD.MOV.U32 R3, RZ, RZ, R14 ;  /* 0x000000ffff038224 */ /* 0x000fe200078e000e */
[----:B------:R-:W-:Y:S01]  /*2d10*/  MOV R6, R10 ;  /* 0x0000000a00067202 */ /* 0x000fe20000000f00 */
[----:B------:R-:W-:Y:S01]  /*2d20*/  IMAD.WIDE.U32 R10, R12, c[0x0][0x1a8], R4 ;  /* 0x00006a000c0a7a25 */ /* 0x000fe200078e0004 */
[----:B------:R-:W-:-:S03]  /*2d30*/  ISETP.GE.AND P1, PT, R18, c[0x0][0x1d4], PT ;  /* 0x0000750012007a0c */ /* 0x000fc60003f26270 */
[----:B------:R-:W-:Y:S01]  /*2d40*/  IMAD.WIDE.U32 R4, R76, c[0x0][0x1e8], R8 ;  /* 0x00007a004c047a25 */ /* 0x000fe200078e0008 */
[----:B------:R-:W-:Y:S02]  /*2d50*/  SEL R8, R2, RZ, !P4 ;  /* 0x000000ff02087207 */ /* 0x000fe40006000000 */
[----:B------:R-:W-:Y:S01]  /*2d60*/  @P3 LOP3.LUT R194, R194, 0x80, RZ, 0xfc, !PT ;  /* 0x00000080c2c23812 */ /* 0x000fe200078efcff */
[----:B------:R-:W-:Y:S01]  /*2d70*/  IMAD R13, R12, c[0x0][0x1ac], R0 ;  /* 0x00006b000c0d7a24 */ /* 0x000fe200078e0200 */
[----:B------:R-:W-:Y:S01]  /*2d80*/  SEL R2, RZ, 0x4, P1 ;  /* 0x00000004ff027807 */ /* 0x000fe20000800000 */
[----:B------:R-:W-:Y:S01]  /*2d90*/  IMAD.WIDE.U32 R6, R76, c[0x0][0x210], R6 ;  /* 0x000084004c067a25 */ /* 0x000fe200078e0006 */
[----:B------:R-:W-:Y:S02]  /*2da0*/  SEL R0, R3, RZ, !P4 ;  /* 0x000000ff03007207 */ /* 0x000fe40006000000 */
[----:B------:R-:W-:Y:S02]  /*2db0*/  LOP3.LUT R194, R194, 0xfffffeff, RZ, 0xc0, !PT ;  /* 0xfffffeffc2c27812 */ /* 0x000fe400078ec0ff */
[----:B------:R-:W-:Y:S01]  /*2dc0*/  LOP3.LUT R36, R17, R2, RZ, 0xfc, !PT ;  /* 0x0000000211247212 */ /* 0x000fe200078efcff */
[----:B------:R-:W-:-:S02]  /*2dd0*/  IMAD.MOV.U32 R2, RZ, RZ, R6 ;  /* 0x000000ffff027224 */ /* 0x000fc400078e0006 */
[----:B------:R-:W-:Y:S01]  /*2de0*/  IMAD R6, R0, c[0x0][0x1f0], RZ ;  /* 0x00007c0000067a24 */ /* 0x000fe200078e02ff */
[----:B------:R-:W-:Y:S01]  /*2df0*/  @P2 LOP3.LUT R194, R194, 0x100, RZ, 0xfc, !PT ;  /* 0x00000100c2c22812 */ /* 0x000fe200078efcff */
[----:B------:R-:W-:Y:S02]  /*2e00*/  IMAD R3, R76, c[0x0][0x214], R7 ;  /* 0x000085004c037a24 */ /* 0x000fe400078e0207 */
[----:B------:R-:W-:Y:S02]  /*2e10*/  IMAD R0, R0, c[0x0][0x218], RZ ;  /* 0x0000860000007a24 */ /* 0x000fe400078e02ff */
[----:B------:R-:W-:Y:S01]  /*2e20*/  IMAD R5, R76, c[0x0][0x1ec], R5 ;  /* 0x00007b004c057a24 */ /* 0x000fe200078e0205 */
[----:B------:R-:W-:Y:S01]  /*2e30*/  LOP3.LUT R194, R194, 0xffffffbf, RZ, 0xc0, !PT ;  /* 0xffffffbfc2c27812 */ /* 0x000fe200078ec0ff */
[----:B------:R-:W-:Y:S01]  /*2e40*/  IMAD.WIDE.U32 R220, R8, c[0x0][0x218], R2 ;  /* 0x0000860008dc7a25 */ /* 0x000fe200078e0002 */
[----:B------:R-:W-:Y:S02]  /*2e50*/  IADD3 R7, R11, R13, RZ ;  /* 0x0000000d0b077210 */ /* 0x000fe40007ffe0ff */
[----:B------:R-:W-:Y:S01]  /*2e60*/  LEA R12, P0, R10, c[0x0][0x160], 0x1 ;  /* 0x000058000a0c7a11 */ /* 0x000fe200078008ff */
[----:B------:R-:W-:-:S02]  /*2e70*/  IMAD R0, R8, c[0x0][0x21c], R0 ;  /* 0x0000870008007a24 */ /* 0x000fc400078e0200 */
[----:B------:R-:W-:Y:S01]  /*2e80*/  IMAD.WIDE.U32 R236, R8, c[0x0][0x1f0], R4 ;  /* 0x00007c0008ec7a25 */ /* 0x000fe200078e0004 */
[----:B------:R-:W-:-:S03]  /*2e90*/  ISETP.GE.AND P3, PT, R21, c[0x0][0x198], PT ;  /* 0x0000660015007a0c */ /* 0x000fc60003f66270 */
[----:B------:R-:W-:Y:S01]  /*2ea0*/  IMAD R2, R8, c[0x0][0x1f4], R6 ;  /* 0x00007d0008027a24 */ /* 0x000fe200078e0206 */
[----:B------:R-:W-:Y:S02]  /*2eb0*/  @P1 LOP3.LUT R194, R194, 0x40, RZ, 0xfc, !PT ;  /* 0x00000040c2c21812 */ /* 0x000fe400078efcff */
[----:B------:R-:W-:Y:S01]  /*2ec0*/  LEA.HI.X R11, R10, c[0x0][0x164], R7, 0x1, P0 ;  /* 0x000059000a0b7a11 */ /* 0x000fe200000f0c07 */
[----:B------:R-:W-:Y:S01]  /*2ed0*/  IMAD.IADD R238, R237, 0x1, R2 ;  /* 0x00000001edee7824 */ /* 0x000fe200078e0202 */
[----:B------:R-:W-:Y:S02]  /*2ee0*/  ISETP.GE.AND P4, PT, R74, c[0x0][0x198], PT ;  /* 0x000066004a007a0c */ /* 0x000fe40003f86270 */
[----:B------:R-:W-:Y:S02]  /*2ef0*/  IADD3 R21, R204, -0x1, RZ ;  /* 0xffffffffcc157810 */ /* 0x000fe40007ffe0ff */
[----:B------:R-:W-:Y:S02]  /*2f00*/  IADD3 R9, R19, R20, RZ ;  /* 0x0000001413097210 */ /* 0x000fe40007ffe0ff */
[----:B------:R-:W-:-:S02]  /*2f10*/  IADD3 R222, R221, R0, RZ ;  /* 0x00000000ddde7210 */ /* 0x000fc40007ffe0ff */
[----:B------:R-:W-:Y:S01]  /*2f20*/  ISETP.GE.AND P2, PT, R18, c[0x0][0x198], PT ;  /* 0x0000660012007a0c */ /* 0x000fe20003f46270 */
[----:B------:R-:W-:Y:S10]  /*2f30*/  BRA.DIV ~URZ, `(.L_x_489) ;  /* 0x000141427f007947 */ /* 0x000ff4000b800000 */
[----:B------:R1:W2:Y:S02]  /*2f40*/  SHFL.IDX PT, R8, R11, RZ, 0x1c1f ;  /* 0x001c1fff0b087589 */ /* 0x0002a400000e0000 */
.L_x_649:
[----:B------:R-:W-:Y:S05]  /*2f50*/  BRA.DIV ~URZ, `(.L_x_490) ;  /* 0x000141927f007947 */ /* 0x000fea000b800000 */
[----:B------:R3:W4:Y:S02]  /*2f60*/  SHFL.IDX PT, R0, R12, RZ, 0x1c1f ;  /* 0x001c1fff0c007589 */ /* 0x00072400000e0000 */
.L_x_650:
[----:B------:R-:W-:Y:S01]  /*2f70*/  IMAD R10, R218, c[0x0][0x2c4], RZ ;  /* 0x0000b100da0a7a24 */ /* 0x000fe200078e02ff */
[----:B------:R-:W-:Y:S04]  /*2f80*/  BSSY B0, `(.L_x_491) ;  /* 0x0000016000007945 */ /* 0x000fe80003800000 */
[----:B------:R-:W-:-:S13]  /*2f90*/  ISETP.GE.AND P0, PT, R9, R10, PT ;  /* 0x0000000a0900720c */ /* 0x000fda0003f06270 */
[----:B------:R-:W-:Y:S05]  /*2fa0*/  @P0 BRA `(.L_x_492) ;  /* 0x0000013000000947 */ /* 0x000fea0003800000 */
[----:B------:R-:W5:Y:S04]  /*2fb0*/  LDL.64 R4, [R1+0x28] ;  /* 0x0000280001047983 */ /* 0x000f680000100a00 */
[----:B---3--:R-:W3:Y:S04]  /*2fc0*/  LDL R2, [R1+0x30] ;  /* 0x0000300001027983 */ /* 0x008ee80000100800 */
[----:B----4-:R-:W4:Y:S04]  /*2fd0*/  LDL R3, [R1+0x54] ;  /* 0x0000540001037983 */ /* 0x010f280000100800 */
[----:B--2---:R-:W2:Y:S04]  /*2fe0*/  LDL R14, [R1+0x34] ;  /* 0x00003400010e7983 */ /* 0x004ea80000100800 */
[----:B------:R-:W2:Y:S04]  /*2ff0*/  LDL R13, [R1+0x58] ;  /* 0x00005800010d7983 */ /* 0x000ea80000100800 */
[----:B------:R-:W2:Y:S01]  /*3000*/  LDL R15, [R1+0x50] ;  /* 0x00005000010f7983 */ /* 0x000ea20000100800 */
[----:B-----5:R-:W-:-:S04]  /*3010*/  LEA R6, P0, R4, R0, 0x1 ;  /* 0x0000000004067211 */ /* 0x020fc800078008ff */
[----:B------:R-:W-:Y:S02]  /*3020*/  LEA.HI.X R7, R4, R8, R5, 0x1, P0 ;  /* 0x0000000804077211 */ /* 0x000fe400000f0c05 */
[----:B---3--:R-:W-:-:S04]  /*3030*/  LEA R4, P0, R2, R0, 0x1 ;  /* 0x0000000002047211 */ /* 0x008fc800078008ff */
[----:B----4-:R-:W-:Y:S02]  /*3040*/  LEA.HI.X R5, R2, R8, R3, 0x1, P0 ;  /* 0x0000000802057211 */ /* 0x010fe400000f0c03 */
[----:B--2---:R-:W-:Y:S01]  /*3050*/  LEA R2, P0, R14, R0, 0x1 ;  /* 0x000000000e027211 */ /* 0x004fe200078008ff */
[----:B------:R-:W-:-:S03]  /*3060*/  IMAD.SHL.U32 R0, R13, 0x2, RZ ;  /* 0x000000020d007824 */ /* 0x000fc600078e00ff */
[----:B------:R-:W-:Y:S02]  /*3070*/  LEA.HI.X R3, R14, R8, R15, 0x1, P0 ;  /* 0x000000080e037211 */ /* 0x000fe400000f0c0f */
[----:B------:R-:W-:Y:S01]  /*3080*/  @!PT LDS RZ, [RZ] ;  /* 0x00000000fffff984 */ /* 0x000fe20000000800 */
[----:B------:R-:W-:Y:S01]  /*3090*/  @!PT LDS RZ, [RZ] ;  /* 0x00000000fffff984 */ /* 0x000fe20000000800 */
[----:B------:R-:W-:Y:S01]  /*30a0*/  @!PT LDS RZ, [RZ] ;  /* 0x00000000fffff984 */ /* 0x000fe20000000800 */
[----:B------:R2:W-:Y:S04]  /*30b0*/  LDGSTS.E.BYPASS.LTC128B.128 [R0+0x6080], [R6.64], !P4 ;  /* 0x0608000006007fae */ /* 0x0005e8000e101d46 */
[----:B------:R2:W-:Y:S04]  /*30c0*/  LDGSTS.E.BYPASS.LTC128B.128 [R0+0x8080], [R4.64], !P3 ;  /* 0x0808000004007fae */ /* 0x0005e8000d901d46 */
[----:B------:R2:W-:Y:S02]  /*30d0*/  LDGSTS.E.BYPASS.LTC128B.128 [R0+0xa080], [R2.64], !P2 ;  /* 0x0a08000002007fae */ /* 0x0005e4000d101d46 */
.L_x_492:
[----:B------:R-:W-:Y:S05]  /*30e0*/  BSYNC B0 ;  /* 0x0000000000007941 */ /* 0x000fea0003800000 */
.L_x_491:
[----:B------:R-:W-:Y:S05]  /*30f0*/  BRA.DIV ~URZ, `(.L_x_493) ;  /* 0x000140527f007947 */ /* 0x000fea000b800000 */
[----:B--2---:R2:W1:Y:S04]  /*3100*/  SHFL.IDX PT, R8, R11, 0x1, 0x1c1f ;  /* 0x003c1f000b087f89 */ /* 0x00446800000e0000 */
[----:B----4-:R2:W4:Y:S02]  /*3110*/  SHFL.IDX PT, R0, R12, 0x1, 0x1c1f ;  /* 0x003c1f000c007f89 */ /* 0x01052400000e0000 */
.L_x_651:
[----:B------:R-:W-:Y:S01]  /*3120*/  IADD3 R2, R9, 0x20, RZ ;  /* 0x0000002009027810 */ /* 0x000fe20007ffe0ff */
[----:B------:R-:W-:Y:S03]  /*3130*/  BSSY B0, `(.L_x_494) ;  /* 0x0000016000007945 */ /* 0x000fe60003800000 */
[----:B------:R-:W-:-:S13]  /*3140*/  ISETP.GE.AND P0, PT, R2, R10, PT ;  /* 0x0000000a0200720c */ /* 0x000fda0003f06270 */
[----:B------:R-:W-:Y:S05]  /*3150*/  @P0 BRA `(.L_x_495) ;  /* 0x0000013000000947 */ /* 0x000fea0003800000 */
[----:B------:R-:W5:Y:S04]  /*3160*/  LDL.64 R4, [R1+0x28] ;  /* 0x0000280001047983 */ /* 0x000f680000100a00 */
[----:B--2---:R-:W2:Y:S04]  /*3170*/  LDL R3, [R1+0x30] ;  /* 0x0000300001037983 */ /* 0x004ea80000100800 */
[----:B---3--:R-:W3:Y:S04]  /*3180*/  LDL R16, [R1+0x54] ;  /* 0x0000540001107983 */ /* 0x008ee80000100800 */
[----:B----4-:R-:W4:Y:S04]  /*3190*/  LDL R14, [R1+0x34] ;  /* 0x00003400010e7983 */ /* 0x010f280000100800 */
[----:B------:R-:W4:Y:S04]  /*31a0*/  LDL R13, [R1+0x58] ;  /* 0x00005800010d7983 */ /* 0x000f280000100800 */
[----:B------:R-:W4:Y:S01]  /*31b0*/  LDL R15, [R1+0x50] ;  /* 0x00005000010f7983 */ /* 0x000f220000100800 */
[----:B-----5:R-:W-:-:S04]  /*31c0*/  LEA R6, P0, R4, R0, 0x1 ;  /* 0x0000000004067211 */ /* 0x020fc800078008ff */
[----:B-1----:R-:W-:Y:S02]  /*31d0*/  LEA.HI.X R7, R4, R8, R5, 0x1, P0 ;  /* 0x0000000804077211 */ /* 0x002fe400000f0c05 */
[----:B--2---:R-:W-:-:S04]  /*31e0*/  LEA R4, P0, R3, R0, 0x1 ;  /* 0x0000000003047211 */ /* 0x004fc800078008ff */
[----:B---3--:R-:W-:Y:S02]  /*31f0*/  LEA.HI.X R5, R3, R8, R16, 0x1, P0 ;  /* 0x0000000803057211 */ /* 0x008fe400000f0c10 */
[----:B----4-:R-:W-:Y:S01]  /*3200*/  LEA R2, P0, R14, R0, 0x1 ;  /* 0x000000000e027211 */ /* 0x010fe200078008ff */
        /* <DEDUP_REMOVED lines=8> */
.L_x_495:
[----:B------:R-:W-:Y:S05]  /*3290*/  BSYNC B0 ;  /* 0x0000000000007941 */ /* 0x000fea0003800000 */
.L_x_494:
[----:B------:R-:W-:Y:S05]  /*32a0*/  BRA.DIV ~URZ, `(.L_x_496) ;  /* 0x00013f627f007947 */ /* 0x000fea000b800000 */
[----:B-1----:R1:W2:Y:S02]  /*32b0*/  SHFL.IDX PT, R8, R11, 0x2, 0x1c1f ;  /* 0x005c1f000b087f89 */ /* 0x0022a400000e0000 */
.L_x_652:
[----:B------:R-:W-:Y:S05]  /*32c0*/  BRA.DIV ~URZ, `(.L_x_497) ;  /* 0x00013fb27f007947 */ /* 0x000fea000b800000 */
[----:B----4-:R4:W1:Y:S02]  /*32d0*/  SHFL.IDX PT, R0, R12, 0x2, 0x1c1f ;  /* 0x005c1f000c007f89 */ /* 0x01086400000e0000 */
.L_x_653:
[----:B------:R-:W-:Y:S01]  /*32e0*/  IADD3 R2, R9, 0x40, RZ ;  /* 0x0000004009027810 */ /* 0x000fe20007ffe0ff */
[----:B------:R-:W-:Y:S03]  /*32f0*/  BSSY B0, `(.L_x_498) ;  /* 0x0000016000007945 */ /* 0x000fe60003800000 */
        /* <DEDUP_REMOVED lines=8> */
[----:B-1---5:R-:W-:-:S04]  /*3380*/  LEA R6, P0, R4, R0, 0x1 ;  /* 0x0000000004067211 */ /* 0x022fc800078008ff */
        /* <DEDUP_REMOVED lines=12> */
.L_x_499:
[----:B------:R-:W-:Y:S05]  /*3450*/  BSYNC B0 ;  /* 0x0000000000007941 */ /* 0x000fea0003800000 */
.L_x_498:
[----:B------:R-:W-:Y:S05]  /*3460*/  BRA.DIV ~URZ, `(.L_x_500) ;  /* 0x00013e727f007947 */ /* 0x000fea000b800000 */
[----:B-1----:R1:W3:Y:S04]  /*3470*/  SHFL.IDX PT, R7, R11, 0x3, 0x1c1f ;  /* 0x007c1f000b077f89 */ /* 0x0022e800000e0000 */
[----:B------:R1:W4:Y:S02]  /*3480*/  SHFL.IDX PT, R0, R12, 0x3, 0x1c1f ;  /* 0x007c1f000c007f89 */ /* 0x00032400000e0000 */
.L_x_654:
[----:B------:R-:W5:Y:S04]  /*3490*/  LDL.64 R14, [R1+0x28] ;  /* 0x00002800010e7983 */ /* 0x000f680000100a00 */
[----:B----4-:R-:W4:Y:S04]  /*34a0*/  LDL R6, [R1+0x30] ;  /* 0x0000300001067983 */ /* 0x010f280000100800 */
[----:B---3--:R-:W3:Y:S04]  /*34b0*/  LDL R13, [R1+0x54] ;  /* 0x00005400010d7983 */ /* 0x008ee80000100800 */
[----:B-12---:R-:W2:Y:S04]  /*34c0*/  LDL R11, [R1+0x34] ;  /* 0x00003400010b7983 */ /* 0x006ea80000100800 */
[----:B------:R-:W2:Y:S04]  /*34d0*/  LDL R8, [R1+0x58] ;  /* 0x0000580001087983 */ /* 0x000ea80000100800 */
[----:B------:R-:W2:Y:S04]  /*34e0*/  LDL R12, [R1+0x50] ;  /* 0x00005000010c7983 */ /* 0x000ea80000100800 */
[----:B------:R-:W1:Y:S01]  /*34f0*/  S2R R37, SR_TID.X ;  /* 0x0000000000257919 */ /* 0x000e620000002100 */
[----:B------:R-:W-:Y:S01]  /*3500*/  IADD3 R2, R9, 0x60, RZ ;  /* 0x0000006009027810 */ /* 0x000fe20007ffe0ff */
[----:B------:R-:W-:-:S02]  /*3510*/  IMAD.MOV.U32 R20, RZ, RZ, 0x30 ;  /* 0x00000030ff147424 */ /* 0x000fc400078e00ff */
[----:B------:R-:W2:Y:S01]  /*3520*/  LDL R242, [R1+0x8] ;  /* 0x0000080001f27983 */ /* 0x000ea20000100800 */
[----:B------:R-:W-:Y:S01]  /*3530*/  ISETP.GE.AND P0, PT, R2, R10, PT ;  /* 0x0000000a0200720c */ /* 0x000fe20003f06270 */
[----:B------:R-:W-:-:S04]  /*3540*/  IMAD R20, R204, -0x30, R20 ;  /* 0xffffffd0cc147824 */ /* 0x000fc800078e0214 */
[----:B------:R-:W-:Y:S01]  /*3550*/  IMAD.IADD R120, R219, 0x1, R20 ;  /* 0x00000001db787824 */ /* 0x000fe200078e0214 */
[----:B------:R-:W-:Y:S02]  /*3560*/  SHF.R.S32.HI R9, RZ, 0x1f, R21 ;  /* 0x0000001fff097819 */ /* 0x000fe40000011415 */
[----:B-1----:R-:W-:-:S04]  /*3570*/  SHF.R.S32.HI R121, RZ, 0x1f, R37 ;  /* 0x0000001fff797819 */ /* 0x002fc80000011425 */
[----:B------:R-:W-:-:S04]  /*3580*/  LEA.HI R121, R121, R37, RZ, 0x2 ;  /* 0x0000002579797211 */ /* 0x000fc800078f10ff */
[----:B------:R-:W-:Y:S01]  /*3590*/  SHF.R.S32.HI R121, RZ, 0x2, R121 ;  /* 0x00000002ff797819 */ /* 0x000fe20000011479 */
[----:B------:R-:W-:Y:S02]  /*35a0*/  IMAD.MOV.U32 R122, RZ, RZ, R236 ;  /* 0x000000ffff7a7224 */ /* 0x000fe400078e00ec */
[----:B------:R-:W-:Y:S01]  /*35b0*/  IMAD.MOV.U32 R123, RZ, RZ, R238 ;  /* 0x000000ffff7b7224 */ /* 0x000fe200078e00ee */
[C---:B------:R-:W-:Y:S02]  /*35c0*/  LOP3.LUT P6, RZ, R194.reuse, 0x80, RZ, 0xc0, !PT ;  /* 0x00000080c2ff7812 */ /* 0x040fe400078cc0ff */
[----:B------:R-:W-:Y:S02]  /*35d0*/  LOP3.LUT P5, RZ, R194, 0x40, RZ, 0xc0, !PT ;  /* 0x00000040c2ff7812 */ /* 0x000fe400078ac0ff */
[----:B-----5:R-:W-:-:S04]  /*35e0*/  @!P0 LEA R4, P1, R14, R0, 0x1 ;  /* 0x000000000e048211 */ /* 0x020fc800078208ff */
[----:B------:R-:W-:Y:S02]  /*35f0*/  @!P0 LEA.HI.X R5, R14, R7, R15, 0x1, P1 ;  /* 0x000000070e058211 */ /* 0x000fe400008f0c0f */
[----:B----4-:R-:W-:-:S04]  /*3600*/  @!P0 LEA R2, P1, R6, R0, 0x1 ;  /* 0x0000000006028211 */ /* 0x010fc800078208ff */
[----:B---3--:R-:W-:Y:S02]  /*3610*/  @!P0 LEA.HI.X R3, R6, R7, R13, 0x1, P1 ;  /* 0x0000000706038211 */ /* 0x008fe400008f0c0d */
[----:B--2---:R-:W-:Y:S02]  /*3620*/  @!P0 LEA R6, P1, R11, R0, 0x1 ;  /* 0x000000000b068211 */ /* 0x004fe400078208ff */
[----:B------:R-:W-:Y:S01]  /*3630*/  IMNMX R0, R120, 0x30, PT ;  /* 0x0000003078007817 */ /* 0x000fe20003800200 */
[----:B------:R-:W-:-:S04]  /*3640*/  IMAD.SHL.U32 R195, R8, 0x2, RZ ;  /* 0x0000000208c37824 */ /* 0x000fc800078e00ff */
[----:B------:R-:W-:Y:S01]  /*3650*/  IMAD.IADD R8, R0, 0x1, -R121 ;  /* 0x0000000100087824 */ /* 0x000fe200078e0a79 */
[----:B------:R-:W-:Y:S01]  /*3660*/  @!P0 LEA.HI.X R7, R11, R7, R12, 0x1, P1 ;  /* 0x000000070b078211 */ /* 0x000fe200008f0c0c */
[----:B------:R-:W-:Y:S01]  /*3670*/  @!PT LDS RZ, [RZ] ;  /* 0x00000000fffff984 */ /* 0x000fe20000000800 */
[----:B------:R-:W-:Y:S01]  /*3680*/  @!PT LDS RZ, [RZ] ;  /* 0x00000000fffff984 */ /* 0x000fe20000000800 */
[----:B------:R-:W-:Y:S01]  /*3690*/  @!PT LDS RZ, [RZ] ;  /* 0x00000000fffff984 */ /* 0x000fe20000000800 */
[----:B------:R1:W-:Y:S03]  /*36a0*/  @!P0 LDGSTS.E.BYPASS.LTC128B.128 [R195+0x7880], [R4.64], !P4 ;  /* 0x0788000004c38fae */ /* 0x0003e6000e101d46 */
[----:B------:R-:W-:Y:S01]  /*36b0*/  ISETP.GE.AND P1, PT, R8, 0x1, PT ;  /* 0x000000010800780c */ /* 0x000fe20003f26270 */
[----:B------:R2:W-:Y:S04]  /*36c0*/  @!P0 LDGSTS.E.BYPASS.LTC128B.128 [R195+0x9880], [R2.64], !P3 ;  /* 0x0988000002c38fae */ /* 0x0005e8000d901d46 */
[----:B------:R3:W-:Y:S04]  /*36d0*/  @!P0 LDGSTS.E.BYPASS.LTC128B.128 [R195+0xb880], [R6.64], !P2 ;  /* 0x0b88000006c38fae */ /* 0x0007e8000d101d46 */
[----:B------:R-:W0:Y:S01]  /*36e0*/  LDGDEPBAR ;  /* 0x00000000000079af */ /* 0x000e220000000000 */
[----:B------:R-:W-:Y:S03]  /*36f0*/  WARPSYNC 0xffffffff ;  /* 0xffffffff00007948 */ /* 0x000fe60003800000 */
[----:B------:R-:W-:Y:S01]  /*3700*/  BAR.SYNC.DEFER_BLOCKING 0x0 ;  /* 0x0000000000007b1d */ /* 0x000fe20000010000 */
[----:B-1----:R-:W-:-:S02]  /*3710*/  IMAD R4, R9, c[0x0][0x1e0], RZ ;  /* 0x0000780009047a24 */ /* 0x002fc400078e02ff */
[----:B--2---:R-:W-:-:S04]  /*3720*/  IMAD.WIDE.U32 R2, R21, c[0x0][0x1e0], RZ ;  /* 0x0000780015027a25 */ /* 0x004fc800078e00ff */
[----:B------:R-:W-:-:S04]  /*3730*/  IMAD R0, R21, c[0x0][0x1e4], R4 ;  /* 0x0000790015007a24 */ /* 0x000fc800078e0204 */
[----:B------:R-:W-:Y:S02]  /*3740*/  IMAD.IADD R0, R3, 0x1, R0 ;  /* 0x0000000103007824 */ /* 0x000fe400078e0200 */
[----:B------:R-:W-:-:S04]  /*3750*/  IMAD.WIDE.U32 R2, R2, 0x30, R122 ;  /* 0x0000003002027825 */ /* 0x000fc800078e007a */
[----:B------:R-:W-:Y:S01]  /*3760*/  IMAD R0, R0, 0x30, RZ ;  /* 0x0000003000007824 */ /* 0x000fe200078e02ff */
[----:B------:R-:W-:-:S03]  /*3770*/  @P1 LEA R4, P0, R2, c[0x0][0x1c8], 0x1 ;  /* 0x0000720002041a11 */ /* 0x000fc600078008ff */
[----:B------:R-:W-:Y:S01]  /*3780*/  IMAD.IADD R0, R3, 0x1, R0 ;  /* 0x0000000103007824 */ /* 0x000fe200078e0200 */
[----:B------:R-:W-:-:S04]  /*3790*/  LOP3.LUT P4, RZ, R194, 0x100, RZ, 0xc0, !PT ;  /* 0x00000100c2ff7812 */ /* 0x000fc8000788c0ff */
[----:B------:R-:W-:Y:S02]  /*37a0*/  @P1 LEA.HI.X R5, R2, c[0x0][0x1cc], R0, 0x1, P0 ;  /* 0x0000730002051a11 */ /* 0x000fe400000f0c00 */
[----:B------:R-:W-:Y:S01]  /*37b0*/  ISETP.GE.AND P0, PT, R8, 0x21, PT ;  /* 0x000000210800780c */ /* 0x000fe20003f06270 */
[----:B------:R-:W-:-:S04]  /*37c0*/  IMAD.MOV.U32 R3, RZ, RZ, 0x20 ;  /* 0x00000020ff037424 */ /* 0x000fc800078e00ff */
[C---:B---3--:R-:W-:Y:S02]  /*37d0*/  IMAD.WIDE.U32 R6, R3.reuse, c[0x0][0x1e0], RZ ;  /* 0x0000780003067a25 */ /* 0x048fe400078e00ff */
[----:B------:R-:W-:Y:S01]  /*37e0*/  @!PT LDS RZ, [RZ] ;  /* 0x00000000fffff984 */ /* 0x000fe20000000800 */
[----:B------:R-:W-:Y:S01]  /*37f0*/  @!PT LDS RZ, [RZ] ;  /* 0x00000000fffff984 */ /* 0x000fe20000000800 */
[----:B------:R-:W-:Y:S01]  /*3800*/  @!PT LDS RZ, [RZ] ;  /* 0x00000000fffff984 */ /* 0x000fe20000000800 */
[----:B------:R1:W-:Y:S04]  /*3810*/  @P1 LDGSTS.E.BYPASS.LTC128B.128 [R195+0x3c80], [R4.64], !P4 ;  /* 0x03c8000004c31fae */ /* 0x0003e8000e101d46 */
[----:B------:R1:W-:Y:S04]  /*3820*/  @P1 LDGSTS.E.BYPASS.LTC128B.128 [R195+0x4880], [R4.64+0x40], !P6 ;  /* 0x0488004004c31fae */ /* 0x0003e8000f101d46 */
[----:B------:R1:W-:Y:S02]  /*3830*/  @P1 LDGSTS.E.BYPASS.LTC128B.128 [R195+0x5480], [R4.64+0x80], !P5 ;  /* 0x0548008004c31fae */ /* 0x0003e4000e901d46 */
[----:B-1----:R-:W-:Y:S01]  /*3840*/  IMAD R4, R3, c[0x0][0x1e4], RZ ;  /* 0x0000790003047a24 */ /* 0x002fe200078e02ff */
[----:B------:R-:W-:-:S04]  /*3850*/  @P0 IADD3 R3, P1, R2, R6, RZ ;  /* 0x0000000602030210 */ /* 0x000fc80007f3e0ff */
[----:B------:R-:W-:Y:S02]  /*3860*/  @P0 IADD3.X R7, R0, R7, R4, P1, !PT ;  /* 0x0000000700070210 */ /* 0x000fe40000ffe404 */
[----:B------:R-:W-:-:S04]  /*3870*/  @P0 LEA R2, P1, R3, c[0x0][0x1c8], 0x1 ;  /* 0x0000720003020a11 */ /* 0x000fc800078208ff */
[----:B------:R-:W-:-:S05]  /*3880*/  @P0 LEA.HI.X R3, R3, c[0x0][0x1cc], R7, 0x1, P1 ;  /* 0x0000730003030a11 */ /* 0x000fca00008f0c07 */
[----:B------:R1:W-:Y:S04]  /*3890*/  @P0 LDGSTS.E.BYPASS.LTC128B.128 [R195+0x4480], [R2.64], !P4 ;  /* 0x0448000002c30fae */ /* 0x0003e8000e101d46 */
[----:B------:R1:W-:Y:S04]  /*38a0*/  @P0 LDGSTS.E.BYPASS.LTC128B.128 [R195+0x5080], [R2.64+0x40], !P6 ;  /* 0x0508004002c30fae */ /* 0x0003e8000f101d46 */
[----:B------:R1:W-:Y:S04]  /*38b0*/  @P0 LDGSTS.E.BYPASS.LTC128B.128 [R195+0x5c80], [R2.64+0x80], !P5 ;  /* 0x05c8008002c30fae */ /* 0x0003e8000e901d46 */
[----:B------:R-:W0:Y:S01]  /*38c0*/  LDGDEPBAR ;  /* 0x00000000000079af */ /* 0x000e220000000000 */
[----:B------:R-:W-:Y:S01]  /*38d0*/  IMAD R6, R9, c[0x0][0x208], RZ ;  /* 0x0000820009067a24 */ /* 0x000fe200078e02ff */
[----:B------:R-:W-:Y:S01]  /*38e0*/  ISETP.GT.AND P3, PT, R37, 0x3f, PT ;  /* 0x0000003f2500780c */ /* 0x000fe20003f64270 */
[----:B------:R-:W-:-:S04]  /*38f0*/  IMAD.WIDE.U32 R4, R21, c[0x0][0x208], RZ ;  /* 0x0000820015047a25 */ /* 0x000fc800078e00ff */
[----:B------:R-:W-:-:S04]  /*3900*/  IMAD R0, R21, c[0x0][0x20c], R6 ;  /* 0x0000830015007a24 */ /* 0x000fc800078e0206 */
[----:B------:R-:W-:-:S04]  /*3910*/  IMAD.IADD R0, R5, 0x1, R0 ;  /* 0x0000000105007824 */ /* 0x000fc800078e0200 */
[----:B------:R-:W-:Y:S02]  /*3920*/  IMAD R0, R0, 0x30, RZ ;  /* 0x0000003000007824 */ /* 0x000fe400078e02ff */
[----:B-1----:R-:W-:Y:S01]  /*3930*/  IMAD.MOV.U32 R2, RZ, RZ, R220 ;  /* 0x000000ffff027224 */ /* 0x002fe200078e00dc */
[----:B------:R-:W-:-:S04]  /*3940*/  DEPBAR.LE SB0, 0x1 ;  /* 0x000080400000791a */ /* 0x000fc80000000000 */
[----:B------:R-:W-:Y:S01]  /*3950*/  IMAD.MOV.U32 R3, RZ, RZ, R222 ;  /* 0x000000ffff037224 */ /* 0x000fe200078e00de */
[----:B------:R-:W-:-:S04]  /*3960*/  DEPBAR.LE SB0, 0x0 ;  /* 0x000080000000791a */ /* 0x000fc80000000000 */
[----:B------:R-:W-:Y:S01]  /*3970*/  IMAD.WIDE.U32 R4, R4, 0x30, R2 ;  /* 0x0000003004047825 */ /* 0x000fe200078e0002 */
[----:B------:R-:W-:Y:S03]  /*3980*/  BAR.SYNC.DEFER_BLOCKING 0x0 ;  /* 0x0000000000007b1d */ /* 0x000fe60000010000 */
[----:B------:R-:W-:Y:S01]  /*3990*/  IMAD.IADD R3, R5, 0x1, R0 ;  /* 0x0000000105037824 */ /* 0x000fe200078e0200 */
[----:B------:R-:W-:Y:S01]  /*39a0*/  LEA R2, P0, R4, c[0x0][0x1f8], 0x1 ;  /* 0x00007e0004027a11 */ /* 0x000fe200078008ff */
[----:B------:R-:W-:-:S03]  /*39b0*/  @!P3 IMAD.MOV.U32 R0, RZ, RZ, c[0x0][0x208] ;  /* 0x00008200ff00b624 */ /* 0x000fc600078e00ff */
[----:B------:R-:W-:Y:S01]  /*39c0*/  LEA.HI.X R3, R4, c[0x0][0x1fc], R3, 0x1, P0 ;  /* 0x00007f0004037a11 */ /* 0x000fe200000f0c03 */
[----:B------:R-:W-:Y:S01]  /*39d0*/  @!P3 IMAD.MOV.U32 R4, RZ, RZ, c[0x0][0x20c] ;  /* 0x00008300ff04b624 */ /* 0x000fe200078e00ff */
[----:B------:R-:W-:Y:S02]  /*39e0*/  @!P3 LEA R22, P0, R0, R2, 0x6 ;  /* 0x000000020016b211 */ /* 0x000fe400078030ff */
[----:B------:R-:W-:Y:S02]  /*39f0*/  LOP3.LUT P2, RZ, R36, 0x1, RZ, 0xc0, !PT ;  /* 0x0000000124ff7812 */ /* 0x000fe4000784c0ff */
[----:B------:R-:W-:Y:S02]  /*3a00*/  @!P3 LEA.HI.X R23, R0, R3, R4, 0x6, P0 ;  /* 0x000000030017b211 */ /* 0x000fe400000f3404 */
[----:B------:R-:W-:-:S04]  /*3a10*/  IADD3 R0, R20, R219, -R121 ;  /* 0x000000db14007210 */ /* 0x000fc80007ffe879 */
[----:B------:R-:W-:Y:S01]  /*3a20*/  ISETP.LT.OR P0, PT, R0, 0x1, !P2 ;  /* 0x000000010000780c */ /* 0x000fe20005701670 */
[----:B------:R-:W-:Y:S04]  /*3a30*/  LDSM.16.M88.4 R12, [R183] ;  /* 0x00000000b70c783b */ /* 0x000fe80000000200 */
[----:B------:R-:W-:Y:S04]  /*3a40*/  LDSM.16.M88.4 R8, [R183+0x1000] ;  /* 0x00100000b708783b */ /* 0x000fe80000000200 */
[----:B------:R-:W1:Y:S04]  /*3a50*/  LDSM.16.M88.4 R32, [R180] ;  /* 0x00000000b420783b */ /* 0x000e680000000200 */
[----:B------:R-:W2:Y:S04]  /*3a60*/  LDSM.16.M88.4 R28, [R180+0x400] ;  /* 0x00040000b41c783b */ /* 0x000ea80000000200 */
[----:B------:R-:W3:Y:S04]  /*3a70*/  LDSM.16.M88.4 R24, [R180+0x800] ;  /* 0x00080000b418783b */ /* 0x000ee80000000200 */
[----:B------:R-:W-:Y:S04]  /*3a80*/  LDSM.16.M88.4 R16, [R184] ;  /* 0x00000000b810783b */ /* 0x000fe80000000200 */
[----:B------:R-:W-:Y:S04]  /*3a90*/  LDSM.16.M88.4 R4, [R184+0x1000] ;  /* 0x00100000b804783b */ /* 0x000fe80000000200 */
[----:B------:R-:W4:Y:S04]  /*3aa0*/  LDSM.16.M88.4 R40, [R185] ;  /* 0x00000000b928783b */ /* 0x000f280000000200 */
[----:B------:R-:W5:Y:S04]  /*3ab0*/  LDSM.16.M88.4 R44, [R193] ;  /* 0x00000000c12c783b */ /* 0x000f680000000200 */
[----:B------:R-:W1:Y:S04]  /*3ac0*/  LDSM.16.M88.4 R48, [R192] ;  /* 0x00000000c030783b */ /* 0x000e680000000200 */
[----:B------:R-:W-:Y:S01]  /*3ad0*/  @!PT LDS RZ, [RZ] ;  /* 0x00000000fffff984 */ /* 0x000fe20000000800 */
[----:B------:R-:W-:Y:S01]  /*3ae0*/  @!PT LDS RZ, [RZ] ;  /* 0x00000000fffff984 */ /* 0x000fe20000000800 */
[----:B------:R-:W-:Y:S01]  /*3af0*/  @!PT LDS RZ, [RZ] ;  /* 0x00000000fffff984 */ /* 0x000fe20000000800 */
[----:B------:R1:W-:Y:S01]  /*3b00*/  LDGSTS.E.BYPASS.LTC128B.128 [R195+0x1880], [R2.64], !P0 ;  /* 0x0188000002c37fae */ /* 0x0003e2000c101d46 */
[----:B------:R-:W-:-:S04]  /*3b10*/  LOP3.LUT P0, RZ, R36, 0x2, RZ, 0xc0, !PT ;  /* 0x0000000224ff7812 */ /* 0x000fc8000780c0ff */
[----:B------:R-:W-:Y:S02]  /*3b20*/  ISETP.LT.OR P1, PT, R0, 0x1, !P0 ;  /* 0x000000010000780c */ /* 0x000fe40004721670 */
[----:B------:R-:W-:-:S04]  /*3b30*/  LOP3.LUT R194, R194, 0xfffffdff, RZ, 0xc0, !PT ;  /* 0xfffffdffc2c27812 */ /* 0x000fc800078ec0ff */
[----:B------:R-:W-:-:S07]  /*3b40*/  @P3 LOP3.LUT R194, R194, 0x200, RZ, 0xfc, !PT ;  /* 0x00000200c2c23812 */ /* 0x000fce00078efcff */
[----:B------:R2:W-:Y:S01]  /*3b50*/  LDGSTS.E.BYPASS.LTC128B.128 [R195+0x2480], [R2.64+0x40], !P1 ;  /* 0x0248004002c37fae */ /* 0x0005e2000c901d46 */
[----:B------:R-:W-:-:S04]  /*3b60*/  LOP3.LUT P1, RZ, R36, 0x4, RZ, 0xc0, !PT ;  /* 0x0000000424ff7812 */ /* 0x000fc8000782c0ff */
[----:B------:R-:W-:-:S13]  /*3b70*/  ISETP.LT.OR P3, PT, R0, 0x1, !P1 ;  /* 0x000000010000780c */ /* 0x000fda0004f61670 */
[----:B------:R4:W-:Y:S01]  /*3b80*/  LDGSTS.E.BYPASS.LTC128B.128 [R195+0x3080], [R2.64+0x80], !P3 ;  /* 0x0308008002c37fae */ /* 0x0009e2000d901d46 */
[----:B------:R-:W-:Y:S01]  /*3b90*/  ISETP.GT.AND P3, PT, R37, 0x3f, PT ;  /* 0x0000003f2500780c */ /* 0x000fe20003f64270 */
[C---:B-1----:R-:W-:Y:S08]  /*3ba0*/  HMMA.16816.F32 R64, R8.reuse, R32, RZ ;  /* 0x000000200840723c */ /* 0x042ff000000018ff */
[----:B--2---:R-:W-:Y:S04]  /*3bb0*/  HMMA.16816.F32 R56, R8, R28, RZ ;  /* 0x0000001c0838723c */ /* 0x004fe800000018ff */
[----:B------:R-:W-:-:S02]  /*3bc0*/  @!P3 ISETP.LT.OR P2, PT, R0, 0x21, !P2 ;  /* 0x000000210000b80c */ /* 0x000fc40005741670 */
[C---:B------:R-:W-:Y:S02]  /*3bd0*/  @!P3 ISETP.LT.OR P0, PT, R0.reuse, 0x21, !P0 ;  /* 0x000000210000b80c */ /* 0x040fe40004701670 */
[C---:B---3--:R-:W-:Y:S08]  /*3be0*/  HMMA.16816.F32 R36, R8.reuse, R24, RZ ;  /* 0x000000180824723c */ /* 0x048ff000000018ff */
[C---:B------:R-:W-:Y:S01]  /*3bf0*/  HMMA.16816.F32 R60, R8.reuse, R34, RZ ;  /* 0x00000022083c723c */ /* 0x040fe200000018ff */
[----:B------:R1:W-:Y:S04]  /*3c00*/  @!P3 LDGSTS.E.BYPASS.LTC128B.128 [R195+0x2080], [R22.64], !P2 ;  /* 0x0208000016c3bfae */ /* 0x0003e8000d101d46 */
[----:B------:R1:W-:Y:S03]  /*3c10*/  @!P3 LDGSTS.E.BYPASS.LTC128B.128 [R195+0x2c80], [R22.64+0x40], !P0 ;  /* 0x02c8004016c3bfae */ /* 0x0003e6000c101d46 */
[C---:B------:R-:W-:Y:S08]  /*3c20*/  HMMA.16816.F32 R52, R8.reuse, R30, RZ ;  /* 0x0000001e0834723c */ /* 0x040ff000000018ff */
[----:B------:R-:W-:Y:S01]  /*3c30*/  HMMA.16816.F32 R8, R8, R26, RZ ;  /* 0x0000001a0808723c */ /* 0x000fe200000018ff */
[----:B------:R-:W-:-:S07]  /*3c40*/  @!P3 ISETP.LT.OR P0, PT, R0, 0x21, !P1 ;  /* 0x000000210000b80c */ /* 0x000fce0004f01670 */
[C---:B------:R-:W-:Y:S06]  /*3c50*/  HMMA.16816.F32 R68, R12.reuse, R32, RZ ;  /* 0x000000200c44723c */ /* 0x040fec00000018ff */
[----:B------:R1:W-:Y:S02]  /*3c60*/  @!P3 LDGSTS.E.BYPASS.LTC128B.128 [R195+0x3880], [R22.64+0x80], !P0 ;  /* 0x0388008016c3bfae */ /* 0x0003e4000c101d46 */
[C---:B------:R-:W-:Y:S02]  /*3c70*/  HMMA.16816.F32 R88, R12.reuse, R34, RZ ;  /* 0x000000220c58723c */ /* 0x040fe400000018ff */
[----:B------:R-:W-:Y:S04]  /*3c80*/  LDSM.16.M88.4 R32, [R180+0x1000] ;  /* 0x00100000b420783b */ /* 0x000fe80000000200 */
[----:B------:R-:W0:Y:S02]  /*3c90*/  LDGDEPBAR ;  /* 0x00000000000079af */ /* 0x000e240000000000 */
[C---:B------:R-:W-:Y:S08]  /*3ca0*/  HMMA.16816.F32 R76, R12.reuse, R28, RZ ;  /* 0x0000001c0c4c723c */ /* 0x040ff000000018ff */
[C---:B------:R-:W-:Y:S08]  /*3cb0*/  HMMA.16816.F32 R84, R12.reuse, R30, RZ ;  /* 0x0000001e0c54723c */ /* 0x040ff000000018ff */
[C---:B------:R-:W-:Y:S08]  /*3cc0*/  HMMA.16816.F32 R28, R12.reuse, R24, RZ ;  /* 0x000000180c1c723c */ /* 0x040ff000000018ff */
[----:B------:R-:W-:Y:S01]  /*3cd0*/  HMMA.16816.F32 R96, R12, R26, RZ ;  /* 0x0000001a0c60723c */ /* 0x000fe200000018ff */
[----:B------:R-:W-:Y:S04]  /*3ce0*/  LDSM.16.M88.4 R12, [R180+0x1400] ;  /* 0x00140000b40c783b */ /* 0x000fe80000000200 */
[----:B------:R-:W-:Y:S03]  /*3cf0*/  LDSM.16.M88.4 R24, [R184+0x3000] ;  /* 0x00300000b818783b */ /* 0x000fe60000000200 */
[C---:B----4-:R-:W-:Y:S08]  /*3d00*/  HMMA.16816.F32 R112, R4.reuse, R40, R64 ;  /* 0x000000280470723c */ /* 0x050ff00000001840 */
[C---:B-----5:R-:W-:Y:S01]  /*3d10*/  HMMA.16816.F32 R108, R4.reuse, R44, R56 ;  /* 0x0000002c046c723c */ /* 0x060fe20000001838 */
[----:B------:R-:W-:Y:S07]  /*3d20*/  LDSM.16.M88.4 R56, [R191] ;  /* 0x00000000bf38783b */ /* 0x000fee0000000200 */
[C---:B------:R-:W-:Y:S01]  /*3d30*/  HMMA.16816.F32 R104, R4.reuse, R48, R36 ;  /* 0x000000300468723c */ /* 0x040fe20000001824 */
[----:B------:R-:W-:Y:S07]  /*3d40*/  LDSM.16.M88.4 R36, [R180+0xc00] ;  /* 0x000c0000b424783b */ /* 0x000fee0000000200 */
        /* <DEDUP_REMOVED lines=10> */
[C---:B------:R-:W-:Y:S01]  /*3df0*/  HMMA.16816.F32 R68, R16.reuse, R48, R28 ;  /* 0x000000301044723c */ /* 0x040fe2000000181c */
[----:B------:R-:W4:Y:S07]  /*3e00*/  LDSM.16.M88.4 R28, [R184+0x2000] ;  /* 0x00200000b81c783b */ /* 0x000f2e0000000200 */
[C---:B------:R-:W-:Y:S08]  /*3e10*/  HMMA.16816.F32 R44, R16.reuse, R46, R84 ;  /* 0x0000002e102c723c */ /* 0x040ff00000001854 */
[----:B------:R-:W-:Y:S01]  /*3e20*/  HMMA.16816.F32 R16, R16, R50, R96 ;  /* 0x000000321010723c */ /* 0x000fe20000001860 */
[----:B------:R-:W-:Y:S07]  /*3e30*/  LDSM.16.M88.4 R48, [R180+0x1800] ;  /* 0x00180000b430783b */ /* 0x000fee0000000200 */
[----:B--2---:R-:W-:Y:S08]  /*3e40*/  HMMA.16816.F32 R108, R4, R32, R108 ;  /* 0x00000020046c723c */ /* 0x004ff0000000186c */
[-C--:B---3--:R-:W-:Y:S08]  /*3e50*/  HMMA.16816.F32 R76, R8, R36.reuse, R72 ;  /* 0x00000024084c723c */ /* 0x088ff00000001848 */
[C---:B------:R-:W-:Y:S08]  /*3e60*/  HMMA.16816.F32 R84, R4.reuse, R36, R112 ;  /* 0x000000240454723c */ /* 0x040ff00000001870 */
[C---:B------:R-:W-:Y:S08]  /*3e70*/  HMMA.16816.F32 R104, R4.reuse, R12, R104 ;  /* 0x0000000c0468723c */ /* 0x040ff00000001868 */
[C---:B------:R-:W-:Y:S08]  /*3e80*/  HMMA.16816.F32 R100, R4.reuse, R38, R100 ;  /* 0x000000260464723c */ /* 0x040ff00000001864 */
[----:B------:R-:W-:Y:S08]  /*3e90*/  HMMA.16816.F32 R92, R4, R34, R92 ;  /* 0x00000022045c723c */ /* 0x000ff0000000185c */
[----:B------:R-:W-:Y:S01]  /*3ea0*/  HMMA.16816.F32 R72, R8, R38, R40 ;  /* 0x000000260848723c */ /* 0x000fe20000001828 */
[----:B------:R-:W-:Y:S07]  /*3eb0*/  LDSM.16.M88.4 R40, [R180+0x2000] ;  /* 0x00200000b428783b */ /* 0x000fee0000000200 */
[----:B------:R-:W-:Y:S08]  /*3ec0*/  HMMA.16816.F32 R80, R4, R14, R80 ;  /* 0x0000000e0450723c */ /* 0x000ff00000001850 */
[C---:B------:R-:W-:Y:S08]  /*3ed0*/  HMMA.16816.F32 R36, R8.reuse, R32, R64 ;  /* 0x000000200824723c */ /* 0x040ff00000001840 */
[C---:B------:R-:W-:Y:S01]  /*3ee0*/  HMMA.16816.F32 R32, R8.reuse, R34, R44 ;  /* 0x000000220820723c */ /* 0x040fe2000000182c */
[----:B------:R-:W-:Y:S07]  /*3ef0*/  LDSM.16.M88.4 R44, [R180+0x1c00] ;  /* 0x001c0000b42c783b */ /* 0x000fee0000000200 */
[C---:B------:R-:W-:Y:S08]  /*3f00*/  HMMA.16816.F32 R4, R8.reuse, R12, R68 ;  /* 0x0000000c0804723c */ /* 0x040ff00000001844 */
        /* <DEDUP_REMOVED lines=19> */
[----:B------:R-:W5:Y:S01]  /*4040*/  LDSM.16.M88.4 R8, [R184+0x4000] ;  /* 0x00400000b808783b */ /* 0x000f620000000200 */
[----:B------:R-:W-:Y:S01]  /*4050*/  ISETP.GT.AND P0, PT, R21, R242, PT ;  /* 0x000000f21500720c */ /* 0x000fe20003f04270 */
[----:B------:R-:W-:-:S05]  /*4060*/  DEPBAR.LE SB0, 0x0 ;  /* 0x000080000000791a */ /* 0x000fca0000000000 */
        /* <DEDUP_REMOVED lines=11> */
[----:B------:R-:W-:Y:S01]  /*4120*/  HMMA.16816.F32 R16, R16, R42, R80 ;  /* 0x0000002a1010723c */ /* 0x000fe20000001850 */
[----:B------:R-:W-:Y:S07]  /*4130*/  BSSY B0, `(.L_x_501) ;  /* 0x0000031000007945 */ /* 0x000fee0003800000 */
[C---:B----4-:R-:W-:Y:S08]  /*4140*/  HMMA.16816.F32 R76, R4.reuse, R36, R76 ;  /* 0x00000024044c723c */ /* 0x050ff0000000184c */
[----:B------:R-:W-:Y:S08]  /*4150*/  HMMA.16816.F32 R72, R4, R38, R72 ;  /* 0x000000260448723c */ /* 0x000ff00000001848 */
[C---:B-----5:R-:W-:Y:S08]  /*4160*/  HMMA.16816.F32 R52, R8.reuse, R36, R52 ;  /* 0x000000240834723c */ /* 0x060ff00000001834 */
        /* <DEDUP_REMOVED lines=14> */
[----:B------:R-:W-:Y:S02]  /*4250*/  ISETP.GE.AND P0, PT, R6, 0x21, PT ;  /* 0x000000210600780c */ /* 0x000fe40003f06270 */
[----:B------:R-:W-:-:S05]  /*4260*/  SHF.R.S32.HI R2, RZ, 0x1f, R0 ;  /* 0x0000001fff027819 */ /* 0x000fca0000011400 */
[----:B------:R-:W-:-:S04]  /*4270*/  IMAD R2, R2, c[0x0][0x1e0], RZ ;  /* 0x0000780002027a24 */ /* 0x000fc800078e02ff */
[----:B------:R-:W-:Y:S02]  /*4280*/  IMAD R7, R0, c[0x0][0x1e4], R2 ;  /* 0x0000790000077a24 */ /* 0x000fe400078e0202 */
[----:B------:R-:W-:Y:S02]  /*4290*/  @P0 IMAD.MOV.U32 R4, RZ, RZ, c[0x0][0x1e0] ;  /* 0x00007800ff040624 */ /* 0x000fe400078e00ff */
[----:B------:R-:W-:Y:S02]  /*42a0*/  @P0 IMAD.MOV.U32 R3, RZ, RZ, 0x5 ;  /* 0x00000005ff030424 */ /* 0x000fe400078e00ff */
[----:B------:R-:W-:-:S03]  /*42b0*/  @P0 IMAD.SHL.U32 R2, R4, 0x20, RZ ;  /* 0x0000002004020824 */ /* 0x000fc600078e00ff */
[----:B------:R-:W-:Y:S01]  /*42c0*/  @P0 SHF.L.U64.HI R3, R4, R3, c[0x0][0x1e4] ;  /* 0x0000790004030619 */ /* 0x000fe20000010203 */
[----:B------:R-:W-:-:S04]  /*42d0*/  IMAD.WIDE.U32 R4, R0, c[0x0][0x1e0], RZ ;  /* 0x0000780000047a25 */ /* 0x000fc800078e00ff */
[----:B------:R-:W-:Y:S02]  /*42e0*/  IMAD.IADD R0, R5, 0x1, R7 ;  /* 0x0000000105007824 */ /* 0x000fe400078e0207 */
[----:B------:R-:W-:-:S04]  /*42f0*/  @P0 IMAD.WIDE.U32 R2, R4, 0x30, R2 ;  /* 0x0000003004020825 */ /* 0x000fc800078e0002 */
[----:B------:R-:W-:Y:S01]  /*4300*/  @P0 IMAD R5, R0, 0x30, RZ ;  /* 0x0000003000050824 */ /* 0x000fe200078e02ff */
[----:B------:R-:W-:-:S04]  /*4310*/  @P0 IADD3 R7, P1, R236, R2, RZ ;  /* 0x00000002ec070210 */ /* 0x000fc80007f3e0ff */
[----:B------:R-:W-:Y:S02]  /*4320*/  @P0 IADD3.X R8, R238, R5, R3, P1, !PT ;  /* 0x00000005ee080210 */ /* 0x000fe40000ffe403 */
[----:B------:R-:W-:-:S13]  /*4330*/  ISETP.GE.AND P1, PT, R6, 0x1, PT ;  /* 0x000000010600780c */ /* 0x000fda0003f26270 */
[----:B------:R-:W-:-:S04]  /*4340*/  @P1 IMAD.WIDE.U32 R2, R4, 0x30, R122 ;  /* 0x0000003004021825 */ /* 0x000fc800078e007a */
[----:B------:R-:W-:Y:S01]  /*4350*/  @P1 IMAD R0, R0, 0x30, RZ ;  /* 0x0000003000001824 */ /* 0x000fe200078e02ff */
[----:B------:R-:W-:-:S03]  /*4360*/  @P1 LEA R4, P2, R2, c[0x0][0x1c8], 0x1 ;  /* 0x0000720002041a11 */ /* 0x000fc600078408ff */
[----:B------:R-:W-:-:S05]  /*4370*/  @P1 IMAD.IADD R0, R3, 0x1, R0 ;  /* 0x0000000103001824 */ /* 0x000fca00078e0200 */
[----:B------:R-:W-:Y:S02]  /*4380*/  @P1 LEA.HI.X R5, R2, c[0x0][0x1cc], R0, 0x1, P2 ;  /* 0x0000730002051a11 */ /* 0x000fe400010f0c00 */
[----:B------:R-:W-:-:S03]  /*4390*/  @P0 LEA R2, P2, R7, c[0x0][0x1c8], 0x1 ;  /* 0x0000720007020a11 */ /* 0x000fc600078408ff */
[----:B------:R-:W-:Y:S01]  /*43a0*/  @!PT LDS RZ, [RZ] ;  /* 0x00000000fffff984 */ /* 0x000fe20000000800 */
[----:B------:R-:W-:Y:S01]  /*43b0*/  @!PT LDS RZ, [RZ] ;  /* 0x00000000fffff984 */ /* 0x000fe20000000800 */
[----:B------:R-:W-:Y:S01]  /*43c0*/  @!PT LDS RZ, [RZ] ;  /* 0x00000000fffff984 */ /* 0x000fe20000000800 */
[----:B------:R1:W-:Y:S01]  /*43d0*/  @P1 LDGSTS.E.BYPASS.LTC128B.128 [R195+0x3c80], [R4.64], !P4 ;  /* 0x03c8000004c31fae */ /* 0x0003e2000e101d46 */
[----:B------:R-:W-:-:S03]  /*43e0*/  @P0 LEA.HI.X R3, R7, c[0x0][0x1cc], R8, 0x1, P2 ;  /* 0x0000730007030a11 */ /* 0x000fc600010f0c08 */
[----:B------:R1:W-:Y:S04]  /*43f0*/  @P1 LDGSTS.E.BYPASS.LTC128B.128 [R195+0x4880], [R4.64+0x40], !P6 ;  /* 0x0488004004c31fae */ /* 0x0003e8000f101d46 */
[----:B------:R1:W-:Y:S04]  /*4400*/  @P1 LDGSTS.E.BYPASS.LTC128B.128 [R195+0x5480], [R4.64+0x80], !P5 ;  /* 0x0548008004c31fae */ /* 0x0003e8000e901d46 */
[----:B------:R1:W-:Y:S04]  /*4410*/  @P0 LDGSTS.E.BYPASS.LTC128B.128 [R195+0x4480], [R2.64], !P4 ;  /* 0x0448000002c30fae */ /* 0x0003e8000e101d46 */
[----:B------:R1:W-:Y:S04]  /*4420*/  @P0 LDGSTS.E.BYPASS.LTC128B.128 [R195+0x5080], [R2.64+0x40], !P6 ;  /* 0x0508004002c30fae */ /* 0x0003e8000f101d46 */
[----:B------:R1:W-:Y:S02]  /*4430*/  @P0 LDGSTS.E.BYPASS.LTC128B.128 [R195+0x5c80], [R2.64+0x80], !P5 ;  /* 0x05c8008002c30fae */ /* 0x0003e4000e901d46 */
.L_x_502:
[----:B-1----:R-:W-:Y:S05]  /*4440*/  BSYNC B0 ;  /* 0x0000000000007941 */ /* 0x002fea0003800000 */
.L_x_501:
[----:B------:R-:W2:Y:S01]  /*4450*/  LDL R0, [R1+0x38] ;  /* 0x0000380001007983 */ /* 0x000ea20000100800 */
[----:B------:R-:W-:-:S03]  /*4460*/  IMAD.MOV.U32 R245, RZ, RZ, c[0x0][0x2c4] ;  /* 0x0000b100fff57624 */ /* 0x000fc600078e00ff */
[----:B------:R-:W2:Y:S01]  /*4470*/  LDL R244, [R1+0x10] ;  /* 0x0000100001f47983 */ /* 0x000ea20000100800 */
[----:B------:R-:W-:Y:S01]  /*4480*/  IMAD.MOV.U32 R243, RZ, RZ, c[0x0][0x32c] ;  /* 0x0000cb00fff37624 */ /* 0x000fe200078e00ff */
[----:B------:R-:W-:Y:S01]  /*4490*/  ISETP.NE.AND P0, PT, R245, 0x1, PT ;  /* 0x00000001f500780c */ /* 0x000fe20003f05270 */
[----:B------:R-:W-:Y:S01]  /*44a0*/  ULDC UR4, c[0x0][0x324] ;  /* 0x0000c90000047ab9 */ /* 0x000fe20000000800 */
[--C-:B------:R-:W-:Y:S01]  /*44b0*/  IMAD.IADD R9, R120, 0x1, -R235.reuse ;  /* 0x0000000178097824 */ /* 0x100fe200078e0aeb */
[----:B------:R-:W-:Y:S01]  /*44c0*/  ULOP3.LUT UR4, URZ, UR4, URZ, 0x33, !UPT ;  /* 0x000000043f047292 */ /* 0x000fe2000f8e333f */
[----:B------:R-:W-:Y:S01]  /*44d0*/  ISETP.GE.AND P1, PT, R243, 0x1, PT ;  /* 0x00000001f300780c */ /* 0x000fe20003f26270 */
[----:B------:R-:W0:Y:S01]  /*44e0*/  LDGDEPBAR ;  /* 0x00000000000079af */ /* 0x000e220000000000 */
[----:B------:R-:W-:Y:S02]  /*44f0*/  IMAD.IADD R10, R20, 0x1, -R235 ;  /* 0x00000001140a7824 */ /* 0x000fe400078e0aeb */
[----:B--2---:R-:W-:-:S05]  /*4500*/  IMAD.IADD R0, R0, 0x1, R244 ;  /* 0x0000000100007824 */ /* 0x004fca00078e02f4 */
[----:B------:R-:W-:-:S04]  /*4510*/  @P0 IMAD.HI.U32 R2, R0, c[0x0][0x2c8], RZ ;  /* 0x0000b20000020a27 */ /* 0x000fc800078e00ff */
[----:B------:R-:W-:Y:S01]  /*4520*/  IMAD.MOV.U32 R6, RZ, RZ, R0 ;  /* 0x000000ffff067224 */ /* 0x000fe200078e0000 */
[----:B------:R-:W-:Y:S02]  /*4530*/  @P0 SHF.R.U32.HI R6, RZ, c[0x0][0x2cc], R2 ;  /* 0x0000b300ff060a19 */ /* 0x000fe40000011602 */
[----:B------:R-:W-:-:S03]  /*4540*/  IADD3 R0, -R235, 0x1, R120 ;  /* 0x00000001eb007810 */ /* 0x000fc60007ffe178 */
[----:B------:R-:W1:Y:S01]  /*4550*/  SHFL.IDX PT, R3, R6, RZ, 0x1c1f ;  /* 0x001c1fff06037589 */ /* 0x000e6200000e0000 */
[----:B------:R-:W-:-:S04]  /*4560*/  IADD3 R0, R0, -R218, RZ ;  /* 0x800000da00007210 */ /* 0x000fc80007ffe0ff */
[C---:B------:R-:W-:Y:S02]  /*4570*/  IADD3 R7, R0.reuse, c[0x0][0x328], RZ ;  /* 0x0000ca0000077a10 */ /* 0x040fe40007ffe0ff */
[----:B------:R-:W-:Y:S02]  /*4580*/  IADD3 R8, R0, UR4, RZ ;  /* 0x0000000400087c10 */ /* 0x000fe4000fffe0ff */
[-C--:B-1----:R-:W-:Y:S02]  /*4590*/  IADD3 R2, R7, R3.reuse, RZ ;  /* 0x0000000307027210 */ /* 0x082fe40007ffe0ff */
[----:B------:R-:W-:Y:S02]  /*45a0*/  IADD3 R0, R8, R3, RZ ;  /* 0x0000000308007210 */ /* 0x000fe40007ffe0ff */
[----:B------:R-:W-:Y:S01]  /*45b0*/  IMNMX R2, R9, R2, PT ;  /* 0x0000000209027217 */ /* 0x000fe20003800200 */
[----:B------:R-:W-:Y:S05]  /*45c0*/  @!P1 BRA `(.L_x_503) ;  /* 0x0000014000009947 */ /* 0x000fea0003800000 */
[----:B------:R-:W-:Y:S01]  /*45d0*/  IADD3 R3, -R218, R219, R3 ;  /* 0x000000dbda037210 */ /* 0x000fe20007ffe103 */
[----:B------:R-:W-:Y:S03]  /*45e0*/  BSSY B0, `(.L_x_504) ;  /* 0x000000e000007945 */ /* 0x000fe60003800000 */
        /* <DEDUP_REMOVED lines=9> */
.L_x_505:
[----:B------:R-:W-:-:S04]  /*4680*/  MOV R4, c[0x0][0x32c] ;  /* 0x0000cb0000047a02 */ /* 0x000fc80000000f00 */
[----:B------:R-:W-:-:S13]  /*4690*/  ISETP.NE.AND P0, PT, R4, 0x1, PT ;  /* 0x000000010400780c */ /* 0x000fda0003f05270 */
[----:B------:R-:W-:-:S05]  /*46a0*/  @P0 IMAD.HI.U32 R4, R3, c[0x0][0x330], RZ ;  /* 0x0000cc0003040a27 */ /* 0x000fca00078e00ff */
[----:B------:R-:W-:Y:S02]  /*46b0*/  @P0 SHF.R.U32.HI R3, RZ, c[0x0][0x334], R4 ;  /* 0x0000cd00ff030a19 */ /* 0x000fe40000011604 */
.L_x_506:
[----:B------:R-:W-:Y:S05]  /*46c0*/  BSYNC B0 ;  /* 0x0000000000007941 */ /* 0x000fea0003800000 */
.L_x_504:
[----:B------:R-:W-:-:S05]  /*46d0*/  IMAD R3, R3, c[0x0][0x32c], R10 ;  /* 0x0000cb0003037a24 */ /* 0x000fca00078e020a */
[----:B------:R-:W-:Y:S02]  /*46e0*/  IADD3 R4, R3, c[0x0][0x32c], RZ ;  /* 0x0000cb0003047a10 */ /* 0x000fe40007ffe0ff */
[----:B------:R-:W-:Y:S02]  /*46f0*/  IMNMX R0, R0, R3, !PT ;  /* 0x0000000300007217 */ /* 0x000fe40007800200 */
[----:B------:R-:W-:Y:S02]  /*4700*/  IMNMX R2, R2, R4, PT ;  /* 0x0000000402027217 */ /* 0x000fe40003800200 */
.L_x_503:
[----:B------:R-:W1:Y:S02]  /*4710*/  SHFL.IDX PT, R5, R6, 0x1, 0x1c1f ;  /* 0x003c1f0006057f89 */ /* 0x000e6400000e0000 */
[----:B-1----:R-:W-:Y:S01]  /*4720*/  IMAD.IADD R4, R7, 0x1, R5 ;  /* 0x0000000107047824 */ /* 0x002fe200078e0205 */
[----:B------:R-:W-:-:S04]  /*4730*/  IADD3 R3, R8, R5, RZ ;  /* 0x0000000508037210 */ /* 0x000fc80007ffe0ff */
        /* <DEDUP_REMOVED lines=13> */
.L_x_509:
[----:B------:R-:W-:-:S04]  /*4810*/  MOV R11, c[0x0][0x32c] ;  /* 0x0000cb00000b7a02 */ /* 0x000fc80000000f00 */
[----:B------:R-:W-:-:S13]  /*4820*/  ISETP.NE.AND P0, PT, R11, 0x1, PT ;  /* 0x000000010b00780c */ /* 0x000fda0003f05270 */
[----:B------:R-:W-:-:S05]  /*4830*/  @P0 IMAD.HI.U32 R11, R5, c[0x0][0x330], RZ ;  /* 0x0000cc00050b0a27 */ /* 0x000fca00078e00ff */
[----:B------:R-:W-:Y:S02]  /*4840*/  @P0 SHF.R.U32.HI R5, RZ, c[0x0][0x334], R11 ;  /* 0x0000cd00ff050a19 */ /* 0x000fe4000001160b */
.L_x_510:
[----:B------:R-:W-:Y:S05]  /*4850*/  BSYNC B0 ;  /* 0x0000000000007941 */ /* 0x000fea0003800000 */
.L_x_508:
[----:B------:R-:W-:-:S05]  /*4860*/  IMAD R5, R5, c[0x0][0x32c], R10 ;  /* 0x0000cb0005057a24 */ /* 0x000fca00078e020a */
[----:B------:R-:W-:Y:S02]  /*4870*/  IADD3 R11, R5, c[0x0][0x32c], RZ ;  /* 0x0000cb00050b7a10 */ /* 0x000fe40007ffe0ff */
[----:B------:R-:W-:Y:S02]  /*4880*/  IMNMX R3, R3, R5, !PT ;  /* 0x0000000503037217 */ /* 0x000fe40007800200 */
[----:B------:R-:W-:Y:S02]  /*4890*/  IMNMX R4, R4, R11, PT ;  /* 0x0000000b04047217 */ /* 0x000fe40003800200 */
.L_x_507:
[C---:B------:R-:W-:Y:S01]  /*48a0*/  ISETP.GE.AND P0, PT, R20.reuse, 0x2, PT ;  /* 0x000000021400780c */ /* 0x040fe20003f06270 */
[----:B------:R-:W1:Y:S01]  /*48b0*/  SHFL.IDX PT, R5, R6, 0x2, 0x1c1f ;  /* 0x005c1f0006057f89 */ /* 0x000e6200000e0000 */
[----:B------:R-:W-:Y:S02]  /*48c0*/  ISETP.GE.AND P1, PT, R20, 0x9, PT ;  /* 0x000000091400780c */ /* 0x000fe40003f26270 */
[----:B------:R-:W-:Y:S02]  /*48d0*/  P2R R15, PR, RZ, 0x1 ;  /* 0x00000001ff0f7803 */ /* 0x000fe40000000000 */
[----:B------:R-:W-:-:S02]  /*48e0*/  ISETP.GT.AND P0, PT, R0, 0x1, !P0 ;  /* 0x000000010000780c */ /* 0x000fc40004704270 */
[----:B------:R-:W-:Y:S02]  /*48f0*/  P2R R14, PR, RZ, 0x2 ;  /* 0x00000002ff0e7803 */ /* 0x000fe40000000000 */
[----:B------:R-:W-:Y:S02]  /*4900*/  ISETP.LT.OR P0, PT, R2, 0x2, P0 ;  /* 0x000000020200780c */ /* 0x000fe40000701670 */
[----:B------:R-:W-:Y:S02]  /*4910*/  ISETP.GE.AND P6, PT, R20, 0x11, PT ;  /* 0x000000111400780c */ /* 0x000fe40003fc6270 */
[----:B------:R-:W-:Y:S02]  /*4920*/  FSEL R19, R53, -INF , !P0 ;  /* 0xff80000035137808 */ /* 0x000fe40004000000 */
[----:B------:R-:W-:Y:S02]  /*4930*/  ISETP.GT.AND P0, PT, R0, 0x8, !P1 ;  /* 0x000000080000780c */ /* 0x000fe40004f04270 */
[----:B------:R-:W-:-:S02]  /*4940*/  ISETP.GE.AND P1, PT, R20, 0xa, PT ;  /* 0x0000000a1400780c */ /* 0x000fc40003f26270 */
[----:B------:R-:W-:Y:S02]  /*4950*/  ISETP.LT.OR P0, PT, R2, 0x9, P0 ;  /* 0x000000090200780c */ /* 0x000fe40000701670 */
[----:B------:R-:W-:Y:S02]  /*4960*/  ISETP.GE.AND P5, PT, R20, 0x12, PT ;  /* 0x000000121400780c */ /* 0x000fe40003fa6270 */
[----:B------:R-:W-:Y:S02]  /*4970*/  FSEL R21, R48, -INF , !P0 ;  /* 0xff80000030157808 */ /* 0x000fe40004000000 */
[----:B------:R-:W-:Y:S02]  /*4980*/  ISETP.GT.AND P0, PT, R0, 0x9, !P1 ;  /* 0x000000090000780c */ /* 0x000fe40004f04270 */
[----:B------:R-:W-:Y:S02]  /*4990*/  ISETP.GE.AND P4, PT, R20, 0x19, PT ;  /* 0x000000191400780c */ /* 0x000fe40003f86270 */
[----:B------:R-:W-:-:S02]  /*49a0*/  ISETP.LT.OR P0, PT, R2, 0xa, P0 ;  /* 0x0000000a0200780c */ /* 0x000fc40000701670 */
[----:B------:R-:W-:Y:S02]  /*49b0*/  ISETP.GE.AND P3, PT, R20, 0x1a, PT ;  /* 0x0000001a1400780c */ /* 0x000fe40003f66270 */
[----:B------:R-:W-:Y:S02]  /*49c0*/  FSEL R22, R49, -INF , !P0 ;  /* 0xff80000031167808 */ /* 0x000fe40004000000 */
[----:B------:R-:W-:Y:S02]  /*49d0*/  ISETP.GT.AND P0, PT, R0, 0x10, !P6 ;  /* 0x000000100000780c */ /* 0x000fe40007704270 */
[----:B------:R-:W-:Y:S02]  /*49e0*/  ISETP.GE.AND P2, PT, R20, 0x21, PT ;  /* 0x000000211400780c */ /* 0x000fe40003f46270 */
[----:B------:R-:W-:Y:S02]  /*49f0*/  ISETP.LT.OR P0, PT, R2, 0x11, P0 ;  /* 0x000000110200780c */ /* 0x000fe40000701670 */
[----:B------:R-:W-:-:S02]  /*4a00*/  P2R R13, PR, RZ, 0x2 ;  /* 0x00000002ff0d7803 */ /* 0x000fc40000000000 */
[----:B------:R-:W-:Y:S02]  /*4a10*/  FSEL R23, R28, -INF , !P0 ;  /* 0xff8000001c177808 */ /* 0x000fe40004000000 */
[----:B------:R-:W-:Y:S02]  /*4a20*/  ISETP.GT.AND P0, PT, R0, 0x11, !P5 ;  /* 0x000000110000780c */ /* 0x000fe40006f04270 */
[----:B------:R-:W-:Y:S02]  /*4a30*/  ISETP.GE.AND P1, PT, R20, 0x22, PT ;  /* 0x000000221400780c */ /* 0x000fe40003f26270 */
        /* <DEDUP_REMOVED lines=14> */
[----:B------:R-:W-:-:S04]  /*4b20*/  ISETP.GE.AND P0, PT, R20, 0x29, PT ;  /* 0x000000291400780c */ /* 0x000fc80003f06270 */
[----:B------:R-:W-:Y:S02]  /*4b30*/  P2R R12, PR, RZ, 0x1 ;  /* 0x00000001ff0c7803 */ /* 0x000fe40000000000 */
[----:B------:R-:W-:-:S04]  /*4b40*/  ISETP.GT.AND P0, PT, R0, 0x28, !P0 ;  /* 0x000000280000780c */ /* 0x000fc80004704270 */
[----:B------:R-:W-:-:S04]  /*4b50*/  ISETP.LT.OR P0, PT, R2, 0x29, P0 ;  /* 0x000000290200780c */ /* 0x000fc80000701670 */
[----:B------:R-:W-:Y:S02]  /*4b60*/  FSEL R124, R36, -INF , !P0 ;  /* 0xff800000247c7808 */ /* 0x000fe40004000000 */
[----:B------:R-:W-:-:S04]  /*4b70*/  ISETP.GE.AND P0, PT, R20, 0x1, PT ;  /* 0x000000011400780c */ /* 0x000fc80003f06270 */
[----:B------:R-:W-:Y:S02]  /*4b80*/  P2R R17, PR, RZ, 0x1 ;  /* 0x00000001ff117803 */ /* 0x000fe40000000000 */
[----:B------:R-:W-:-:S04]  /*4b90*/  ISETP.GT.AND P0, PT, R0, RZ, !P0 ;  /* 0x000000ff0000720c */ /* 0x000fc80004704270 */
[----:B------:R-:W-:-:S04]  /*4ba0*/  ISETP.LT.OR P0, PT, R2, 0x1, P0 ;  /* 0x000000010200780c */ /* 0x000fc80000701670 */
[----:B------:R-:W-:Y:S02]  /*4bb0*/  FSEL R18, R52, -INF , !P0 ;  /* 0xff80000034127808 */ /* 0x000fe40004000000 */
[----:B------:R-:W-:-:S04]  /*4bc0*/  ISETP.GE.AND P0, PT, R20, 0x2a, PT ;  /* 0x0000002a1400780c */ /* 0x000fc80003f06270 */
[----:B------:R-:W-:Y:S02]  /*4bd0*/  P2R R11, PR, RZ, 0x1 ;  /* 0x00000001ff0b7803 */ /* 0x000fe40000000000 */
[----:B------:R-:W-:Y:S01]  /*4be0*/  ISETP.GT.AND P0, PT, R0, 0x29, !P0 ;  /* 0x000000290000780c */ /* 0x000fe20004704270 */
[----:B-1----:R-:W-:-:S03]  /*4bf0*/  IMAD.IADD R0, R8, 0x1, R5 ;  /* 0x0000000108007824 */ /* 0x002fc600078e0205 */
[----:B------:R-:W-:Y:S01]  /*4c00*/  ISETP.LT.OR P0, PT, R2, 0x2a, P0 ;  /* 0x0000002a0200780c */ /* 0x000fe20000701670 */
[----:B------:R-:W-:-:S03]  /*4c10*/  IMAD.IADD R2, R7, 0x1, R5 ;  /* 0x0000000107027824 */ /* 0x000fc600078e0205 */
[----:B------:R-:W-:Y:S02]  /*4c20*/  FSEL R119, R37, -INF , !P0 ;  /* 0xff80000025777808 */ /* 0x000fe40004000000 */
[----:B------:R-:W-:Y:S02]  /*4c30*/  ISETP.GE.AND P0, PT, R243, 0x1, PT ;  /* 0x00000001f300780c */ /* 0x000fe40003f06270 */
[----:B------:R-:W-:-:S11]  /*4c40*/  IMNMX R2, R9, R2, PT ;  /* 0x0000000209027217 */ /* 0x000fd60003800200 */
        /* <DEDUP_REMOVED lines=12> */
.L_x_513:
[----:B------:R-:W-:-:S04]  /*4d10*/  MOV R16, c[0x0][0x32c] ;  /* 0x0000cb0000107a02 */ /* 0x000fc80000000f00 */
[----:B------:R-:W-:-:S13]  /*4d20*/  ISETP.NE.AND P0, PT, R16, 0x1, PT ;  /* 0x000000011000780c */ /* 0x000fda0003f05270 */
[----:B------:R-:W-:-:S05]  /*4d30*/  @P0 IMAD.HI.U32 R16, R5, c[0x0][0x330], RZ ;  /* 0x0000cc0005100a27 */ /* 0x000fca00078e00ff */
[----:B------:R-:W-:Y:S02]  /*4d40*/  @P0 SHF.R.U32.HI R5, RZ, c[0x0][0x334], R16 ;  /* 0x0000cd00ff050a19 */ /* 0x000fe40000011610 */
.L_x_514:
[----:B------:R-:W-:Y:S05]  /*4d50*/  BSYNC B0 ;  /* 0x0000000000007941 */ /* 0x000fea0003800000 */
.L_x_512:
[----:B------:R-:W-:-:S05]  /*4d60*/  IMAD R5, R5, c[0x0][0x32c], R10 ;  /* 0x0000cb0005057a24 */ /* 0x000fca00078e020a */
[----:B------:R-:W-:Y:S02]  /*4d70*/  IADD3 R16, R5, c[0x0][0x32c], RZ ;  /* 0x0000cb0005107a10 */ /* 0x000fe40007ffe0ff */
[----:B------:R-:W-:Y:S02]  /*4d80*/  IMNMX R0, R0, R5, !PT ;  /* 0x0000000500007217 */ /* 0x000fe40007800200 */
[----:B------:R-:W-:Y:S02]  /*4d90*/  IMNMX R2, R2, R16, PT ;  /* 0x0000001002027217 */ /* 0x000fe40003800200 */
.L_x_511:
[----:B------:R-:W-:Y:S02]  /*4da0*/  ISETP.NE.AND P0, PT, R14, RZ, PT ;  /* 0x000000ff0e00720c */ /* 0x000fe40003f05270 */
[----:B------:R-:W-:Y:S02]  /*4db0*/  P2R R5, PR, RZ, 0x40 ;  /* 0x00000040ff057803 */ /* 0x000fe40000000000 */
        /* <DEDUP_REMOVED lines=33> */
[----:B------:R-:W-:-:S04]  /*4fd0*/  ISETP.NE.AND P0, PT, R12, RZ, PT ;  /* 0x000000ff0c00720c */ /* 0x000fc80003f05270 */
[----:B------:R-:W-:-:S04]  /*4fe0*/  ISETP.GT.AND P0, PT, R3, 0x28, !P0 ;  /* 0x000000280300780c */ /* 0x000fc80004704270 */
[----:B------:R-:W-:-:S04]  /*4ff0*/  ISETP.LT.OR P0, PT, R4, 0x29, P0 ;  /* 0x000000290400780c */ /* 0x000fc80000701670 */
[----:B------:R-:W-:Y:S02]  /*5000*/  FSEL R116, R38, -INF , !P0 ;  /* 0xff80000026747808 */ /* 0x000fe40004000000 */
[----:B------:R-:W-:-:S04]  /*5010*/  ISETP.NE.AND P0, PT, R11, RZ, PT ;  /* 0x000000ff0b00720c */ /* 0x000fc80003f05270 */
[----:B------:R-:W-:Y:S02]  /*5020*/  ISETP.GT.AND P0, PT, R3, 0x29, !P0 ;  /* 0x000000290300780c */ /* 0x000fe40004704270 */
[----:B------:R-:W1:Y:S02]  /*5030*/  SHFL.IDX PT, R3, R6, 0x3, 0x1c1f ;  /* 0x007c1f0006037f89 */ /* 0x000e6400000e0000 */
        /* <DEDUP_REMOVED lines=60> */
.L_x_517:
[----:B------:R-:W-:-:S04]  /*5400*/  MOV R4, c[0x0][0x32c] ;  /* 0x0000cb0000047a02 */ /* 0x000fc80000000f00 */
[----:B------:R-:W-:-:S13]  /*5410*/  ISETP.NE.AND P0, PT, R4, 0x1, PT ;  /* 0x000000010400780c */ /* 0x000fda0003f05270 */
[----:B------:R-:W-:-:S05]  /*5420*/  @P0 IMAD.HI.U32 R4, R3, c[0x0][0x330], RZ ;  /* 0x0000cc0003040a27 */ /* 0x000fca00078e00ff */
[----:B------:R-:W-:Y:S02]  /*5430*/  @P0 SHF.R.U32.HI R3, RZ, c[0x0][0x334], R4 ;  /* 0x0000cd00ff030a19 */ /* 0x000fe40000011604 */
.L_x_518:
[----:B------:R-:W-:Y:S05]  /*5440*/  BSYNC B0 ;  /* 0x0000000000007941 */ /* 0x000fea0003800000 */
.L_x_516:
[----:B------:R-:W-:-:S05]  /*5450*/  IMAD R3, R3, c[0x0][0x32c], R10 ;  /* 0x0000cb0003037a24 */ /* 0x000fca00078e020a */
[----:B------:R-:W-:Y:S02]  /*5460*/  IADD3 R4, R3, c[0x0][0x32c], RZ ;  /* 0x0000cb0003047a10 */ /* 0x000fe40007ffe0ff */
[----:B------:R-:W-:Y:S02]  /*5470*/  IMNMX R0, R0, R3, !PT ;  /* 0x0000000300007217 */ /* 0x000fe40007800200 */
[----:B------:R-:W-:Y:S02]  /*5480*/  IMNMX R2, R2, R4, PT ;  /* 0x0000000402027217 */ /* 0x000fe40003800200 */
.L_x_515:
[----:B------:R-:W-:Y:S01]  /*5490*/  ISETP.NE.AND P0, PT, R14, RZ, PT ;  /* 0x000000ff0e00720c */ /* 0x000fe20003f05270 */
[----:B------:R-:W-:Y:S01]  /*54a0*/  LDSM.16.MT88.4 R44, [R181] ;  /* 0x00000000b52c783b */ /* 0x000fe20000004200 */
[----:B------:R-:W-:Y:S02]  /*54b0*/  FMNMX.FTZ R3, R18, R19, !PT ;  /* 0x0000001312037209 */ /* 0x000fe40007810000 */
[----:B------:R-:W-:Y:S01]  /*54c0*/  ISETP.GT.AND P0, PT, R0, 0x8, !P0 ;  /* 0x000000080000780c */ /* 0x000fe20004704270 */
[----:B------:R-:W-:Y:S01]  /*54d0*/  LDSM.16.MT88.4 R40, [R182] ;  /* 0x00000000b628783b */ /* 0x000fe20000004200 */
[----:B------:R-:W-:-:S02]  /*54e0*/  FMNMX.FTZ R3, R21, R3, !PT ;  /* 0x0000000315037209 */ /* 0x000fc40007810000 */
[----:B------:R-:W-:Y:S01]  /*54f0*/  ISETP.LT.OR P0, PT, R2, 0x9, P0 ;  /* 0x000000090200780c */ /* 0x000fe20000701670 */
[----:B------:R-:W-:Y:S01]  /*5500*/  LDSM.16.MT88.4 R52, [R181+0x400] ;  /* 0x00040000b534783b */ /* 0x000fe20000004200 */
[----:B------:R-:W-:Y:S02]  /*5510*/  FMNMX.FTZ R3, R22, R3, !PT ;  /* 0x0000000316037209 */ /* 0x000fe40007810000 */
[----:B------:R-:W-:Y:S01]  /*5520*/  FSEL R14, R74, -INF , !P0 ;  /* 0xff8000004a0e7808 */ /* 0x000fe20004000000 */
[----:B------:R-:W-:Y:S01]  /*5530*/  LDSM.16.MT88.4 R152, [R181+0x800] ;  /* 0x00080000b598783b */ /* 0x000fe20000004200 */
[----:B------:R-:W-:Y:S02]  /*5540*/  ISETP.NE.AND P0, PT, R13, RZ, PT ;  /* 0x000000ff0d00720c */ /* 0x000fe40003f05270 */
[----:B------:R-:W-:Y:S02]  /*5550*/  FMNMX.FTZ R3, R23, R3, !PT ;  /* 0x0000000317037209 */ /* 0x000fe40007810000 */
[----:B------:R-:W-:-:S02]  /*5560*/  ISETP.GT.AND P0, PT, R0, 0x9, !P0 ;  /* 0x000000090000780c */ /* 0x000fc40004704270 */
[----:B------:R-:W-:Y:S02]  /*5570*/  FMNMX.FTZ R3, R24, R3, !PT ;  /* 0x0000000318037209 */ /* 0x000fe40007810000 */
[----:B------:R-:W-:Y:S02]  /*5580*/  ISETP.LT.OR P0, PT, R2, 0xa, P0 ;  /* 0x0000000a0200780c */ /* 0x000fe40000701670 */
[----:B------:R-:W-:Y:S02]  /*5590*/  FMNMX.FTZ R3, R26, R3, !PT ;  /* 0x000000031a037209 */ /* 0x000fe40007810000 */
[----:B------:R-:W-:Y:S02]  /*55a0*/  FSEL R10, R75, -INF , !P0 ;  /* 0xff8000004b0a7808 */ /* 0x000fe40004000000 */
[----:B------:R-:W-:Y:S02]  /*55b0*/  ISETP.GT.AND P0, PT, R0, 0x10, !P6 ;  /* 0x000000100000780c */ /* 0x000fe40007704270 */
[----:B------:R-:W-:-:S02]  /*55c0*/  FMNMX.FTZ R3, R29, R3, !PT ;  /* 0x000000031d037209 */ /* 0x000fc40007810000 */
[----:B------:R-:W-:Y:S02]  /*55d0*/  ISETP.LT.OR P0, PT, R2, 0x11, P0 ;  /* 0x000000110200780c */ /* 0x000fe40000701670 */
[----:B------:R-:W-:Y:S02]  /*55e0*/  FMNMX.FTZ R3, R126, R3, !PT ;  /* 0x000000037e037209 */ /* 0x000fe40007810000 */
[----:B------:R-:W-:Y:S02]  /*55f0*/  FSEL R50, R70, -INF , !P0 ;  /* 0xff80000046327808 */ /* 0x000fe40004000000 */
[----:B------:R-:W-:Y:S02]  /*5600*/  ISETP.GT.AND P0, PT, R0, 0x11, !P5 ;  /* 0x000000110000780c */ /* 0x000fe40006f04270 */
[----:B------:R-:W-:Y:S02]  /*5610*/  FMNMX.FTZ R3, R125, R3, !PT ;  /* 0x000000037d037209 */ /* 0x000fe40007810000 */
[----:B------:R-:W-:-:S02]  /*5620*/  ISETP.LT.OR P0, PT, R2, 0x12, P0 ;  /* 0x000000120200780c */ /* 0x000fc40000701670 */
[----:B------:R-:W-:Y:S02]  /*5630*/  FMNMX.FTZ R3, R124, R3, !PT ;  /* 0x000000037c037209 */ /* 0x000fe40007810000 */
[----:B------:R-:W-:Y:S02]  /*5640*/  FSEL R49, R71, -INF , !P0 ;  /* 0xff80000047317808 */ /* 0x000fe40004000000 */
[----:B------:R-:W-:Y:S02]  /*5650*/  FMNMX.FTZ R3, R119, R3, !PT ;  /* 0x0000000377037209 */ /* 0x000fe40007810000 */
[----:B------:R-:W-:Y:S02]  /*5660*/  ISETP.GT.AND P0, PT, R0, 0x18, !P4 ;  /* 0x000000180000780c */ /* 0x000fe40006704270 */
[----:B------:R-:W-:Y:S01]  /*5670*/  ISETP.NE.AND P4, PT, R15, RZ, PT ;  /* 0x000000ff0f00720c */ /* 0x000fe20003f85270 */
[----:B------:R-:W1:Y:S01]  /*5680*/  SHFL.BFLY PT, R4, R3, 0x2, 0x1f ;  /* 0x0c401f0003047f89 */ /* 0x000e6200000e0000 */
[----:B------:R-:W-:-:S02]  /*5690*/  ISETP.LT.OR P0, PT, R2, 0x19, P0 ;  /* 0x000000190200780c */ /* 0x000fc40000701670 */
[----:B------:R-:W-:Y:S02]  /*56a0*/  ISETP.NE.AND P5, PT, R17, RZ, PT ;  /* 0x000000ff1100720c */ /* 0x000fe40003fa5270 */
[----:B------:R-:W-:Y:S02]  /*56b0*/  FSEL R68, R66, -INF , !P0 ;  /* 0xff80000042447808 */ /* 0x000fe40004000000 */
[----:B------:R-:W-:Y:S02]  /*56c0*/  ISETP.GT.AND P0, PT, R0, 0x19, !P3 ;  /* 0x000000190000780c */ /* 0x000fe40005f04270 */
[----:B------:R-:W-:Y:S02]  /*56d0*/  ISETP.NE.AND P6, PT, R12, RZ, PT ;  /* 0x000000ff0c00720c */ /* 0x000fe40003fc5270 */
[----:B------:R-:W-:-:S04]  /*56e0*/  ISETP.LT.OR P0, PT, R2, 0x1a, P0 ;  /* 0x0000001a0200780c */ /* 0x000fc80000701670 */
[----:B------:R-:W-:Y:S02]  /*56f0*/  FSEL R69, R67, -INF , !P0 ;  /* 0xff80000043457808 */ /* 0x000fe40004000000 */
[----:B------:R-:W-:Y:S01]  /*5700*/  ISETP.GT.AND P0, PT, R0, 0x20, !P2 ;  /* 0x000000200000780c */ /* 0x000fe20005704270 */
[----:B------:R-:W-:Y:S03]  /*5710*/  LDSM.16.MT88.4 R64, [R182+0xc00] ;  /* 0x000c0000b640783b */ /* 0x000fe60000004200 */
[----:B------:R-:W-:Y:S02]  /*5720*/  ISETP.LT.OR P0, PT, R2, 0x21, P0 ;  /* 0x000000210200780c */ /* 0x000fe40000701670 */
[----:B-1----:R-:W-:Y:S02]  /*5730*/  FMNMX.FTZ R3, R3, R4, !PT ;  /* 0x0000000403037209 */ /* 0x002fe40007810000 */
[----:B------:R-:W-:-:S02]  /*5740*/  FSEL R109, R62, -INF , !P0 ;  /* 0xff8000003e6d7808 */ /* 0x000fc40004000000 */
[----:B------:R-:W-:Y:S01]  /*5750*/  ISETP.GT.AND P0, PT, R0, 0x21, !P1 ;  /* 0x000000210000780c */ /* 0x000fe20004f04270 */
[----:B------:R-:W1:Y:S03]  /*5760*/  SHFL.BFLY PT, R4, R3, 0x1, 0x1f ;  /* 0x0c201f0003047f89 */ /* 0x000e6600000e0000 */
[----:B------:R-:W-:-:S04]  /*5770*/  ISETP.LT.OR P0, PT, R2, 0x22, P0 ;  /* 0x000000220200780c */ /* 0x000fc80000701670 */
[----:B------:R-:W-:Y:S02]  /*5780*/  FSEL R110, R63, -INF , !P0 ;  /* 0xff8000003f6e7808 */ /* 0x000fe40004000000 */
[----:B------:R-:W-:Y:S01]  /*5790*/  ISETP.GT.AND P0, PT, R0, 0x1, !P4 ;  /* 0x000000010000780c */ /* 0x000fe20006704270 */
[----:B------:R-:W-:Y:S03]  /*57a0*/  LDSM.16.MT88.4 R60, [R181+0x1800] ;  /* 0x00180000b53c783b */ /* 0x000fe60000004200 */
[----:B------:R-:W-:-:S04]  /*57b0*/  ISETP.LT.OR P0, PT, R2, 0x2, P0 ;  /* 0x000000020200780c */ /* 0x000fc80000701670 */
[----:B------:R-:W-:Y:S02]  /*57c0*/  FSEL R9, R79, -INF , !P0 ;  /* 0xff8000004f097808 */ /* 0x000fe40004000000 */
[----:B------:R-:W-:-:S04]  /*57d0*/  ISETP.GT.AND P0, PT, R0, RZ, !P5 ;  /* 0x000000ff0000720c */ /* 0x000fc80006f04270 */
[----:B------:R-:W-:Y:S02]  /*57e0*/  ISETP.LT.OR P0, PT, R2, 0x1, P0 ;  /* 0x000000010200780c */ /* 0x000fe40000701670 */
[----:B-1----:R-:W-:Y:S02]  /*57f0*/  FMNMX.FTZ R138, R3, R4, !PT ;  /* 0x00000004038a7209 */ /* 0x002fe40007810000 */
[----:B------:R-:W-:Y:S02]  /*5800*/  FSEL R8, R78, -INF , !P0 ;  /* 0xff8000004e087808 */ /* 0x000fe40004000000 */
[----:B------:R-:W-:Y:S01]  /*5810*/  ISETP.GT.AND P0, PT, R0, 0x28, !P6 ;  /* 0x000000280000780c */ /* 0x000fe20007704270 */
[----:B------:R-:W-:Y:S01]  /*5820*/  FMUL.FTZ R3, R138, c[0x0][0x2d0] ;  /* 0x0000b4008a037a20 */ /* 0x000fe20000410000 */
[----:B------:R-:W-:Y:S02]  /*5830*/  FMNMX.FTZ R6, R8, R9, !PT ;  /* 0x0000000908067209 */ /* 0x000fe40007810000 */
[----:B------:R-:W-:-:S02]  /*5840*/  ISETP.LT.OR P0, PT, R2, 0x29, P0 ;  /* 0x000000290200780c */ /* 0x000fc40000701670 */
[----:B------:R-:W-:Y:S02]  /*5850*/  FMNMX.FTZ R6, R14, R6, !PT ;  /* 0x000000060e067209 */ /* 0x000fe40007810000 */
[----:B------:R-:W-:Y:S02]  /*5860*/  FSEL R108, R58, -INF , !P0 ;  /* 0xff8000003a6c7808 */ /* 0x000fe40004000000 */
[----:B------:R-:W-:Y:S02]  /*5870*/  FSETP.NEU.FTZ.AND P0, PT, R138, -INF , PT ;  /* 0xff8000008a00780b */ /* 0x000fe40003f1d000 */
[----:B------:R-:W-:Y:S02]  /*5880*/  FMNMX.FTZ R6, R10, R6, !PT ;  /* 0x000000060a067209 */ /* 0x000fe40007810000 */
[----:B------:R-:W-:Y:S02]  /*5890*/  FSEL R20, R3, RZ, P0 ;  /* 0x000000ff03147208 */ /* 0x000fe40000000000 */
[----:B------:R-:W-:-:S02]  /*58a0*/  FMNMX.FTZ R3, R16, R25, !PT ;  /* 0x0000001910037209 */ /* 0x000fc40007810000 */
[----:B------:R-:W-:Y:S01]  /*58b0*/  FMNMX.FTZ R6, R50, R6, !PT ;  /* 0x0000000632067209 */ /* 0x000fe20007810000 */
[----:B------:R-:W-:Y:S01]  /*58c0*/  FFMA.FTZ R5, R18, c[0x0][0x2d0], -R20 ;  /* 0x0000b40012057a23 */ /* 0x000fe20000010814 */
[----:B------:R-:W-:Y:S02]  /*58d0*/  FMNMX.FTZ R3, R27, R3, !PT ;  /* 0x000000031b037209 */ /* 0x000fe40007810000 */
[----:B------:R-:W-:Y:S01]  /*58e0*/  FMNMX.FTZ R6, R49, R6, !PT ;  /* 0x0000000631067209 */ /* 0x000fe20007810000 */
[----:B------:R1:W-:Y:S01]  /*58f0*/  MUFU.EX2 R234, R5 ;  /* 0x0000000500ea7308 */ /* 0x0003e20000000800 */
[----:B------:R-:W-:Y:S02]  /*5900*/  FMNMX.FTZ R3, R28, R3, !PT ;  /* 0x000000031c037209 */ /* 0x000fe40007810000 */
[----:B------:R-:W-:Y:S02]  /*5910*/  FMNMX.FTZ R6, R68, R6, !PT ;  /* 0x0000000644067209 */ /* 0x000fe40007810000 */
[----:B------:R-:W-:-:S02]  /*5920*/  FMNMX.FTZ R3, R30, R3, !PT ;  /* 0x000000031e037209 */ /* 0x000fc40007810000 */
[----:B------:R-:W-:Y:S02]  /*5930*/  ISETP.NE.AND P6, PT, R11, RZ, PT ;  /* 0x000000ff0b00720c */ /* 0x000fe40003fc5270 */
[----:B------:R-:W-:-:S04]  /*5940*/  FMNMX.FTZ R3, R31, R3, !PT ;  /* 0x000000031f037209 */ /* 0x000fc80007810000 */
[----:B------:R-:W-:Y:S01]  /*5950*/  FMNMX.FTZ R3, R33, R3, !PT ;  /* 0x0000000321037209 */ /* 0x000fe20007810000 */
[----:B-1----:R-:W-:-:S03]  /*5960*/  FFMA.FTZ R5, R19, c[0x0][0x2d0], -R20 ;  /* 0x0000b40013057a23 */ /* 0x002fc60000010814 */
[----:B------:R-:W-:Y:S01]  /*5970*/  FMNMX.FTZ R3, R35, R3, !PT ;  /* 0x0000000323037209 */ /* 0x000fe20007810000 */
[----:B------:R1:W-:Y:S03]  /*5980*/  MUFU.EX2 R231, R5 ;  /* 0x0000000500e77308 */ /* 0x0003e60000000800 */
[----:B------:R-:W-:-:S04]  /*5990*/  FMNMX.FTZ R3, R118, R3, !PT ;  /* 0x0000000376037209 */ /* 0x000fc80007810000 */
[----:B------:R-:W-:-:S04]  /*59a0*/  FMNMX.FTZ R3, R117, R3, !PT ;  /* 0x0000000375037209 */ /* 0x000fc80007810000 */
[----:B------:R-:W-:-:S04]  /*59b0*/  FMNMX.FTZ R3, R116, R3, !PT ;  /* 0x0000000374037209 */ /* 0x000fc80007810000 */
[----:B------:R-:W-:Y:S01]  /*59c0*/  FMNMX.FTZ R3, R115, R3, !PT ;  /* 0x0000000373037209 */ /* 0x000fe20007810000 */
[----:B-1----:R-:W-:-:S04]  /*59d0*/  FFMA.FTZ R5, R21, c[0x0][0x2d0], -R20 ;  /* 0x0000b40015057a23 */ /* 0x002fc80000010814 */
[----:B------:R-:W1:Y:S01]  /*59e0*/  SHFL.BFLY PT, R4, R3, 0x2, 0x1f ;  /* 0x0c401f0003047f89 */ /* 0x000e6200000e0000 */
[----:B------:R2:W-:Y:S02]  /*59f0*/  MUFU.EX2 R230, R5 ;  /* 0x0000000500e67308 */ /* 0x0005e40000000800 */
[----:B--2---:R-:W-:-:S06]  /*5a00*/  FFMA.FTZ R5, R22, c[0x0][0x2d0], -R20 ;  /* 0x0000b40016057a23 */ /* 0x004fcc0000010814 */
[----:B------:R2:W3:Y:S01]  /*5a10*/  MUFU.EX2 R229, R5 ;  /* 0x0000000500e57308 */ /* 0x0004e20000000800 */
[----:B-1----:R-:W-:-:S05]  /*5a20*/  FMNMX.FTZ R3, R3, R4, !PT ;  /* 0x0000000403037209 */ /* 0x002fca0007810000 */
[----:B------:R-:W1:Y:S01]  /*5a30*/  SHFL.BFLY PT, R4, R3, 0x1, 0x1f ;  /* 0x0c201f0003047f89 */ /* 0x000e6200000e0000 */
[----:B--2---:R-:W-:Y:S01]  /*5a40*/  FFMA.FTZ R5, R23, c[0x0][0x2d0], -R20 ;  /* 0x0000b40017057a23 */ /* 0x004fe20000010814 */
[----:B---3--:R-:W-:-:S03]  /*5a50*/  F2FP.PACK_AB R18, R229, R230 ;  /* 0x000000e6e512723e */ /* 0x008fc600000000ff */
[----:B------:R2:W-:Y:S01]  /*5a60*/  MUFU.EX2 R233, R5 ;  /* 0x0000000500e97308 */ /* 0x0005e20000000800 */
[----:B-1----:R-:W-:Y:S02]  /*5a70*/  FMNMX.FTZ R137, R3, R4, !PT ;  /* 0x0000000403897209 */ /* 0x002fe40007810000 */
[----:B------:R-:W-:Y:S02]  /*5a80*/  FMNMX.FTZ R4, R32, R34, !PT ;  /* 0x0000002220047209 */ /* 0x000fe40007810000 */
[C---:B------:R-:W-:Y:S01]  /*5a90*/  FSETP.NEU.FTZ.AND P0, PT, R137.reuse, -INF , PT ;  /* 0xff8000008900780b */ /* 0x040fe20003f1d000 */
[----:B--2---:R-:W-:Y:S01]  /*5aa0*/  FFMA.FTZ R5, R24, c[0x0][0x2d0], -R20 ;  /* 0x0000b40018057a23 */ /* 0x004fe20000010814 */
[----:B------:R-:W-:Y:S01]  /*5ab0*/  FMNMX.FTZ R4, R36, R4, !PT ;  /* 0x0000000424047209 */ /* 0x000fe20007810000 */
[----:B------:R-:W-:Y:S02]  /*5ac0*/  FMUL.FTZ R3, R137, c[0x0][0x2d0] ;  /* 0x0000b40089037a20 */ /* 0x000fe40000410000 */
[----:B------:R1:W-:Y:S01]  /*5ad0*/  MUFU.EX2 R232, R5 ;  /* 0x0000000500e87308 */ /* 0x0003e20000000800 */
[----:B------:R-:W-:-:S02]  /*5ae0*/  FMNMX.FTZ R4, R37, R4, !PT ;  /* 0x0000000425047209 */ /* 0x000fc40007810000 */
[----:B------:R-:W-:Y:S02]  /*5af0*/  FSEL R3, R3, RZ, P0 ;  /* 0x000000ff03037208 */ /* 0x000fe40000000000 */
[----:B------:R-:W-:Y:S02]  /*5b00*/  FMNMX.FTZ R4, R38, R4, !PT ;  /* 0x0000000426047209 */ /* 0x000fe40007810000 */
[----:B------:R-:W-:Y:S02]  /*5b10*/  ISETP.GT.AND P0, PT, R0, 0x29, !P6 ;  /* 0x000000290000780c */ /* 0x000fe40007704270 */
[----:B------:R-:W-:Y:S02]  /*5b20*/  FMNMX.FTZ R4, R39, R4, !PT ;  /* 0x0000000427047209 */ /* 0x000fe40007810000 */
[----:B------:R-:W-:Y:S02]  /*5b30*/  ISETP.LT.OR P0, PT, R2, 0x2a, P0 ;  /* 0x0000002a0200780c */ /* 0x000fe40000701670 */
[----:B------:R-:W-:-:S02]  /*5b40*/  FMNMX.FTZ R4, R48, R4, !PT ;  /* 0x0000000430047209 */ /* 0x000fc40007810000 */
[----:B------:R-:W-:Y:S01]  /*5b50*/  FSEL R21, R59, -INF , !P0 ;  /* 0xff8000003b157808 */ /* 0x000fe20004000000 */
[----:B-1----:R-:W-:Y:S01]  /*5b60*/  FFMA.FTZ R5, R26, c[0x0][0x2d0], -R20 ;  /* 0x0000b4001a057a23 */ /* 0x002fe20000010814 */
[----:B------:R-:W-:Y:S01]  /*5b70*/  FMNMX.FTZ R4, R51, R4, !PT ;  /* 0x0000000433047209 */ /* 0x000fe20007810000 */
[----:B------:R-:W-:Y:S01]  /*5b80*/  LDSM.16.MT88.4 R56, [R181+0xc00] ;  /* 0x000c0000b538783b */ /* 0x000fe20000004200 */
[----:B------:R-:W-:Y:S01]  /*5b90*/  ISETP.NE.AND P6, PT, R245, 0x1, PT ;  /* 0x00000001f500780c */ /* 0x000fe20003fc5270 */
[----:B------:R1:W-:Y:S01]  /*5ba0*/  MUFU.EX2 R239, R5 ;  /* 0x0000000500ef7308 */ /* 0x0003e20000000800 */
[----:B------:R-:W-:-:S04]  /*5bb0*/  FMNMX.FTZ R4, R114, R4, !PT ;  /* 0x0000000472047209 */ /* 0x000fc80007810000 */
[----:B------:R-:W-:-:S04]  /*5bc0*/  FMNMX.FTZ R4, R113, R4, !PT ;  /* 0x0000000471047209 */ /* 0x000fc80007810000 */
[----:B------:R-:W-:-:S04]  /*5bd0*/  FMNMX.FTZ R4, R112, R4, !PT ;  /* 0x0000000470047209 */ /* 0x000fc80007810000 */
[----:B------:R-:W-:Y:S02]  /*5be0*/  FMNMX.FTZ R4, R111, R4, !PT ;  /* 0x000000046f047209 */ /* 0x000fe40007810000 */
[----:B-1----:R-:W-:Y:S01]  /*5bf0*/  FMNMX.FTZ R5, R69, R6, !PT ;  /* 0x0000000645057209 */ /* 0x002fe20007810000 */
[----:B------:R-:W-:Y:S02]  /*5c00*/  FFMA.FTZ R6, R29, c[0x0][0x2d0], -R20 ;  /* 0x0000b4001d067a23 */ /* 0x000fe40000010814 */
[----:B------:R-:W1:Y:S01]  /*5c10*/  SHFL.BFLY PT, R7, R4, 0x2, 0x1f ;  /* 0x0c401f0004077f89 */ /* 0x000e6200000e0000 */
[----:B------:R-:W-:Y:S01]  /*5c20*/  FMNMX.FTZ R0, R109, R5, !PT ;  /* 0x000000056d007209 */ /* 0x000fe20007810000 */
[----:B------:R-:W-:Y:S03]  /*5c30*/  MUFU.EX2 R241, R6 ;  /* 0x0000000600f17308 */ /* 0x000fe60000000800 */
[----:B------:R-:W-:Y:S01]  /*5c40*/  FMNMX.FTZ R2, R110, R0, !PT ;  /* 0x000000006e027209 */ /* 0x000fe20007810000 */
[----:B------:R-:W-:Y:S01]  /*5c50*/  FFMA.FTZ R0, R16, c[0x0][0x2d0], -R3 ;  /* 0x0000b40010007a23 */ /* 0x000fe20000010803 */
[----:B------:R-:W-:-:S02]  /*5c60*/  F2FP.PACK_AB R16, R231, R234 ;  /* 0x000000eae710723e */ /* 0x000fc400000000ff */
[----:B------:R-:W-:Y:S01]  /*5c70*/  FMNMX.FTZ R2, R108, R2, !PT ;  /* 0x000000026c027209 */ /* 0x000fe20007810000 */
[----:B------:R1:W-:Y:S03]  /*5c80*/  MUFU.EX2 R224, R0 ;  /* 0x0000000000e07308 */ /* 0x0003e60000000800 */
[----:B------:R-:W-:-:S05]  /*5c90*/  FMNMX.FTZ R2, R21, R2, !PT ;  /* 0x0000000215027209 */ /* 0x000fca0007810000 */
[----:B------:R-:W-:Y:S01]  /*5ca0*/  SHFL.BFLY PT, R5, R2, 0x2, 0x1f ;  /* 0x0c401f0002057f89 */ /* 0x000fe200000e0000 */
[----:B-1----:R-:W-:Y:S01]  /*5cb0*/  FMNMX.FTZ R0, R4, R7, !PT ;  /* 0x0000000704007209 */ /* 0x002fe20007810000 */
[----:B------:R-:W-:-:S04]  /*5cc0*/  FFMA.FTZ R4, R25, c[0x0][0x2d0], -R3 ;  /* 0x0000b40019047a23 */ /* 0x000fc80000010803 */
[----:B------:R-:W1:Y:S01]  /*5cd0*/  SHFL.BFLY PT, R6, R0, 0x1, 0x1f ;  /* 0x0c201f0000067f89 */ /* 0x000e6200000e0000 */
[----:B------:R2:W3:Y:S02]  /*5ce0*/  MUFU.EX2 R216, R4 ;  /* 0x0000000400d87308 */ /* 0x0004e40000000800 */
[----:B--2---:R-:W-:Y:S01]  /*5cf0*/  FFMA.FTZ R4, R27, c[0x0][0x2d0], -R3 ;  /* 0x0000b4001b047a23 */ /* 0x004fe20000010803 */
[----:B---3--:R-:W-:Y:S01]  /*5d00*/  F2FP.PACK_AB R17, R216, R224 ;  /* 0x000000e0d811723e */ /* 0x008fe200000000ff */
[----:B------:R-:W-:Y:S04]  /*5d10*/  LDSM.16.MT88.4 R24, [R182+0x1800] ;  /* 0x00180000b618783b */ /* 0x000fe80000004200 */
[----:B------:R2:W-:Y:S01]  /*5d20*/  MUFU.EX2 R217, R4 ;  /* 0x0000000400d97308 */ /* 0x0005e20000000800 */
[----:B-1----:R-:W-:-:S02]  /*5d30*/  FMNMX.FTZ R136, R0, R6, !PT ;  /* 0x0000000600887209 */ /* 0x002fc40007810000 */
[----:B------:R-:W-:Y:S02]  /*5d40*/  FMNMX.FTZ R0, R2, R5, !PT ;  /* 0x0000000502007209 */ /* 0x000fe40007810000 */
[C---:B------:R-:W-:Y:S01]  /*5d50*/  FSETP.NEU.FTZ.AND P0, PT, R136.reuse, -INF , PT ;  /* 0xff8000008800780b */ /* 0x040fe20003f1d000 */
[----:B------:R-:W-:Y:S02]  /*5d60*/  FMUL.FTZ R2, R136, c[0x0][0x2d0] ;  /* 0x0000b40088027a20 */ /* 0x000fe40000410000 */
[----:B------:R-:W1:Y:S03]  /*5d70*/  SHFL.BFLY PT, R5, R0, 0x1, 0x1f ;  /* 0x0c201f0000057f89 */ /* 0x000e6600000e0000 */
[----:B------:R-:W-:Y:S01]  /*5d80*/  FSEL R2, R2, RZ, P0 ;  /* 0x000000ff02027208 */ /* 0x000fe20000000000 */
[----:B--2---:R-:W-:-:S04]  /*5d90*/  FFMA.FTZ R4, R28, c[0x0][0x2d0], -R3 ;  /* 0x0000b4001c047a23 */ /* 0x004fc80000010803 */
[----:B------:R-:W2:Y:S01]  /*5da0*/  MUFU.EX2 R223, R4 ;  /* 0x0000000400df7308 */ /* 0x000ea20000000800 */
[----:B-1----:R-:W-:Y:S01]  /*5db0*/  FMNMX.FTZ R134, R0, R5, !PT ;  /* 0x0000000500867209 */ /* 0x002fe20007810000 */
[----:B------:R-:W-:Y:S01]  /*5dc0*/  FFMA.FTZ R0, R37, c[0x0][0x2d0], -R2 ;  /* 0x0000b40025007a23 */ /* 0x000fe20000010802 */
[----:B--2---:R-:W-:Y:S01]  /*5dd0*/  F2FP.PACK_AB R19, R223, R217 ;  /* 0x000000d9df13723e */ /* 0x004fe200000000ff */
[----:B------:R-:W-:Y:S01]  /*5de0*/  FFMA.FTZ R4, R30, c[0x0][0x2d0], -R3 ;  /* 0x0000b4001e047a23 */ /* 0x000fe20000010803 */
[----:B------:R-:W-:-:S03]  /*5df0*/  FSETP.NEU.FTZ.AND P0, PT, R134, -INF , PT ;  /* 0xff8000008600780b */ /* 0x000fc60003f1d000 */
[----:B------:R1:W-:Y:S01]  /*5e00*/  MUFU.EX2 R213, R0 ;  /* 0x0000000000d57308 */ /* 0x0003e20000000800 */
[----:B------:R-:W-:Y:S01]  /*5e10*/  FFMA.FTZ R5, R51, c[0x0][0x2d0], -R2 ;  /* 0x0000b40033057a23 */ /* 0x000fe20000010802 */
[C---:B------:R-:W-:Y:S06]  /*5e20*/  HMMA.16816.F32 R96, R16.reuse, R56, RZ ;  /* 0x000000381060723c */ /* 0x040fec00000018ff */
[----:B------:R2:W-:Y:S02]  /*5e30*/  MUFU.EX2 R225, R4 ;  /* 0x0000000400e17308 */ /* 0x0005e40000000800 */
[----:B------:R-:W-:Y:S01]  /*5e40*/  HMMA.16816.F32 R92, R16, R64, RZ ;  /* 0x00000040105c723c */ /* 0x000fe200000018ff */
[----:B-1----:R-:W-:-:S05]  /*5e50*/  FMUL.FTZ R0, R134, c[0x0][0x2d0] ;  /* 0x0000b40086007a20 */ /* 0x002fca0000410000 */
[----:B------:R-:W-:Y:S02]  /*5e60*/  MUFU.EX2 R215, R5 ;  /* 0x0000000500d77308 */ /* 0x000fe40000000800 */
[C---:B------:R-:W-:Y:S01]  /*5e70*/  HMMA.16816.F32 R88, R16.reuse, R60, RZ ;  /* 0x0000003c1058723c */ /* 0x040fe200000018ff */
[----:B------:R-:W-:Y:S01]  /*5e80*/  FSEL R0, R0, RZ, P0 ;  /* 0x000000ff00007208 */ /* 0x000fe20000000000 */
[--C-:B--2---:R-:W-:Y:S02]  /*5e90*/  FFMA.FTZ R4, R31, c[0x0][0x2d0], -R3.reuse ;  /* 0x0000b4001f047a23 */ /* 0x104fe40000010803 */
[----:B------:R-:W1:Y:S02]  /*5ea0*/  LDSM.16.MT88.4 R28, [R181+0x1000] ;  /* 0x00100000b51c783b */ /* 0x000e640000004200 */
[----:B------:R2:W-:Y:S02]  /*5eb0*/  MUFU.EX2 R227, R4 ;  /* 0x0000000400e37308 */ /* 0x0005e40000000800 */
[C---:B------:R-:W-:Y:S08]  /*5ec0*/  HMMA.16816.F32 R104, R16.reuse, R44, RZ ;  /* 0x0000002c1068723c */ /* 0x040ff000000018ff */
[----:B------:R-:W-:Y:S01]  /*5ed0*/  HMMA.16816.F32 R100, R16, R40, RZ ;  /* 0x000000281064723c */ /* 0x000fe200000018ff */
[----:B--2---:R-:W-:-:S04]  /*5ee0*/  FFMA.FTZ R4, R33, c[0x0][0x2d0], -R3 ;  /* 0x0000b40021047a23 */ /* 0x004fc80000010803 */
[----:B------:R2:W-:Y:S02]  /*5ef0*/  MUFU.EX2 R226, R4 ;  /* 0x0000000400e27308 */ /* 0x0005e40000000800 */
[----:B--2---:R-:W-:-:S06]  /*5f00*/  FFMA.FTZ R4, R35, c[0x0][0x2d0], -R3 ;  /* 0x0000b40023047a23 */ /* 0x004fcc0000010803 */
[----:B------:R2:W3:Y:S02]  /*5f10*/  MUFU.EX2 R228, R4 ;  /* 0x0000000400e47308 */ /* 0x0004e40000000800 */
[----:B--2---:R-:W-:Y:S01]  /*5f20*/  FFMA.FTZ R4, R32, c[0x0][0x2d0], -R2 ;  /* 0x0000b40020047a23 */ /* 0x004fe20000010802 */
[----:B---3--:R-:W-:-:S05]  /*5f30*/  F2FP.PACK_AB R11, R228, R226 ;  /* 0x000000e2e40b723e */ /* 0x008fca00000000ff */
[----:B------:R2:W-:Y:S02]  /*5f40*/  MUFU.EX2 R210, R4 ;  /* 0x0000000400d27308 */ /* 0x0005e40000000800 */
[--C-:B--2---:R-:W-:Y:S02]  /*5f50*/  FFMA.FTZ R4, R34, c[0x0][0x2d0], -R2.reuse ;  /* 0x0000b40022047a23 */ /* 0x104fe40000010802 */
[----:B------:R-:W2:Y:S04]  /*5f60*/  LDSM.16.MT88.4 R32, [R182+0x400] ;  /* 0x00040000b620783b */ /* 0x000ea80000004200 */
[----:B------:R3:W4:Y:S02]  /*5f70*/  MUFU.EX2 R208, R4 ;  /* 0x0000000400d07308 */ /* 0x0007240000000800 */
[----:B---3--:R-:W-:Y:S01]  /*5f80*/  FFMA.FTZ R4, R36, c[0x0][0x2d0], -R2 ;  /* 0x0000b40024047a23 */ /* 0x008fe20000010802 */
[----:B----4-:R-:W-:-:S05]  /*5f90*/  F2FP.PACK_AB R12, R208, R210 ;  /* 0x000000d2d00c723e */ /* 0x010fca00000000ff */
[----:B------:R3:W4:Y:S02]  /*5fa0*/  MUFU.EX2 R209, R4 ;  /* 0x0000000400d17308 */ /* 0x0007240000000800 */
[----:B---3--:R-:W-:-:S06]  /*5fb0*/  FFMA.FTZ R4, R38, c[0x0][0x2d0], -R2 ;  /* 0x0000b40026047a23 */ /* 0x008fcc0000010802 */
[----:B------:R3:W-:Y:S02]  /*5fc0*/  MUFU.EX2 R214, R4 ;  /* 0x0000000400d67308 */ /* 0x0007e40000000800 */
[----:B---3--:R-:W-:Y:S01]  /*5fd0*/  FFMA.FTZ R4, R8, c[0x0][0x2d0], -R0 ;  /* 0x0000b40008047a23 */ /* 0x008fe20000010800 */
[----:B------:R-:W-:-:S05]  /*5fe0*/  F2FP.PACK_AB R8, R232, R233 ;  /* 0x000000e9e808723e */ /* 0x000fca00000000ff */
[----:B------:R3:W-:Y:S02]  /*5ff0*/  MUFU.EX2 R23, R4 ;  /* 0x0000000400177308 */ /* 0x0007e40000000800 */
[----:B---3--:R-:W-:Y:S01]  /*6000*/  FFMA.FTZ R4, R9, c[0x0][0x2d0], -R0 ;  /* 0x0000b40009047a23 */ /* 0x008fe20000010800 */
[----:B------:R-:W-:-:S05]  /*6010*/  F2FP.PACK_AB R9, R227, R225 ;  /* 0x000000e1e309723e */ /* 0x000fca00000000ff */
[----:B------:R3:W5:Y:S02]  /*6020*/  MUFU.EX2 R22, R4 ;  /* 0x0000000400167308 */ /* 0x0007640000000800 */
[----:B---3--:R-:W-:Y:S01]  /*6030*/  FFMA.FTZ R4, R14, c[0x0][0x2d0], -R0 ;  /* 0x0000b4000e047a23 */ /* 0x008fe20000010800 */
[----:B----4-:R-:W-:Y:S02]  /*6040*/  F2FP.PACK_AB R14, R213, R209 ;  /* 0x000000d1d50e723e */ /* 0x010fe400000000ff */
[----:B-----5:R-:W-:-:S03]  /*6050*/  F2FP.PACK_AB R13, R22, R23 ;  /* 0x00000017160d723e */ /* 0x020fc600000000ff */
[----:B------:R3:W-:Y:S02]  /*6060*/  MUFU.EX2 R207, R4 ;  /* 0x0000000400cf7308 */ /* 0x0007e40000000800 */
[----:B---3--:R-:W-:Y:S01]  /*6070*/  FFMA.FTZ R4, R10, c[0x0][0x2d0], -R0 ;  /* 0x0000b4000a047a23 */ /* 0x008fe20000010800 */
[----:B------:R-:W-:-:S05]  /*6080*/  F2FP.PACK_AB R10, R241, R239 ;  /* 0x000000eff10a723e */ /* 0x000fca00000000ff */
[----:B------:R3:W4:Y:S02]  /*6090*/  MUFU.EX2 R140, R4 ;  /* 0x00000004008c7308 */ /* 0x0007240000000800 */
[C---:B-1----:R-:W-:Y:S08]  /*60a0*/  HMMA.16816.F32 R164, R8.reuse, R28, R96 ;  /* 0x0000001c08a4723c */ /* 0x042ff00000001860 */
[C---:B------:R-:W-:Y:S01]  /*60b0*/  HMMA.16816.F32 R104, R8.reuse, R52, R104 ;  /* 0x000000340868723c */ /* 0x040fe20000001868 */
[--C-:B---3--:R-:W-:Y:S01]  /*60c0*/  FFMA.FTZ R4, R39, c[0x0][0x2d0], -R2.reuse ;  /* 0x0000b40027047a23 */ /* 0x108fe20000010802 */
[----:B----4-:R-:W-:Y:S01]  /*60d0*/  F2FP.PACK_AB R15, R140, R207 ;  /* 0x000000cf8c0f723e */ /* 0x010fe200000000ff */
[----:B------:R-:W1:Y:S02]  /*60e0*/  LDSM.16.MT88.4 R36, [R182+0x1000] ;  /* 0x00100000b624783b */ /* 0x000e640000004200 */
[----:B------:R3:W-:Y:S03]  /*60f0*/  MUFU.EX2 R211, R4 ;  /* 0x0000000400d37308 */ /* 0x0007e60000000800 */
[----:B--2---:R-:W-:Y:S08]  /*6100*/  HMMA.16816.F32 R100, R8, R32, R100 ;  /* 0x000000200864723c */ /* 0x004ff00000001864 */
[----:B------:R-:W-:Y:S01]  /*6110*/  HMMA.16816.F32 R84, R12, R44, RZ ;  /* 0x0000002c0c54723c */ /* 0x000fe200000018ff */
[----:B---3--:R-:W-:-:S07]  /*6120*/  FFMA.FTZ R4, R48, c[0x0][0x2d0], -R2 ;  /* 0x0000b40030047a23 */ /* 0x008fce0000010802 */
[C---:B------:R-:W-:Y:S01]  /*6130*/  HMMA.16816.F32 R80, R12.reuse, R40, RZ ;  /* 0x000000280c50723c */ /* 0x040fe200000018ff */
[----:B------:R2:W3:Y:S07]  /*6140*/  MUFU.EX2 R212, R4 ;  /* 0x0000000400d47308 */ /* 0x0004ee0000000800 */
[C---:B------:R-:W-:Y:S08]  /*6150*/  HMMA.16816.F32 R76, R12.reuse, R56, RZ ;  /* 0x000000380c4c723c */ /* 0x040ff000000018ff */
[----:B------:R-:W-:Y:S01]  /*6160*/  HMMA.16816.F32 R72, R12, R64, RZ ;  /* 0x000000400c48723c */ /* 0x000fe200000018ff */
[----:B--2---:R-:W-:Y:S01]  /*6170*/  FFMA.FTZ R4, R50, c[0x0][0x2d0], -R0 ;  /* 0x0000b40032047a23 */ /* 0x004fe20000010800 */
[----:B---3--:R-:W-:-:S03]  /*6180*/  F2FP.PACK_AB R6, R215, R212 ;  /* 0x000000d4d706723e */ /* 0x008fc600000000ff */
[----:B------:R2:W-:Y:S03]  /*6190*/  MUFU.EX2 R133, R4 ;  /* 0x0000000400857308 */ /* 0x0005e60000000800 */
[----:B-1----:R-:W-:Y:S08]  /*61a0*/  HMMA.16816.F32 R176, R8, R36, R92 ;  /* 0x0000002408b0723c */ /* 0x002ff0000000185c */
[----:B------:R-:W-:Y:S01]  /*61b0*/  HMMA.16816.F32 R96, R12, R62, RZ ;  /* 0x0000003e0c60723c */ /* 0x000fe200000018ff */
[----:B--2---:R-:W-:-:S07]  /*61c0*/  FFMA.FTZ R4, R49, c[0x0][0x2d0], -R0 ;  /* 0x0000b40031047a23 */ /* 0x004fce0000010800 */
[----:B------:R-:W-:Y:S01]  /*61d0*/  HMMA.16816.F32 R92, R12, R26, RZ ;  /* 0x0000001a0c5c723c */ /* 0x000fe200000018ff */
[----:B------:R-:W1:Y:S01]  /*61e0*/  LDSM.16.MT88.4 R48, [R181+0x1c00] ;  /* 0x001c0000b530783b */ /* 0x000e620000004200 */
[----:B------:R2:W3:Y:S02]  /*61f0*/  MUFU.EX2 R132, R4 ;  /* 0x0000000400847308 */ /* 0x0004e40000000800 */
[----:B--2---:R-:W-:Y:S01]  /*6200*/  FFMA.FTZ R4, R68, c[0x0][0x2d0], -R0 ;  /* 0x0000b40044047a23 */ /* 0x004fe20000010800 */
[----:B---3--:R-:W-:-:S05]  /*6210*/  F2FP.PACK_AB R5, R132, R133 ;  /* 0x000000858405723e */ /* 0x008fca00000000ff */
[----:B------:R2:W-:Y:S02]  /*6220*/  MUFU.EX2 R139, R4 ;  /* 0x00000004008b7308 */ /* 0x0005e40000000800 */
[----:B--2---:R-:W-:Y:S02]  /*6230*/  FFMA.FTZ R4, R69, c[0x0][0x2d0], -R0 ;  /* 0x0000b40045047a23 */ /* 0x004fe40000010800 */
[----:B------:R-:W-:Y:S04]  /*6240*/  HMMA.16816.F32 R68, R12, R60, RZ ;  /* 0x0000003c0c44723c */ /* 0x000fe800000018ff */
[----:B------:R2:W3:Y:S04]  /*6250*/  MUFU.EX2 R135, R4 ;  /* 0x0000000400877308 */ /* 0x0004e80000000800 */
[----:B-1----:R-:W-:Y:S08]  /*6260*/  HMMA.16816.F32 R172, R8, R48, R88 ;  /* 0x0000003008ac723c */ /* 0x002ff00000001858 */
[----:B------:R-:W-:Y:S01]  /*6270*/  HMMA.16816.F32 R88, R12, R66, RZ ;  /* 0x000000420c58723c */ /* 0x000fe200000018ff */
[----:B--2---:R-:W-:-:S02]  /*6280*/  F2FP.PACK_AB R4, R211, R214 ;  /* 0x000000d6d304723e */ /* 0x004fc400000000ff */
[----:B---3--:R-:W-:-:S05]  /*6290*/  F2FP.PACK_AB R7, R135, R139 ;  /* 0x0000008b8707723e */ /* 0x008fca00000000ff */
[----:B------:R-:W-:Y:S08]  /*62a0*/  HMMA.16816.F32 R64, R16, R66, RZ ;  /* 0x000000421040723c */ /* 0x000ff000000018ff */
[C---:B------:R-:W-:Y:S08]  /*62b0*/  HMMA.16816.F32 R148, R4.reuse, R52, R84 ;  /* 0x000000340494723c */ /* 0x040ff00000001854 */
[C---:B------:R-:W-:Y:S08]  /*62c0*/  HMMA.16816.F32 R120, R4.reuse, R32, R80 ;  /* 0x000000200478723c */ /* 0x040ff00000001850 */
[C---:B------:R-:W-:Y:S08]  /*62d0*/  HMMA.16816.F32 R160, R4.reuse, R28, R76 ;  /* 0x0000001c04a0723c */ /* 0x040ff0000000184c */
[----:B------:R-:W-:Y:S08]  /*62e0*/  HMMA.16816.F32 R200, R4, R36, R72 ;  /* 0x0000002404c8723c */ /* 0x000ff00000001848 */
[C---:B------:R-:W-:Y:S08]  /*62f0*/  HMMA.16816.F32 R72, R12.reuse, R24, RZ ;  /* 0x000000180c48723c */ /* 0x040ff000000018ff */
[C---:B------:R-:W-:Y:S08]  /*6300*/  HMMA.16816.F32 R76, R12.reuse, R46, RZ ;  /* 0x0000002e0c4c723c */ /* 0x040ff000000018ff */
[C---:B------:R-:W-:Y:S08]  /*6310*/  HMMA.16816.F32 R80, R12.reuse, R42, RZ ;  /* 0x0000002a0c50723c */ /* 0x040ff000000018ff */
[----:B------:R-:W-:Y:S01]  /*6320*/  HMMA.16816.F32 R84, R12, R58, RZ ;  /* 0x0000003a0c54723c */ /* 0x000fe200000018ff */
[----:B------:R-:W1:Y:S07]  /*6330*/  LDSM.16.MT88.4 R12, [R182+0x1c00] ;  /* 0x001c0000b60c783b */ /* 0x000e6e0000004200 */
[----:B------:R-:W-:Y:S08]  /*6340*/  HMMA.16816.F32 R196, R4, R48, R68 ;  /* 0x0000003004c4723c */ /* 0x000ff00000001844 */
[C---:B------:R-:W-:Y:S08]  /*6350*/  HMMA.16816.F32 R68, R16.reuse, R46, RZ ;  /* 0x0000002e1044723c */ /* 0x040ff000000018ff */
[C---:B------:R-:W-:Y:S08]  /*6360*/  HMMA.16816.F32 R44, R16.reuse, R42, RZ ;  /* 0x0000002a102c723c */ /* 0x040ff000000018ff */
[C---:B------:R-:W-:Y:S08]  /*6370*/  HMMA.16816.F32 R56, R16.reuse, R58, RZ ;  /* 0x0000003a1038723c */ /* 0x040ff000000018ff */
[C---:B------:R-:W-:Y:S08]  /*6380*/  HMMA.16816.F32 R60, R16.reuse, R62, RZ ;  /* 0x0000003e103c723c */ /* 0x040ff000000018ff */
[C---:B------:R-:W-:Y:S08]  /*6390*/  HMMA.16816.F32 R40, R16.reuse, R24, RZ ;  /* 0x000000181028723c */ /* 0x040ff000000018ff */
[----:B------:R-:W-:Y:S08]  /*63a0*/  HMMA.16816.F32 R16, R16, R26, RZ ;  /* 0x0000001a1010723c */ /* 0x000ff000000018ff */
[C---:B------:R-:W-:Y:S08]  /*63b0*/  HMMA.16816.F32 R68, R8.reuse, R54, R68 ;  /* 0x000000360844723c */ /* 0x040ff00000001844 */
[C---:B-1----:R-:W-:Y:S08]  /*63c0*/  HMMA.16816.F32 R128, R8.reuse, R12, R40 ;  /* 0x0000000c0880723c */ /* 0x042ff00000001828 */
[C---:B------:R-:W-:Y:S08]  /*63d0*/  HMMA.16816.F32 R44, R8.reuse, R34, R44 ;  /* 0x00000022082c723c */ /* 0x040ff0000000182c */
[C---:B------:R-:W-:Y:S08]  /*63e0*/  HMMA.16816.F32 R56, R8.reuse, R30, R56 ;  /* 0x0000001e0838723c */ /* 0x040ff00000001838 */
[C---:B------:R-:W-:Y:S08]  /*63f0*/  HMMA.16816.F32 R64, R8.reuse, R38, R64 ;  /* 0x000000260840723c */ /* 0x040ff00000001840 */
[C---:B------:R-:W-:Y:S01]  /*6400*/  HMMA.16816.F32 R40, R8.reuse, R50, R60 ;  /* 0x000000320828723c */ /* 0x040fe2000000183c */
[----:B------:R-:W-:Y:S07]  /*6410*/  LDSM.16.MT88.4 R60, [R182+0x1400] ;  /* 0x00140000b63c783b */ /* 0x000fee0000004200 */
[----:B------:R-:W-:Y:S07]  /*6420*/  HMMA.16816.F32 R24, R8, R14, R16 ;  /* 0x0000000e0818723c */ /* 0x000fee0000001810 */
[----:B------:R-:W-:Y:S01]  /*6430*/  FFMA.FTZ R8, R126, c[0x0][0x2d0], -R20 ;  /* 0x0000b4007e087a23 */ /* 0x000fe20000010814 */
[----:B------:R-:W-:Y:S01]  /*6440*/  HMMA.16816.F32 R88, R4, R38, R88 ;  /* 0x000000260458723c */ /* 0x000fe20000001858 */
[----:B------:R-:W-:-:S02]  /*6450*/  FADD.FTZ R11, R234, R231 ;  /* 0x000000e7ea0b7221 */ /* 0x000fc40000010000 */
[----:B------:R1:W-:Y:S02]  /*6460*/  MUFU.EX2 R143, R8 ;  /* 0x00000008008f7308 */ /* 0x0003e40000000800 */
[----:B------:R-:W-:-:S03]  /*6470*/  FADD.FTZ R11, R230, R11 ;  /* 0x0000000be60b7221 */ /* 0x000fc60000010000 */
[----:B------:R-:W-:Y:S01]  /*6480*/  HMMA.16816.F32 R168, R4, R12, R72 ;  /* 0x0000000c04a8723c */ /* 0x000fe20000001848 */
[----:B------:R-:W-:-:S04]  /*6490*/  FADD.FTZ R11, R229, R11 ;  /* 0x0000000be50b7221 */ /* 0x000fc80000010000 */
[----:B------:R-:W-:Y:S02]  /*64a0*/  FADD.FTZ R11, R233, R11 ;  /* 0x0000000be90b7221 */ /* 0x000fe40000010000 */
[----:B------:R-:W-:Y:S01]  /*64b0*/  FADD.FTZ R13, R224, R216 ;  /* 0x000000d8e00d7221 */ /* 0x000fe20000010000 */
[C---:B------:R-:W-:Y:S01]  /*64c0*/  HMMA.16816.F32 R52, R4.reuse, R54, R76 ;  /* 0x000000360434723c */ /* 0x040fe2000000184c */
[----:B------:R-:W-:Y:S01]  /*64d0*/  LDSM.16.MT88.4 R76, [R181+0x2000] ;  /* 0x00200000b54c783b */ /* 0x000fe20000004200 */
[----:B------:R-:W-:Y:S02]  /*64e0*/  FADD.FTZ R12, R210, R208 ;  /* 0x000000d0d20c7221 */ /* 0x000fe40000010000 */
[----:B-1----:R-:W-:Y:S02]  /*64f0*/  FFMA.FTZ R8, R125, c[0x0][0x2d0], -R20 ;  /* 0x0000b4007d087a23 */ /* 0x002fe40000010814 */
[----:B------:R-:W-:Y:S02]  /*6500*/  FADD.FTZ R13, R217, R13 ;  /* 0x0000000dd90d7221 */ /* 0x000fe40000010000 */
[----:B------:R1:W2:Y:S01]  /*6510*/  MUFU.EX2 R205, R8 ;  /* 0x0000000800cd7308 */ /* 0x0002a20000000800 */
        /* <DEDUP_REMOVED lines=8> */
[----:B-1----:R-:W-:-:S03]  /*65a0*/  FFMA.FTZ R8, R124, c[0x0][0x2d0], -R20 ;  /* 0x0000b4007c087a23 */ /* 0x002fc60000010814 */
[C---:B------:R-:W-:Y:S01]  /*65b0*/  HMMA.16816.F32 R48, R4.reuse, R50, R96 ;  /* 0x000000320430723c */ /* 0x040fe20000001860 */
[----:B------:R-:W-:Y:S01]  /*65c0*/  LDSM.16.MT88.4 R124, [R181+0x1400] ;  /* 0x00140000b57c783b */ /* 0x000fe20000004200 */
[----:B------:R1:W-:Y:S05]  /*65d0*/  MUFU.EX2 R206, R8 ;  /* 0x0000000800ce7308 */ /* 0x0003ea0000000800 */
[----:B--2---:R-:W-:Y:S01]  /*65e0*/  F2FP.PACK_AB R96, R205, R143 ;  /* 0x0000008fcd60723e */ /* 0x004fe200000000ff */
[----:B------:R-:W-:Y:S01]  /*65f0*/  HMMA.16816.F32 R16, R4, R14, R92 ;  /* 0x0000000e0410723c */ /* 0x000fe2000000185c */
[----:B------:R-:W2:Y:S01]  /*6600*/  LDSM.16.MT88.4 R4, [R182+0x2000] ;  /* 0x00200000b604783b */ /* 0x000ea20000004200 */
[----:B-1----:R-:W-:-:S04]  /*6610*/  FFMA.FTZ R8, R119, c[0x0][0x2d0], -R20 ;  /* 0x0000b40077087a23 */ /* 0x002fc80000010814 */
[----:B------:R1:W3:Y:S02]  /*6620*/  MUFU.EX2 R247, R8 ;  /* 0x0000000800f77308 */ /* 0x0002e40000000800 */
[----:B-1----:R-:W-:Y:S01]  /*6630*/  FFMA.FTZ R8, R118, c[0x0][0x2d0], -R3 ;  /* 0x0000b40076087a23 */ /* 0x002fe20000010803 */
[----:B---3--:R-:W-:-:S05]  /*6640*/  F2FP.PACK_AB R98, R247, R206 ;  /* 0x000000cef762723e */ /* 0x008fca00000000ff */
[----:B------:R1:W-:Y:S02]  /*6650*/  MUFU.EX2 R39, R8 ;  /* 0x0000000800277308 */ /* 0x0003e40000000800 */
[----:B-1----:R-:W-:-:S06]  /*6660*/  FFMA.FTZ R8, R117, c[0x0][0x2d0], -R3 ;  /* 0x0000b40075087a23 */ /* 0x002fcc0000010803 */
[----:B------:R1:W3:Y:S02]  /*6670*/  MUFU.EX2 R141, R8 ;  /* 0x00000008008d7308 */ /* 0x0002e40000000800 */
[--C-:B-1----:R-:W-:Y:S01]  /*6680*/  FFMA.FTZ R8, R116, c[0x0][0x2d0], -R3.reuse ;  /* 0x0000b40074087a23 */ /* 0x102fe20000010803 */
[----:B---3--:R-:W-:Y:S01]  /*6690*/  F2FP.PACK_AB R97, R141, R39 ;  /* 0x000000278d61723e */ /* 0x008fe200000000ff */
[----:B------:R-:W-:-:S04]  /*66a0*/  FFMA.FTZ R3, R115, c[0x0][0x2d0], -R3 ;  /* 0x0000b40073037a23 */ /* 0x000fc80000010803 */
[----:B------:R-:W-:Y:S08]  /*66b0*/  MUFU.EX2 R142, R8 ;  /* 0x00000008008e7308 */ /* 0x000ff00000000800 */
[----:B------:R1:W3:Y:S02]  /*66c0*/  MUFU.EX2 R246, R3 ;  /* 0x0000000300f67308 */ /* 0x0002e40000000800 */
[----:B-1----:R-:W-:Y:S01]  /*66d0*/  FFMA.FTZ R3, R114, c[0x0][0x2d0], -R2 ;  /* 0x0000b40072037a23 */ /* 0x002fe20000010802 */
[----:B---3--:R-:W-:-:S05]  /*66e0*/  F2FP.PACK_AB R99, R246, R142 ;  /* 0x0000008ef663723e */ /* 0x008fca00000000ff */
[----:B------:R1:W-:Y:S02]  /*66f0*/  MUFU.EX2 R20, R3 ;  /* 0x0000000300147308 */ /* 0x0003e40000000800 */
[C---:B------:R-:W-:Y:S08]  /*6700*/  HMMA.16816.F32 R144, R96.reuse, R152, R104 ;  /* 0x000000986090723c */ /* 0x040ff00000001868 */
[----:B------:R-:W-:Y:S01]  /*6710*/  HMMA.16816.F32 R156, R96, R154, R68 ;  /* 0x0000009a609c723c */ /* 0x000fe20000001844 */
[----:B-1----:R-:W-:-:S04]  /*6720*/  FFMA.FTZ R3, R113, c[0x0][0x2d0], -R2 ;  /* 0x0000b40071037a23 */ /* 0x002fc80000010802 */
[----:B------:R1:W3:Y:S03]  /*6730*/  MUFU.EX2 R36, R3 ;  /* 0x0000000300247308 */ /* 0x0002e60000000800 */
[C---:B--2---:R-:W-:Y:S08]  /*6740*/  HMMA.16816.F32 R84, R96.reuse, R4, R128 ;  /* 0x000000046054723c */ /* 0x044ff00000001880 */
[----:B------:R-:W-:Y:S01]  /*6750*/  HMMA.16816.F32 R128, R96, R126, R56 ;  /* 0x0000007e6080723c */ /* 0x000fe20000001838 */
[--C-:B-1----:R-:W-:Y:S01]  /*6760*/  FFMA.FTZ R3, R112, c[0x0][0x2d0], -R2.reuse ;  /* 0x0000b40070037a23 */ /* 0x102fe20000010802 */
[----:B---3--:R-:W-:Y:S01]  /*6770*/  F2FP.PACK_AB R92, R36, R20 ;  /* 0x00000014245c723e */ /* 0x008fe200000000ff */
[----:B------:R-:W-:-:S05]  /*6780*/  FFMA.FTZ R2, R111, c[0x0][0x2d0], -R2 ;  /* 0x0000b4006f027a23 */ /* 0x000fca0000010802 */
[C---:B------:R-:W-:Y:S01]  /*6790*/  HMMA.16816.F32 R64, R96.reuse, R62, R64 ;  /* 0x0000003e6040723c */ /* 0x040fe20000001840 */
[----:B------:R-:W-:Y:S07]  /*67a0*/  MUFU.EX2 R37, R3 ;  /* 0x0000000300257308 */ /* 0x000fee0000000800 */
[C---:B------:R-:W-:Y:S01]  /*67b0*/  HMMA.16816.F32 R116, R96.reuse, R124, R164 ;  /* 0x0000007c6074723c */ /* 0x040fe200000018a4 */
[----:B------:R1:W2:Y:S07]  /*67c0*/  MUFU.EX2 R38, R2 ;  /* 0x0000000200267308 */ /* 0x0002ae0000000800 */
[C---:B------:R-:W-:Y:S08]  /*67d0*/  HMMA.16816.F32 R68, R96.reuse, R76, R172 ;  /* 0x0000004c6044723c */ /* 0x040ff000000018ac */
[----:B------:R-:W-:Y:S01]  /*67e0*/  HMMA.16816.F32 R80, R96, R78, R40 ;  /* 0x0000004e6050723c */ /* 0x000fe20000001828 */
[----:B-1----:R-:W-:Y:S01]  /*67f0*/  FFMA.FTZ R2, R109, c[0x0][0x2d0], -R0 ;  /* 0x0000b4006d027a23 */ /* 0x002fe20000010800 */
[----:B--2---:R-:W-:-:S03]  /*6800*/  F2FP.PACK_AB R94, R38, R37 ;  /* 0x00000025265e723e */ /* 0x004fc600000000ff */
[----:B------:R1:W-:Y:S02]  /*6810*/  MUFU.EX2 R10, R2 ;  /* 0x00000002000a7308 */ /* 0x0003e40000000800 */
[----:B-1----:R-:W-:-:S06]  /*6820*/  FFMA.FTZ R2, R110, c[0x0][0x2d0], -R0 ;  /* 0x0000b4006e027a23 */ /* 0x002fcc0000010800 */
[----:B------:R1:W2:Y:S02]  /*6830*/  MUFU.EX2 R9, R2 ;  /* 0x0000000200097308 */ /* 0x0002a40000000800 */
[--C-:B-1----:R-:W-:Y:S01]  /*6840*/  FFMA.FTZ R2, R108, c[0x0][0x2d0], -R0.reuse ;  /* 0x0000b4006c027a23 */ /* 0x102fe20000010800 */
[----:B--2---:R-:W-:Y:S01]  /*6850*/  F2FP.PACK_AB R93, R9, R10 ;  /* 0x0000000a095d723e */ /* 0x004fe200000000ff */
[----:B------:R-:W1:Y:S01]  /*6860*/  LDSM.16.MT88.4 R108, [R182+0x800] ;  /* 0x00080000b66c783b */ /* 0x000e620000004200 */
[----:B------:R-:W-:-:S03]  /*6870*/  FFMA.FTZ R0, R21, c[0x0][0x2d0], -R0 ;  /* 0x0000b40015007a23 */ /* 0x000fc60000010800 */
[----:B------:R2:W-:Y:S08]  /*6880*/  MUFU.EX2 R3, R2 ;  /* 0x0000000200037308 */ /* 0x0005f00000000800 */
[----:B------:R3:W4:Y:S01]  /*6890*/  MUFU.EX2 R8, R0 ;  /* 0x0000000000087308 */ /* 0x0007220000000800 */
[----:B--2---:R-:W-:-:S04]  /*68a0*/  @P6 IMAD.HI.U32 R2, R244, c[0x0][0x2c8], RZ ;  /* 0x0000b200f4026a27 */ /* 0x004fc800078e00ff */
[----:B---3--:R-:W-:Y:S01]  /*68b0*/  IMAD.MOV.U32 R0, RZ, RZ, R244 ;  /* 0x000000ffff007224 */ /* 0x008fe200078e00f4 */
[----:B------:R-:W-:Y:S02]  /*68c0*/  @P6 SHF.R.U32.HI R0, RZ, c[0x0][0x2cc], R2 ;  /* 0x0000b300ff006a19 */ /* 0x000fe40000011602 */
[----:B----4-:R-:W-:Y:S02]  /*68d0*/  F2FP.PACK_AB R95, R8, R3 ;  /* 0x00000003085f723e */ /* 0x010fe400000000ff */
[----:B------:R-:W-:Y:S01]  /*68e0*/  ISETP.GE.AND P6, PT, R243, 0x1, PT ;  /* 0x00000001f300780c */ /* 0x000fe20003fc6270 */
[----:B------:R-:W-:Y:S02]  /*68f0*/  IMAD.IADD R2, R240, 0x1, R0 ;  /* 0x00000001f0027824 */ /* 0x000fe400078e0200 */
[----:B------:R-:W-:Y:S02]  /*6900*/  FADD.FTZ R0, R23, R22 ;  /* 0x0000001617007221 */ /* 0x000fe40000010000 */
[----:B------:R-:W-:Y:S02]  /*6910*/  HMMA.16816.F32 R148, R92, R152, R148 ;  /* 0x000000985c94723c */ /* 0x000fe40000001894 */
[----:B------:R-:W-:-:S04]  /*6920*/  FADD.FTZ R0, R207, R0 ;  /* 0x00000000cf007221 */ /* 0x000fc80000010000 */
[----:B------:R-:W-:Y:S02]  /*6930*/  FADD.FTZ R0, R140, R0 ;  /* 0x000000008c007221 */ /* 0x000fe40000010000 */
[----:B------:R-:W-:Y:S08]  /*6940*/  HMMA.16816.F32 R152, R92, R154, R52 ;  /* 0x0000009a5c98723c */ /* 0x000ff00000001834 */
[-C--:B------:R-:W-:Y:S08]  /*6950*/  HMMA.16816.F32 R52, R96, R60.reuse, R176 ;  /* 0x0000003c6034723c */ /* 0x080ff000000018b0 */
[C---:B------:R-:W-:Y:S08]  /*6960*/  HMMA.16816.F32 R56, R92.reuse, R60, R200 ;  /* 0x0000003c5c38723c */ /* 0x040ff000000018c8 */
[C---:B------:R-:W-:Y:S08]  /*6970*/  HMMA.16816.F32 R60, R92.reuse, R62, R88 ;  /* 0x0000003e5c3c723c */ /* 0x040ff00000001858 */
[C---:B------:R-:W-:Y:S07]  /*6980*/  HMMA.16816.F32 R88, R92.reuse, R4, R168 ;  /* 0x000000045c58723c */ /* 0x040fee00000018a8 */
[----:B------:R-:W-:Y:S01]  /*6990*/  FADD.FTZ R5, R133, R0 ;  /* 0x0000000085057221 */ /* 0x000fe20000010000 */
[----:B-1----:R-:W-:Y:S01]  /*69a0*/  HMMA.16816.F32 R104, R92, R108, R120 ;  /* 0x0000006c5c68723c */ /* 0x002fe20000001878 */
        /* <DEDUP_REMOVED lines=12> */
[----:B------:R-:W-:Y:S02]  /*6a70*/  FADD.FTZ R0, R10, R0 ;  /* 0x000000000a007221 */ /* 0x000fe40000010000 */
[----:B------:R-:W-:Y:S01]  /*6a80*/  FADD.FTZ R5, R205, R5 ;  /* 0x00000005cd057221 */ /* 0x000fe20000010000 */
[C---:B------:R-:W-:Y:S08]  /*6a90*/  HMMA.16816.F32 R120, R92.reuse, R124, R160 ;  /* 0x0000007c5c78723c */ /* 0x040ff000000018a0 */
[C---:B------:R-:W-:Y:S07]  /*6aa0*/  HMMA.16816.F32 R72, R92.reuse, R76, R196 ;  /* 0x0000004c5c48723c */ /* 0x040fee00000018c4 */
[----:B------:R-:W-:Y:S01]  /*6ab0*/  IADD3 R196, R204, -0x2, RZ ;  /* 0xfffffffeccc47810 */ /* 0x000fe20007ffe0ff */
[C---:B------:R-:W-:Y:S08]  /*6ac0*/  HMMA.16816.F32 R108, R92.reuse, R110, R32 ;  /* 0x0000006e5c6c723c */ /* 0x040ff00000001820 */
[C---:B------:R-:W-:Y:S08]  /*6ad0*/  HMMA.16816.F32 R124, R92.reuse, R126, R28 ;  /* 0x0000007e5c7c723c */ /* 0x040ff0000000181c */
[----:B------:R-:W-:Y:S08]  /*6ae0*/  HMMA.16816.F32 R76, R92, R78, R48 ;  /* 0x0000004e5c4c723c */ /* 0x000ff00000001830 */
[-C--:B------:R-:W-:Y:S08]  /*6af0*/  HMMA.16816.F32 R96, R96, R6.reuse, R24 ;  /* 0x000000066060723c */ /* 0x080ff00000001818 */
        /* <DEDUP_REMOVED lines=15> */
[----:B------:R-:W-:Y:S01]  /*6bf0*/  IADD3 R3, R2, c[0x0][0x328], RZ ;  /* 0x0000ca0002037a10 */ /* 0x000fe20007ffe0ff */
[----:B------:R-:W-:Y:S01]  /*6c00*/  FADD.FTZ R246, R246, R5 ;  /* 0x00000005f6f67221 */ /* 0x000fe20000010000 */
[----:B------:R1:W-:Y:S04]  /*6c10*/  STL [R1], R4 ;  /* 0x0000000401007387 */ /* 0x0003e80000100800 */
[----:B------:R1:W-:Y:S01]  /*6c20*/  STL [R1+0x4], R0 ;  /* 0x0000040001007387 */ /* 0x0003e20000100800 */
[----:B------:R-:W-:Y:S05]  /*6c30*/  @!P6 BRA `(.L_x_519) ;  /* 0x000001100000e947 */ /* 0x000fea0003800000 */
[C---:B------:R-:W-:Y:S01]  /*6c40*/  ISETP.GT.AND P0, PT, R2.reuse, RZ, PT ;  /* 0x000000ff0200720c */ /* 0x040fe20003f04270 */
[----:B------:R-:W-:Y:S01]  /*6c50*/  BSSY B0, `(.L_x_520) ;  /* 0x000000d000007945 */ /* 0x000fe20003800000 */
[----:B-1----:R-:W-:Y:S01]  /*6c60*/  IADD3 R0, R2, -0x1, RZ ;  /* 0xffffffff02007810 */ /* 0x002fe20007ffe0ff */
[----:B------:R-:W-:-:S10]  /*6c70*/  IMAD.MOV.U32 R4, RZ, RZ, c[0x0][0x32c] ;  /* 0x0000cb00ff047624 */ /* 0x000fd400078e00ff */
[----:B------:R-:W-:Y:S05]  /*6c80*/  @P0 BRA `(.L_x_521) ;  /* 0x0000006000000947 */ /* 0x000fea0003800000 */
[----:B------:R-:W-:Y:S01]  /*6c90*/  ISETP.NE.AND P0, PT, R4, 0x1, PT ;  /* 0x000000010400780c */ /* 0x000fe20003f05270 */
[----:B------:R-:W-:-:S12]  /*6ca0*/  IMAD.MOV R0, RZ, RZ, -R2 ;  /* 0x000000ffff007224 */ /* 0x000fd800078e0a02 */
[----:B------:R-:W-:-:S05]  /*6cb0*/  @P0 IMAD.HI.U32 R2, R0, c[0x0][0x330], RZ ;  /* 0x0000cc0000020a27 */ /* 0x000fca00078e00ff */
[----:B------:R-:W-:-:S04]  /*6cc0*/  @P0 SHF.R.U32.HI R0, RZ, c[0x0][0x334], R2 ;  /* 0x0000cd00ff000a19 */ /* 0x000fc80000011602 */
[----:B------:R-:W-:Y:S01]  /*6cd0*/  LOP3.LUT R0, RZ, R0, RZ, 0x33, !PT ;  /* 0x00000000ff007212 */ /* 0x000fe200078e33ff */
[----:B------:R-:W-:Y:S05]  /*6ce0*/  BRA `(.L_x_522) ;  /* 0x0000003000007947 */ /* 0x000fea0003800000 */
.L_x_521:
[----:B------:R-:W-:-:S13]  /*6cf0*/  ISETP.NE.AND P0, PT, R4, 0x1, PT ;  /* 0x000000010400780c */ /* 0x000fda0003f05270 */
[----:B------:R-:W-:-:S05]  /*6d00*/  @P0 IMAD.HI.U32 R2, R0, c[0x0][0x330], RZ ;  /* 0x0000cc0000020a27 */ /* 0x000fca00078e00ff */
[----:B------:R-:W-:Y:S02]  /*6d10*/  @P0 SHF.R.U32.HI R0, RZ, c[0x0][0x334], R2 ;  /* 0x0000cd00ff000a19 */ /* 0x000fe40000011602 */
.L_x_522:
[----:B------:R-:W-:Y:S05]  /*6d20*/  BSYNC B0 ;  /* 0x0000000000007941 */ /* 0x000fea0003800000 */
.L_x_520:
[----:B------:R-:W-:-:S05]  /*6d30*/  IMAD R0, R0, R4, c[0x0][0x32c] ;  /* 0x0000cb0000007624 */ /* 0x000fca00078e0204 */
[----:B------:R-:W-:-:S05]  /*6d40*/  IMNMX R3, R3, R0, PT ;  /* 0x0000000003037217 */ /* 0x000fca0003800200 */
.L_x_519:
[----:B------:R-:W-:-:S05]  /*6d50*/  IMAD.HI R3, R3, 0x2aaaaaab, RZ ;  /* 0x2aaaaaab03037827 */ /* 0x000fca00078e02ff */
[----:B-1----:R-:W-:-:S04]  /*6d60*/  SHF.R.U32.HI R0, RZ, 0x1f, R3 ;  /* 0x0000001fff007819 */ /* 0x002fc80000011603 */
[----:B------:R-:W-:-:S04]  /*6d70*/  LEA.HI.SX32 R3, R3, R0, 0x1d ;  /* 0x0000000003037211 */ /* 0x000fc800078feaff */
[----:B------:R-:W-:-:S04]  /*6d80*/  IMNMX R2, R242, R3, !PT ;  /* 0x00000003f2027217 */ /* 0x000fc80007800200 */
[----:B------:R-:W-:Y:S01]  /*6d90*/  ISETP.GE.AND P0, PT, R196, R2, PT ;  /* 0x00000002c400720c */ /* 0x000fe20003f06270 */
[----:B------:R1:W-:-:S12]  /*6da0*/  STL [R1+0xc], R2 ;  /* 0x00000c0201007387 */ /* 0x0003d80000100800 */
[----:B------:R-:W-:Y:S05]  /*6db0*/  @!P0 BRA `(.L_x_523) ;  /* 0x00003c7000008947 */ /* 0x000fea0003800000 */
[----:B------:R-:W-:Y:S01]  /*6dc0*/  IMAD.MOV.U32 R133, RZ, RZ, R137 ;  /* 0x000000ffff857224 */ /* 0x000fe200078e0089 */
[----:B------:R-:W-:Y:S01]  /*6dd0*/  MOV R139, R134 ;  /* 0x00000086008b7202 */ /* 0x000fe20000000f00 */
[----:B------:R-:W-:Y:S01]  /*6de0*/  IMAD.MOV.U32 R132, RZ, RZ, R138 ;  /* 0x000000ffff847224 */ /* 0x000fe200078e008a */
[----:B------:R-:W-:Y:S02]  /*6df0*/  MOV R135, R136 ;  /* 0x0000008800877202 */ /* 0x000fe40000000f00 */
.L_x_544:
[----:B------:R-:W2:Y:S01]  /*6e00*/  LDL R136, [R1+0x8] ;  /* 0x0000080001887983 */ /* 0x000ea20000100800 */
[----:B------:R-:W-:Y:S04]  /*6e10*/  DEPBAR.LE SB0, 0x0 ;  /* 0x000080000000791a */ /* 0x000fe80000000000 */
[----:B------:R-:W3:Y:S01]  /*6e20*/  S2R R134, SR_TID.X ;  /* 0x0000000000867919 */ /* 0x000ee20000002100 */
[----:B------:R-:W-:Y:S01]  /*6e30*/  WARPSYNC 0xffffffff ;  /* 0xffffffff00007948 */ /* 0x000fe20003800000 */
[----:B------:R-:W-:Y:S02]  /*6e40*/  BSSY B0, `(.L_x_524) ;  /* 0x0000030000007945 */ /* 0x000fe40003800000 */
[----:B------:R-:W-:Y:S01]  /*6e50*/  BAR.SYNC.DEFER_BLOCKING 0x0 ;  /* 0x0000000000007b1d */ /* 0x000fe20000010000 */
[C---:B------:R-:W-:Y:S02]  /*6e60*/  LOP3.LUT P5, RZ, R194.reuse, 0x100, RZ, 0xc0, !PT ;  /* 0x00000100c2ff7812 */ /* 0x040fe400078ac0ff */
[C---:B------:R-:W-:Y:S02]  /*6e70*/  LOP3.LUT P4, RZ, R194.reuse, 0x80, RZ, 0xc0, !PT ;  /* 0x00000080c2ff7812 */ /* 0x040fe4000788c0ff */
[----:B------:R-:W-:Y:S01]  /*6e80*/  LOP3.LUT P3, RZ, R194, 0x40, RZ, 0xc0, !PT ;  /* 0x00000040c2ff7812 */ /* 0x000fe2000786c0ff */
[----:B------:R4:W1:Y:S04]  /*6e90*/  LDSM.16.M88.4 R48, [R183] ;  /* 0x00000000b730783b */ /* 0x0008680000000200 */
[----:B------:R4:W1:Y:S04]  /*6ea0*/  LDSM.16.M88.4 R44, [R183+0x1000] ;  /* 0x00100000b72c783b */ /* 0x0008680000000200 */
[----:B------:R4:W1:Y:S04]  /*6eb0*/  LDSM.16.M88.4 R16, [R180] ;  /* 0x00000000b410783b */ /* 0x0008680000000200 */
[----:B------:R4:W1:Y:S04]  /*6ec0*/  LDSM.16.M88.4 R32, [R180+0x400] ;  /* 0x00040000b420783b */ /* 0x0008680000000200 */
[----:B------:R4:W1:Y:S04]  /*6ed0*/  LDSM.16.M88.4 R140, [R180+0x800] ;  /* 0x00080000b48c783b */ /* 0x0008680000000200 */
[----:B------:R4:W1:Y:S04]  /*6ee0*/  LDSM.16.M88.4 R160, [R184] ;  /* 0x00000000b8a0783b */ /* 0x0008680000000200 */
[----:B------:R4:W1:Y:S04]  /*6ef0*/  LDSM.16.M88.4 R168, [R184+0x1000] ;  /* 0x00100000b8a8783b */ /* 0x0008680000000200 */
[----:B------:R4:W1:Y:S04]  /*6f00*/  LDSM.16.M88.4 R164, [R185] ;  /* 0x00000000b9a4783b */ /* 0x0008680000000200 */
[----:B------:R4:W1:Y:S04]  /*6f10*/  LDSM.16.M88.4 R172, [R193] ;  /* 0x00000000c1ac783b */ /* 0x0008680000000200 */
[----:B------:R4:W1:Y:S01]  /*6f20*/  LDSM.16.M88.4 R176, [R192] ;  /* 0x00000000c0b0783b */ /* 0x0008620000000200 */
[----:B--2---:R-:W-:Y:S11]  /*6f30*/  ISETP.GT.AND P0, PT, R136, R196, PT ;  /* 0x000000c48800720c */ /* 0x004ff60003f04270 */
[----:B------:R-:W-:Y:S02]  /*6f40*/  @!UPT UIADD3 URZ, URZ, URZ, URZ ;  /* 0x0000003f3f3ff290 */ /* 0x000fe4000fffe03f */
[----:B------:R-:W-:-:S05]  /*6f50*/  @P0 BRA `(.L_x_525) ;  /* 0x000001e000000947 */ /* 0x000fca0003800000 */
[----:B-1-34-:R-:W-:Y:S01]  /*6f60*/  SHF.R.S32.HI R0, RZ, 0x1f, R196 ;  /* 0x0000001fff007819 */ /* 0x01afe200000114c4 */
[----:B------:R-:W-:Y:S01]  /*6f70*/  IMAD.WIDE.U32 R2, R196, c[0x0][0x208], RZ ;  /* 0x00008200c4027a25 */ /* 0x000fe200078e00ff */
[----:B------:R-:W-:Y:S03]  /*6f80*/  ISETP.GT.AND P1, PT, R134, 0x3f, PT ;  /* 0x0000003f8600780c */ /* 0x000fe60003f24270 */
[----:B------:R-:W-:Y:S04]  /*6f90*/  IMAD R0, R0, c[0x0][0x208], RZ ;  /* 0x0000820000007a24 */ /* 0x000fe800078e02ff */
[----:B------:R-:W-:Y:S04]  /*6fa0*/  IMAD R0, R196, c[0x0][0x20c], R0 ;  /* 0x00008300c4007a24 */ /* 0x000fe800078e0200 */
[----:B------:R-:W-:Y:S02]  /*6fb0*/  IMAD.IADD R0, R3, 0x1, R0 ;  /* 0x0000000103007824 */ /* 0x000fe400078e0200 */
[----:B------:R-:W-:Y:S02]  /*6fc0*/  @!P1 IMAD.MOV.U32 R4, RZ, RZ, c[0x0][0x208] ;  /* 0x00008200ff049624 */ /* 0x000fe400078e00ff */
[----:B------:R-:W-:Y:S04]  /*6fd0*/  IMAD.WIDE.U32 R2, R2, 0x30, RZ ;  /* 0x0000003002027825 */ /* 0x000fe800078e00ff */
[----:B------:R-:W-:Y:S01]  /*6fe0*/  IMAD R0, R0, 0x30, RZ ;  /* 0x0000003000007824 */ /* 0x000fe200078e02ff */
[C---:B------:R-:W-:Y:S01]  /*6ff0*/  @!P1 LEA R6, P0, R4.reuse, R2, 0x5 ;  /* 0x0000000204069211 */ /* 0x040fe200078028ff */
[----:B------:R-:W-:Y:S03]  /*7000*/  @!P1 IMAD.MOV.U32 R5, RZ, RZ, c[0x0][0x20c] ;  /* 0x00008300ff059624 */ /* 0x000fe600078e00ff */
[----:B------:R-:W-:Y:S04]  /*7010*/  IADD3 R0, R3, R0, RZ ;  /* 0x0000000003007210 */ /* 0x000fe80007ffe0ff */
[----:B------:R-:W-:Y:S02]  /*7020*/  @!P1 LEA.HI.X R3, R4, R0, R5, 0x5, P0 ;  /* 0x0000000004039211 */ /* 0x000fe400000f2c05 */
[----:B------:R-:W-:Y:S05]  /*7030*/  IADD3 R2, P0, R220, R2, RZ ;  /* 0x00000002dc027210 */ /* 0x000fea0007f1e0ff */
[----:B------:R-:W-:Y:S01]  /*7040*/  IMAD.X R0, R0, 0x1, R222, P0 ;  /* 0x0000000100007824 */ /* 0x000fe200000e06de */
[C---:B------:R-:W-:Y:S04]  /*7050*/  LEA R4, P0, R2.reuse, c[0x0][0x1f8], 0x1 ;  /* 0x00007e0002047a11 */ /* 0x040fe800078008ff */
[----:B------:R-:W-:Y:S02]  /*7060*/  LEA.HI.X R5, R2, c[0x0][0x1fc], R0, 0x1, P0 ;  /* 0x00007f0002057a11 */ /* 0x000fe400000f0c00 */
[----:B------:R-:W-:Y:S03]  /*7070*/  @!P1 IADD3 R0, P0, R6, R220, RZ ;  /* 0x000000dc06009210 */ /* 0x000fe60007f1e0ff */
[----:B------:R-:W-:Y:S01]  /*7080*/  @!PT LDS RZ, [RZ] ;  /* 0x00000000fffff984 */ /* 0x000fe20000000800 */
[----:B------:R-:W-:Y:S01]  /*7090*/  @!PT LDS RZ, [RZ] ;  /* 0x00000000fffff984 */ /* 0x000fe20000000800 */
[----:B------:R-:W-:Y:S01]  /*70a0*/  @!PT LDS RZ, [RZ] ;  /* 0x00000000fffff984 */ /* 0x000fe20000000800 */
[----:B------:R1:W-:Y:S01]  /*70b0*/  LDGSTS.E.BYPASS.LTC128B.128 [R195+0x1880], [R4.64], !P5 ;  /* 0x0188000004c37fae */ /* 0x0003e2000e901d46 */
[----:B------:R-:W-:Y:S02]  /*70c0*/  @!P1 IADD3.X R3, R3, R222, RZ, P0, !PT ;  /* 0x000000de03039210 */ /* 0x000fe400007fe4ff */
[C---:B------:R-:W-:Y:S01]  /*70d0*/  @!P1 LEA R2, P0, R0.reuse, c[0x0][0x1f8], 0x1 ;  /* 0x00007e0000029a11 */ /* 0x040fe200078008ff */
[----:B------:R1:W-:Y:S03]  /*70e0*/  LDGSTS.E.BYPASS.LTC128B.128 [R195+0x2480], [R4.64+0x40], !P4 ;  /* 0x0248004004c37fae */ /* 0x0003e6000e101d46 */
[----:B------:R-:W-:Y:S01]  /*70f0*/  @!P1 LEA.HI.X R3, R0, c[0x0][0x1fc], R3, 0x1, P0 ;  /* 0x00007f0000039a11 */ /* 0x000fe200000f0c03 */
[----:B------:R1:W-:Y:S04]  /*7100*/  LDGSTS.E.BYPASS.LTC128B.128 [R195+0x3080], [R4.64+0x80], !P3 ;  /* 0x0308008004c37fae */ /* 0x0003e8000d901d46 */
[----:B------:R1:W-:Y:S04]  /*7110*/  @!P1 LDGSTS.E.BYPASS.LTC128B.128 [R195+0x2080], [R2.64], !P5 ;  /* 0x0208000002c39fae */ /* 0x0003e8000e901d46 */
[----:B------:R1:W-:Y:S04]  /*7120*/  @!P1 LDGSTS.E.BYPASS.LTC128B.128 [R195+0x2c80], [R2.64+0x40], !P4 ;  /* 0x02c8004002c39fae */ /* 0x0003e8000e101d46 */
[----:B------:R1:W-:Y:S02]  /*7130*/  @!P1 LDGSTS.E.BYPASS.LTC128B.128 [R195+0x3880], [R2.64+0x80], !P3 ;  /* 0x0388008002c39fae */ /* 0x0003e4000d901d46 */
.L_x_525:
[----:B-1-34-:R-:W-:Y:S05]  /*7140*/  BSYNC B0 ;  /* 0x0000000000007941 */ /* 0x01afea0003800000 */
.L_x_524:
[-C--:B------:R-:W-:Y:S01]  /*7150*/  HMMA.16816.F32 R4, R48, R16.reuse, RZ ;  /* 0x000000103004723c */ /* 0x080fe200000018ff */
[----:B------:R-:W0:Y:S01]  /*7160*/  LDGDEPBAR ;  /* 0x00000000000079af */ /* 0x000e220000000000 */
[----:B------:R-:W-:Y:S01]  /*7170*/  BSSY B0, `(.L_x_526) ;  /* 0x0000086000007945 */ /* 0x000fe20003800000 */
[----:B------:R-:W-:Y:S05]  /*7180*/  ISETP.GT.AND P0, PT, R196, R136, PT ;  /* 0x00000088c400720c */ /* 0x000fea0003f04270 */
[C---:B------:R-:W-:Y:S08]  /*7190*/  HMMA.16816.F32 R8, R44.reuse, R16, RZ ;  /* 0x000000102c08723c */ /* 0x040ff000000018ff */
[-C--:B------:R-:W-:Y:S08]  /*71a0*/  HMMA.16816.F32 R12, R44, R18.reuse, RZ ;  /* 0x000000122c0c723c */ /* 0x080ff000000018ff */
        /* <DEDUP_REMOVED lines=41> */
[----:B------:R-:W3:Y:S07]  /*7440*/  LDSM.16.M88.4 R140, [R190] ;  /* 0x00000000be8c783b */ /* 0x000eee0000000200 */
[-C--:B-1----:R-:W-:Y:S01]  /*7450*/  HMMA.16816.F32 R4, R160, R164.reuse, R4 ;  /* 0x000000a4a004723c */ /* 0x082fe20000001804 */
[----:B------:R-:W1:Y:S07]  /*7460*/  LDSM.16.M88.4 R172, [R189] ;  /* 0x00000000bdac783b */ /* 0x000e6e0000000200 */
        /* <DEDUP_REMOVED lines=8> */
[----:B------:R-:W2:Y:S07]  /*74f0*/  LDSM.16.M88.4 R140, [R183+0x4000] ;  /* 0x00400000b78c783b */ /* 0x000eae0000000200 */
[-C--:B-1----:R-:W-:Y:S08]  /*7500*/  HMMA.16816.F32 R36, R160, R172.reuse, R36 ;  /* 0x000000aca024723c */ /* 0x082ff00000001824 */
[C---:B------:R-:W-:Y:S08]  /*7510*/  HMMA.16816.F32 R40, R168.reuse, R172, R40 ;  /* 0x000000aca828723c */ /* 0x040ff00000001828 */
[-C--:B------:R-:W-:Y:S01]  /*7520*/  HMMA.16816.F32 R44, R168, R174.reuse, R44 ;  /* 0x000000aea82c723c */ /* 0x080fe2000000182c */
[----:B------:R-:W1:Y:S07]  /*7530*/  LDSM.16.M88.4 R168, [R183+0x5000] ;  /* 0x00500000b7a8783b */ /* 0x000e6e0000000200 */
[----:B------:R-:W-:Y:S01]  /*7540*/  HMMA.16816.F32 R48, R160, R174, R48 ;  /* 0x000000aea030723c */ /* 0x000fe20000001830 */
[----:B------:R-:W3:Y:S07]  /*7550*/  LDSM.16.M88.4 R160, [R180+0x1c00] ;  /* 0x001c0000b4a0783b */ /* 0x000eee0000000200 */
[-C--:B--2---:R-:W-:Y:S01]  /*7560*/  HMMA.16816.F32 R4, R140, R164.reuse, R4 ;  /* 0x000000a48c04723c */ /* 0x084fe20000001804 */
[----:B------:R-:W2:Y:S07]  /*7570*/  LDSM.16.M88.4 R172, [R180+0x2000] ;  /* 0x00200000b4ac783b */ /* 0x000eae0000000200 */
[C---:B-1----:R-:W-:Y:S08]  /*7580*/  HMMA.16816.F32 R8, R168.reuse, R164, R8 ;  /* 0x000000a4a808723c */ /* 0x042ff00000001808 */
        /* <DEDUP_REMOVED lines=8> */
[-C--:B--2---:R-:W-:Y:S08]  /*7610*/  HMMA.16816.F32 R36, R140, R172.reuse, R36 ;  /* 0x000000ac8c24723c */ /* 0x084ff00000001824 */
[C---:B------:R-:W-:Y:S08]  /*7620*/  HMMA.16816.F32 R40, R168.reuse, R172, R40 ;  /* 0x000000aca828723c */ /* 0x040ff00000001828 */
[-C--:B------:R-:W-:Y:S01]  /*7630*/  HMMA.16816.F32 R44, R168, R174.reuse, R44 ;  /* 0x000000aea82c723c */ /* 0x080fe2000000182c */
[----:B------:R-:W2:Y:S07]  /*7640*/  LDSM.16.M88.4 R168, [R184+0x5000] ;  /* 0x00500000b8a8783b */ /* 0x000eae0000000200 */
[----:B------:R-:W-:Y:S01]  /*7650*/  HMMA.16816.F32 R48, R140, R174, R48 ;  /* 0x000000ae8c30723c */ /* 0x000fe20000001830 */
[----:B------:R-:W3:Y:S07]  /*7660*/  LDSM.16.M88.4 R140, [R187] ;  /* 0x00000000bb8c783b */ /* 0x000eee0000000200 */
[-C--:B-1----:R-:W-:Y:S01]  /*7670*/  HMMA.16816.F32 R4, R160, R164.reuse, R4 ;  /* 0x000000a4a004723c */ /* 0x082fe20000001804 */
[----:B------:R-:W1:Y:S01]  /*7680*/  LDSM.16.M88.4 R172, [R186] ;  /* 0x00000000baac783b */ /* 0x000e620000000200 */
[----:B------:R-:W-:Y:S07]  /*7690*/  DEPBAR.LE SB0, 0x0 ;  /* 0x000080000000791a */ /* 0x000fee0000000000 */
[----:B------:R-:W-:Y:S01]  /*76a0*/  BAR.SYNC.DEFER_BLOCKING 0x0 ;  /* 0x0000000000007b1d */ /* 0x000fe20000010000 */
[C---:B--2---:R-:W-:Y:S08]  /*76b0*/  HMMA.16816.F32 R8, R168.reuse, R164, R8 ;  /* 0x000000a4a808723c */ /* 0x044ff00000001808 */
[-C--:B------:R-:W-:Y:S08]  /*76c0*/  HMMA.16816.F32 R12, R168, R166.reuse, R12 ;  /* 0x000000a6a80c723c */ /* 0x080ff0000000180c */
[C---:B------:R-:W-:Y:S08]  /*76d0*/  HMMA.16816.F32 R16, R160.reuse, R166, R16 ;  /* 0x000000a6a010723c */ /* 0x040ff00000001810 */
[-C--:B---3--:R-:W-:Y:S08]  /*76e0*/  HMMA.16816.F32 R20, R160, R140.reuse, R20 ;  /* 0x0000008ca014723c */ /* 0x088ff00000001814 */
[C---:B------:R-:W-:Y:S08]  /*76f0*/  HMMA.16816.F32 R24, R168.reuse, R140, R24 ;  /* 0x0000008ca818723c */ /* 0x040ff00000001818 */
[-C--:B------:R-:W-:Y:S08]  /*7700*/  HMMA.16816.F32 R28, R168, R142.reuse, R28 ;  /* 0x0000008ea81c723c */ /* 0x080ff0000000181c */
[C---:B------:R-:W-:Y:S08]  /*7710*/  HMMA.16816.F32 R32, R160.reuse, R142, R32 ;  /* 0x0000008ea020723c */ /* 0x040ff00000001820 */
[-C--:B-1----:R-:W-:Y:S08]  /*7720*/  HMMA.16816.F32 R36, R160, R172.reuse, R36 ;  /* 0x000000aca024723c */ /* 0x082ff00000001824 */
[C---:B------:R-:W-:Y:S08]  /*7730*/  HMMA.16816.F32 R40, R168.reuse, R172, R40 ;  /* 0x000000aca828723c */ /* 0x040ff00000001828 */
[-C--:B------:R-:W-:Y:S08]  /*7740*/  HMMA.16816.F32 R44, R168, R174.reuse, R44 ;  /* 0x000000aea82c723c */ /* 0x080ff0000000182c */
[----:B------:R-:W-:Y:S01]  /*7750*/  HMMA.16816.F32 R48, R160, R174, R48 ;  /* 0x000000aea030723c */ /* 0x000fe20000001830 */
[----:B------:R-:W-:Y:S07]  /*7760*/  @!UPT UIADD3 URZ, URZ, URZ, URZ ;  /* 0x0000003f3f3ff290 */ /* 0x000fee000fffe03f */
[----:B------:R-:W-:-:S11]  /*7770*/  @!P0 BRA `(.L_x_527) ;  /* 0x0000025000008947 */ /* 0x000fd60003800000 */
[----:B------:R-:W-:Y:S02]  /*7780*/  SHF.R.S32.HI R3, RZ, 0x1f, R134 ;  /* 0x0000001fff037819 */ /* 0x000fe40000011486 */
[----:B------:R-:W-:Y:S02]  /*7790*/  IADD3 R0, R196, -0x1, RZ ;  /* 0xffffffffc4007810 */ /* 0x000fe40007ffe0ff */
[----:B------:R-:W-:Y:S02]  /*77a0*/  LEA.HI R3, R3, R134, RZ, 0x2 ;  /* 0x0000008603037211 */ /* 0x000fe400078f10ff */
[----:B------:R-:W-:Y:S02]  /*77b0*/  SHF.R.S32.HI R2, RZ, 0x1f, R0 ;  /* 0x0000001fff027819 */ /* 0x000fe40000011400 */
[----:B------:R-:W-:Y:S03]  /*77c0*/  SHF.R.S32.HI R3, RZ, 0x2, R3 ;  /* 0x00000002ff037819 */ /* 0x000fe60000011403 */
[----:B------:R-:W-:Y:S01]  /*77d0*/  IMAD R134, R2, c[0x0][0x1e0], RZ ;  /* 0x0000780002867a24 */ /* 0x000fe200078e02ff */
[----:B------:R-:W-:Y:S01]  /*77e0*/  IADD3 R136, -R3, 0x30, RZ ;  /* 0x0000003003887810 */ /* 0x000fe20007ffe1ff */
[----:B------:R-:W-:Y:S03]  /*77f0*/  IMAD.WIDE.U32 R2, R0, c[0x0][0x1e0], RZ ;  /* 0x0000780000027a25 */ /* 0x000fe600078e00ff */
[----:B------:R-:W-:Y:S01]  /*7800*/  ISETP.GE.AND P0, PT, R136, 0x21, PT ;  /* 0x000000218800780c */ /* 0x000fe20003f06270 */
[----:B------:R-:W-:Y:S04]  /*7810*/  IMAD R0, R0, c[0x0][0x1e4], R134 ;  /* 0x0000790000007a24 */ /* 0x000fe800078e0286 */
[----:B------:R-:W-:Y:S02]  /*7820*/  IMAD.IADD R0, R3, 0x1, R0 ;  /* 0x0000000103007824 */ /* 0x000fe400078e0200 */
[----:B------:R-:W-:Y:S04]  /*7830*/  IMAD.WIDE.U32 R2, R2, 0x30, RZ ;  /* 0x0000003002027825 */ /* 0x000fe800078e00ff */
[----:B------:R-:W-:Y:S02]  /*7840*/  IMAD R0, R0, 0x30, RZ ;  /* 0x0000003000007824 */ /* 0x000fe400078e02ff */
[----:B------:R-:W-:Y:S02]  /*7850*/  @P0 IMAD.MOV.U32 R134, RZ, RZ, c[0x0][0x1e0] ;  /* 0x00007800ff860624 */ /* 0x000fe400078e00ff */
[----:B------:R-:W-:Y:S02]  /*7860*/  @P0 IMAD.MOV.U32 R137, RZ, RZ, c[0x0][0x1e4] ;  /* 0x00007900ff890624 */ /* 0x000fe400078e00ff */
[----:B------:R-:W-:Y:S01]  /*7870*/  IMAD.IADD R0, R3, 0x1, R0 ;  /* 0x0000000103007824 */ /* 0x000fe200078e0200 */
[C---:B------:R-:W-:Y:S04]  /*7880*/  @P0 LEA R3, P1, R134.reuse, R2, 0x5 ;  /* 0x0000000286030211 */ /* 0x040fe800078228ff */
[----:B------:R-:W-:Y:S02]  /*7890*/  @P0 LEA.HI.X R134, R134, R0, R137, 0x5, P1 ;  /* 0x0000000086860211 */ /* 0x000fe400008f2c89 */
[----:B------:R-:W-:Y:S11]  /*78a0*/  ISETP.GE.AND P1, PT, R136, 0x1, PT ;  /* 0x000000018800780c */ /* 0x000ff60003f26270 */
[----:B------:R-:W-:Y:S02]  /*78b0*/  @!UPT UIADD3 URZ, URZ, URZ, URZ ;  /* 0x0000003f3f3ff290 */ /* 0x000fe4000fffe03f */
[----:B------:R-:W-:Y:S05]  /*78c0*/  @P1 IADD3 R2, P2, R236, R2, RZ ;  /* 0x00000002ec021210 */ /* 0x000fea0007f5e0ff */
[----:B------:R-:W-:Y:S01]  /*78d0*/  @P1 IMAD.X R0, R0, 0x1, R238, P2 ;  /* 0x0000000100001824 */ /* 0x000fe200010e06ee */
[C---:B------:R-:W-:Y:S04]  /*78e0*/  @P1 LEA R136, P2, R2.reuse, c[0x0][0x1c8], 0x1 ;  /* 0x0000720002881a11 */ /* 0x040fe800078408ff */
[----:B------:R-:W-:Y:S02]  /*78f0*/  @P1 LEA.HI.X R137, R2, c[0x0][0x1cc], R0, 0x1, P2 ;  /* 0x0000730002891a11 */ /* 0x000fe400010f0c00 */
[----:B------:R-:W-:Y:S03]  /*7900*/  @P0 IADD3 R0, P2, R3, R236, RZ ;  /* 0x000000ec03000210 */ /* 0x000fe60007f5e0ff */
[----:B------:R-:W-:Y:S01]  /*7910*/  @!PT LDS RZ, [RZ] ;  /* 0x00000000fffff984 */ /* 0x000fe20000000800 */
[----:B------:R-:W-:Y:S01]  /*7920*/  @!PT LDS RZ, [RZ] ;  /* 0x00000000fffff984 */ /* 0x000fe20000000800 */
[----:B------:R-:W-:Y:S01]  /*7930*/  @!PT LDS RZ, [RZ] ;  /* 0x00000000fffff984 */ /* 0x000fe20000000800 */
[----:B------:R1:W-:Y:S02]  /*7940*/  @P1 LDGSTS.E.BYPASS.LTC128B.128 [R195+0x3c80], [R136.64], !P5 ;  /* 0x03c8000088c31fae */ /* 0x0003e4000e901d46 */
[----:B------:R-:W-:Y:S01]  /*7950*/  @P0 IMAD.X R3, R134, 0x1, R238, P2 ;  /* 0x0000000186030824 */ /* 0x000fe200010e06ee */
[C---:B------:R-:W-:Y:S01]  /*7960*/  @P0 LEA R2, P2, R0.reuse, c[0x0][0x1c8], 0x1 ;  /* 0x0000720000020a11 */ /* 0x040fe200078408ff */
[----:B------:R1:W-:Y:S03]  /*7970*/  @P1 LDGSTS.E.BYPASS.LTC128B.128 [R195+0x4880], [R136.64+0x40], !P4 ;  /* 0x0488004088c31fae */ /* 0x0003e6000e101d46 */
[----:B------:R-:W-:Y:S01]  /*7980*/  @P0 LEA.HI.X R3, R0, c[0x0][0x1cc], R3, 0x1, P2 ;  /* 0x0000730000030a11 */ /* 0x000fe200010f0c03 */
[----:B------:R1:W-:Y:S04]  /*7990*/  @P1 LDGSTS.E.BYPASS.LTC128B.128 [R195+0x5480], [R136.64+0x80], !P3 ;  /* 0x0548008088c31fae */ /* 0x0003e8000d901d46 */
[----:B------:R1:W-:Y:S04]  /*79a0*/  @P0 LDGSTS.E.BYPASS.LTC128B.128 [R195+0x4480], [R2.64], !P5 ;  /* 0x0448000002c30fae */ /* 0x0003e8000e901d46 */
[----:B------:R1:W-:Y:S04]  /*79b0*/  @P0 LDGSTS.E.BYPASS.LTC128B.128 [R195+0x5080], [R2.64+0x40], !P4 ;  /* 0x0508004002c30fae */ /* 0x0003e8000e101d46 */
[----:B------:R1:W-:Y:S02]  /*79c0*/  @P0 LDGSTS.E.BYPASS.LTC128B.128 [R195+0x5c80], [R2.64+0x80], !P3 ;  /* 0x05c8008002c30fae */ /* 0x0003e4000d901d46 */
.L_x_527:
[----:B------:R-:W-:Y:S05]  /*79d0*/  BSYNC B0 ;  /* 0x0000000000007941 */ /* 0x000fea0003800000 */
.L_x_526:
[----:B-1----:R-:W2:Y:S01]  /*79e0*/  LDL R2, [R1+0x10] ;  /* 0x0000100001027983 */ /* 0x002ea20000100800 */
[----:B------:R-:W-:Y:S01]  /*79f0*/  IMAD.MOV.U32 R3, RZ, RZ, c[0x0][0x2c4] ;  /* 0x0000b100ff037624 */ /* 0x000fe200078e00ff */
[----:B------:R-:W-:Y:S01]  /*7a00*/  ULDC UR4, c[0x0][0x324] ;  /* 0x0000c90000047ab9 */ /* 0x000fe20000000800 */
[----:B------:R-:W-:Y:S01]  /*7a10*/  IMAD.MOV.U32 R167, RZ, RZ, c[0x0][0x32c] ;  /* 0x0000cb00ffa77624 */ /* 0x000fe200078e00ff */
[----:B------:R-:W2:Y:S01]  /*7a20*/  LDL R0, [R1+0x38] ;  /* 0x0000380001007983 */ /* 0x000ea20000100800 */
[----:B------:R-:W-:Y:S01]  /*7a30*/  ULOP3.LUT UR4, URZ, UR4, URZ, 0x33, !UPT ;  /* 0x000000043f047292 */ /* 0x000fe2000f8e333f */
[----:B------:R-:W-:Y:S01]  /*7a40*/  ISETP.NE.AND P0, PT, R3, 0x1, PT ;  /* 0x000000010300780c */ /* 0x000fe20003f05270 */
[----:B------:R-:W-:Y:S01]  /*7a50*/  IMAD R3, R196, -0x30, RZ ;  /* 0xffffffd0c4037824 */ /* 0x000fe200078e02ff */
[----:B------:R-:W-:Y:S01]  /*7a60*/  ISETP.GE.AND P1, PT, R167, 0x1, PT ;  /* 0x00000001a700780c */ /* 0x000fe20003f26270 */
[----:B------:R-:W0:Y:S01]  /*7a70*/  LDGDEPBAR ;  /* 0x00000000000079af */ /* 0x000e220000000000 */
[----:B--2---:R-:W-:Y:S09]  /*7a80*/  IMAD.IADD R141, R0, 0x1, R2 ;  /* 0x00000001008d7824 */ /* 0x004ff200078e0202 */
[----:B------:R-:W-:Y:S05]  /*7a90*/  @P0 IMAD.HI.U32 R0, R141, c[0x0][0x2c8], RZ ;  /* 0x0000b2008d000a27 */ /* 0x000fea00078e00ff */
[----:B------:R-:W-:Y:S02]  /*7aa0*/  @P0 SHF.R.U32.HI R141, RZ, c[0x0][0x2cc], R0 ;  /* 0x0000b300ff8d0a19 */ /* 0x000fe40000011600 */
[----:B------:R-:W-:Y:S03]  /*7ab0*/  IADD3 R0, -R235, 0x1, R3 ;  /* 0x00000001eb007810 */ /* 0x000fe60007ffe103 */
[----:B------:R-:W1:Y:S01]  /*7ac0*/  SHFL.IDX PT, R2, R141, RZ, 0x1c1f ;  /* 0x001c1fff8d027589 */ /* 0x000e6200000e0000 */
[----:B------:R-:W-:Y:S04]  /*7ad0*/  IADD3 R0, -R218, R0, R219 ;  /* 0x00000000da007210 */ /* 0x000fe80007ffe1db */
[C---:B------:R-:W-:Y:S02]  /*7ae0*/  IADD3 R142, R0.reuse, c[0x0][0x328], RZ ;  /* 0x0000ca00008e7a10 */ /* 0x040fe40007ffe0ff */
[----:B------:R-:W-:Y:S03]  /*7af0*/  IADD3 R143, R0, UR4, RZ ;  /* 0x00000004008f7c10 */ /* 0x000fe6000fffe0ff */
[----:B-1----:R-:W-:Y:S02]  /*7b00*/  IMAD.IADD R138, R142, 0x1, R2 ;  /* 0x000000018e8a7824 */ /* 0x002fe400078e0202 */
[----:B------:R-:W-:Y:S01]  /*7b10*/  IMAD.IADD R0, R2, 0x1, R143 ;  /* 0x0000000102007824 */ /* 0x000fe200078e028f */
[----:B------:R-:W-:-:S05]  /*7b20*/  @!P1 BRA `(.L_x_528) ;  /* 0x0000018000009947 */ /* 0x000fca0003800000 */
[----:B------:R-:W-:Y:S01]  /*7b30*/  IADD3 R2, -R218, R219, R2 ;  /* 0x000000dbda027210 */ /* 0x000fe20007ffe102 */
[----:B------:R-:W-:Y:S03]  /*7b40*/  BSSY B0, `(.L_x_529) ;  /* 0x0000011000007945 */ /* 0x000fe60003800000 */
        /* <DEDUP_REMOVED lines=11> */
.L_x_530:
[----:B------:R-:W-:Y:S04]  /*7c00*/  MOV R134, c[0x0][0x32c] ;  /* 0x0000cb0000867a02 */ /* 0x000fe80000000f00 */
[----:B------:R-:W-:Y:S11]  /*7c10*/  ISETP.NE.AND P0, PT, R134, 0x1, PT ;  /* 0x000000018600780c */ /* 0x000ff60003f05270 */
[----:B------:R-:W-:Y:S02]  /*7c20*/  @!UPT UIADD3 URZ, URZ, URZ, URZ ;  /* 0x0000003f3f3ff290 */ /* 0x000fe4000fffe03f */
[----:B------:R-:W-:Y:S05]  /*7c30*/  @P0 IMAD.HI.U32 R134, R2, c[0x0][0x330], RZ ;  /* 0x0000cc0002860a27 */ /* 0x000fea00078e00ff */
[----:B------:R-:W-:Y:S02]  /*7c40*/  @P0 SHF.R.U32.HI R2, RZ, c[0x0][0x334], R134 ;  /* 0x0000cd00ff020a19 */ /* 0x000fe40000011686 */
.L_x_531:
[----:B------:R-:W-:Y:S05]  /*7c50*/  BSYNC B0 ;  /* 0x0000000000007941 */ /* 0x000fea0003800000 */
.L_x_529:
[----:B------:R-:W-:Y:S04]  /*7c60*/  IMAD.IADD R134, R3, 0x1, -R235 ;  /* 0x0000000103867824 */ /* 0x000fe800078e0aeb */
[----:B------:R-:W-:Y:S05]  /*7c70*/  IMAD R2, R2, c[0x0][0x32c], R134 ;  /* 0x0000cb0002027a24 */ /* 0x000fea00078e0286 */
[----:B------:R-:W-:Y:S02]  /*7c80*/  IADD3 R134, R2, c[0x0][0x32c], RZ ;  /* 0x0000cb0002867a10 */ /* 0x000fe40007ffe0ff */
[----:B------:R-:W-:Y:S02]  /*7c90*/  IMNMX R0, R0, R2, !PT ;  /* 0x0000000200007217 */ /* 0x000fe40007800200 */
[----:B------:R-:W-:Y:S02]  /*7ca0*/  IMNMX R138, R138, R134, PT ;  /* 0x000000868a8a7217 */ /* 0x000fe40003800200 */
.L_x_528:
[----:B------:R-:W1:Y:S02]  /*7cb0*/  SHFL.IDX PT, R2, R141, 0x1, 0x1c1f ;  /* 0x003c1f008d027f89 */ /* 0x000e6400000e0000 */
[-C--:B-1----:R-:W-:Y:S02]  /*7cc0*/  IADD3 R137, R142, R2.reuse, RZ ;  /* 0x000000028e897210 */ /* 0x082fe40007ffe0ff */
[----:B------:R-:W-:Y:S01]  /*7cd0*/  IADD3 R134, R143, R2, RZ ;  /* 0x000000028f867210 */ /* 0x000fe20007ffe0ff */
        /* <DEDUP_REMOVED lines=14> */
.L_x_534:
[----:B------:R-:W-:Y:S04]  /*7dc0*/  MOV R136, c[0x0][0x32c] ;  /* 0x0000cb0000887a02 */ /* 0x000fe80000000f00 */
[----:B------:R-:W-:Y:S11]  /*7dd0*/  ISETP.NE.AND P0, PT, R136, 0x1, PT ;  /* 0x000000018800780c */ /* 0x000ff60003f05270 */
[----:B------:R-:W-:Y:S02]  /*7de0*/  @!UPT UIADD3 URZ, URZ, URZ, URZ ;  /* 0x0000003f3f3ff290 */ /* 0x000fe4000fffe03f */
[----:B------:R-:W-:Y:S05]  /*7df0*/  @P0 IMAD.HI.U32 R136, R2, c[0x0][0x330], RZ ;  /* 0x0000cc0002880a27 */ /* 0x000fea00078e00ff */
[----:B------:R-:W-:Y:S02]  /*7e00*/  @P0 SHF.R.U32.HI R2, RZ, c[0x0][0x334], R136 ;  /* 0x0000cd00ff020a19 */ /* 0x000fe40000011688 */
.L_x_535:
[----:B------:R-:W-:Y:S05]  /*7e10*/  BSYNC B0 ;  /* 0x0000000000007941 */ /* 0x000fea0003800000 */
.L_x_533:
[----:B------:R-:W-:Y:S04]  /*7e20*/  IMAD.IADD R136, R3, 0x1, -R235 ;  /* 0x0000000103887824 */ /* 0x000fe800078e0aeb */
[----:B------:R-:W-:Y:S05]  /*7e30*/  IMAD R2, R2, c[0x0][0x32c], R136 ;  /* 0x0000cb0002027a24 */ /* 0x000fea00078e0288 */
[----:B------:R-:W-:Y:S02]  /*7e40*/  IADD3 R136, R2, c[0x0][0x32c], RZ ;  /* 0x0000cb0002887a10 */ /* 0x000fe40007ffe0ff */
[----:B------:R-:W-:Y:S02]  /*7e50*/  IMNMX R134, R134, R2, !PT ;  /* 0x0000000286867217 */ /* 0x000fe40007800200 */
[----:B------:R-:W-:Y:S02]  /*7e60*/  IMNMX R137, R137, R136, PT ;  /* 0x0000008889897217 */ /* 0x000fe40003800200 */
.L_x_532:
        /* <DEDUP_REMOVED lines=17> */
.L_x_538:
[----:B------:R-:W-:Y:S04]  /*7f80*/  MOV R160, c[0x0][0x32c] ;  /* 0x0000cb0000a07a02 */ /* 0x000fe80000000f00 */
[----:B------:R-:W-:Y:S11]  /*7f90*/  ISETP.NE.AND P0, PT, R160, 0x1, PT ;  /* 0x00000001a000780c */ /* 0x000ff60003f05270 */
[----:B------:R-:W-:Y:S02]  /*7fa0*/  @!UPT UIADD3 URZ, URZ, URZ, URZ ;  /* 0x0000003f3f3ff290 */ /* 0x000fe4000fffe03f */
[----:B------:R-:W-:Y:S05]  /*7fb0*/  @P0 IMAD.HI.U32 R160, R140, c[0x0][0x330], RZ ;  /* 0x0000cc008ca00a27 */ /* 0x000fea00078e00ff */
[----:B------:R-:W-:Y:S02]  /*7fc0*/  @P0 SHF.R.U32.HI R140, RZ, c[0x0][0x334], R160 ;  /* 0x0000cd00ff8c0a19 */ /* 0x000fe400000116a0 */
.L_x_539:
[----:B------:R-:W-:Y:S05]  /*7fd0*/  BSYNC B0 ;  /* 0x0000000000007941 */ /* 0x000fea0003800000 */
.L_x_537:
[----:B------:R-:W-:Y:S04]  /*7fe0*/  IMAD.IADD R160, R3, 0x1, -R235 ;  /* 0x0000000103a07824 */ /* 0x000fe800078e0aeb */
[----:B------:R-:W-:Y:S05]  /*7ff0*/  IMAD R140, R140, c[0x0][0x32c], R160 ;  /* 0x0000cb008c8c7a24 */ /* 0x000fea00078e02a0 */
[----:B------:R-:W-:Y:S02]  /*8000*/  IADD3 R160, R140, c[0x0][0x32c], RZ ;  /* 0x0000cb008ca07a10 */ /* 0x000fe40007ffe0ff */
[----:B------:R-:W-:Y:S02]  /*8010*/  IMNMX R2, R2, R140, !PT ;  /* 0x0000008c02027217 */ /* 0x000fe40007800200 */
[----:B------:R-:W-:Y:S02]  /*8020*/  IMNMX R136, R136, R160, PT ;  /* 0x000000a088887217 */ /* 0x000fe40003800200 */
.L_x_536:
[C---:B------:R-:W-:Y:S02]  /*8030*/  ISETP.GE.AND P2, PT, R3.reuse, 0x9, PT ;  /* 0x000000090300780c */ /* 0x040fe40003f46270 */
[C---:B------:R-:W-:Y:S02]  /*8040*/  ISETP.GE.AND P1, PT, R3.reuse, 0xa, PT ;  /* 0x0000000a0300780c */ /* 0x040fe40003f26270 */
[----:B------:R-:W-:Y:S02]  /*8050*/  ISETP.GT.AND P0, PT, R0, 0x8, !P2 ;  /* 0x000000080000780c */ /* 0x000fe40005704270 */
[----:B------:R-:W-:Y:S02]  /*8060*/  LOP3.LUT R194, R194, 0xffffffdf, RZ, 0xc0, !PT ;  /* 0xffffffdfc2c27812 */ /* 0x000fe400078ec0ff */
[----:B------:R-:W-:Y:S02]  /*8070*/  ISETP.LT.OR P0, PT, R138, 0x9, P0 ;  /* 0x000000098a00780c */ /* 0x000fe40000701670 */
[----:B------:R-:W-:Y:S02]  /*8080*/  ISETP.GE.AND P5, PT, R3, 0x21, PT ;  /* 0x000000210300780c */ /* 0x000fe40003fa6270 */
[----:B------:R-:W-:Y:S02]  /*8090*/  FSEL R160, R16, -INF , !P0 ;  /* 0xff80000010a07808 */ /* 0x000fe40004000000 */
[----:B------:R-:W-:Y:S02]  /*80a0*/  ISETP.GT.AND P0, PT, R0, 0x9, !P1 ;  /* 0x000000090000780c */ /* 0x000fe40004f04270 */
[----:B------:R-:W-:Y:S02]  /*80b0*/  @P2 LOP3.LUT R194, R194, 0x20, RZ, 0xfc, !PT ;  /* 0x00000020c2c22812 */ /* 0x000fe400078efcff */
[----:B------:R-:W-:Y:S02]  /*80c0*/  ISETP.LT.OR P0, PT, R138, 0xa, P0 ;  /* 0x0000000a8a00780c */ /* 0x000fe40000701670 */
[----:B------:R-:W-:Y:S02]  /*80d0*/  LOP3.LUT R194, R194, 0xffffffef, RZ, 0xc0, !PT ;  /* 0xffffffefc2c27812 */ /* 0x000fe400078ec0ff */
[----:B------:R-:W-:Y:S02]  /*80e0*/  FSEL R161, R17, -INF , !P0 ;  /* 0xff80000011a17808 */ /* 0x000fe40004000000 */
[----:B------:R-:W-:Y:S02]  /*80f0*/  ISETP.GT.AND P0, PT, R134, 0x8, !P2 ;  /* 0x000000088600780c */ /* 0x000fe40005704270 */
[----:B------:R-:W-:Y:S02]  /*8100*/  ISETP.GE.AND P2, PT, R3, 0x11, PT ;  /* 0x000000110300780c */ /* 0x000fe40003f46270 */
[----:B------:R-:W-:Y:S02]  /*8110*/  ISETP.LT.OR P0, PT, R137, 0x9, P0 ;  /* 0x000000098900780c */ /* 0x000fe40000701670 */
[----:B------:R-:W-:Y:S02]  /*8120*/  @P1 LOP3.LUT R194, R194, 0x10, RZ, 0xfc, !PT ;  /* 0x00000010c2c21812 */ /* 0x000fe400078efcff */
[----:B------:R-:W-:Y:S02]  /*8130*/  FSEL R162, R18, -INF , !P0 ;  /* 0xff80000012a27808 */ /* 0x000fe40004000000 */
[----:B------:R-:W-:Y:S02]  /*8140*/  ISETP.GT.AND P0, PT, R134, 0x9, !P1 ;  /* 0x000000098600780c */ /* 0x000fe40004f04270 */
[----:B------:R-:W-:Y:S02]  /*8150*/  ISETP.GE.AND P1, PT, R3, 0x12, PT ;  /* 0x000000120300780c */ /* 0x000fe40003f26270 */
[----:B------:R-:W-:Y:S02]  /*8160*/  ISETP.LT.OR P0, PT, R137, 0xa, P0 ;  /* 0x0000000a8900780c */ /* 0x000fe40000701670 */
[----:B------:R-:W-:Y:S02]  /*8170*/  LOP3.LUT R194, R194, 0xfffffff7, RZ, 0xc0, !PT ;  /* 0xfffffff7c2c27812 */ /* 0x000fe400078ec0ff */
[----:B------:R-:W-:Y:S02]  /*8180*/  FSEL R163, R19, -INF , !P0 ;  /* 0xff80000013a37808 */ /* 0x000fe40004000000 */
[----:B------:R-:W-:Y:S02]  /*8190*/  ISETP.GT.AND P0, PT, R0, 0x10, !P2 ;  /* 0x000000100000780c */ /* 0x000fe40005704270 */
[----:B------:R-:W-:Y:S02]  /*81a0*/  @P2 LOP3.LUT R194, R194, 0x8, RZ, 0xfc, !PT ;  /* 0x00000008c2c22812 */ /* 0x000fe400078efcff */
[----:B------:R-:W-:Y:S02]  /*81b0*/  ISETP.LT.OR P0, PT, R138, 0x11, P0 ;  /* 0x000000118a00780c */ /* 0x000fe40000701670 */
[----:B------:R-:W-:Y:S02]  /*81c0*/  LOP3.LUT R194, R194, 0xfffffffb, RZ, 0xc0, !PT ;  /* 0xfffffffbc2c27812 */ /* 0x000fe400078ec0ff */
[----:B------:R-:W-:Y:S02]  /*81d0*/  FSEL R165, R20, -INF , !P0 ;  /* 0xff80000014a57808 */ /* 0x000fe40004000000 */
[----:B------:R-:W-:Y:S02]  /*81e0*/  ISETP.GT.AND P0, PT, R0, 0x11, !P1 ;  /* 0x000000110000780c */ /* 0x000fe40004f04270 */
[----:B------:R-:W-:Y:S02]  /*81f0*/  @P1 LOP3.LUT R194, R194, 0x4, RZ, 0xfc, !PT ;  /* 0x00000004c2c21812 */ /* 0x000fe400078efcff */
[----:B------:R-:W-:Y:S02]  /*8200*/  ISETP.LT.OR P0, PT, R138, 0x12, P0 ;  /* 0x000000128a00780c */ /* 0x000fe40000701670 */
[----:B------:R-:W-:Y:S02]  /*8210*/  ISETP.GE.AND P4, PT, R3, 0x22, PT ;  /* 0x000000220300780c */ /* 0x000fe40003f86270 */
[----:B------:R-:W-:Y:S02]  /*8220*/  FSEL R164, R21, -INF , !P0 ;  /* 0xff80000015a47808 */ /* 0x000fe40004000000 */
[----:B------:R-:W-:Y:S02]  /*8230*/  ISETP.GT.AND P0, PT, R134, 0x10, !P2 ;  /* 0x000000108600780c */ /* 0x000fe40005704270 */
[----:B------:R-:W-:Y:S02]  /*8240*/  ISETP.GE.AND P2, PT, R3, 0x19, PT ;  /* 0x000000190300780c */ /* 0x000fe40003f46270 */
        /* <DEDUP_REMOVED lines=9> */
[----:B------:R-:W-:Y:S02]  /*82e0*/  LOP3.LUT R194, R194, 0xfffffffe, RZ, 0xc0, !PT ;  /* 0xfffffffec2c27812 */ /* 0x000fe400078ec0ff */
[----:B------:R-:W-:Y:S02]  /*82f0*/  ISETP.LT.OR P0, PT, R138, 0x19, P0 ;  /* 0x000000198a00780c */ /* 0x000fe40000701670 */
[----:B------:R-:W-:Y:S02]  /*8300*/  @P1 LOP3.LUT R194, R194, 0x1, RZ, 0xfc, !PT ;  /* 0x00000001c2c21812 */ /* 0x000fe400078efcff */
[----:B------:R-:W-:Y:S02]  /*8310*/  FSEL R174, R32, -INF , !P0 ;  /* 0xff80000020ae7808 */ /* 0x000fe40004000000 */
[----:B------:R-:W-:Y:S02]  /*8320*/  ISETP.GT.AND P0, PT, R0, 0x19, !P1 ;  /* 0x000000190000780c */ /* 0x000fe40004f04270 */
[C---:B------:R-:W-:Y:S02]  /*8330*/  ISETP.GE.AND P3, PT, R3.reuse, 0x29, PT ;  /* 0x000000290300780c */ /* 0x040fe40003f66270 */
[----:B------:R-:W-:Y:S02]  /*8340*/  ISETP.LT.OR P0, PT, R138, 0x1a, P0 ;  /* 0x0000001a8a00780c */ /* 0x000fe40000701670 */
[----:B------:R-:W-:Y:S02]  /*8350*/  ISETP.GE.AND P6, PT, R3, 0x2a, PT ;  /* 0x0000002a0300780c */ /* 0x000fe40003fc6270 */
[----:B------:R-:W-:Y:S02]  /*8360*/  FSEL R179, R33, -INF , !P0 ;  /* 0xff80000021b37808 */ /* 0x000fe40004000000 */
[----:B------:R-:W-:Y:S02]  /*8370*/  ISETP.GT.AND P0, PT, R134, 0x18, !P2 ;  /* 0x000000188600780c */ /* 0x000fe40005704270 */
[----:B------:R-:W-:Y:S02]  /*8380*/  ISETP.GE.AND P2, PT, R3, 0x1, PT ;  /* 0x000000010300780c */ /* 0x000fe40003f46270 */
[----:B------:R-:W-:Y:S04]  /*8390*/  ISETP.LT.OR P0, PT, R137, 0x19, P0 ;  /* 0x000000198900780c */ /* 0x000fe80000701670 */
[----:B------:R-:W-:Y:S02]  /*83a0*/  FSEL R178, R34, -INF , !P0 ;  /* 0xff80000022b27808 */ /* 0x000fe40004000000 */
[----:B------:R-:W-:Y:S02]  /*83b0*/  ISETP.GT.AND P0, PT, R134, 0x19, !P1 ;  /* 0x000000198600780c */ /* 0x000fe40004f04270 */
[----:B------:R-:W-:Y:S02]  /*83c0*/  ISETP.GE.AND P1, PT, R3, 0x2, PT ;  /* 0x000000020300780c */ /* 0x000fe40003f26270 */
[----:B------:R-:W-:Y:S04]  /*83d0*/  ISETP.LT.OR P0, PT, R137, 0x1a, P0 ;  /* 0x0000001a8900780c */ /* 0x000fe80000701670 */
[----:B------:R-:W-:Y:S02]  /*83e0*/  FSEL R177, R35, -INF , !P0 ;  /* 0xff80000023b17808 */ /* 0x000fe40004000000 */
[----:B------:R-:W-:Y:S04]  /*83f0*/  ISETP.GT.AND P0, PT, R0, 0x20, !P5 ;  /* 0x000000200000780c */ /* 0x000fe80006f04270 */
[----:B------:R-:W-:Y:S04]  /*8400*/  ISETP.LT.OR P0, PT, R138, 0x21, P0 ;  /* 0x000000218a00780c */ /* 0x000fe80000701670 */
[----:B------:R-:W-:Y:S02]  /*8410*/  FSEL R199, R36, -INF , !P0 ;  /* 0xff80000024c77808 */ /* 0x000fe40004000000 */
        /* <DEDUP_REMOVED lines=10> */
[----:B------:R-:W-:Y:S04]  /*84c0*/  ISETP.LT.OR P0, PT, R138, 0x1, P0 ;  /* 0x000000018a00780c */ /* 0x000fe80000701670 */
[----:B------:R-:W-:Y:S02]  /*84d0*/  FSEL R16, R4, -INF , !P0 ;  /* 0xff80000004107808 */ /* 0x000fe40004000000 */
[----:B------:R-:W-:Y:S01]  /*84e0*/  ISETP.GT.AND P0, PT, R0, 0x1, !P1 ;  /* 0x000000010000780c */ /* 0x000fe20004f04270 */
[----:B------:R-:W1:Y:S03]  /*84f0*/  SHFL.IDX PT, R4, R141, 0x3, 0x1c1f ;  /* 0x007c1f008d047f89 */ /* 0x000e6600000e0000 */
        /* <DEDUP_REMOVED lines=9> */
[----:B------:R-:W-:Y:S04]  /*8590*/  ISETP.LT.OR P0, PT, R138, 0x29, P0 ;  /* 0x000000298a00780c */ /* 0x000fe80000701670 */
[----:B------:R-:W-:Y:S02]  /*85a0*/  FSEL R198, R48, -INF , !P0 ;  /* 0xff80000030c67808 */ /* 0x000fe40004000000 */
[----:B------:R-:W-:Y:S01]  /*85b0*/  ISETP.GT.AND P0, PT, R0, 0x29, !P6 ;  /* 0x000000290000780c */ /* 0x000fe20007704270 */
[--C-:B-1----:R-:W-:Y:S03]  /*85c0*/  IMAD.IADD R0, R143, 0x1, R4.reuse ;  /* 0x000000018f007824 */ /* 0x102fe600078e0204 */
        /* <DEDUP_REMOVED lines=8> */
[----:B------:R-:W-:Y:S04]  /*8650*/  ISETP.GT.AND P0, PT, R2, 0x1, !P1 ;  /* 0x000000010200780c */ /* 0x000fe80004f04270 */
[----:B------:R-:W-:Y:S04]  /*8660*/  ISETP.LT.OR P0, PT, R136, 0x2, P0 ;  /* 0x000000028800780c */ /* 0x000fe80000701670 */
[----:B------:R-:W-:Y:S02]  /*8670*/  FSEL R20, R9, -INF , !P0 ;  /* 0xff80000009147808 */ /* 0x000fe40004000000 */
[----:B------:R-:W-:Y:S04]  /*8680*/  LOP3.LUT P0, RZ, R194, 0x20, RZ, 0xc0, !PT ;  /* 0x00000020c2ff7812 */ /* 0x000fe8000780c0ff */
        /* <DEDUP_REMOVED lines=36> */
[----:B------:R-:W-:Y:S03]  /*88d0*/  IMAD.IADD R2, R142, 0x1, R4 ;  /* 0x000000018e027824 */ /* 0x000fe600078e0204 */
[----:B------:R-:W-:Y:S04]  /*88e0*/  ISETP.LT.OR P0, PT, R136, 0x2a, P0 ;  /* 0x0000002a8800780c */ /* 0x000fe80000701670 */
[----:B------:R-:W-:Y:S02]  /*88f0*/  FSEL R206, R45, -INF , !P0 ;  /* 0xff8000002dce7808 */ /* 0x000fe40004000000 */
[----:B------:R-:W-:Y:S11]  /*8900*/  ISETP.GE.AND P0, PT, R167, 0x1, PT ;  /* 0x00000001a700780c */ /* 0x000ff60003f06270 */
[----:B------:R-:W-:Y:S02]  /*8910*/  @!UPT UIADD3 URZ, URZ, URZ, URZ ;  /* 0x0000003f3f3ff290 */ /* 0x000fe4000fffe03f */
        /* <DEDUP_REMOVED lines=14> */
.L_x_542:
[----:B------:R-:W-:Y:S04]  /*8a00*/  MOV R5, c[0x0][0x32c] ;  /* 0x0000cb0000057a02 */ /* 0x000fe80000000f00 */
[----:B------:R-:W-:Y:S11]  /*8a10*/  ISETP.NE.AND P0, PT, R5, 0x1, PT ;  /* 0x000000010500780c */ /* 0x000ff60003f05270 */
[----:B------:R-:W-:Y:S02]  /*8a20*/  @!UPT UIADD3 URZ, URZ, URZ, URZ ;  /* 0x0000003f3f3ff290 */ /* 0x000fe4000fffe03f */
[----:B------:R-:W-:Y:S05]  /*8a30*/  @P0 IMAD.HI.U32 R5, R4, c[0x0][0x330], RZ ;  /* 0x0000cc0004050a27 */ /* 0x000fea00078e00ff */
[----:B------:R-:W-:Y:S02]  /*8a40*/  @P0 SHF.R.U32.HI R4, RZ, c[0x0][0x334], R5 ;  /* 0x0000cd00ff040a19 */ /* 0x000fe40000011605 */
.L_x_543:
[----:B------:R-:W-:Y:S05]  /*8a50*/  BSYNC B0 ;  /* 0x0000000000007941 */ /* 0x000fea0003800000 */
.L_x_541:
[----:B------:R-:W-:Y:S04]  /*8a60*/  IMAD.IADD R3, R3, 0x1, -R235 ;  /* 0x0000000103037824 */ /* 0x000fe800078e0aeb */
[----:B------:R-:W-:Y:S05]  /*8a70*/  IMAD R3, R4, c[0x0][0x32c], R3 ;  /* 0x0000cb0004037a24 */ /* 0x000fea00078e0203 */
[----:B------:R-:W-:Y:S02]  /*8a80*/  IADD3 R4, R3, c[0x0][0x32c], RZ ;  /* 0x0000cb0003047a10 */ /* 0x000fe40007ffe0ff */
[----:B------:R-:W-:Y:S02]  /*8a90*/  IMNMX R0, R0, R3, !PT ;  /* 0x0000000300007217 */ /* 0x000fe40007800200 */
[----:B------:R-:W-:Y:S02]  /*8aa0*/  IMNMX R2, R2, R4, PT ;  /* 0x0000000402027217 */ /* 0x000fe40003800200 */
.L_x_540:
[----:B------:R-:W-:Y:S01]  /*8ab0*/  ISETP.GT.AND P0, PT, R0, RZ, !P2 ;  /* 0x000000ff0000720c */ /* 0x000fe20005704270 */
[----:B------:R-:W-:Y:S01]  /*8ac0*/  LDSM.16.MT88.4 R36, [R182] ;  /* 0x00000000b624783b */ /* 0x000fe20000004200 */
[----:B------:R-:W-:Y:S02]  /*8ad0*/  FMNMX.FTZ R3, R16, R132, !PT ;  /* 0x0000008410037209 */ /* 0x000fe40007810000 */
[----:B------:R-:W-:Y:S02]  /*8ae0*/  ISETP.LT.OR P0, PT, R2, 0x1, P0 ;  /* 0x000000010200780c */ /* 0x000fe40000701670 */
[----:B------:R-:W-:Y:S02]  /*8af0*/  FMNMX.FTZ R3, R17, R3, !PT ;  /* 0x0000000311037209 */ /* 0x000fe40007810000 */
[----:B------:R-:W-:Y:S02]  /*8b00*/  FSEL R10, R10, -INF , !P0 ;  /* 0xff8000000a0a7808 */ /* 0x000fe40004000000 */
[----:B------:R-:W-:Y:S02]  /*8b10*/  ISETP.GT.AND P0, PT, R0, 0x1, !P1 ;  /* 0x000000010000780c */ /* 0x000fe40004f04270 */
[----:B------:R-:W-:Y:S02]  /*8b20*/  FMNMX.FTZ R3, R160, R3, !PT ;  /* 0x00000003a0037209 */ /* 0x000fe40007810000 */
[----:B------:R-:W-:Y:S02]  /*8b30*/  ISETP.LT.OR P0, PT, R2, 0x2, P0 ;  /* 0x000000020200780c */ /* 0x000fe40000701670 */
[----:B------:R-:W-:Y:S02]  /*8b40*/  FMNMX.FTZ R3, R161, R3, !PT ;  /* 0x00000003a1037209 */ /* 0x000fe40007810000 */
[----:B------:R-:W-:Y:S02]  /*8b50*/  FSEL R11, R11, -INF , !P0 ;  /* 0xff8000000b0b7808 */ /* 0x000fe40004000000 */
[----:B------:R-:W-:Y:S02]  /*8b60*/  LOP3.LUT P0, RZ, R194, 0x20, RZ, 0xc0, !PT ;  /* 0x00000020c2ff7812 */ /* 0x000fe4000780c0ff */
[----:B------:R-:W-:Y:S02]  /*8b70*/  FMNMX.FTZ R3, R165, R3, !PT ;  /* 0x00000003a5037209 */ /* 0x000fe40007810000 */
        /* <DEDUP_REMOVED lines=17> */
[----:B------:R-:W-:Y:S01]  /*8c90*/  FMNMX.FTZ R4, R18, R133, !PT ;  /* 0x0000008512047209 */ /* 0x000fe20007810000 */
[----:B------:R-:W1:Y:S01]  /*8ca0*/  SHFL.BFLY PT, R6, R3, 0x2, 0x1f ;  /* 0x0c401f0003067f89 */ /* 0x000e6200000e0000 */
[----:B------:R-:W-:Y:S02]  /*8cb0*/  FSEL R167, R26, -INF , !P0 ;  /* 0xff8000001aa77808 */ /* 0x000fe40004000000 */
[C---:B------:R-:W-:Y:S02]  /*8cc0*/  LOP3.LUT P0, RZ, R194.reuse, 0x4, RZ, 0xc0, !PT ;  /* 0x00000004c2ff7812 */ /* 0x040fe4000780c0ff */
[----:B------:R-:W-:Y:S02]  /*8cd0*/  LOP3.LUT P1, RZ, R194, 0x2, RZ, 0xc0, !PT ;  /* 0x00000002c2ff7812 */ /* 0x000fe4000782c0ff */
[----:B------:R-:W-:Y:S02]  /*8ce0*/  ISETP.GT.AND P0, PT, R0, 0x11, !P0 ;  /* 0x000000110000780c */ /* 0x000fe40004704270 */
[----:B------:R-:W-:Y:S02]  /*8cf0*/  FMNMX.FTZ R4, R19, R4, !PT ;  /* 0x0000000413047209 */ /* 0x000fe40007810000 */
[----:B------:R-:W-:Y:S02]  /*8d00*/  ISETP.LT.OR P0, PT, R2, 0x12, P0 ;  /* 0x000000120200780c */ /* 0x000fe40000701670 */
[----:B------:R-:W-:Y:S02]  /*8d10*/  FMNMX.FTZ R4, R162, R4, !PT ;  /* 0x00000004a2047209 */ /* 0x000fe40007810000 */
[----:B------:R-:W-:Y:S02]  /*8d20*/  FSEL R172, R27, -INF , !P0 ;  /* 0xff8000001bac7808 */ /* 0x000fe40004000000 */
[----:B------:R-:W-:Y:S02]  /*8d30*/  ISETP.GT.AND P0, PT, R0, 0x18, !P1 ;  /* 0x000000180000780c */ /* 0x000fe40004f04270 */
[----:B------:R-:W-:Y:S02]  /*8d40*/  LOP3.LUT P2, RZ, R194, 0x1, RZ, 0xc0, !PT ;  /* 0x00000001c2ff7812 */ /* 0x000fe4000784c0ff */
[----:B------:R-:W-:Y:S02]  /*8d50*/  ISETP.LT.OR P0, PT, R2, 0x19, P0 ;  /* 0x000000190200780c */ /* 0x000fe40000701670 */
[----:B------:R-:W-:Y:S02]  /*8d60*/  FMNMX.FTZ R4, R163, R4, !PT ;  /* 0x00000004a3047209 */ /* 0x000fe40007810000 */
[----:B------:R-:W-:Y:S02]  /*8d70*/  FSEL R173, R30, -INF , !P0 ;  /* 0xff8000001ead7808 */ /* 0x000fe40004000000 */
[----:B------:R-:W-:Y:S02]  /*8d80*/  ISETP.GT.AND P0, PT, R0, 0x19, !P2 ;  /* 0x000000190000780c */ /* 0x000fe40005704270 */
[----:B------:R-:W-:Y:S02]  /*8d90*/  FMNMX.FTZ R4, R166, R4, !PT ;  /* 0x00000004a6047209 */ /* 0x000fe40007810000 */
[----:B------:R-:W-:Y:S02]  /*8da0*/  ISETP.LT.OR P0, PT, R2, 0x1a, P0 ;  /* 0x0000001a0200780c */ /* 0x000fe40000701670 */
[----:B-1----:R-:W-:Y:S02]  /*8db0*/  FMNMX.FTZ R3, R3, R6, !PT ;  /* 0x0000000603037209 */ /* 0x002fe40007810000 */
[----:B------:R-:W-:Y:S02]  /*8dc0*/  FMNMX.FTZ R4, R168, R4, !PT ;  /* 0x00000004a8047209 */ /* 0x000fe40007810000 */
[----:B------:R-:W-:Y:S01]  /*8dd0*/  FSEL R176, R31, -INF , !P0 ;  /* 0xff8000001fb07808 */ /* 0x000fe20004000000 */
[----:B------:R-:W1:Y:S01]  /*8de0*/  SHFL.BFLY PT, R6, R3, 0x1, 0x1f ;  /* 0x0c201f0003067f89 */ /* 0x000e6200000e0000 */
[----:B------:R-:W-:Y:S02]  /*8df0*/  ISETP.GT.AND P0, PT, R0, 0x20, !P5 ;  /* 0x000000200000780c */ /* 0x000fe40006f04270 */
[----:B------:R-:W-:Y:S02]  /*8e00*/  FMNMX.FTZ R4, R178, R4, !PT ;  /* 0x00000004b2047209 */ /* 0x000fe40007810000 */
[----:B------:R-:W-:Y:S02]  /*8e10*/  ISETP.LT.OR P0, PT, R2, 0x21, P0 ;  /* 0x000000210200780c */ /* 0x000fe40000701670 */
[----:B------:R-:W-:Y:S02]  /*8e20*/  FMNMX.FTZ R4, R177, R4, !PT ;  /* 0x00000004b1047209 */ /* 0x000fe40007810000 */
[----:B------:R-:W-:Y:S02]  /*8e30*/  FSEL R203, R42, -INF , !P0 ;  /* 0xff8000002acb7808 */ /* 0x000fe40004000000 */
[----:B------:R-:W-:Y:S02]  /*8e40*/  ISETP.GT.AND P0, PT, R0, 0x21, !P4 ;  /* 0x000000210000780c */ /* 0x000fe40006704270 */
[----:B------:R-:W-:Y:S02]  /*8e50*/  FMNMX.FTZ R4, R210, R4, !PT ;  /* 0x00000004d2047209 */ /* 0x000fe40007810000 */
[----:B------:R-:W-:Y:S02]  /*8e60*/  FMNMX.FTZ R5, R8, R135, !PT ;  /* 0x0000008708057209 */ /* 0x000fe40007810000 */
[----:B------:R-:W-:Y:S02]  /*8e70*/  ISETP.LT.OR P0, PT, R2, 0x22, P0 ;  /* 0x000000220200780c */ /* 0x000fe40000701670 */
[----:B------:R-:W-:Y:S02]  /*8e80*/  FMNMX.FTZ R4, R211, R4, !PT ;  /* 0x00000004d3047209 */ /* 0x000fe40007810000 */
        /* <DEDUP_REMOVED lines=8> */
[----:B------:R-:W-:Y:S01]  /*8f10*/  FSEL R205, R46, -INF , !P0 ;  /* 0xff8000002ecd7808 */ /* 0x000fe20004000000 */
[----:B------:R-:W2:Y:S01]  /*8f20*/  SHFL.BFLY PT, R7, R4, 0x2, 0x1f ;  /* 0x0c401f0004077f89 */ /* 0x000ea200000e0000 */
[----:B------:R-:W-:Y:S02]  /*8f30*/  ISETP.GT.AND P0, PT, R0, 0x29, !P6 ;  /* 0x000000290000780c */ /* 0x000fe40007704270 */
[----:B-1----:R-:W-:Y:S02]  /*8f40*/  FMNMX.FTZ R138, R3, R6, !PT ;  /* 0x00000006038a7209 */ /* 0x002fe40007810000 */
[----:B------:R-:W-:Y:S02]  /*8f50*/  FMNMX.FTZ R5, R171, R5, !PT ;  /* 0x00000005ab057209 */ /* 0x000fe40007810000 */
[----:B------:R-:W-:Y:S01]  /*8f60*/  ISETP.LT.OR P0, PT, R2, 0x2a, P0 ;  /* 0x0000002a0200780c */ /* 0x000fe20000701670 */
[----:B------:R-:W-:Y:S01]  /*8f70*/  FMUL.FTZ R3, R138, c[0x0][0x2d0] ;  /* 0x0000b4008a037a20 */ /* 0x000fe20000410000 */
[----:B------:R-:W-:Y:S02]  /*8f80*/  FMNMX.FTZ R5, R170, R5, !PT ;  /* 0x00000005aa057209 */ /* 0x000fe40007810000 */
[----:B------:R-:W-:Y:S02]  /*8f90*/  FSEL R140, R47, -INF , !P0 ;  /* 0xff8000002f8c7808 */ /* 0x000fe40004000000 */
[----:B------:R-:W-:Y:S02]  /*8fa0*/  FSETP.NEU.FTZ.AND P0, PT, R138, -INF , PT ;  /* 0xff8000008a00780b */ /* 0x000fe40003f1d000 */
[----:B------:R-:W-:Y:S02]  /*8fb0*/  FMNMX.FTZ R5, R169, R5, !PT ;  /* 0x00000005a9057209 */ /* 0x000fe40007810000 */
[----:B------:R-:W-:Y:S02]  /*8fc0*/  FSEL R141, R3, RZ, P0 ;  /* 0x000000ff038d7208 */ /* 0x000fe40000000000 */
[----:B------:R-:W-:Y:S03]  /*8fd0*/  FMNMX.FTZ R5, R175, R5, !PT ;  /* 0x00000005af057209 */ /* 0x000fe60007810000 */
[--C-:B------:R-:W-:Y:S01]  /*8fe0*/  FFMA.FTZ R3, R16, c[0x0][0x2d0], -R141.reuse ;  /* 0x0000b40010037a23 */ /* 0x100fe2000001088d */
[----:B------:R-:W-:Y:S03]  /*8ff0*/  FMNMX.FTZ R5, R209, R5, !PT ;  /* 0x00000005d1057209 */ /* 0x000fe60007810000 */
[----:B------:R1:W-:Y:S01]  /*9000*/  MUFU.EX2 R248, R3 ;  /* 0x0000000300f87308 */ /* 0x0003e20000000800 */
[----:B------:R-:W-:Y:S04]  /*9010*/  FMNMX.FTZ R0, R208, R5, !PT ;  /* 0x00000005d0007209 */ /* 0x000fe80007810000 */
[----:B------:R-:W-:Y:S02]  /*9020*/  FMNMX.FTZ R2, R207, R0, !PT ;  /* 0x00000000cf027209 */ /* 0x000fe40007810000 */
[----:B--2---:R-:W-:Y:S01]  /*9030*/  FMNMX.FTZ R0, R4, R7, !PT ;  /* 0x0000000704007209 */ /* 0x004fe20007810000 */
[--C-:B------:R-:W-:Y:S01]  /*9040*/  FFMA.FTZ R4, R17, c[0x0][0x2d0], -R141.reuse ;  /* 0x0000b40011047a23 */ /* 0x100fe2000001088d */
[----:B------:R-:W-:Y:S03]  /*9050*/  FMNMX.FTZ R2, R206, R2, !PT ;  /* 0x00000002ce027209 */ /* 0x000fe60007810000 */
[----:B------:R2:W3:Y:S01]  /*9060*/  MUFU.EX2 R251, R4 ;  /* 0x0000000400fb7308 */ /* 0x0004e20000000800 */
[----:B------:R-:W4:Y:S08]  /*9070*/  SHFL.BFLY PT, R5, R0, 0x1, 0x1f ;  /* 0x0c201f0000057f89 */ /* 0x000f3000000e0000 */
[----:B------:R-:W5:Y:S01]  /*9080*/  SHFL.BFLY PT, R6, R2, 0x2, 0x1f ;  /* 0x0c401f0002067f89 */ /* 0x000f6200000e0000 */
[----:B-1----:R-:W-:Y:S04]  /*9090*/  FMNMX.FTZ R3, R10, R139, !PT ;  /* 0x0000008b0a037209 */ /* 0x002fe80007810000 */
[----:B------:R-:W-:Y:S04]  /*90a0*/  FMNMX.FTZ R3, R11, R3, !PT ;  /* 0x000000030b037209 */ /* 0x000fe80007810000 */
[----:B------:R-:W-:Y:S01]  /*90b0*/  FMNMX.FTZ R3, R9, R3, !PT ;  /* 0x0000000309037209 */ /* 0x000fe20007810000 */
[----:B--2---:R-:W-:Y:S01]  /*90c0*/  FFMA.FTZ R4, R160, c[0x0][0x2d0], -R141 ;  /* 0x0000b400a0047a23 */ /* 0x004fe2000001088d */
[----:B----4-:R-:W-:Y:S02]  /*90d0*/  FMNMX.FTZ R137, R0, R5, !PT ;  /* 0x0000000500897209 */ /* 0x010fe40007810000 */
[----:B------:R-:W-:Y:S01]  /*90e0*/  FMNMX.FTZ R0, R15, R3, !PT ;  /* 0x000000030f007209 */ /* 0x000fe20007810000 */
[----:B------:R1:W-:Y:S01]  /*90f0*/  MUFU.EX2 R249, R4 ;  /* 0x0000000400f97308 */ /* 0x0003e20000000800 */
[----:B------:R-:W-:Y:S02]  /*9100*/  FSEL R3, R138, RZ, P0 ;  /* 0x000000ff8a037208 */ /* 0x000fe40000000000 */
[----:B------:R-:W-:Y:S01]  /*9110*/  FMNMX.FTZ R5, R167, R0, !PT ;  /* 0x00000000a7057209 */ /* 0x000fe20007810000 */
[C---:B------:R-:W-:Y:S01]  /*9120*/  FMUL.FTZ R0, R137.reuse, c[0x0][0x2d0] ;  /* 0x0000b40089007a20 */ /* 0x040fe20000410000 */
[----:B------:R-:W-:Y:S02]  /*9130*/  FSETP.NEU.FTZ.AND P0, PT, R137, -INF , PT ;  /* 0xff8000008900780b */ /* 0x000fe40003f1d000 */
[----:B-----5:R-:W-:Y:S02]  /*9140*/  FMNMX.FTZ R2, R2, R6, !PT ;  /* 0x0000000602027209 */ /* 0x020fe40007810000 */
[----:B------:R-:W-:Y:S02]  /*9150*/  FSEL R143, R0, RZ, P0 ;  /* 0x000000ff008f7208 */ /* 0x000fe40000000000 */
[----:B------:R-:W-:Y:S02]  /*9160*/  FMNMX.FTZ R6, R172, R5, !PT ;  /* 0x00000005ac067209 */ /* 0x000fe40007810000 */
[----:B------:R-:W2:Y:S01]  /*9170*/  SHFL.BFLY PT, R5, R2, 0x1, 0x1f ;  /* 0x0c201f0002057f89 */ /* 0x000ea200000e0000 */
[----:B------:R-:W-:Y:S01]  /*9180*/  FFMA.FTZ R0, R18, c[0x0][0x2d0], -R143 ;  /* 0x0000b40012007a23 */ /* 0x000fe2000001088f */
[----:B---3--:R-:W-:Y:S03]  /*9190*/  F2FP.PACK_AB R160, R251, R248 ;  /* 0x000000f8fba0723e */ /* 0x008fe600000000ff */
[----:B------:R3:W-:Y:S01]  /*91a0*/  MUFU.EX2 R241, R0 ;  /* 0x0000000000f17308 */ /* 0x0007e20000000800 */
[----:B-1----:R-:W-:Y:S09]  /*91b0*/  FFMA.FTZ R4, R161, c[0x0][0x2d0], -R141 ;  /* 0x0000b400a1047a23 */ /* 0x002ff2000001088d */
[----:B------:R1:W4:Y:S01]  /*91c0*/  MUFU.EX2 R25, R4 ;  /* 0x0000000400197308 */ /* 0x0003220000000800 */
[----:B--2---:R-:W-:Y:S02]  /*91d0*/  FMNMX.FTZ R136, R2, R5, !PT ;  /* 0x0000000502887209 */ /* 0x004fe40007810000 */
[----:B------:R-:W-:Y:S02]  /*91e0*/  FSEL R5, R137, RZ, P0 ;  /* 0x000000ff89057208 */ /* 0x000fe40000000000 */
[----:B------:R-:W-:Y:S01]  /*91f0*/  FSETP.NEU.FTZ.AND P0, PT, R136, -INF , PT ;  /* 0xff8000008800780b */ /* 0x000fe20003f1d000 */
[--C-:B---3--:R-:W-:Y:S04]  /*9200*/  FFMA.FTZ R0, R19, c[0x0][0x2d0], -R143.reuse ;  /* 0x0000b40013007a23 */ /* 0x108fe8000001088f */
[----:B------:R2:W3:Y:S01]  /*9210*/  MUFU.EX2 R242, R0 ;  /* 0x0000000000f27308 */ /* 0x0004e20000000800 */
[----:B-1----:R-:W-:Y:S01]  /*9220*/  FMNMX.FTZ R4, R173, R6, !PT ;  /* 0x00000006ad047209 */ /* 0x002fe20007810000 */
[--C-:B------:R-:W-:Y:S03]  /*9230*/  FFMA.FTZ R6, R163, c[0x0][0x2d0], -R143.reuse ;  /* 0x0000b400a3067a23 */ /* 0x100fe6000001088f */
[----:B------:R-:W-:Y:S05]  /*9240*/  FMNMX.FTZ R4, R176, R4, !PT ;  /* 0x00000004b0047209 */ /* 0x000fea0007810000 */
[----:B------:R-:W-:Y:S01]  /*9250*/  MUFU.EX2 R24, R6 ;  /* 0x0000000600187308 */ /* 0x000fe20000000800 */
[----:B------:R-:W-:Y:S04]  /*9260*/  FMNMX.FTZ R4, R203, R4, !PT ;  /* 0x00000004cb047209 */ /* 0x000fe80007810000 */
[----:B------:R-:W-:Y:S04]  /*9270*/  FMNMX.FTZ R4, R204, R4, !PT ;  /* 0x00000004cc047209 */ /* 0x000fe80007810000 */
[----:B--2---:R-:W-:Y:S01]  /*9280*/  FMNMX.FTZ R0, R205, R4, !PT ;  /* 0x00000004cd007209 */ /* 0x004fe20007810000 */
[----:B------:R-:W-:Y:S01]  /*9290*/  FFMA.FTZ R4, R162, c[0x0][0x2d0], -R143 ;  /* 0x0000b400a2047a23 */ /* 0x000fe2000001088f */
[----:B----4-:R-:W-:Y:S02]  /*92a0*/  F2FP.PACK_AB R162, R25, R249 ;  /* 0x000000f919a2723e */ /* 0x010fe400000000ff */
[----:B------:R-:W-:Y:S01]  /*92b0*/  FMNMX.FTZ R0, R140, R0, !PT ;  /* 0x000000008c007209 */ /* 0x000fe20007810000 */
[----:B------:R1:W2:Y:S01]  /*92c0*/  MUFU.EX2 R243, R4 ;  /* 0x0000000400f37308 */ /* 0x0002a20000000800 */
[----:B---3--:R-:W-:Y:S03]  /*92d0*/  F2FP.PACK_AB R161, R242, R241 ;  /* 0x000000f1f2a1723e */ /* 0x008fe600000000ff */
[----:B------:R-:W3:Y:S01]  /*92e0*/  SHFL.BFLY PT, R2, R0, 0x2, 0x1f ;  /* 0x0c401f0000027f89 */ /* 0x000ee200000e0000 */
[----:B-1----:R-:W-:Y:S01]  /*92f0*/  FMUL.FTZ R4, R136, c[0x0][0x2d0] ;  /* 0x0000b40088047a20 */ /* 0x002fe20000410000 */
[----:B--2---:R-:W-:Y:S04]  /*9300*/  F2FP.PACK_AB R163, R24, R243 ;  /* 0x000000f318a3723e */ /* 0x004fe800000000ff */
[----:B------:R-:W-:Y:S05]  /*9310*/  FSEL R142, R4, RZ, P0 ;  /* 0x000000ff048e7208 */ /* 0x000fea0000000000 */
[--C-:B------:R-:W-:Y:S04]  /*9320*/  FFMA.FTZ R4, R8, c[0x0][0x2d0], -R142.reuse ;  /* 0x0000b40008047a23 */ /* 0x100fe8000001088e */
[----:B------:R1:W-:Y:S02]  /*9330*/  MUFU.EX2 R239, R4 ;  /* 0x0000000400ef7308 */ /* 0x0003e40000000800 */
[--C-:B-1----:R-:W-:Y:S02]  /*9340*/  FFMA.FTZ R4, R20, c[0x0][0x2d0], -R142.reuse ;  /* 0x0000b40014047a23 */ /* 0x102fe4000001088e */
[----:B------:R-:W-:Y:S06]  /*9350*/  LDSM.16.MT88.4 R20, [R181] ;  /* 0x00000000b514783b */ /* 0x000fec0000004200 */
[----:B------:R3:W-:Y:S02]  /*9360*/  MUFU.EX2 R240, R4 ;  /* 0x0000000400f07308 */ /* 0x0007e40000000800 */
[----:B---3--:R-:W-:Y:S01]  /*9370*/  FMNMX.FTZ R4, R0, R2, !PT ;  /* 0x0000000200047209 */ /* 0x008fe20007810000 */
[--C-:B------:R-:W-:Y:S02]  /*9380*/  FFMA.FTZ R0, R12, c[0x0][0x2d0], -R142.reuse ;  /* 0x0000b4000c007a23 */ /* 0x100fe4000001088e */
[----:B------:R-:W-:Y:S05]  /*9390*/  FADD.FTZ R2, -R5, R133 ;  /* 0x0000008505027221 */ /* 0x000fea0000010100 */
[----:B------:R1:W-:Y:S01]  /*93a0*/  MUFU.EX2 R250, R0 ;  /* 0x0000000000fa7308 */ /* 0x0003e20000000800 */
[----:B------:R-:W2:Y:S01]  /*93b0*/  SHFL.BFLY PT, R6, R4, 0x1, 0x1f ;  /* 0x0c201f0004067f89 */ /* 0x000ea200000e0000 */
[----:B------:R-:W-:Y:S02]  /*93c0*/  FMUL.FTZ R2, R2, c[0x0][0x2d0] ;  /* 0x0000b40002027a20 */ /* 0x000fe40000410000 */
[----:B-1----:R-:W-:Y:S01]  /*93d0*/  FFMA.FTZ R0, R13, c[0x0][0x2d0], -R142 ;  /* 0x0000b4000d007a23 */ /* 0x002fe2000001088e */
[----:B--2---:R-:W-:Y:S05]  /*93e0*/  FMNMX.FTZ R134, R4, R6, !PT ;  /* 0x0000000604867209 */ /* 0x004fea0007810000 */
[----:B------:R1:W-:Y:S01]  /*93f0*/  MUFU.EX2 R252, R0 ;  /* 0x0000000000fc7308 */ /* 0x0003e20000000800 */
[----:B------:R-:W-:Y:S02]  /*9400*/  FMUL.FTZ R4, R134, c[0x0][0x2d0] ;  /* 0x0000b40086047a20 */ /* 0x000fe40000410000 */
[----:B-1----:R-:W-:Y:S07]  /*9410*/  FADD.FTZ R0, -R3, R132 ;  /* 0x0000008403007221 */ /* 0x002fee0000010100 */
[----:B------:R-:W1:Y:S01]  /*9420*/  MUFU.EX2 R3, R2 ;  /* 0x0000000200037308 */ /* 0x000e620000000800 */
[----:B------:R-:W-:Y:S09]  /*9430*/  FMUL.FTZ R0, R0, c[0x0][0x2d0] ;  /* 0x0000b40000007a20 */ /* 0x000ff20000410000 */
[----:B------:R2:W3:Y:S01]  /*9440*/  MUFU.EX2 R132, R0 ;  /* 0x0000000000847308 */ /* 0x0004e20000000800 */
[C---:B-1----:R-:W-:Y:S01]  /*9450*/  FMUL.FTZ R6, R3.reuse, R146 ;  /* 0x0000009203067220 */ /* 0x042fe20000410000 */
[----:B------:R-:W-:Y:S01]  /*9460*/  F2FP.PACK_AB R146, R252, R250 ;  /* 0x000000fafc92723e */ /* 0x000fe200000000ff */
[C---:B------:R-:W-:Y:S02]  /*9470*/  FMUL.FTZ R7, R3.reuse, R147 ;  /* 0x0000009303077220 */ /* 0x040fe40000410000 */
[C---:B------:R-:W-:Y:S02]  /*9480*/  FMUL.FTZ R18, R3.reuse, R158 ;  /* 0x0000009e03127220 */ /* 0x040fe40000410000 */
[C---:B------:R-:W-:Y:S02]  /*9490*/  FMUL.FTZ R19, R3.reuse, R159 ;  /* 0x0000009f03137220 */ /* 0x040fe40000410000 */
[----:B------:R-:W-:Y:S01]  /*94a0*/  FMUL.FTZ R35, R3, R115 ;  /* 0x0000007303237220 */ /* 0x000fe20000410000 */
[----:B--2---:R-:W-:Y:S01]  /*94b0*/  FSEL R0, R136, RZ, P0 ;  /* 0x000000ff88007208 */ /* 0x004fe20000000000 */
[----:B---3--:R-:W-:Y:S01]  /*94c0*/  FMUL.FTZ R16, R132, R156 ;  /* 0x0000009c84107220 */ /* 0x008fe20000410000 */
[----:B------:R-:W-:Y:S01]  /*94d0*/  FSETP.NEU.FTZ.AND P0, PT, R134, -INF , PT ;  /* 0xff8000008600780b */ /* 0x000fe20003f1d000 */
[----:B------:R-:W-:Y:S02]  /*94e0*/  FMUL.FTZ R17, R132, R157 ;  /* 0x0000009d84117220 */ /* 0x000fe40000410000 */
[----:B------:R-:W-:Y:S01]  /*94f0*/  FADD.FTZ R0, -R0, R135 ;  /* 0x0000008700007221 */ /* 0x000fe20000010100 */
[----:B------:R-:W-:Y:S01]  /*9500*/  FSEL R133, R4, RZ, P0 ;  /* 0x000000ff04857208 */ /* 0x000fe20000000000 */
[----:B------:R-:W-:Y:S01]  /*9510*/  FMUL.FTZ R33, R132, R113 ;  /* 0x0000007184217220 */ /* 0x000fe20000410000 */
[----:B------:R-:W-:Y:S01]  /*9520*/  LDSM.16.MT88.4 R156, [R181+0x800] ;  /* 0x00080000b59c783b */ /* 0x000fe20000004200 */
[----:B------:R-:W-:Y:S02]  /*9530*/  FMUL.FTZ R0, R0, c[0x0][0x2d0] ;  /* 0x0000b40000007a20 */ /* 0x000fe40000410000 */
[--C-:B------:R-:W-:Y:S02]  /*9540*/  FFMA.FTZ R5, R9, c[0x0][0x2d0], -R133.reuse ;  /* 0x0000b40009057a23 */ /* 0x100fe40000010885 */
[----:B------:R1:W2:Y:S01]  /*9550*/  MUFU.EX2 R2, R0 ;  /* 0x0000000000027308 */ /* 0x0002a20000000800 */
[--C-:B------:R-:W-:Y:S02]  /*9560*/  FFMA.FTZ R4, R15, c[0x0][0x2d0], -R133.reuse ;  /* 0x0000b4000f047a23 */ /* 0x100fe40000010885 */
[C---:B------:R-:W-:Y:S02]  /*9570*/  FMUL.FTZ R34, R3.reuse, R114 ;  /* 0x0000007203227220 */ /* 0x040fe40000410000 */
[C---:B------:R-:W-:Y:S02]  /*9580*/  FMUL.FTZ R32, R132.reuse, R112 ;  /* 0x0000007084207220 */ /* 0x040fe40000410000 */
[C---:B------:R-:W-:Y:S02]  /*9590*/  FMUL.FTZ R48, R132.reuse, R128 ;  /* 0x0000008084307220 */ /* 0x040fe40000410000 */
[C---:B------:R-:W-:Y:S01]  /*95a0*/  FMUL.FTZ R49, R132.reuse, R129 ;  /* 0x0000008184317220 */ /* 0x040fe20000410000 */
[----:B------:R3:W-:Y:S01]  /*95b0*/  MUFU.EX2 R244, R5 ;  /* 0x0000000500f47308 */ /* 0x0007e20000000800 */
[C---:B------:R-:W-:Y:S02]  /*95c0*/  FMUL.FTZ R50, R3.reuse, R130 ;  /* 0x0000008203327220 */ /* 0x040fe40000410000 */
[C---:B------:R-:W-:Y:S02]  /*95d0*/  FMUL.FTZ R51, R3.reuse, R131 ;  /* 0x0000008303337220 */ /* 0x040fe40000410000 */
[C---:B------:R-:W-:Y:S01]  /*95e0*/  FMUL.FTZ R52, R132.reuse, R52 ;  /* 0x0000003484347220 */ /* 0x040fe20000410000 */
[----:B------:R-:W-:Y:S01]  /*95f0*/  LDSM.16.MT88.4 R128, [R181+0x1400] ;  /* 0x00140000b580783b */ /* 0x000fe20000004200 */
[C---:B------:R-:W-:Y:S02]  /*9600*/  FMUL.FTZ R53, R132.reuse, R53 ;  /* 0x0000003584357220 */ /* 0x040fe40000410000 */
[C---:B------:R-:W-:Y:S01]  /*9610*/  FMUL.FTZ R54, R3.reuse, R54 ;  /* 0x0000003603367220 */ /* 0x040fe20000410000 */
[----:B------:R-:W4:Y:S01]  /*9620*/  MUFU.EX2 R245, R4 ;  /* 0x0000000400f57308 */ /* 0x000f220000000800 */
[----:B------:R-:W-:Y:S02]  /*9630*/  FMUL.FTZ R55, R3, R55 ;  /* 0x0000003703377220 */ /* 0x000fe40000410000 */
[----:B------:R-:W-:Y:S02]  /*9640*/  FMUL.FTZ R64, R132, R64 ;  /* 0x0000004084407220 */ /* 0x000fe40000410000 */
[----:B-1----:R-:W-:Y:S02]  /*9650*/  FFMA.FTZ R0, R10, c[0x0][0x2d0], -R133 ;  /* 0x0000b4000a007a23 */ /* 0x002fe40000010885 */
[C---:B--2---:R-:W-:Y:S02]  /*9660*/  FMUL.FTZ R8, R2.reuse, R148 ;  /* 0x0000009402087220 */ /* 0x044fe40000410000 */
[C---:B------:R-:W-:Y:S01]  /*9670*/  FMUL.FTZ R9, R2.reuse, R149 ;  /* 0x0000009502097220 */ /* 0x040fe20000410000 */
[----:B------:R1:W-:Y:S01]  /*9680*/  MUFU.EX2 R201, R0 ;  /* 0x0000000000c97308 */ /* 0x0003e20000000800 */
[C---:B------:R-:W-:Y:S01]  /*9690*/  FMUL.FTZ R12, R2.reuse, R152 ;  /* 0x00000098020c7220 */ /* 0x040fe20000410000 */
[----:B------:R-:W-:Y:S01]  /*96a0*/  MOV R149, R25 ;  /* 0x0000001900957202 */ /* 0x000fe20000000f00 */
[----:B------:R-:W-:Y:S01]  /*96b0*/  FMUL.FTZ R13, R2, R153 ;  /* 0x00000099020d7220 */ /* 0x000fe20000410000 */
[----:B------:R-:W2:Y:S01]  /*96c0*/  LDL.LU R148, [R1+0x4] ;  /* 0x0000040001947983 */ /* 0x000ea20000300800 */
[----:B---3--:R-:W-:Y:S02]  /*96d0*/  FMUL.FTZ R5, R132, R145 ;  /* 0x0000009184057220 */ /* 0x008fe40000410000 */
[C---:B------:R-:W-:Y:S02]  /*96e0*/  FMUL.FTZ R25, R2.reuse, R105 ;  /* 0x0000006902197220 */ /* 0x040fe40000410000 */
[C---:B------:R-:W-:Y:S02]  /*96f0*/  FMUL.FTZ R28, R2.reuse, R108 ;  /* 0x0000006c021c7220 */ /* 0x040fe40000410000 */
[C---:B------:R-:W-:Y:S02]  /*9700*/  FMUL.FTZ R29, R2.reuse, R109 ;  /* 0x0000006d021d7220 */ /* 0x040fe40000410000 */
[----:B------:R-:W-:Y:S01]  /*9710*/  FMUL.FTZ R40, R2, R120 ;  /* 0x0000007802287220 */ /* 0x000fe20000410000 */
[----:B----4-:R-:W-:Y:S01]  /*9720*/  F2FP.PACK_AB R147, R245, R244 ;  /* 0x000000f4f593723e */ /* 0x010fe200000000ff */
[----:B------:R-:W-:Y:S01]  /*9730*/  FMUL.FTZ R4, R132, R144 ;  /* 0x0000009084047220 */ /* 0x000fe20000410000 */
[----:B------:R-:W-:Y:S01]  /*9740*/  F2FP.PACK_AB R144, R240, R239 ;  /* 0x000000eff090723e */ /* 0x000fe200000000ff */
[--C-:B------:R-:W-:Y:S02]  /*9750*/  FFMA.FTZ R114, R198, c[0x0][0x2d0], -R141.reuse ;  /* 0x0000b400c6727a23 */ /* 0x100fe4000001088d */
[----:B------:R-:W-:Y:S02]  /*9760*/  FFMA.FTZ R113, R199, c[0x0][0x2d0], -R141 ;  /* 0x0000b400c7717a23 */ /* 0x000fe4000001088d */
[C---:B------:R-:W-:Y:S01]  /*9770*/  FMUL.FTZ R41, R2.reuse, R121 ;  /* 0x0000007902297220 */ /* 0x040fe20000410000 */
[-C--:B------:R-:W-:Y:S01]  /*9780*/  HMMA.16816.F32 R4, R160, R20.reuse, R4 ;  /* 0x00000014a004723c */ /* 0x080fe20000001804 */
[C---:B------:R-:W-:Y:S01]  /*9790*/  FMUL.FTZ R44, R2.reuse, R124 ;  /* 0x0000007c022c7220 */ /* 0x040fe20000410000 */
[----:B------:R-:W-:Y:S01]  /*97a0*/  MUFU.EX2 R215, R113 ;  /* 0x0000007100d77308 */ /* 0x000fe20000000800 */
[----:B-1----:R-:W-:Y:S02]  /*97b0*/  FFMA.FTZ R0, R11, c[0x0][0x2d0], -R133 ;  /* 0x0000b4000b007a23 */ /* 0x002fe40000010885 */
[C---:B------:R-:W-:Y:S02]  /*97c0*/  FMUL.FTZ R45, R2.reuse, R125 ;  /* 0x0000007d022d7220 */ /* 0x040fe40000410000 */
[C---:B------:R-:W-:Y:S02]  /*97d0*/  FMUL.FTZ R56, R2.reuse, R56 ;  /* 0x0000003802387220 */ /* 0x040fe40000410000 */
[C---:B------:R-:W-:Y:S03]  /*97e0*/  FMUL.FTZ R57, R2.reuse, R57 ;  /* 0x0000003902397220 */ /* 0x040fe60000410000 */
[----:B------:R1:W3:Y:S01]  /*97f0*/  MUFU.EX2 R202, R0 ;  /* 0x0000000000ca7308 */ /* 0x0002e20000000800 */
[C---:B------:R-:W-:Y:S02]  /*9800*/  FMUL.FTZ R60, R2.reuse, R60 ;  /* 0x0000003c023c7220 */ /* 0x040fe40000410000 */
[----:B------:R-:W-:Y:S02]  /*9810*/  FMUL.FTZ R61, R2, R61 ;  /* 0x0000003d023d7220 */ /* 0x000fe40000410000 */
[C---:B------:R-:W-:Y:S02]  /*9820*/  FMUL.FTZ R65, R132.reuse, R65 ;  /* 0x0000004184417220 */ /* 0x040fe40000410000 */
[C---:B------:R-:W-:Y:S02]  /*9830*/  FMUL.FTZ R66, R3.reuse, R66 ;  /* 0x0000004203427220 */ /* 0x040fe40000410000 */
[C---:B------:R-:W-:Y:S02]  /*9840*/  FMUL.FTZ R67, R3.reuse, R67 ;  /* 0x0000004303437220 */ /* 0x040fe40000410000 */
[C---:B------:R-:W-:Y:S02]  /*9850*/  FMUL.FTZ R68, R132.reuse, R68 ;  /* 0x0000004484447220 */ /* 0x040fe40000410000 */
[----:B------:R-:W-:Y:S02]  /*9860*/  FMUL.FTZ R69, R132, R69 ;  /* 0x0000004584457220 */ /* 0x000fe40000410000 */
[C---:B------:R-:W-:Y:S02]  /*9870*/  FMUL.FTZ R70, R3.reuse, R70 ;  /* 0x0000004603467220 */ /* 0x040fe40000410000 */
[C---:B------:R-:W-:Y:S02]  /*9880*/  FMUL.FTZ R71, R3.reuse, R71 ;  /* 0x0000004703477220 */ /* 0x040fe40000410000 */
[C---:B------:R-:W-:Y:S02]  /*9890*/  FMUL.FTZ R72, R2.reuse, R72 ;  /* 0x0000004802487220 */ /* 0x040fe40000410000 */
[C---:B------:R-:W-:Y:S02]  /*98a0*/  FMUL.FTZ R73, R2.reuse, R73 ;  /* 0x0000004902497220 */ /* 0x040fe40000410000 */
[----:B------:R-:W-:Y:S01]  /*98b0*/  FMUL.FTZ R76, R2, R76 ;  /* 0x0000004c024c7220 */ /* 0x000fe20000410000 */
[----:B-1----:R-:W-:Y:S01]  /*98c0*/  FSEL R0, R134, RZ, P0 ;  /* 0x000000ff86007208 */ /* 0x002fe20000000000 */
[----:B------:R-:W-:Y:S01]  /*98d0*/  FMUL.FTZ R77, R2, R77 ;  /* 0x0000004d024d7220 */ /* 0x000fe20000410000 */
[----:B---3--:R-:W-:Y:S01]  /*98e0*/  F2FP.PACK_AB R145, R202, R201 ;  /* 0x000000c9ca91723e */ /* 0x008fe200000000ff */
[----:B------:R-:W-:Y:S02]  /*98f0*/  FMUL.FTZ R80, R132, R80 ;  /* 0x0000005084507220 */ /* 0x000fe40000410000 */
[----:B------:R-:W-:Y:S02]  /*9900*/  FADD.FTZ R0, -R0, R139 ;  /* 0x0000008b00007221 */ /* 0x000fe40000010100 */
[----:B------:R-:W-:Y:S02]  /*9910*/  FMUL.FTZ R81, R132, R81 ;  /* 0x0000005184517220 */ /* 0x000fe40000410000 */
[----:B------:R-:W-:Y:S02]  /*9920*/  FMUL.FTZ R0, R0, c[0x0][0x2d0] ;  /* 0x0000b40000007a20 */ /* 0x000fe40000410000 */
[C---:B------:R-:W-:Y:S02]  /*9930*/  FMUL.FTZ R82, R3.reuse, R82 ;  /* 0x0000005203527220 */ /* 0x040fe40000410000 */
[C---:B------:R-:W-:Y:S02]  /*9940*/  FMUL.FTZ R83, R3.reuse, R83 ;  /* 0x0000005303537220 */ /* 0x040fe40000410000 */
[----:B------:R-:W1:Y:S01]  /*9950*/  MUFU.EX2 R0, R0 ;  /* 0x0000000000007308 */ /* 0x000e620000000800 */
[C---:B------:R-:W-:Y:S02]  /*9960*/  FMUL.FTZ R84, R132.reuse, R84 ;  /* 0x0000005484547220 */ /* 0x040fe40000410000 */
[----:B------:R-:W-:Y:S02]  /*9970*/  FMUL.FTZ R85, R132, R85 ;  /* 0x0000005584557220 */ /* 0x000fe40000410000 */
[C---:B------:R-:W-:Y:S02]  /*9980*/  FMUL.FTZ R86, R3.reuse, R86 ;  /* 0x0000005603567220 */ /* 0x040fe40000410000 */
[C---:B------:R-:W-:Y:S02]  /*9990*/  FMUL.FTZ R87, R3.reuse, R87 ;  /* 0x0000005703577220 */ /* 0x040fe40000410000 */
[C---:B------:R-:W-:Y:S02]  /*99a0*/  FMUL.FTZ R88, R2.reuse, R88 ;  /* 0x0000005802587220 */ /* 0x040fe40000410000 */
[C---:B------:R-:W-:Y:S02]  /*99b0*/  FMUL.FTZ R89, R2.reuse, R89 ;  /* 0x0000005902597220 */ /* 0x040fe40000410000 */
[C---:B------:R-:W-:Y:S02]  /*99c0*/  FMUL.FTZ R92, R2.reuse, R92 ;  /* 0x0000005c025c7220 */ /* 0x040fe40000410000 */
[----:B------:R-:W-:Y:S02]  /*99d0*/  FMUL.FTZ R93, R2, R93 ;  /* 0x0000005d025d7220 */ /* 0x000fe40000410000 */
[C---:B------:R-:W-:Y:S02]  /*99e0*/  FMUL.FTZ R96, R132.reuse, R96 ;  /* 0x0000006084607220 */ /* 0x040fe40000410000 */
[----:B------:R-:W-:Y:S02]  /*99f0*/  FMUL.FTZ R97, R132, R97 ;  /* 0x0000006184617220 */ /* 0x000fe40000410000 */
[C---:B------:R-:W-:Y:S02]  /*9a00*/  FMUL.FTZ R98, R3.reuse, R98 ;  /* 0x0000006203627220 */ /* 0x040fe40000410000 */
[----:B------:R-:W-:Y:S02]  /*9a10*/  FMUL.FTZ R99, R3, R99 ;  /* 0x0000006303637220 */ /* 0x000fe40000410000 */
[C---:B-1----:R-:W-:Y:S02]  /*9a20*/  FMUL.FTZ R11, R0.reuse, R151 ;  /* 0x00000097000b7220 */ /* 0x042fe40000410000 */
[C---:B------:R-:W-:Y:S01]  /*9a30*/  FMUL.FTZ R10, R0.reuse, R150 ;  /* 0x00000096000a7220 */ /* 0x040fe20000410000 */
[----:B------:R-:W3:Y:S01]  /*9a40*/  LDL.LU R151, [R1] ;  /* 0x0000000001977983 */ /* 0x000ee20000300800 */
[C---:B------:R-:W-:Y:S01]  /*9a50*/  FMUL.FTZ R26, R0.reuse, R106 ;  /* 0x0000006a001a7220 */ /* 0x040fe20000410000 */
[----:B------:R-:W-:Y:S01]  /*9a60*/  MOV R150, R24 ;  /* 0x0000001800967202 */ /* 0x000fe20000000f00 */
[----:B------:R-:W-:Y:S02]  /*9a70*/  FMUL.FTZ R27, R0, R107 ;  /* 0x0000006b001b7220 */ /* 0x000fe40000410000 */
[----:B------:R-:W-:Y:S01]  /*9a80*/  FMUL.FTZ R24, R2, R104 ;  /* 0x0000006802187220 */ /* 0x000fe20000410000 */
[C---:B------:R-:W-:Y:S01]  /*9a90*/  HMMA.16816.F32 R8, R144.reuse, R20, R8 ;  /* 0x000000149008723c */ /* 0x040fe20000001808 */
[C---:B------:R-:W-:Y:S02]  /*9aa0*/  FMUL.FTZ R14, R0.reuse, R154 ;  /* 0x0000009a000e7220 */ /* 0x040fe40000410000 */
[----:B------:R-:W-:Y:S02]  /*9ab0*/  FMUL.FTZ R15, R0, R155 ;  /* 0x0000009b000f7220 */ /* 0x000fe40000410000 */
[--C-:B------:R-:W-:Y:S02]  /*9ac0*/  FFMA.FTZ R104, R165, c[0x0][0x2d0], -R141.reuse ;  /* 0x0000b400a5687a23 */ /* 0x100fe4000001088d */
[C---:B------:R-:W-:Y:S02]  /*9ad0*/  FMUL.FTZ R20, R132.reuse, R100 ;  /* 0x0000006484147220 */ /* 0x040fe40000410000 */
[----:B------:R-:W-:Y:S01]  /*9ae0*/  FMUL.FTZ R21, R132, R101 ;  /* 0x0000006584157220 */ /* 0x000fe20000410000 */
[-C--:B------:R-:W-:Y:S01]  /*9af0*/  HMMA.16816.F32 R12, R144, R22.reuse, R12 ;  /* 0x00000016900c723c */ /* 0x080fe2000000180c */
[----:B------:R1:W-:Y:S01]  /*9b00*/  MUFU.EX2 R233, R104 ;  /* 0x0000006800e97308 */ /* 0x0003e20000000800 */
[C---:B------:R-:W-:Y:S02]  /*9b10*/  FMUL.FTZ R42, R0.reuse, R122 ;  /* 0x0000007a002a7220 */ /* 0x040fe40000410000 */
[C---:B------:R-:W-:Y:S02]  /*9b20*/  FMUL.FTZ R43, R0.reuse, R123 ;  /* 0x0000007b002b7220 */ /* 0x040fe40000410000 */
[C---:B------:R-:W-:Y:S02]  /*9b30*/  FMUL.FTZ R46, R0.reuse, R126 ;  /* 0x0000007e002e7220 */ /* 0x040fe40000410000 */
[C---:B------:R-:W-:Y:S01]  /*9b40*/  HMMA.16816.F32 R16, R160.reuse, R22, R16 ;  /* 0x00000016a010723c */ /* 0x040fe20000001810 */
[C---:B------:R-:W-:Y:S03]  /*9b50*/  FMUL.FTZ R30, R0.reuse, R110 ;  /* 0x0000006e001e7220 */ /* 0x040fe60000410000 */
[C---:B------:R-:W-:Y:S02]  /*9b60*/  FMUL.FTZ R31, R0.reuse, R111 ;  /* 0x0000006f001f7220 */ /* 0x040fe40000410000 */
[C---:B------:R-:W-:Y:S02]  /*9b70*/  FMUL.FTZ R47, R0.reuse, R127 ;  /* 0x0000007f002f7220 */ /* 0x040fe40000410000 */
[C---:B------:R-:W-:Y:S04]  /*9b80*/  FMUL.FTZ R22, R3.reuse, R102 ;  /* 0x0000006603167220 */ /* 0x040fe80000410000 */
[C---:B------:R-:W-:Y:S02]  /*9b90*/  FMUL.FTZ R23, R3.reuse, R103 ;  /* 0x0000006703177220 */ /* 0x040fe40000410000 */
[----:B------:R-:W4:Y:S01]  /*9ba0*/  LDSM.16.MT88.4 R100, [R181+0xc00] ;  /* 0x000c0000b564783b */ /* 0x000f220000004200 */
[----:B------:R-:W-:Y:S02]  /*9bb0*/  FMUL.FTZ R58, R0, R58 ;  /* 0x0000003a003a7220 */ /* 0x000fe40000410000 */
[--C-:B-1----:R-:W-:Y:S02]  /*9bc0*/  FFMA.FTZ R104, R164, c[0x0][0x2d0], -R141.reuse ;  /* 0x0000b400a4687a23 */ /* 0x102fe4000001088d */
[-C--:B------:R-:W-:Y:S01]  /*9bd0*/  HMMA.16816.F32 R20, R160, R36.reuse, R20 ;  /* 0x00000024a014723c */ /* 0x080fe20000001814 */
[C---:B------:R-:W-:Y:S01]  /*9be0*/  FMUL.FTZ R59, R0.reuse, R59 ;  /* 0x0000003b003b7220 */ /* 0x040fe20000410000 */
[----:B------:R1:W-:Y:S01]  /*9bf0*/  MUFU.EX2 R234, R104 ;  /* 0x0000006800ea7308 */ /* 0x0003e20000000800 */
[C---:B------:R-:W-:Y:S02]  /*9c00*/  FMUL.FTZ R62, R0.reuse, R62 ;  /* 0x0000003e003e7220 */ /* 0x040fe40000410000 */
[C---:B------:R-:W-:Y:S02]  /*9c10*/  FMUL.FTZ R63, R0.reuse, R63 ;  /* 0x0000003f003f7220 */ /* 0x040fe40000410000 */
[C---:B------:R-:W-:Y:S01]  /*9c20*/  FMUL.FTZ R74, R0.reuse, R74 ;  /* 0x0000004a004a7220 */ /* 0x040fe20000410000 */
[C---:B------:R-:W-:Y:S01]  /*9c30*/  HMMA.16816.F32 R24, R144.reuse, R36, R24 ;  /* 0x000000249018723c */ /* 0x040fe20000001818 */
[C---:B------:R-:W-:Y:S03]  /*9c40*/  FMUL.FTZ R75, R0.reuse, R75 ;  /* 0x0000004b004b7220 */ /* 0x040fe60000410000 */
[C---:B------:R-:W-:Y:S02]  /*9c50*/  FMUL.FTZ R78, R0.reuse, R78 ;  /* 0x0000004e004e7220 */ /* 0x040fe40000410000 */
[----:B------:R-:W-:Y:S02]  /*9c60*/  FMUL.FTZ R79, R0, R79 ;  /* 0x0000004f004f7220 */ /* 0x000fe40000410000 */
[-C--:B------:R-:W-:Y:S01]  /*9c70*/  HMMA.16816.F32 R28, R144, R38.reuse, R28 ;  /* 0x00000026901c723c */ /* 0x080fe2000000181c */
[C---:B------:R-:W-:Y:S03]  /*9c80*/  FMUL.FTZ R36, R132.reuse, R116 ;  /* 0x0000007484247220 */ /* 0x040fe60000410000 */
[----:B------:R-:W-:Y:S02]  /*9c90*/  FMUL.FTZ R37, R132, R117 ;  /* 0x0000007584257220 */ /* 0x000fe40000410000 */
[----:B------:R-:W-:Y:S02]  /*9ca0*/  FFMA.FTZ R112, R200, c[0x0][0x2d0], -R141 ;  /* 0x0000b400c8707a23 */ /* 0x000fe4000001088d */
[C---:B------:R-:W-:Y:S01]  /*9cb0*/  HMMA.16816.F32 R32, R160.reuse, R38, R32 ;  /* 0x00000026a020723c */ /* 0x040fe20000001820 */
[----:B------:R-:W-:Y:S01]  /*9cc0*/  FMUL.FTZ R90, R0, R90 ;  /* 0x0000005a005a7220 */ /* 0x000fe20000410000 */
[----:B------:R5:W-:Y:S02]  /*9cd0*/  MUFU.EX2 R216, R112 ;  /* 0x0000007000d87308 */ /* 0x000be40000000800 */
[----:B-1----:R-:W-:Y:S02]  /*9ce0*/  FFMA.FTZ R104, R166, c[0x0][0x2d0], -R143 ;  /* 0x0000b400a6687a23 */ /* 0x002fe4000001088f */
[C---:B------:R-:W-:Y:S02]  /*9cf0*/  FMUL.FTZ R91, R0.reuse, R91 ;  /* 0x0000005b005b7220 */ /* 0x040fe40000410000 */
[C---:B------:R-:W-:Y:S04]  /*9d00*/  FMUL.FTZ R38, R3.reuse, R118 ;  /* 0x0000007603267220 */ /* 0x040fe80000410000 */
[C---:B------:R-:W-:Y:S01]  /*9d10*/  FMUL.FTZ R39, R3.reuse, R119 ;  /* 0x0000007703277220 */ /* 0x040fe20000410000 */
[----:B------:R-:W-:Y:S01]  /*9d20*/  MUFU.EX2 R200, R114 ;  /* 0x0000007200c87308 */ /* 0x000fe20000000800 */
[C---:B------:R-:W-:Y:S02]  /*9d30*/  FMUL.FTZ R94, R0.reuse, R94 ;  /* 0x0000005e005e7220 */ /* 0x040fe40000410000 */
[----:B------:R-:W-:Y:S02]  /*9d40*/  FMUL.FTZ R95, R0, R95 ;  /* 0x0000005f005f7220 */ /* 0x000fe40000410000 */
[----:B------:R-:W-:Y:S01]  /*9d50*/  FFMA.FTZ R3, R3, R246, R241 ;  /* 0x000000f603037223 */ /* 0x000fe200000100f1 */
[-C--:B----4-:R-:W-:Y:S03]  /*9d60*/  HMMA.16816.F32 R36, R160, R100.reuse, R36 ;  /* 0x00000064a024723c */ /* 0x090fe60000001824 */
[----:B------:R-:W-:Y:S01]  /*9d70*/  FADD.FTZ R3, R242, R3 ;  /* 0x00000003f2037221 */ /* 0x000fe20000010000 */
[----:B------:R1:W-:Y:S01]  /*9d80*/  MUFU.EX2 R232, R104 ;  /* 0x0000006800e87308 */ /* 0x0003e20000000800 */
[----:B-----5:R-:W-:Y:S03]  /*9d90*/  FFMA.FTZ R112, R210, c[0x0][0x2d0], -R143 ;  /* 0x0000b400d2707a23 */ /* 0x020fe6000001088f */
[C---:B------:R-:W-:Y:S06]  /*9da0*/  HMMA.16816.F32 R40, R144.reuse, R100, R40 ;  /* 0x000000649028723c */ /* 0x040fec0000001828 */
[----:B------:R4:W-:Y:S02]  /*9db0*/  MUFU.EX2 R214, R112 ;  /* 0x0000007000d67308 */ /* 0x0009e40000000800 */
[-C--:B------:R-:W-:Y:S08]  /*9dc0*/  HMMA.16816.F32 R44, R144, R102.reuse, R44 ;  /* 0x00000066902c723c */ /* 0x080ff0000000182c */
[C---:B------:R-:W-:Y:S01]  /*9dd0*/  HMMA.16816.F32 R48, R160.reuse, R102, R48 ;  /* 0x00000066a030723c */ /* 0x040fe20000001830 */
[----:B------:R-:W5:Y:S03]  /*9de0*/  LDSM.16.MT88.4 R100, [R182+0xc00] ;  /* 0x000c0000b664783b */ /* 0x000f660000004200 */
[----:B-1----:R-:W-:Y:S04]  /*9df0*/  FFMA.FTZ R104, R179, c[0x0][0x2d0], -R141 ;  /* 0x0000b400b3687a23 */ /* 0x002fe8000001088d */
[----:B------:R1:W-:Y:S01]  /*9e00*/  MUFU.EX2 R229, R104 ;  /* 0x0000006800e57308 */ /* 0x0003e20000000800 */
[--C-:B----4-:R-:W-:Y:S03]  /*9e10*/  FFMA.FTZ R112, R213, c[0x0][0x2d0], -R143.reuse ;  /* 0x0000b400d5707a23 */ /* 0x110fe6000001088f */
[----:B------:R-:W-:Y:S06]  /*9e20*/  MOV R213, R150 ;  /* 0x0000009600d57202 */ /* 0x000fec0000000f00 */
[----:B------:R4:W-:Y:S01]  /*9e30*/  MUFU.EX2 R198, R112 ;  /* 0x0000007000c67308 */ /* 0x0009e20000000800 */
[--C-:B-1----:R-:W-:Y:S09]  /*9e40*/  FFMA.FTZ R104, R178, c[0x0][0x2d0], -R143.reuse ;  /* 0x0000b400b2687a23 */ /* 0x102ff2000001088f */
[----:B------:R1:W-:Y:S01]  /*9e50*/  MUFU.EX2 R227, R104 ;  /* 0x0000006800e37308 */ /* 0x0003e20000000800 */
[-C--:B-----5:R-:W-:Y:S01]  /*9e60*/  HMMA.16816.F32 R52, R160, R100.reuse, R52 ;  /* 0x00000064a034723c */ /* 0x0a0fe20000001834 */
[--C-:B----4-:R-:W-:Y:S07]  /*9e70*/  FFMA.FTZ R112, R209, c[0x0][0x2d0], -R142.reuse ;  /* 0x0000b400d1707a23 */ /* 0x110fee000001088e */
[C---:B------:R-:W-:Y:S08]  /*9e80*/  HMMA.16816.F32 R56, R144.reuse, R100, R56 ;  /* 0x000000649038723c */ /* 0x040ff00000001838 */
[-C--:B------:R-:W-:Y:S01]  /*9e90*/  HMMA.16816.F32 R60, R144, R102.reuse, R60 ;  /* 0x00000066903c723c */ /* 0x080fe2000000183c */
[--C-:B-1----:R-:W-:Y:S02]  /*9ea0*/  FFMA.FTZ R104, R177, c[0x0][0x2d0], -R143.reuse ;  /* 0x0000b400b1687a23 */ /* 0x102fe4000001088f */
[----:B------:R1:W-:Y:S05]  /*9eb0*/  MUFU.EX2 R177, R112 ;  /* 0x0000007000b17308 */ /* 0x0003ea0000000800 */
[C---:B------:R-:W-:Y:S01]  /*9ec0*/  HMMA.16816.F32 R64, R160.reuse, R102, R64 ;  /* 0x00000066a040723c */ /* 0x040fe20000001840 */
[----:B------:R-:W4:Y:S04]  /*9ed0*/  LDSM.16.MT88.4 R100, [R181+0x1800] ;  /* 0x00180000b564783b */ /* 0x000f280000004200 */
[----:B------:R5:W-:Y:S01]  /*9ee0*/  MUFU.EX2 R228, R104 ;  /* 0x0000006800e47308 */ /* 0x000be20000000800 */
[--C-:B-1----:R-:W-:Y:S09]  /*9ef0*/  FFMA.FTZ R112, R208, c[0x0][0x2d0], -R142.reuse ;  /* 0x0000b400d0707a23 */ /* 0x102ff2000001088e */
[----:B------:R1:W-:Y:S01]  /*9f00*/  MUFU.EX2 R178, R112 ;  /* 0x0000007000b27308 */ /* 0x0003e20000000800 */
[--C-:B-----5:R-:W-:Y:S09]  /*9f10*/  FFMA.FTZ R104, R171, c[0x0][0x2d0], -R142.reuse ;  /* 0x0000b400ab687a23 */ /* 0x120ff2000001088e */
[----:B------:R5:W-:Y:S01]  /*9f20*/  MUFU.EX2 R224, R104 ;  /* 0x0000006800e07308 */ /* 0x000be20000000800 */
[-C--:B----4-:R-:W-:Y:S08]  /*9f30*/  HMMA.16816.F32 R68, R160, R100.reuse, R68 ;  /* 0x00000064a044723c */ /* 0x090ff00000001844 */
[C---:B------:R-:W-:Y:S01]  /*9f40*/  HMMA.16816.F32 R72, R144.reuse, R100, R72 ;  /* 0x000000649048723c */ /* 0x040fe20000001848 */
[--C-:B-1----:R-:W-:Y:S06]  /*9f50*/  FFMA.FTZ R112, R207, c[0x0][0x2d0], -R142.reuse ;  /* 0x0000b400cf707a23 */ /* 0x102fec000001088e */
[----:B------:R-:W-:Y:S01]  /*9f60*/  FFMA.FTZ R100, R168, c[0x0][0x2d0], -R143 ;  /* 0x0000b400a8647a23 */ /* 0x000fe2000001088f */
[-C--:B------:R-:W-:Y:S03]  /*9f70*/  HMMA.16816.F32 R76, R144, R102.reuse, R76 ;  /* 0x00000066904c723c */ /* 0x080fe6000000184c */
[----:B------:R1:W-:Y:S01]  /*9f80*/  MUFU.EX2 R231, R100 ;  /* 0x0000006400e77308 */ /* 0x0003e20000000800 */
[--C-:B-----5:R-:W-:Y:S04]  /*9f90*/  FFMA.FTZ R104, R170, c[0x0][0x2d0], -R142.reuse ;  /* 0x0000b400aa687a23 */ /* 0x120fe8000001088e */
[C---:B------:R-:W-:Y:S05]  /*9fa0*/  HMMA.16816.F32 R80, R160.reuse, R102, R80 ;  /* 0x00000066a050723c */ /* 0x040fea0000001850 */
[----:B------:R4:W5:Y:S01]  /*9fb0*/  MUFU.EX2 R225, R104 ;  /* 0x0000006800e17308 */ /* 0x0009620000000800 */
[--C-:B-1----:R-:W-:Y:S02]  /*9fc0*/  FFMA.FTZ R100, R174, c[0x0][0x2d0], -R141.reuse ;  /* 0x0000b400ae647a23 */ /* 0x102fe4000001088d */
[----:B------:R-:W-:Y:S07]  /*9fd0*/  FFMA.FTZ R141, R197, c[0x0][0x2d0], -R141 ;  /* 0x0000b400c58d7a23 */ /* 0x000fee000001088d */
[----:B------:R1:W-:Y:S01]  /*9fe0*/  MUFU.EX2 R230, R100 ;  /* 0x0000006400e67308 */ /* 0x0003e20000000800 */
[--C-:B----4-:R-:W-:Y:S01]  /*9ff0*/  FFMA.FTZ R104, R169, c[0x0][0x2d0], -R142.reuse ;  /* 0x0000b400a9687a23 */ /* 0x110fe2000001088e */
[----:B-----5:R-:W-:Y:S01]  /*a000*/  F2FP.PACK_AB R108, R225, R224 ;  /* 0x000000e0e16c723e */ /* 0x020fe200000000ff */
[----:B------:R-:W-:Y:S07]  /*a010*/  LDSM.16.MT88.4 R168, [R181+0x2000] ;  /* 0x00200000b5a8783b */ /* 0x000fee0000004200 */
[----:B------:R4:W-:Y:S10]  /*a020*/  MUFU.EX2 R226, R104 ;  /* 0x0000006800e27308 */ /* 0x0009f40000000800 */
[----:B------:R5:W-:Y:S01]  /*a030*/  MUFU.EX2 R197, R112 ;  /* 0x0000007000c57308 */ /* 0x000be20000000800 */
[----:B-1----:R-:W1:Y:S09]  /*a040*/  LDSM.16.MT88.4 R100, [R182+0x1800] ;  /* 0x00180000b664783b */ /* 0x002e720000004200 */
[----:B------:R-:W-:Y:S01]  /*a050*/  MUFU.EX2 R210, R141 ;  /* 0x0000008d00d27308 */ /* 0x000fe20000000800 */
[--C-:B----4-:R-:W-:Y:S02]  /*a060*/  FFMA.FTZ R104, R175, c[0x0][0x2d0], -R142.reuse ;  /* 0x0000b400af687a23 */ /* 0x110fe4000001088e */
[----:B------:R-:W-:Y:S07]  /*a070*/  FFMA.FTZ R142, R206, c[0x0][0x2d0], -R142 ;  /* 0x0000b400ce8e7a23 */ /* 0x000fee000001088e */
[----:B------:R4:W1:Y:S01]  /*a080*/  MUFU.EX2 R223, R104 ;  /* 0x0000006800df7308 */ /* 0x0008620000000800 */
[--C-:B-----5:R-:W-:Y:S09]  /*a090*/  FFMA.FTZ R112, R203, c[0x0][0x2d0], -R133.reuse ;  /* 0x0000b400cb707a23 */ /* 0x120ff20000010885 */
[----:B------:R5:W-:Y:S10]  /*a0a0*/  MUFU.EX2 R139, R112 ;  /* 0x00000070008b7308 */ /* 0x000bf40000000800 */
[----:B------:R2:W2:Y:S01]  /*a0b0*/  MUFU.EX2 R179, R142 ;  /* 0x0000008e00b37308 */ /* 0x0004a20000000800 */
[-C--:B-1----:R-:W-:Y:S01]  /*a0c0*/  HMMA.16816.F32 R84, R160, R100.reuse, R84 ;  /* 0x00000064a054723c */ /* 0x082fe20000001854 */
[----:B----4-:R-:W1:Y:S01]  /*a0d0*/  LDSM.16.MT88.4 R104, [R181+0x400] ;  /* 0x00040000b568783b */ /* 0x010e620000004200 */
[----:B------:R-:W-:Y:S06]  /*a0e0*/  F2FP.PACK_AB R110, R223, R226 ;  /* 0x000000e2df6e723e */ /* 0x000fec00000000ff */
[C---:B------:R-:W-:Y:S01]  /*a0f0*/  HMMA.16816.F32 R88, R144.reuse, R100, R88 ;  /* 0x000000649058723c */ /* 0x040fe20000001858 */
[----:B-----5:R-:W-:Y:S06]  /*a100*/  LDSM.16.MT88.4 R112, [R182+0x800] ;  /* 0x00080000b670783b */ /* 0x020fec0000004200 */
[--C-:B------:R-:W-:Y:S01]  /*a110*/  FFMA.FTZ R100, R167, c[0x0][0x2d0], -R133.reuse ;  /* 0x0000b400a7647a23 */ /* 0x100fe20000010885 */
[-C--:B------:R-:W-:Y:S01]  /*a120*/  HMMA.16816.F32 R92, R144, R102.reuse, R92 ;  /* 0x00000066905c723c */ /* 0x080fe2000000185c */
[----:B------:R-:W-:Y:S01]  /*a130*/  F2FP.PACK_AB R101, R231, R232 ;  /* 0x000000e8e765723e */ /* 0x000fe200000000ff */
[----:B------:R-:W-:Y:S01]  /*a140*/  LDSM.16.MT88.4 R164, [R182+0x1400] ;  /* 0x00140000b6a4783b */ /* 0x000fe20000004200 */
[----:B------:R4:W-:Y:S01]  /*a150*/  MUFU.EX2 R217, R100 ;  /* 0x0000006400d97308 */ /* 0x0009e20000000800 */
[----:B--2---:R-:W-:Y:S04]  /*a160*/  F2FP.PACK_AB R142, R210, R200 ;  /* 0x000000c8d28e723e */ /* 0x004fe800000000ff */
[----:B------:R-:W-:Y:S07]  /*a170*/  HMMA.16816.F32 R96, R160, R102, R96 ;  /* 0x00000066a060723c */ /* 0x000fee0000001860 */
[----:B------:R-:W-:Y:S02]  /*a180*/  F2FP.PACK_AB R102, R229, R230 ;  /* 0x000000e6e566723e */ /* 0x000fe400000000ff */
[----:B------:R-:W-:Y:S03]  /*a190*/  F2FP.PACK_AB R103, R228, R227 ;  /* 0x000000e3e467723e */ /* 0x000fe600000000ff */
[----:B------:R-:W-:Y:S02]  /*a1a0*/  F2FP.PACK_AB R160, R178, R177 ;  /* 0x000000b1b2a0723e */ /* 0x000fe400000000ff */
[----:B------:R-:W-:Y:S01]  /*a1b0*/  F2FP.PACK_AB R162, R179, R197 ;  /* 0x000000c5b3a2723e */ /* 0x000fe200000000ff */
[--C-:B----4-:R-:W-:Y:S04]  /*a1c0*/  FFMA.FTZ R100, R172, c[0x0][0x2d0], -R133.reuse ;  /* 0x0000b400ac647a23 */ /* 0x110fe80000010885 */
[----:B------:R2:W4:Y:S02]  /*a1d0*/  MUFU.EX2 R174, R100 ;  /* 0x0000006400ae7308 */ /* 0x0005240000000800 */
[----:B--2---:R-:W-:Y:S01]  /*a1e0*/  FFMA.FTZ R100, R173, c[0x0][0x2d0], -R133 ;  /* 0x0000b400ad647a23 */ /* 0x004fe20000010885 */
[----:B----4-:R-:W-:Y:S01]  /*a1f0*/  F2FP.PACK_AB R109, R174, R217 ;  /* 0x000000d9ae6d723e */ /* 0x010fe200000000ff */
[----:B------:R-:W-:Y:S06]  /*a200*/  FADD.FTZ R173, R243, R3 ;  /* 0x00000003f3ad7221 */ /* 0x000fec0000010000 */
[----:B------:R2:W4:Y:S01]  /*a210*/  MUFU.EX2 R175, R100 ;  /* 0x0000006400af7308 */ /* 0x0005220000000800 */
[----:B------:R-:W-:Y:S04]  /*a220*/  FFMA.FTZ R3, R0, R148, R201 ;  /* 0x0000009400037223 */ /* 0x000fe800000100c9 */
[----:B------:R-:W-:Y:S04]  /*a230*/  FADD.FTZ R3, R202, R3 ;  /* 0x00000003ca037221 */ /* 0x000fe80000010000 */
[----:B------:R-:W-:Y:S04]  /*a240*/  FADD.FTZ R3, R244, R3 ;  /* 0x00000003f4037221 */ /* 0x000fe80000010000 */
[----:B------:R-:W-:Y:S04]  /*a250*/  FADD.FTZ R3, R245, R3 ;  /* 0x00000003f5037221 */ /* 0x000fe80000010000 */
[----:B------:R-:W-:Y:S04]  /*a260*/  FADD.FTZ R3, R217, R3 ;  /* 0x00000003d9037221 */ /* 0x000fe80000010000 */
[----:B------:R-:W-:Y:S02]  /*a270*/  FADD.FTZ R3, R174, R3 ;  /* 0x00000003ae037221 */ /* 0x000fe40000010000 */
[----:B--2---:R-:W-:Y:S02]  /*a280*/  FFMA.FTZ R100, R176, c[0x0][0x2d0], -R133 ;  /* 0x0000b400b0647a23 */ /* 0x004fe40000010885 */
[----:B----4-:R-:W-:Y:S02]  /*a290*/  FADD.FTZ R3, R175, R3 ;  /* 0x00000003af037221 */ /* 0x010fe40000010000 */
[----:B------:R2:W4:Y:S02]  /*a2a0*/  MUFU.EX2 R176, R100 ;  /* 0x0000006400b07308 */ /* 0x0005240000000800 */
[----:B--2---:R-:W-:Y:S01]  /*a2b0*/  F2FP.PACK_AB R100, R234, R233 ;  /* 0x000000e9ea64723e */ /* 0x004fe200000000ff */
[C---:B----4-:R-:W-:Y:S01]  /*a2c0*/  FADD.FTZ R3, R176.reuse, R3 ;  /* 0x00000003b0037221 */ /* 0x050fe20000010000 */
[----:B------:R-:W-:Y:S05]  /*a2d0*/  F2FP.PACK_AB R111, R176, R175 ;  /* 0x000000afb06f723e */ /* 0x000fea00000000ff */
        /* <DEDUP_REMOVED lines=24> */
[----:B------:R-:W-:Y:S02]  /*a460*/  FFMA.FTZ R143, R212, c[0x0][0x2d0], -R143 ;  /* 0x0000b400d48f7a23 */ /* 0x000fe4000001088f */
[----:B------:R1:W2:Y:S01]  /*a470*/  MUFU.EX2 R211, R104 ;  /* 0x0000006800d37308 */ /* 0x0002a20000000800 */
[----:B------:R-:W-:Y:S04]  /*a480*/  MOV R212, R149 ;  /* 0x0000009500d47202 */ /* 0x000fe80000000f00 */
[C---:B------:R-:W-:Y:S05]  /*a490*/  HMMA.16816.F32 R80, R100.reuse, R106, R80 ;  /* 0x0000006a6450723c */ /* 0x040fea0000001850 */
[----:B------:R-:W4:Y:S01]  /*a4a0*/  MUFU.EX2 R199, R143 ;  /* 0x0000008f00c77308 */ /* 0x000f220000000800 */
[----:B-1----:R-:W1:Y:S01]  /*a4b0*/  LDSM.16.MT88.4 R104, [R182+0x1c00] ;  /* 0x001c0000b668783b */ /* 0x002e620000004200 */
[----:B--2---:R-:W-:Y:S02]  /*a4c0*/  F2FP.PACK_AB R141, R211, R214 ;  /* 0x000000d6d38d723e */ /* 0x004fe400000000ff */
[----:B----4-:R-:W-:Y:S01]  /*a4d0*/  F2FP.PACK_AB R143, R199, R198 ;  /* 0x000000c6c78f723e */ /* 0x010fe200000000ff */
[-C--:B-1----:R-:W-:Y:S08]  /*a4e0*/  HMMA.16816.F32 R84, R100, R104.reuse, R84 ;  /* 0x000000686454723c */ /* 0x082ff00000001854 */
[C---:B------:R-:W-:Y:S07]  /*a4f0*/  HMMA.16816.F32 R88, R108.reuse, R104, R88 ;  /* 0x000000686c58723c */ /* 0x040fee0000001858 */
[--C-:B------:R-:W-:Y:S01]  /*a500*/  FFMA.FTZ R104, R204, c[0x0][0x2d0], -R133.reuse ;  /* 0x0000b400cc687a23 */ /* 0x100fe20000010885 */
[-C--:B------:R-:W-:Y:S01]  /*a510*/  HMMA.16816.F32 R92, R108, R106.reuse, R92 ;  /* 0x0000006a6c5c723c */ /* 0x080fe2000000185c */
[----:B------:R-:W-:Y:S02]  /*a520*/  FFMA.FTZ R105, R132, R247, R248 ;  /* 0x000000f784697223 */ /* 0x000fe400000100f8 */
[----:B------:R1:W2:Y:S05]  /*a530*/  MUFU.EX2 R135, R104 ;  /* 0x0000006800877308 */ /* 0x0002aa0000000800 */
[----:B------:R-:W-:Y:S01]  /*a540*/  HMMA.16816.F32 R96, R100, R106, R96 ;  /* 0x0000006a6460723c */ /* 0x000fe20000001860 */
[--C-:B-1----:R-:W-:Y:S03]  /*a550*/  FFMA.FTZ R104, R205, c[0x0][0x2d0], -R133.reuse ;  /* 0x0000b400cd687a23 */ /* 0x102fe60000010885 */
[----:B--2---:R-:W-:Y:S01]  /*a560*/  F2FP.PACK_AB R161, R135, R139 ;  /* 0x0000008b87a1723e */ /* 0x004fe200000000ff */
[----:B------:R-:W-:Y:S01]  /*a570*/  FFMA.FTZ R133, R140, c[0x0][0x2d0], -R133 ;  /* 0x0000b4008c857a23 */ /* 0x000fe20000010885 */
[----:B------:R-:W-:Y:S01]  /*a580*/  F2FP.PACK_AB R140, R216, R215 ;  /* 0x000000d7d88c723e */ /* 0x000fe200000000ff */
[----:B------:R3:W-:Y:S06]  /*a590*/  MUFU.EX2 R172, R104 ;  /* 0x0000006800ac7308 */ /* 0x0007ec0000000800 */
[-C--:B------:R-:W-:Y:S01]  /*a5a0*/  HMMA.16816.F32 R144, R140, R156.reuse, R4 ;  /* 0x0000009c8c90723c */ /* 0x080fe20000001804 */
[----:B------:R-:W1:Y:S03]  /*a5b0*/  LDSM.16.MT88.4 R4, [R182+0x2000] ;  /* 0x00200000b604783b */ /* 0x000e660000004200 */
[----:B------:R-:W2:Y:S01]  /*a5c0*/  MUFU.EX2 R133, R133 ;  /* 0x0000008500857308 */ /* 0x000ea20000000800 */
[----:B---3--:R-:W-:Y:S02]  /*a5d0*/  FFMA.FTZ R104, R2, R151, R239 ;  /* 0x0000009702687223 */ /* 0x008fe400000100ef */
[----:B------:R-:W-:Y:S02]  /*a5e0*/  FADD.FTZ R2, R251, R105 ;  /* 0x00000069fb027221 */ /* 0x000fe40000010000 */
[----:B------:R-:W-:Y:S03]  /*a5f0*/  FADD.FTZ R132, R240, R104 ;  /* 0x00000068f0847221 */ /* 0x000fe60000010000 */
[----:B------:R-:W-:Y:S02]  /*a600*/  FADD.FTZ R2, R249, R2 ;  /* 0x00000002f9027221 */ /* 0x000fe40000010000 */
[----:B------:R-:W-:Y:S01]  /*a610*/  FADD.FTZ R0, R250, R132 ;  /* 0x00000084fa007221 */ /* 0x000fe20000010000 */
[----:B------:R-:W-:Y:S02]  /*a620*/  MOV R132, R138 ;  /* 0x0000008a00847202 */ /* 0x000fe40000000f00 */
[----:B--2---:R-:W-:Y:S01]  /*a630*/  F2FP.PACK_AB R163, R133, R172 ;  /* 0x000000ac85a3723e */ /* 0x004fe200000000ff */
[----:B------:R-:W-:Y:S06]  /*a640*/  FADD.FTZ R0, R252, R0 ;  /* 0x00000000fc007221 */ /* 0x000fec0000010000 */
[C---:B------:R-:W-:Y:S01]  /*a650*/  HMMA.16816.F32 R148, R160.reuse, R156, R8 ;  /* 0x0000009ca094723c */ /* 0x040fe20000001808 */
[----:B------:R-:W2:Y:S06]  /*a660*/  LDL R11, [R1+0xc] ;  /* 0x00000c00010b7983 */ /* 0x000eac0000100800 */
[----:B------:R-:W-:Y:S01]  /*a670*/  FADD.FTZ R8, R224, R0 ;  /* 0x00000000e0087221 */ /* 0x000fe20000010000 */
[-C--:B------:R-:W-:Y:S01]  /*a680*/  HMMA.16816.F32 R152, R160, R158.reuse, R12 ;  /* 0x0000009ea098723c */ /* 0x080fe2000000180c */
[----:B------:R-:W-:Y:S03]  /*a690*/  FADD.FTZ R9, R212, R2 ;  /* 0x00000002d4097221 */ /* 0x000fe60000010000 */
        /* <DEDUP_REMOVED lines=8> */
[----:B------:R-:W-:Y:S02]  /*a720*/  FADD.FTZ R10, R230, R2 ;  /* 0x00000002e60a7221 */ /* 0x000fe40000010000 */
[----:B------:R-:W-:Y:S02]  /*a730*/  FADD.FTZ R2, R226, R9 ;  /* 0x00000009e2027221 */ /* 0x000fe40000010000 */
[C---:B------:R-:W-:Y:S01]  /*a740*/  HMMA.16816.F32 R104, R160.reuse, R112, R24 ;  /* 0x00000070a068723c */ /* 0x040fe20000001818 */
[----:B------:R-:W-:Y:S03]  /*a750*/  FADD.FTZ R8, R227, R0 ;  /* 0x00000000e3087221 */ /* 0x000fe60000010000 */
[----:B------:R-:W-:Y:S04]  /*a760*/  FADD.FTZ R0, R229, R10 ;  /* 0x0000000ae5007221 */ /* 0x000fe80000010000 */
        /* <DEDUP_REMOVED lines=15> */
[C---:B------:R-:W-:Y:S07]  /*a860*/  HMMA.16816.F32 R88, R160.reuse, R4, R88 ;  /* 0x00000004a058723c */ /* 0x040fee0000001858 */
[----:B------:R-:W-:Y:S01]  /*a870*/  FADD.FTZ R5, R228, R8 ;  /* 0x00000008e4057221 */ /* 0x000fe20000010000 */
[-C--:B------:R-:W-:Y:S01]  /*a880*/  HMMA.16816.F32 R92, R160, R6.reuse, R92 ;  /* 0x00000006a05c723c */ /* 0x080fe2000000185c */
[----:B------:R-:W-:Y:S03]  /*a890*/  FADD.FTZ R8, R223, R2 ;  /* 0x00000002df087221 */ /* 0x000fe60000010000 */
[----:B------:R-:W-:Y:S02]  /*a8a0*/  FADD.FTZ R4, R215, R0 ;  /* 0x00000000d7047221 */ /* 0x000fe40000010000 */
[----:B------:R-:W-:Y:S02]  /*a8b0*/  FADD.FTZ R2, R214, R5 ;  /* 0x00000005d6027221 */ /* 0x000fe40000010000 */
[----:B------:R-:W-:Y:S01]  /*a8c0*/  FADD.FTZ R0, R177, R8 ;  /* 0x00000008b1007221 */ /* 0x000fe20000010000 */
[----:B------:R-:W-:Y:S03]  /*a8d0*/  HMMA.16816.F32 R96, R140, R6, R96 ;  /* 0x000000068c60723c */ /* 0x000fe60000001860 */
[----:B------:R-:W-:Y:S02]  /*a8e0*/  FADD.FTZ R4, R216, R4 ;  /* 0x00000004d8047221 */ /* 0x000fe40000010000 */
[----:B------:R-:W-:Y:S02]  /*a8f0*/  FADD.FTZ R5, R211, R2 ;  /* 0x00000002d3057221 */ /* 0x000fe40000010000 */
[----:B------:R-:W-:Y:S01]  /*a900*/  FADD.FTZ R2, R139, R3 ;  /* 0x000000038b027221 */ /* 0x000fe20000010000 */
[----:B------:R-:W-:Y:S01]  /*a910*/  MOV R139, R134 ;  /* 0x00000086008b7202 */ /* 0x000fe20000000f00 */
[----:B------:R-:W-:Y:S03]  /*a920*/  FADD.FTZ R3, R178, R0 ;  /* 0x00000000b2037221 */ /* 0x000fe60000010000 */
[----:B------:R-:W-:Y:S02]  /*a930*/  FADD.FTZ R0, R200, R4 ;  /* 0x00000004c8007221 */ /* 0x000fe40000010000 */
[----:B------:R-:W-:Y:S01]  /*a940*/  FADD.FTZ R2, R135, R2 ;  /* 0x0000000287027221 */ /* 0x000fe20000010000 */
[----:B------:R-:W-:Y:S01]  /*a950*/  MOV R135, R136 ;  /* 0x0000008800877202 */ /* 0x000fe20000000f00 */
[----:B------:R-:W-:Y:S02]  /*a960*/  FADD.FTZ R3, R197, R3 ;  /* 0x00000003c5037221 */ /* 0x000fe40000010000 */
[----:B------:R-:W-:Y:S02]  /*a970*/  FADD.FTZ R247, R210, R0 ;  /* 0x00000000d2f77221 */ /* 0x000fe40000010000 */
[----:B------:R-:W-:Y:S02]  /*a980*/  FADD.FTZ R0, R172, R2 ;  /* 0x00000002ac007221 */ /* 0x000fe40000010000 */
[----:B------:R-:W-:Y:S02]  /*a990*/  FADD.FTZ R2, R179, R3 ;  /* 0x00000003b3027221 */ /* 0x000fe40000010000 */
[----:B------:R-:W-:Y:S01]  /*a9a0*/  FADD.FTZ R0, R133, R0 ;  /* 0x0000000085007221 */ /* 0x000fe20000010000 */
[----:B------:R-:W-:Y:S01]  /*a9b0*/  MOV R133, R137 ;  /* 0x0000008900857202 */ /* 0x000fe20000000f00 */
[----:B------:R-:W-:Y:S01]  /*a9c0*/  FADD.FTZ R4, R198, R5 ;  /* 0x00000005c6047221 */ /* 0x000fe20000010000 */
[----:B------:R1:W-:Y:S03]  /*a9d0*/  STL [R1], R2 ;  /* 0x0000000201007387 */ /* 0x0003e60000100800 */
[----:B------:R-:W-:Y:S01]  /*a9e0*/  FADD.FTZ R246, R199, R4 ;  /* 0x00000004c7f67221 */ /* 0x000fe20000010000 */
[----:B------:R1:W-:Y:S01]  /*a9f0*/  STL [R1+0x4], R0 ;  /* 0x0000040001007387 */ /* 0x0003e20000100800 */
[C---:B--2---:R-:W-:Y:S02]  /*aa00*/  ISETP.GT.AND P0, PT, R196.reuse, R11, PT ;  /* 0x0000000bc400720c */ /* 0x044fe40003f04270 */
[----:B------:R-:W-:Y:S11]  /*aa10*/  IADD3 R196, R196, -0x1, RZ ;  /* 0xffffffffc4c47810 */ /* 0x000ff60007ffe0ff */
[----:B-1----:R-:W-:-:S05]  /*aa20*/  @P0 BRA `(.L_x_544) ;  /* 0xffffc3d000000947 */ /* 0x002fca000383ffff */
.L_x_523:
[----:B------:R-:W2:Y:S01]  /*aa30*/  LDL R0, [R1+0x10] ;  /* 0x0000100001007983 */ /* 0x000ea20000100800 */
[----:B-1----:R-:W-:-:S02]  /*aa40*/  IMAD.MOV.U32 R2, RZ, RZ, c[0x0][0x2c4] ;  /* 0x0000b100ff027624 */ /* 0x002fc400078e00ff */
[----:B------:R-:W-:-:S03]  /*aa50*/  IMAD.MOV.U32 R4, RZ, RZ, c[0x0][0x32c] ;  /* 0x0000cb00ff047624 */ /* 0x000fc600078e00ff */
[----:B------:R-:W-:Y:S02]  /*aa60*/  ISETP.NE.AND P1, PT, R2, 0x1, PT ;  /* 0x000000010200780c */ /* 0x000fe40003f25270 */
[----:B------:R-:W-:Y:S02]  /*aa70*/  ISETP.GE.AND P0, PT, R4, 0x1, PT ;  /* 0x000000010400780c */ /* 0x000fe40003f06270 */
[----:B------:R-:W-:Y:S02]  /*aa80*/  IADD3 R2, R219, 0x1, -R218 ;  /* 0x00000001db027810 */ /* 0x000fe40007ffe8da */
[----:B--2---:R-:W-:-:S07]  /*aa90*/  IADD3 R0, R0, 0x7f, RZ ;  /* 0x0000007f00007810 */ /* 0x004fce0007ffe0ff */
[----:B------:R-:W-:-:S05]  /*aaa0*/  @P1 IMAD.HI.U32 R3, R0, c[0x0][0x2c8], RZ ;  /* 0x0000b20000031a27 */ /* 0x000fca00078e00ff */
[----:B------:R-:W-:-:S05]  /*aab0*/  @P1 SHF.R.U32.HI R0, RZ, c[0x0][0x2cc], R3 ;  /* 0x0000b300ff001a19 */ /* 0x000fca0000011603 */
[----:B------:R-:W-:-:S05]  /*aac0*/  IMAD.IADD R0, R2, 0x1, R0 ;  /* 0x0000000102007824 */ /* 0x000fca00078e0200 */
[----:B------:R-:W-:Y:S01]  /*aad0*/  IADD3 R2, R0, -c[0x0][0x324], RZ ;  /* 0x8000c90000027a10 */ /* 0x000fe20007ffe0ff */
[----:B------:R-:W-:Y:S05]  /*aae0*/  @!P0 BRA `(.L_x_545) ;  /* 0x0000011000008947 */ /* 0x000fea0003800000 */
[----:B------:R-:W-:Y:S01]  /*aaf0*/  ISETP.GT.AND P0, PT, R0, -0x1, PT ;  /* 0xffffffff0000780c */ /* 0x000fe20003f04270 */
[----:B------:R-:W-:-:S12]  /*ab00*/  BSSY B0, `(.L_x_546) ;  /* 0x000000d000007945 */ /* 0x000fd80003800000 */
        /* <DEDUP_REMOVED lines=8> */
.L_x_547:
[----:B------:R-:W-:-:S04]  /*ab90*/  MOV R3, c[0x0][0x32c] ;  /* 0x0000cb0000037a02 */ /* 0x000fc80000000f00 */
[----:B------:R-:W-:-:S13]  /*aba0*/  ISETP.NE.AND P0, PT, R3, 0x1, PT ;  /* 0x000000010300780c */ /* 0x000fda0003f05270 */
[----:B------:R-:W-:-:S05]  /*abb0*/  @P0 IMAD.HI.U32 R3, R0, c[0x0][0x330], RZ ;  /* 0x0000cc0000030a27 */ /* 0x000fca00078e00ff */
[----:B------:R-:W-:Y:S02]  /*abc0*/  @P0 SHF.R.U32.HI R0, RZ, c[0x0][0x334], R3 ;  /* 0x0000cd00ff000a19 */ /* 0x000fe40000011603 */
.L_x_548:
[----:B------:R-:W-:Y:S05]  /*abd0*/  BSYNC B0 ;  /* 0x0000000000007941 */ /* 0x000fea0003800000 */
.L_x_546:
[----:B------:R-:W-:-:S05]  /*abe0*/  IMAD R0, R0, c[0x0][0x32c], RZ ;  /* 0x0000cb0000007a24 */ /* 0x000fca00078e02ff */
[----:B------:R-:W-:-:S03]  /*abf0*/  IMNMX R2, R2, R0, !PT ;  /* 0x0000000002027217 */ /* 0x000fc60007800200 */
.L_x_545:
[----:B------:R-:W2:Y:S01]  /*ac00*/  LDL R3, [R1+0x8] ;  /* 0x0000080001037983 */ /* 0x000ea20000100800 */
[----:B------:R-:W-:-:S05]  /*ac10*/  IADD3 R2, R2, 0x2f, RZ ;  /* 0x0000002f02027810 */ /* 0x000fca0007ffe0ff */
[----:B------:R-:W-:-:S05]  /*ac20*/  IMAD.HI R2, R2, 0x2aaaaaab, RZ ;  /* 0x2aaaaaab02027827 */ /* 0x000fca00078e02ff */
[----:B------:R-:W-:-:S04]  /*ac30*/  SHF.R.U32.HI R0, RZ, 0x1f, R2 ;  /* 0x0000001fff007819 */ /* 0x000fc80000011602 */
[----:B------:R-:W-:-:S04]  /*ac40*/  LEA.HI.SX32 R0, R2, R0, 0x1d ;  /* 0x0000000002007211 */ /* 0x000fc800078feaff */
[----:B--2---:R-:W-:-:S04]  /*ac50*/  IMNMX R212, R3, R0, !PT ;  /* 0x0000000003d47217 */ /* 0x004fc80007800200 */
[----:B------:R-:W-:-:S13]  /*ac60*/  ISETP.GE.AND P0, PT, R196, R212, PT ;  /* 0x000000d4c400720c */ /* 0x000fda0003f06270 */
[----:B------:R-:W-:Y:S05]  /*ac70*/  @!P0 BRA `(.L_x_549) ;  /* 0x00002a6000008947 */ /* 0x000fea0003800000 */
.L_x_554:
[----:B------:R-:W2:Y:S01]  /*ac80*/  LDL R133, [R1+0x8] ;  /* 0x0000080001857983 */ /* 0x000ea20000100800 */
[----:B------:R-:W-:Y:S04]  /*ac90*/  DEPBAR.LE SB0, 0x0 ;  /* 0x000080000000791a */ /* 0x000fe80000000000 */
[----:B-1----:R-:W1:Y:S01]  /*aca0*/  S2R R132, SR_TID.X ;  /* 0x0000000000847919 */ /* 0x002e620000002100 */
[----:B------:R-:W-:Y:S01]  /*acb0*/  WARPSYNC 0xffffffff ;  /* 0xffffffff00007948 */ /* 0x000fe20003800000 */
[----:B------:R-:W-:Y:S02]  /*acc0*/  BSSY B0, `(.L_x_550) ;  /* 0x0000043000007945 */ /* 0x000fe40003800000 */
[----:B------:R-:W-:Y:S01]  /*acd0*/  BAR.SYNC.DEFER_BLOCKING 0x0 ;  /* 0x0000000000007b1d */ /* 0x000fe20000010000 */
[C---:B------:R-:W-:Y:S01]  /*ace0*/  LOP3.LUT P6, RZ, R194.reuse, 0x100, RZ, 0xc0, !PT ;  /* 0x00000100c2ff7812 */ /* 0x040fe200078cc0ff */
[----:B------:R-:W-:Y:S01]  /*acf0*/  IMAD.MOV.U32 R0, RZ, RZ, R138 ;  /* 0x000000ffff007224 */ /* 0x000fe200078e008a */
[C---:B------:R-:W-:Y:S01]  /*ad00*/  LOP3.LUT P5, RZ, R194.reuse, 0x80, RZ, 0xc0, !PT ;  /* 0x00000080c2ff7812 */ /* 0x040fe200078ac0ff */
[----:B------:R-:W-:Y:S01]  /*ad10*/  IMAD.MOV.U32 R3, RZ, RZ, R137 ;  /* 0x000000ffff037224 */ /* 0x000fe200078e0089 */
[----:B------:R-:W-:Y:S01]  /*ad20*/  LOP3.LUT P4, RZ, R194, 0x40, RZ, 0xc0, !PT ;  /* 0x00000040c2ff7812 */ /* 0x000fe2000788c0ff */
[----:B------:R-:W-:Y:S01]  /*ad30*/  IMAD.MOV.U32 R135, RZ, RZ, R136 ;  /* 0x000000ffff877224 */ /* 0x000fe200078e0088 */
[----:B------:R3:W4:Y:S04]  /*ad40*/  LDSM.16.M88.4 R48, [R183] ;  /* 0x00000000b730783b */ /* 0x0007280000000200 */
        /* <DEDUP_REMOVED lines=18> */
[----:B------:R-:W-:Y:S04]  /*ae70*/  IMAD.WIDE.U32 R4, R4, 0x30, RZ ;  /* 0x0000003004047825 */ /* 0x000fe800078e00ff */
[----:B------:R-:W-:Y:S01]  /*ae80*/  IMAD R2, R2, 0x30, RZ ;  /* 0x0000003002027824 */ /* 0x000fe200078e02ff */
[----:B------:R-:W-:Y:S01]  /*ae90*/  IADD3 R7, P1, P0, R4, 0x20, R220 ;  /* 0x0000002004077810 */ /* 0x000fe2000783e0dc */
[----:B------:R-:W-:Y:S02]  /*aea0*/  @!P2 IMAD.MOV.U32 R9, RZ, RZ, c[0x0][0x20c] ;  /* 0x00008300ff09a624 */ /* 0x000fe400078e00ff */
[----:B------:R-:W-:Y:S02]  /*aeb0*/  IMAD.IADD R2, R5, 0x1, R2 ;  /* 0x0000000105027824 */ /* 0x000fe400078e0202 */
[----:B------:R-:W-:Y:S03]  /*aec0*/  @!P2 IMAD.MOV.U32 R5, RZ, RZ, c[0x0][0x208] ;  /* 0x00008200ff05a624 */ /* 0x000fe600078e00ff */
[----:B------:R-:W-:Y:S02]  /*aed0*/  IADD3.X R10, R2, RZ, R222, P1, P0 ;  /* 0x000000ff020a7210 */ /* 0x000fe40000fe04de */
[----:B------:R-:W-:Y:S04]  /*aee0*/  IADD3 R8, P1, P0, R4, 0x40, R220 ;  /* 0x0000004004087810 */ /* 0x000fe8000783e0dc */
[----:B------:R-:W-:Y:S02]  /*aef0*/  IADD3.X R11, R2, RZ, R222, P1, P0 ;  /* 0x000000ff020b7210 */ /* 0x000fe40000fe04de */
[C---:B------:R-:W-:Y:S04]  /*af00*/  @!P2 LEA R6, P0, R5.reuse, R4, 0x5 ;  /* 0x000000040506a211 */ /* 0x040fe800078028ff */
[----:B------:R-:W-:Y:S02]  /*af10*/  @!P2 LEA.HI.X R5, R5, R2, R9, 0x5, P0 ;  /* 0x000000020505a211 */ /* 0x000fe400000f2c09 */
[C---:B------:R-:W-:Y:S04]  /*af20*/  @!P2 IADD3 R20, P1, P0, R6.reuse, 0x20, R220 ;  /* 0x000000200614a810 */ /* 0x040fe8000783e0dc */
[C---:B------:R-:W-:Y:S02]  /*af30*/  @!P2 IADD3.X R22, R5.reuse, RZ, R222, P1, P0 ;  /* 0x000000ff0516a210 */ /* 0x040fe40000fe04de */
[----:B------:R-:W-:Y:S04]  /*af40*/  @!P2 IADD3 R21, P1, P0, R6, 0x40, R220 ;  /* 0x000000400615a810 */ /* 0x000fe8000783e0dc */
[--C-:B------:R-:W-:Y:S02]  /*af50*/  @!P2 IADD3.X R23, R5, RZ, R222.reuse, P1, P0 ;  /* 0x000000ff0517a210 */ /* 0x100fe40000fe04de */
[----:B------:R-:W-:Y:S05]  /*af60*/  IADD3 R4, P0, R220, R4, RZ ;  /* 0x00000004dc047210 */ /* 0x000fea0007f1e0ff */
[----:B------:R-:W-:Y:S01]  /*af70*/  IMAD.X R2, R2, 0x1, R222, P0 ;  /* 0x0000000102027824 */ /* 0x000fe200000e06de */
[C---:B------:R-:W-:Y:S04]  /*af80*/  LEA R14, P0, R4.reuse, c[0x0][0x1f8], 0x1 ;  /* 0x00007e00040e7a11 */ /* 0x040fe800078008ff */
[----:B------:R-:W-:Y:S02]  /*af90*/  LEA.HI.X R15, R4, c[0x0][0x1fc], R2, 0x1, P0 ;  /* 0x00007f00040f7a11 */ /* 0x000fe400000f0c02 */
[C---:B------:R-:W-:Y:S03]  /*afa0*/  LEA R12, P0, R7.reuse, c[0x0][0x1f8], 0x1 ;  /* 0x00007e00070c7a11 */ /* 0x040fe600078008ff */
[----:B------:R-:W-:Y:S01]  /*afb0*/  @!PT LDS RZ, [RZ] ;  /* 0x00000000fffff984 */ /* 0x000fe20000000800 */
[----:B------:R-:W-:Y:S01]  /*afc0*/  @!PT LDS RZ, [RZ] ;  /* 0x00000000fffff984 */ /* 0x000fe20000000800 */
[----:B------:R-:W-:Y:S01]  /*afd0*/  @!PT LDS RZ, [RZ] ;  /* 0x00000000fffff984 */ /* 0x000fe20000000800 */
[----:B------:R1:W-:Y:S01]  /*afe0*/  LDGSTS.E.BYPASS.LTC128B.128 [R195+0x1880], [R14.64], !P6 ;  /* 0x018800000ec37fae */ /* 0x0003e2000f101d46 */
[----:B------:R-:W-:Y:S02]  /*aff0*/  LEA.HI.X R13, R7, c[0x0][0x1fc], R10, 0x1, P0 ;  /* 0x00007f00070d7a11 */ /* 0x000fe400000f0c0a */
[C---:B------:R-:W-:Y:S03]  /*b000*/  LEA R10, P0, R8.reuse, c[0x0][0x1f8], 0x1 ;  /* 0x00007e00080a7a11 */ /* 0x040fe600078008ff */
[----:B------:R1:W-:Y:S01]  /*b010*/  LDGSTS.E.BYPASS.LTC128B.128 [R195+0x2480], [R12.64], !P5 ;  /* 0x024800000cc37fae */ /* 0x0003e2000e901d46 */
[----:B------:R-:W-:Y:S02]  /*b020*/  LEA.HI.X R11, R8, c[0x0][0x1fc], R11, 0x1, P0 ;  /* 0x00007f00080b7a11 */ /* 0x000fe400000f0c0b */
[----:B------:R-:W-:Y:S03]  /*b030*/  @!P2 IADD3 R2, P0, R6, R220, RZ ;  /* 0x000000dc0602a210 */ /* 0x000fe60007f1e0ff */
[----:B------:R1:W-:Y:S02]  /*b040*/  LDGSTS.E.BYPASS.LTC128B.128 [R195+0x3080], [R10.64], !P4 ;  /* 0x030800000ac37fae */ /* 0x0003e4000e101d46 */
[----:B------:R-:W-:Y:S01]  /*b050*/  @!P2 IMAD.X R5, R5, 0x1, R222, P0 ;  /* 0x000000010505a824 */ /* 0x000fe200000e06de */
[C---:B------:R-:W-:Y:S04]  /*b060*/  @!P2 LEA R8, P0, R2.reuse, c[0x0][0x1f8], 0x1 ;  /* 0x00007e000208aa11 */ /* 0x040fe800078008ff */
[----:B------:R-:W-:Y:S02]  /*b070*/  @!P2 LEA.HI.X R9, R2, c[0x0][0x1fc], R5, 0x1, P0 ;  /* 0x00007f000209aa11 */ /* 0x000fe400000f0c05 */
[C---:B------:R-:W-:Y:S03]  /*b080*/  @!P2 LEA R6, P0, R20.reuse, c[0x0][0x1f8], 0x1 ;  /* 0x00007e001406aa11 */ /* 0x040fe600078008ff */
[----:B------:R1:W-:Y:S01]  /*b090*/  @!P2 LDGSTS.E.BYPASS.LTC128B.128 [R195+0x2080], [R8.64], !P6 ;  /* 0x0208000008c3afae */ /* 0x0003e2000f101d46 */
[----:B------:R-:W-:Y:S02]  /*b0a0*/  @!P2 LEA.HI.X R7, R20, c[0x0][0x1fc], R22, 0x1, P0 ;  /* 0x00007f001407aa11 */ /* 0x000fe400000f0c16 */
[C---:B------:R-:W-:Y:S03]  /*b0b0*/  @!P2 LEA R4, P0, R21.reuse, c[0x0][0x1f8], 0x1 ;  /* 0x00007e001504aa11 */ /* 0x040fe600078008ff */
[----:B------:R1:W-:Y:S01]  /*b0c0*/  @!P2 LDGSTS.E.BYPASS.LTC128B.128 [R195+0x2c80], [R6.64], !P5 ;  /* 0x02c8000006c3afae */ /* 0x0003e2000e901d46 */
[----:B------:R-:W-:Y:S05]  /*b0d0*/  @!P2 LEA.HI.X R5, R21, c[0x0][0x1fc], R23, 0x1, P0 ;  /* 0x00007f001505aa11 */ /* 0x000fea00000f0c17 */
[----:B------:R1:W-:Y:S04]  /*b0e0*/  @!P2 LDGSTS.E.BYPASS.LTC128B.128 [R195+0x3880], [R4.64], !P4 ;  /* 0x0388000004c3afae */ /* 0x0003e8000e101d46 */
.L_x_551:
[----:B-1-34-:R-:W-:Y:S05]  /*b0f0*/  BSYNC B0 ;  /* 0x0000000000007941 */ /* 0x01afea0003800000 */
.L_x_550:
        /* <DEDUP_REMOVED lines=99> */
[----:B------:R-:W-:Y:S04]  /*b730*/  SHF.R.S32.HI R2, RZ, 0x1f, R132 ;  /* 0x0000001fff027819 */ /* 0x000fe80000011484 */
[----:B------:R-:W-:Y:S04]  /*b740*/  LEA.HI R2, R2, R132, RZ, 0x2 ;  /* 0x0000008402027211 */ /* 0x000fe800078f10ff */
[----:B------:R-:W-:Y:S04]  /*b750*/  SHF.R.S32.HI R2, RZ, 0x2, R2 ;  /* 0x00000002ff027819 */ /* 0x000fe80000011402 */
[----:B------:R-:W-:Y:S04]  /*b760*/  IADD3 R2, -R2, 0x30, RZ ;  /* 0x0000003002027810 */ /* 0x000fe80007ffe1ff */
[----:B------:R-:W-:Y:S11]  /*b770*/  ISETP.GE.AND P0, PT, R2, 0x21, PT ;  /* 0x000000210200780c */ /* 0x000ff60003f06270 */
[----:B------:R-:W-:Y:S02]  /*b780*/  @!UPT UIADD3 URZ, URZ, URZ, URZ ;  /* 0x0000003f3f3ff290 */ /* 0x000fe4000fffe03f */
[----:B------:R-:W-:Y:S01]  /*b790*/  @P0 IADD3 R132, R196, -0x1, RZ ;  /* 0xffffffffc4840810 */ /* 0x000fe20007ffe0ff */
[----:B------:R-:W-:Y:S02]  /*b7a0*/  @P0 IMAD.MOV.U32 R142, RZ, RZ, c[0x0][0x1e0] ;  /* 0x00007800ff8e0624 */ /* 0x000fe400078e00ff */
[----:B------:R-:W-:Y:S01]  /*b7b0*/  @P0 IMAD.MOV.U32 R143, RZ, RZ, c[0x0][0x1e4] ;  /* 0x00007900ff8f0624 */ /* 0x000fe200078e00ff */
[----:B------:R-:W-:Y:S01]  /*b7c0*/  @P0 SHF.R.S32.HI R133, RZ, 0x1f, R132 ;  /* 0x0000001fff850819 */ /* 0x000fe20000011484 */
[C---:B------:R-:W-:Y:S04]  /*b7d0*/  @P0 IMAD.WIDE.U32 R140, R132.reuse, c[0x0][0x1e0], RZ ;  /* 0x00007800848c0a25 */ /* 0x040fe800078e00ff */
[----:B------:R-:W-:Y:S04]  /*b7e0*/  @P0 IMAD R133, R133, c[0x0][0x1e0], RZ ;  /* 0x0000780085850a24 */ /* 0x000fe800078e02ff */
[----:B------:R-:W-:Y:S01]  /*b7f0*/  @P0 IMAD R139, R132, c[0x0][0x1e4], R133 ;  /* 0x00007900848b0a24 */ /* 0x000fe200078e0285 */
[C---:B------:R-:W-:Y:S01]  /*b800*/  @P0 SHF.L.U64.HI R133, R142.reuse, 0x5, R143 ;  /* 0x000000058e850819 */ /* 0x040fe2000001028f */
[----:B------:R-:W-:Y:S02]  /*b810*/  @P0 IMAD.SHL.U32 R132, R142, 0x20, RZ ;  /* 0x000000208e840824 */ /* 0x000fe400078e00ff */
[----:B------:R-:W-:Y:S02]  /*b820*/  @P0 IMAD.IADD R139, R141, 0x1, R139 ;  /* 0x000000018d8b0824 */ /* 0x000fe400078e028b */
[----:B------:R-:W-:Y:S04]  /*b830*/  @P0 IMAD.WIDE.U32 R132, R140, 0x30, R132 ;  /* 0x000000308c840825 */ /* 0x000fe800078e0084 */
[----:B------:R-:W-:Y:S01]  /*b840*/  @P0 IMAD R139, R139, 0x30, RZ ;  /* 0x000000308b8b0824 */ /* 0x000fe200078e02ff */
[C---:B------:R-:W-:Y:S03]  /*b850*/  @P0 IADD3 R166, P2, P1, R132.reuse, 0x20, R236 ;  /* 0x0000002084a60810 */ /* 0x040fe6000795e0ec */
[----:B------:R-:W-:Y:S05]  /*b860*/  @P0 IMAD.IADD R139, R139, 0x1, R133 ;  /* 0x000000018b8b0824 */ /* 0x000fea00078e0285 */
[C---:B------:R-:W-:Y:S02]  /*b870*/  @P0 IADD3.X R168, R139.reuse, RZ, R238, P2, P1 ;  /* 0x000000ff8ba80210 */ /* 0x040fe400017e24ee */
[----:B------:R-:W-:Y:S04]  /*b880*/  @P0 IADD3 R167, P2, P1, R132, 0x40, R236 ;  /* 0x0000004084a70810 */ /* 0x000fe8000795e0ec */
[----:B------:R-:W-:Y:S02]  /*b890*/  @P0 IADD3.X R169, R139, RZ, R238, P2, P1 ;  /* 0x000000ff8ba90210 */ /* 0x000fe400017e24ee */
[----:B------:R-:W-:Y:S11]  /*b8a0*/  ISETP.GE.AND P1, PT, R2, 0x1, PT ;  /* 0x000000010200780c */ /* 0x000ff60003f26270 */
[----:B------:R-:W-:Y:S02]  /*b8b0*/  @!UPT UIADD3 URZ, URZ, URZ, URZ ;  /* 0x0000003f3f3ff290 */ /* 0x000fe4000fffe03f */
[----:B------:R-:W-:Y:S01]  /*b8c0*/  @P1 IADD3 R2, R196, -0x1, RZ ;  /* 0xffffffffc4021810 */ /* 0x000fe20007ffe0ff */
[----:B------:R-:W-:Y:S02]  /*b8d0*/  @P1 IMAD.MOV.U32 R140, RZ, RZ, R236 ;  /* 0x000000ffff8c1224 */ /* 0x000fe400078e00ec */
[----:B------:R-:W-:Y:S01]  /*b8e0*/  @P1 IMAD.MOV.U32 R141, RZ, RZ, R238 ;  /* 0x000000ffff8d1224 */ /* 0x000fe200078e00ee */
[----:B------:R-:W-:Y:S01]  /*b8f0*/  @P1 SHF.R.S32.HI R133, RZ, 0x1f, R2 ;  /* 0x0000001fff851819 */ /* 0x000fe20000011402 */
[----:B------:R-:W-:Y:S04]  /*b900*/  @P1 IMAD.WIDE.U32 R142, R2, c[0x0][0x1e0], RZ ;  /* 0x00007800028e1a25 */ /* 0x000fe800078e00ff */
[----:B------:R-:W-:Y:S02]  /*b910*/  @P1 IMAD R133, R133, c[0x0][0x1e0], RZ ;  /* 0x0000780085851a24 */ /* 0x000fe400078e02ff */
[----:B------:R-:W-:Y:S04]  /*b920*/  @P1 IMAD.WIDE.U32 R140, R142, 0x30, R140 ;  /* 0x000000308e8c1825 */ /* 0x000fe800078e008c */
[----:B------:R-:W-:Y:S04]  /*b930*/  @P1 IMAD R133, R2, c[0x0][0x1e4], R133 ;  /* 0x0000790002851a24 */ /* 0x000fe800078e0285 */
[----:B------:R-:W-:Y:S02]  /*b940*/  @P1 IMAD.IADD R2, R143, 0x1, R133 ;  /* 0x000000018f021824 */ /* 0x000fe400078e0285 */
[----:B------:R-:W-:Y:S02]  /*b950*/  @P1 IMAD.SHL.U32 R133, R140, 0x2, RZ ;  /* 0x000000028c851824 */ /* 0x000fe400078e00ff */
[----:B------:R-:W-:Y:S04]  /*b960*/  @P1 IMAD R2, R2, 0x30, RZ ;  /* 0x0000003002021824 */ /* 0x000fe800078e02ff */
[----:B------:R-:W-:Y:S05]  /*b970*/  @P1 IMAD.IADD R2, R141, 0x1, R2 ;  /* 0x000000018d021824 */ /* 0x000fea00078e0202 */
[----:B------:R-:W-:Y:S02]  /*b980*/  @P1 SHF.L.U64.HI R2, R140, 0x1, R2 ;  /* 0x000000018c021819 */ /* 0x000fe40000010202 */
[C---:B------:R-:W-:Y:S04]  /*b990*/  @P1 IADD3 R140, P3, R133.reuse, 0x40, RZ ;  /* 0x00000040858c1810 */ /* 0x040fe80007f7e0ff */
[----:B------:R-:W-:Y:S04]  /*b9a0*/  @P1 IADD3 R164, P2, R140, c[0x0][0x1c8], RZ ;  /* 0x000072008ca41a10 */ /* 0x000fe80007f5e0ff */
[--C-:B------:R-:W-:Y:S02]  /*b9b0*/  @P1 IADD3.X R165, RZ, c[0x0][0x1cc], R2.reuse, P2, P3 ;  /* 0x00007300ffa51a10 */ /* 0x100fe400017e6402 */
[----:B------:R-:W-:Y:S04]  /*b9c0*/  @P1 IADD3 R140, P3, R133, 0x80, RZ ;  /* 0x00000080858c1810 */ /* 0x000fe80007f7e0ff */
[----:B------:R-:W-:Y:S04]  /*b9d0*/  @P1 IADD3 R162, P2, R140, c[0x0][0x1c8], RZ ;  /* 0x000072008ca21a10 */ /* 0x000fe80007f5e0ff */
[----:B------:R-:W-:Y:S02]  /*b9e0*/  @P1 IADD3.X R163, RZ, c[0x0][0x1cc], R2, P2, P3 ;  /* 0x00007300ffa31a10 */ /* 0x000fe400017e6402 */
[----:B------:R-:W-:Y:S05]  /*b9f0*/  @P0 IADD3 R132, P2, R236, R132, RZ ;  /* 0x00000084ec840210 */ /* 0x000fea0007f5e0ff */
[----:B------:R-:W-:Y:S01]  /*ba00*/  @P0 IMAD.X R139, R139, 0x1, R238, P2 ;  /* 0x000000018b8b0824 */ /* 0x000fe200010e06ee */
[C---:B------:R-:W-:Y:S04]  /*ba10*/  @P0 LEA R160, P2, R132.reuse, c[0x0][0x1c8], 0x1 ;  /* 0x0000720084a00a11 */ /* 0x040fe800078408ff */
[----:B------:R-:W-:Y:S02]  /*ba20*/  @P0 LEA.HI.X R161, R132, c[0x0][0x1cc], R139, 0x1, P2 ;  /* 0x0000730084a10a11 */ /* 0x000fe400010f0c8b */
[C---:B------:R-:W-:Y:S04]  /*ba30*/  @P0 LEA R142, P2, R166.reuse, c[0x0][0x1c8], 0x1 ;  /* 0x00007200a68e0a11 */ /* 0x040fe800078408ff */
[----:B------:R-:W-:Y:S02]  /*ba40*/  @P0 LEA.HI.X R143, R166, c[0x0][0x1cc], R168, 0x1, P2 ;  /* 0x00007300a68f0a11 */ /* 0x000fe400010f0ca8 */
[----:B------:R-:W-:Y:S04]  /*ba50*/  @P1 IADD3 R140, P2, R133, c[0x0][0x1c8], RZ ;  /* 0x00007200858c1a10 */ /* 0x000fe80007f5e0ff */
[----:B------:R-:W-:Y:S02]  /*ba60*/  @P1 IADD3.X R141, R2, c[0x0][0x1cc], RZ, P2, !PT ;  /* 0x00007300028d1a10 */ /* 0x000fe400017fe4ff */
[C---:B------:R-:W-:Y:S03]  /*ba70*/  @P0 LEA R132, P2, R167.reuse, c[0x0][0x1c8], 0x1 ;  /* 0x00007200a7840a11 */ /* 0x040fe600078408ff */
[----:B------:R-:W-:Y:S01]  /*ba80*/  @!PT LDS RZ, [RZ] ;  /* 0x00000000fffff984 */ /* 0x000fe20000000800 */
[----:B------:R-:W-:Y:S01]  /*ba90*/  @!PT LDS RZ, [RZ] ;  /* 0x00000000fffff984 */ /* 0x000fe20000000800 */
[----:B------:R-:W-:Y:S01]  /*baa0*/  @!PT LDS RZ, [RZ] ;  /* 0x00000000fffff984 */ /* 0x000fe20000000800 */
[----:B------:R1:W-:Y:S01]  /*bab0*/  @P1 LDGSTS.E.BYPASS.LTC128B.128 [R195+0x3c80], [R140.64], !P6 ;  /* 0x03c800008cc31fae */ /* 0x0003e2000f101d46 */
[----:B------:R-:W-:Y:S07]  /*bac0*/  @P0 LEA.HI.X R133, R167, c[0x0][0x1cc], R169, 0x1, P2 ;  /* 0x00007300a7850a11 */ /* 0x000fee00010f0ca9 */
[----:B------:R1:W-:Y:S08]  /*bad0*/  @P1 LDGSTS.E.BYPASS.LTC128B.128 [R195+0x4880], [R164.64], !P5 ;  /* 0x04880000a4c31fae */ /* 0x0003f0000e901d46 */
[----:B------:R1:W-:Y:S08]  /*bae0*/  @P1 LDGSTS.E.BYPASS.LTC128B.128 [R195+0x5480], [R162.64], !P4 ;  /* 0x05480000a2c31fae */ /* 0x0003f0000e101d46 */
[----:B------:R1:W-:Y:S08]  /*baf0*/  @P0 LDGSTS.E.BYPASS.LTC128B.128 [R195+0x4480], [R160.64], !P6 ;  /* 0x04480000a0c30fae */ /* 0x0003f0000f101d46 */
[----:B------:R1:W-:Y:S08]  /*bb00*/  @P0 LDGSTS.E.BYPASS.LTC128B.128 [R195+0x5080], [R142.64], !P5 ;  /* 0x050800008ec30fae */ /* 0x0003f0000e901d46 */
[----:B------:R1:W-:Y:S02]  /*bb10*/  @P0 LDGSTS.E.BYPASS.LTC128B.128 [R195+0x5c80], [R132.64], !P4 ;  /* 0x05c8000084c30fae */ /* 0x0003e4000e101d46 */
.L_x_553:
[----:B------:R-:W-:Y:S05]  /*bb20*/  BSYNC B0 ;  /* 0x0000000000007941 */ /* 0x000fea0003800000 */
.L_x_552:
[----:B------:R-:W-:Y:S01]  /*bb30*/  FMNMX.FTZ R2, R4, R138, !PT ;  /* 0x0000008a04027209 */ /* 0x000fe20007810000 */
[----:B-1----:R-:W-:Y:S01]  /*bb40*/  LDSM.16.MT88.4 R160, [R181] ;  /* 0x00000000b5a0783b */ /* 0x002fe20000004200 */
[----:B------:R-:W-:Y:S02]  /*bb50*/  FMNMX.FTZ R132, R6, R137, !PT ;  /* 0x0000008906847209 */ /* 0x000fe40007810000 */
[----:B------:R-:W-:Y:S02]  /*bb60*/  FMNMX.FTZ R2, R5, R2, !PT ;  /* 0x0000000205027209 */ /* 0x000fe40007810000 */
[----:B------:R-:W-:Y:S02]  /*bb70*/  FMNMX.FTZ R132, R7, R132, !PT ;  /* 0x0000008407847209 */ /* 0x000fe40007810000 */
[----:B------:R-:W-:Y:S01]  /*bb80*/  FMNMX.FTZ R2, R16, R2, !PT ;  /* 0x0000000210027209 */ /* 0x000fe20007810000 */
[----:B------:R-:W2:Y:S01]  /*bb90*/  LDL.LU R214, [R1] ;  /* 0x0000000001d67983 */ /* 0x000ea20000300800 */
[----:B------:R-:W-:Y:S02]  /*bba0*/  FMNMX.FTZ R132, R18, R132, !PT ;  /* 0x0000008412847209 */ /* 0x000fe40007810000 */
[----:B------:R-:W-:Y:S01]  /*bbb0*/  FMNMX.FTZ R2, R17, R2, !PT ;  /* 0x0000000211027209 */ /* 0x000fe20007810000 */
[----:B------:R-:W3:Y:S01]  /*bbc0*/  LDL.LU R213, [R1+0x4] ;  /* 0x0000040001d57983 */ /* 0x000ee20000300800 */
[----:B------:R-:W-:Y:S02]  /*bbd0*/  FMNMX.FTZ R133, R8, R136, !PT ;  /* 0x0000008808857209 */ /* 0x000fe40007810000 */
        /* <DEDUP_REMOVED lines=27> */
[----:B------:R-:W-:Y:S02]  /*bd90*/  FMNMX.FTZ R133, R41, R133, !PT ;  /* 0x0000008529857209 */ /* 0x000fe40007810000 */
[----:B------:R-:W-:Y:S01]  /*bda0*/  ISETP.GT.AND P0, PT, R196, R212, PT ;  /* 0x000000d4c400720c */ /* 0x000fe20003f04270 */
[----:B------:R-:W4:Y:S01]  /*bdb0*/  SHFL.BFLY PT, R137, R132, 0x2, 0x1f ;  /* 0x0c401f0084897f89 */ /* 0x000f2200000e0000 */
[----:B------:R-:W-:Y:S02]  /*bdc0*/  FMNMX.FTZ R133, R44, R133, !PT ;  /* 0x000000852c857209 */ /* 0x000fe40007810000 */
[----:B------:R-:W-:Y:S02]  /*bdd0*/  IADD3 R196, R196, -0x1, RZ ;  /* 0xffffffffc4c47810 */ /* 0x000fe40007ffe0ff */
[----:B------:R-:W-:Y:S05]  /*bde0*/  FMNMX.FTZ R133, R45, R133, !PT ;  /* 0x000000852d857209 */ /* 0x000fea0007810000 */
[----:B------:R-:W5:Y:S01]  /*bdf0*/  SHFL.BFLY PT, R138, R133, 0x2, 0x1f ;  /* 0x0c401f00858a7f89 */ /* 0x000f6200000e0000 */
[----:B-1----:R-:W-:Y:S02]  /*be00*/  FMNMX.FTZ R2, R2, R136, !PT ;  /* 0x0000008802027209 */ /* 0x002fe40007810000 */
[----:B------:R-:W-:Y:S05]  /*be10*/  FMNMX.FTZ R136, R10, R134, !PT ;  /* 0x000000860a887209 */ /* 0x000fea0007810000 */
[----:B------:R-:W1:Y:S01]  /*be20*/  SHFL.BFLY PT, R139, R2, 0x1, 0x1f ;  /* 0x0c201f00028b7f89 */ /* 0x000e6200000e0000 */
[----:B------:R-:W-:Y:S02]  /*be30*/  FMNMX.FTZ R136, R11, R136, !PT ;  /* 0x000000880b887209 */ /* 0x000fe40007810000 */
[----:B----4-:R-:W-:Y:S02]  /*be40*/  FMNMX.FTZ R132, R132, R137, !PT ;  /* 0x0000008984847209 */ /* 0x010fe40007810000 */
[----:B------:R-:W-:Y:S03]  /*be50*/  FMNMX.FTZ R137, R14, R136, !PT ;  /* 0x000000880e897209 */ /* 0x000fe60007810000 */
[----:B------:R-:W4:Y:S01]  /*be60*/  SHFL.BFLY PT, R140, R132, 0x1, 0x1f ;  /* 0x0c201f00848c7f89 */ /* 0x000f2200000e0000 */
[----:B-----5:R-:W-:Y:S02]  /*be70*/  FMNMX.FTZ R136, R133, R138, !PT ;  /* 0x0000008a85887209 */ /* 0x020fe40007810000 */
[----:B------:R-:W-:Y:S05]  /*be80*/  FMNMX.FTZ R133, R15, R137, !PT ;  /* 0x000000890f857209 */ /* 0x000fea0007810000 */
[----:B------:R-:W5:Y:S01]  /*be90*/  SHFL.BFLY PT, R141, R136, 0x1, 0x1f ;  /* 0x0c201f00888d7f89 */ /* 0x000f6200000e0000 */
[----:B------:R-:W-:Y:S02]  /*bea0*/  FMNMX.FTZ R133, R26, R133, !PT ;  /* 0x000000851a857209 */ /* 0x000fe40007810000 */
[----:B-1----:R-:W-:Y:S02]  /*beb0*/  FMNMX.FTZ R138, R2, R139, !PT ;  /* 0x0000008b028a7209 */ /* 0x002fe40007810000 */
[----:B------:R-:W-:Y:S03]  /*bec0*/  FMNMX.FTZ R133, R27, R133, !PT ;  /* 0x000000851b857209 */ /* 0x000fe60007810000 */
[----:B------:R-:W-:Y:S01]  /*bed0*/  FADD.FTZ R0, -R138, R0 ;  /* 0x000000008a007221 */ /* 0x000fe20000010100 */
[----:B------:R-:W-:Y:S01]  /*bee0*/  FMNMX.FTZ R2, R30, R133, !PT ;  /* 0x000000851e027209 */ /* 0x000fe20007810000 */
[----:B------:R-:W-:Y:S03]  /*bef0*/  FMUL.FTZ R166, R138, c[0x0][0x2d0] ;  /* 0x0000b4008aa67a20 */ /* 0x000fe60000410000 */
[----:B------:R-:W-:Y:S01]  /*bf00*/  FMNMX.FTZ R2, R31, R2, !PT ;  /* 0x000000021f027209 */ /* 0x000fe20007810000 */
[--C-:B------:R-:W-:Y:S01]  /*bf10*/  FFMA.FTZ R4, R4, c[0x0][0x2d0], -R166.reuse ;  /* 0x0000b40004047a23 */ /* 0x100fe200000108a6 */
[----:B----4-:R-:W-:Y:S01]  /*bf20*/  FMNMX.FTZ R137, R132, R140, !PT ;  /* 0x0000008c84897209 */ /* 0x010fe20007810000 */
[--C-:B------:R-:W-:Y:S01]  /*bf30*/  FFMA.FTZ R20, R20, c[0x0][0x2d0], -R166.reuse ;  /* 0x0000b40014147a23 */ /* 0x100fe200000108a6 */
[----:B------:R-:W-:Y:S01]  /*bf40*/  FMNMX.FTZ R132, R42, R2, !PT ;  /* 0x000000022a847209 */ /* 0x000fe20007810000 */
[----:B------:R-:W-:Y:S01]  /*bf50*/  FMUL.FTZ R2, R0, c[0x0][0x2d0] ;  /* 0x0000b40000027a20 */ /* 0x000fe20000410000 */
[----:B------:R-:W-:Y:S01]  /*bf60*/  MUFU.EX2 R168, R4 ;  /* 0x0000000400a87308 */ /* 0x000fe20000000800 */
[----:B------:R-:W-:Y:S01]  /*bf70*/  FMUL.FTZ R165, R137, c[0x0][0x2d0] ;  /* 0x0000b40089a57a20 */ /* 0x000fe20000410000 */
[----:B------:R-:W-:Y:S01]  /*bf80*/  FMNMX.FTZ R0, R43, R132, !PT ;  /* 0x000000842b007209 */ /* 0x000fe20007810000 */
[----:B------:R-:W-:Y:S01]  /*bf90*/  FFMA.FTZ R21, R21, c[0x0][0x2d0], -R166 ;  /* 0x0000b40015157a23 */ /* 0x000fe200000108a6 */
[----:B-----5:R-:W-:Y:S01]  /*bfa0*/  FMNMX.FTZ R136, R136, R141, !PT ;  /* 0x0000008d88887209 */ /* 0x020fe20007810000 */
[--C-:B------:R-:W-:Y:S01]  /*bfb0*/  FFMA.FTZ R22, R22, c[0x0][0x2d0], -R165.reuse ;  /* 0x0000b40016167a23 */ /* 0x100fe200000108a5 */
[----:B------:R-:W-:Y:S01]  /*bfc0*/  FMNMX.FTZ R0, R46, R0, !PT ;  /* 0x000000002e007209 */ /* 0x000fe20007810000 */
[--C-:B------:R-:W-:Y:S02]  /*bfd0*/  FFMA.FTZ R23, R23, c[0x0][0x2d0], -R165.reuse ;  /* 0x0000b40017177a23 */ /* 0x100fe400000108a5 */
[----:B------:R-:W-:Y:S01]  /*bfe0*/  FMUL.FTZ R164, R136, c[0x0][0x2d0] ;  /* 0x0000b40088a47a20 */ /* 0x000fe20000410000 */
[----:B------:R1:W4:Y:S01]  /*bff0*/  MUFU.EX2 R133, R2 ;  /* 0x0000000200857308 */ /* 0x0003220000000800 */
[----:B------:R-:W-:Y:S01]  /*c000*/  FMNMX.FTZ R0, R47, R0, !PT ;  /* 0x000000002f007209 */ /* 0x000fe20007810000 */
[--C-:B------:R-:W-:Y:S02]  /*c010*/  FFMA.FTZ R34, R34, c[0x0][0x2d0], -R165.reuse ;  /* 0x0000b40022227a23 */ /* 0x100fe400000108a5 */
[--C-:B------:R-:W-:Y:S02]  /*c020*/  FFMA.FTZ R25, R25, c[0x0][0x2d0], -R164.reuse ;  /* 0x0000b40019197a23 */ /* 0x100fe400000108a4 */
[--C-:B------:R-:W-:Y:S02]  /*c030*/  FFMA.FTZ R35, R35, c[0x0][0x2d0], -R165.reuse ;  /* 0x0000b40023237a23 */ /* 0x100fe400000108a5 */
[----:B------:R-:W-:Y:S02]  /*c040*/  FFMA.FTZ R24, R24, c[0x0][0x2d0], -R164 ;  /* 0x0000b40018187a23 */ /* 0x000fe400000108a4 */
[----:B------:R5:W-:Y:S01]  /*c050*/  MUFU.EX2 R179, R20 ;  /* 0x0000001400b37308 */ /* 0x000be20000000800 */
[----:B------:R-:W-:Y:S02]  /*c060*/  FFMA.FTZ R139, R48, c[0x0][0x2d0], -R166 ;  /* 0x0000b400308b7a23 */ /* 0x000fe400000108a6 */
[--C-:B------:R-:W-:Y:S02]  /*c070*/  FFMA.FTZ R48, R39, c[0x0][0x2d0], -R165.reuse ;  /* 0x0000b40027307a23 */ /* 0x100fe400000108a5 */
[--C-:B------:R-:W-:Y:S02]  /*c080*/  FFMA.FTZ R41, R41, c[0x0][0x2d0], -R164.reuse ;  /* 0x0000b40029297a23 */ /* 0x100fe400000108a4 */
[--C-:B------:R-:W-:Y:S02]  /*c090*/  FFMA.FTZ R45, R45, c[0x0][0x2d0], -R164.reuse ;  /* 0x0000b4002d2d7a23 */ /* 0x100fe400000108a4 */
[--C-:B------:R-:W-:Y:S01]  /*c0a0*/  FFMA.FTZ R50, R50, c[0x0][0x2d0], -R165.reuse ;  /* 0x0000b40032327a23 */ /* 0x100fe200000108a5 */
[----:B------:R-:W-:Y:S01]  /*c0b0*/  MUFU.EX2 R197, R21 ;  /* 0x0000001500c57308 */ /* 0x000fe20000000800 */
[----:B------:R-:W-:Y:S02]  /*c0c0*/  FFMA.FTZ R51, R51, c[0x0][0x2d0], -R165 ;  /* 0x0000b40033337a23 */ /* 0x000fe400000108a5 */
[----:B------:R-:W-:Y:S02]  /*c0d0*/  FFMA.FTZ R40, R40, c[0x0][0x2d0], -R164 ;  /* 0x0000b40028287a23 */ /* 0x000fe400000108a4 */
[----:B-1----:R-:W-:Y:S02]  /*c0e0*/  FADD.FTZ R2, -R137, R3 ;  /* 0x0000000389027221 */ /* 0x002fe40000010100 */
[----:B------:R-:W1:Y:S01]  /*c0f0*/  SHFL.BFLY PT, R3, R0, 0x2, 0x1f ;  /* 0x0c401f0000037f89 */ /* 0x000e6200000e0000 */
[C---:B----4-:R-:W-:Y:S02]  /*c100*/  FMUL.FTZ R100, R133.reuse, R100 ;  /* 0x0000006485647220 */ /* 0x050fe40000410000 */
[----:B------:R-:W-:Y:S01]  /*c110*/  FMUL.FTZ R2, R2, c[0x0][0x2d0] ;  /* 0x0000b40002027a20 */ /* 0x000fe20000410000 */
[----:B------:R-:W-:Y:S01]  /*c120*/  MUFU.EX2 R178, R22 ;  /* 0x0000001600b27308 */ /* 0x000fe20000000800 */
[C---:B------:R-:W-:Y:S02]  /*c130*/  FMUL.FTZ R101, R133.reuse, R101 ;  /* 0x0000006585657220 */ /* 0x040fe40000410000 */
[C---:B------:R-:W-:Y:S02]  /*c140*/  FMUL.FTZ R112, R133.reuse, R112 ;  /* 0x0000007085707220 */ /* 0x040fe40000410000 */
[C---:B------:R-:W-:Y:S02]  /*c150*/  FMUL.FTZ R113, R133.reuse, R113 ;  /* 0x0000007185717220 */ /* 0x040fe40000410000 */
[C---:B------:R-:W-:Y:S02]  /*c160*/  FMUL.FTZ R116, R133.reuse, R116 ;  /* 0x0000007485747220 */ /* 0x040fe40000410000 */
[C---:B------:R-:W-:Y:S01]  /*c170*/  FMUL.FTZ R117, R133.reuse, R117 ;  /* 0x0000007585757220 */ /* 0x040fe20000410000 */
[----:B------:R4:W4:Y:S01]  /*c180*/  MUFU.EX2 R132, R2 ;  /* 0x0000000200847308 */ /* 0x0009220000000800 */
[C---:B------:R-:W-:Y:S02]  /*c190*/  FMUL.FTZ R128, R133.reuse, R128 ;  /* 0x0000008085807220 */ /* 0x040fe40000410000 */
[C---:B------:R-:W-:Y:S02]  /*c1a0*/  FMUL.FTZ R129, R133.reuse, R129 ;  /* 0x0000008185817220 */ /* 0x040fe40000410000 */
[C---:B------:R-:W-:Y:S02]  /*c1b0*/  FMUL.FTZ R52, R133.reuse, R52 ;  /* 0x0000003485347220 */ /* 0x040fe40000410000 */
[----:B------:R-:W-:Y:S02]  /*c1c0*/  FMUL.FTZ R53, R133, R53 ;  /* 0x0000003585357220 */ /* 0x000fe40000410000 */
[--C-:B-----5:R-:W-:Y:S01]  /*c1d0*/  FFMA.FTZ R20, R32, c[0x0][0x2d0], -R166.reuse ;  /* 0x0000b40020147a23 */ /* 0x120fe200000108a6 */
[----:B-1----:R-:W-:Y:S01]  /*c1e0*/  FMNMX.FTZ R0, R0, R3, !PT ;  /* 0x0000000300007209 */ /* 0x002fe20007810000 */
[----:B------:R-:W-:Y:S01]  /*c1f0*/  FFMA.FTZ R3, R7, c[0x0][0x2d0], -R165 ;  /* 0x0000b40007037a23 */ /* 0x000fe200000108a5 */
[----:B------:R-:W-:Y:S01]  /*c200*/  MUFU.EX2 R177, R23 ;  /* 0x0000001700b17308 */ /* 0x000fe20000000800 */
[C---:B------:R-:W-:Y:S02]  /*c210*/  FMUL.FTZ R64, R133.reuse, R64 ;  /* 0x0000004085407220 */ /* 0x040fe40000410000 */
[C---:B------:R-:W-:Y:S02]  /*c220*/  FMUL.FTZ R65, R133.reuse, R65 ;  /* 0x0000004185417220 */ /* 0x040fe40000410000 */
[C---:B------:R-:W-:Y:S02]  /*c230*/  FMUL.FTZ R68, R133.reuse, R68 ;  /* 0x0000004485447220 */ /* 0x040fe40000410000 */
[C---:B------:R-:W-:Y:S02]  /*c240*/  FMUL.FTZ R69, R133.reuse, R69 ;  /* 0x0000004585457220 */ /* 0x040fe40000410000 */
[C---:B------:R-:W-:Y:S01]  /*c250*/  FMUL.FTZ R80, R133.reuse, R80 ;  /* 0x0000005085507220 */ /* 0x040fe20000410000 */
[----:B------:R1:W-:Y:S01]  /*c260*/  MUFU.EX2 R202, R3 ;  /* 0x0000000300ca7308 */ /* 0x0003e20000000800 */
[C---:B------:R-:W-:Y:S02]  /*c270*/  FMUL.FTZ R81, R133.reuse, R81 ;  /* 0x0000005185517220 */ /* 0x040fe40000410000 */
[----:B----4-:R-:W-:Y:S02]  /*c280*/  FADD.FTZ R2, -R136, R135 ;  /* 0x0000008788027221 */ /* 0x010fe40000010100 */
[----:B------:R-:W-:Y:S02]  /*c290*/  FMUL.FTZ R7, R132, R147 ;  /* 0x0000009384077220 */ /* 0x000fe40000410000 */
[----:B------:R-:W-:Y:S02]  /*c2a0*/  FMUL.FTZ R2, R2, c[0x0][0x2d0] ;  /* 0x0000b40002027a20 */ /* 0x000fe40000410000 */
[C---:B------:R-:W-:Y:S01]  /*c2b0*/  FMUL.FTZ R102, R132.reuse, R102 ;  /* 0x0000006684667220 */ /* 0x040fe20000410000 */
[----:B------:R4:W-:Y:S01]  /*c2c0*/  MUFU.EX2 R176, R20 ;  /* 0x0000001400b07308 */ /* 0x0009e20000000800 */
[C---:B------:R-:W-:Y:S02]  /*c2d0*/  FMUL.FTZ R103, R132.reuse, R103 ;  /* 0x0000006784677220 */ /* 0x040fe40000410000 */
[C---:B------:R-:W-:Y:S02]  /*c2e0*/  FMUL.FTZ R114, R132.reuse, R114 ;  /* 0x0000007284727220 */ /* 0x040fe40000410000 */
[C---:B------:R-:W-:Y:S02]  /*c2f0*/  FMUL.FTZ R115, R132.reuse, R115 ;  /* 0x0000007384737220 */ /* 0x040fe40000410000 */
[C---:B------:R-:W-:Y:S02]  /*c300*/  FMUL.FTZ R118, R132.reuse, R118 ;  /* 0x0000007684767220 */ /* 0x040fe40000410000 */
[C---:B------:R-:W-:Y:S01]  /*c310*/  FMUL.FTZ R119, R132.reuse, R119 ;  /* 0x0000007784777220 */ /* 0x040fe20000410000 */
[----:B------:R5:W5:Y:S01]  /*c320*/  MUFU.EX2 R135, R2 ;  /* 0x0000000200877308 */ /* 0x000b620000000800 */
[C---:B------:R-:W-:Y:S02]  /*c330*/  FMUL.FTZ R130, R132.reuse, R130 ;  /* 0x0000008284827220 */ /* 0x040fe40000410000 */
[----:B------:R-:W-:Y:S02]  /*c340*/  FMUL.FTZ R131, R132, R131 ;  /* 0x0000008384837220 */ /* 0x000fe40000410000 */
[--C-:B-1----:R-:W-:Y:S02]  /*c350*/  FFMA.FTZ R3, R16, c[0x0][0x2d0], -R166.reuse ;  /* 0x0000b40010037a23 */ /* 0x102fe400000108a6 */
[----:B------:R-:W-:Y:S02]  /*c360*/  FMUL.FTZ R16, R133, R156 ;  /* 0x0000009c85107220 */ /* 0x000fe40000410000 */
[C---:B------:R-:W-:Y:S01]  /*c370*/  FMUL.FTZ R54, R132.reuse, R54 ;  /* 0x0000003684367220 */ /* 0x040fe20000410000 */
[----:B------:R1:W-:Y:S01]  /*c380*/  MUFU.EX2 R205, R3 ;  /* 0x0000000300cd7308 */ /* 0x0003e20000000800 */
[C---:B------:R-:W-:Y:S02]  /*c390*/  FMUL.FTZ R55, R132.reuse, R55 ;  /* 0x0000003784377220 */ /* 0x040fe40000410000 */
[C---:B------:R-:W-:Y:S02]  /*c3a0*/  FMUL.FTZ R66, R132.reuse, R66 ;  /* 0x0000004284427220 */ /* 0x040fe40000410000 */
[--C-:B----4-:R-:W-:Y:S02]  /*c3b0*/  FFMA.FTZ R20, R33, c[0x0][0x2d0], -R166.reuse ;  /* 0x0000b40021147a23 */ /* 0x110fe400000108a6 */
[C---:B------:R-:W-:Y:S02]  /*c3c0*/  FMUL.FTZ R67, R132.reuse, R67 ;  /* 0x0000004384437220 */ /* 0x040fe40000410000 */
[C---:B------:R-:W-:Y:S01]  /*c3d0*/  FMUL.FTZ R70, R132.reuse, R70 ;  /* 0x0000004684467220 */ /* 0x040fe20000410000 */
[----:B------:R4:W-:Y:S01]  /*c3e0*/  MUFU.EX2 R175, R20 ;  /* 0x0000001400af7308 */ /* 0x0009e20000000800 */
[C---:B------:R-:W-:Y:S02]  /*c3f0*/  FMUL.FTZ R71, R132.reuse, R71 ;  /* 0x0000004784477220 */ /* 0x040fe40000410000 */
[----:B------:R-:W-:Y:S02]  /*c400*/  FMUL.FTZ R82, R132, R82 ;  /* 0x0000005284527220 */ /* 0x000fe40000410000 */
[--C-:B-----5:R-:W-:Y:S02]  /*c410*/  FFMA.FTZ R2, R5, c[0x0][0x2d0], -R166.reuse ;  /* 0x0000b40005027a23 */ /* 0x120fe400000108a6 */
[----:B------:R-:W-:Y:S02]  /*c420*/  FMUL.FTZ R5, R133, R145 ;  /* 0x0000009185057220 */ /* 0x000fe40000410000 */
[C---:B------:R-:W-:Y:S01]  /*c430*/  FMUL.FTZ R104, R135.reuse, R104 ;  /* 0x0000006887687220 */ /* 0x040fe20000410000 */
[----:B------:R-:W5:Y:S01]  /*c440*/  MUFU.EX2 R203, R2 ;  /* 0x0000000200cb7308 */ /* 0x000f620000000800 */
[C---:B------:R-:W-:Y:S02]  /*c450*/  FMUL.FTZ R105, R135.reuse, R105 ;  /* 0x0000006987697220 */ /* 0x040fe40000410000 */
[----:B------:R-:W-:Y:S02]  /*c460*/  FMUL.FTZ R108, R135, R108 ;  /* 0x0000006c876c7220 */ /* 0x000fe40000410000 */
[----:B-1----:R-:W-:Y:S02]  /*c470*/  FFMA.FTZ R3, R17, c[0x0][0x2d0], -R166 ;  /* 0x0000b40011037a23 */ /* 0x002fe400000108a6 */
[----:B------:R-:W-:Y:S02]  /*c480*/  FMUL.FTZ R17, R133, R157 ;  /* 0x0000009d85117220 */ /* 0x000fe40000410000 */
[C---:B------:R-:W-:Y:S01]  /*c490*/  FMUL.FTZ R109, R135.reuse, R109 ;  /* 0x0000006d876d7220 */ /* 0x040fe20000410000 */
[----:B------:R-:W1:Y:S01]  /*c4a0*/  MUFU.EX2 R211, R3 ;  /* 0x0000000300d37308 */ /* 0x000e620000000800 */
[C---:B------:R-:W-:Y:S02]  /*c4b0*/  FMUL.FTZ R120, R135.reuse, R120 ;  /* 0x0000007887787220 */ /* 0x040fe40000410000 */
[C---:B------:R-:W-:Y:S01]  /*c4c0*/  FMUL.FTZ R121, R135.reuse, R121 ;  /* 0x0000007987797220 */ /* 0x040fe20000410000 */
[----:B----4-:R-:W-:Y:S01]  /*c4d0*/  LDSM.16.MT88.4 R20, [R182+0x1800] ;  /* 0x00180000b614783b */ /* 0x010fe20000004200 */
[C---:B------:R-:W-:Y:S02]  /*c4e0*/  FMUL.FTZ R124, R135.reuse, R124 ;  /* 0x0000007c877c7220 */ /* 0x040fe40000410000 */
[C---:B------:R-:W-:Y:S02]  /*c4f0*/  FMUL.FTZ R125, R135.reuse, R125 ;  /* 0x0000007d877d7220 */ /* 0x040fe40000410000 */
[C---:B------:R-:W-:Y:S01]  /*c500*/  FMUL.FTZ R56, R135.reuse, R56 ;  /* 0x0000003887387220 */ /* 0x040fe20000410000 */
[----:B------:R-:W-:Y:S01]  /*c510*/  MUFU.EX2 R172, R25 ;  /* 0x0000001900ac7308 */ /* 0x000fe20000000800 */
[C---:B------:R-:W-:Y:S02]  /*c520*/  FMUL.FTZ R57, R135.reuse, R57 ;  /* 0x0000003987397220 */ /* 0x040fe40000410000 */
[----:B------:R-:W-:Y:S01]  /*c530*/  FMUL.FTZ R60, R135, R60 ;  /* 0x0000003c873c7220 */ /* 0x000fe20000410000 */
[----:B-----5:R-:W-:Y:S01]  /*c540*/  F2FP.PACK_AB R140, R203, R168 ;  /* 0x000000a8cb8c723e */ /* 0x020fe200000000ff */
[--C-:B------:R-:W-:Y:S02]  /*c550*/  FFMA.FTZ R2, R6, c[0x0][0x2d0], -R165.reuse ;  /* 0x0000b40006027a23 */ /* 0x100fe400000108a5 */
[----:B------:R-:W-:Y:S02]  /*c560*/  FMUL.FTZ R6, R132, R146 ;  /* 0x0000009284067220 */ /* 0x000fe40000410000 */
[C---:B------:R-:W-:Y:S01]  /*c570*/  FMUL.FTZ R61, R135.reuse, R61 ;  /* 0x0000003d873d7220 */ /* 0x040fe20000410000 */
[----:B------:R4:W5:Y:S01]  /*c580*/  MUFU.EX2 R167, R2 ;  /* 0x0000000200a77308 */ /* 0x0009620000000800 */
[C---:B------:R-:W-:Y:S02]  /*c590*/  FMUL.FTZ R72, R135.reuse, R72 ;  /* 0x0000004887487220 */ /* 0x040fe40000410000 */
[----:B------:R-:W-:Y:S01]  /*c5a0*/  FMUL.FTZ R73, R135, R73 ;  /* 0x0000004987497220 */ /* 0x000fe20000410000 */
[----:B-1----:R-:W-:Y:S01]  /*c5b0*/  F2FP.PACK_AB R142, R211, R205 ;  /* 0x000000cdd38e723e */ /* 0x002fe200000000ff */
[--C-:B------:R-:W-:Y:S02]  /*c5c0*/  FFMA.FTZ R3, R18, c[0x0][0x2d0], -R165.reuse ;  /* 0x0000b40012037a23 */ /* 0x100fe400000108a5 */
[C---:B------:R-:W-:Y:S02]  /*c5d0*/  FMUL.FTZ R18, R132.reuse, R158 ;  /* 0x0000009e84127220 */ /* 0x040fe40000410000 */
[C---:B------:R-:W-:Y:S01]  /*c5e0*/  FMUL.FTZ R76, R135.reuse, R76 ;  /* 0x0000004c874c7220 */ /* 0x040fe20000410000 */
[----:B------:R1:W-:Y:S01]  /*c5f0*/  MUFU.EX2 R204, R3 ;  /* 0x0000000300cc7308 */ /* 0x0003e20000000800 */
[C---:B------:R-:W-:Y:S02]  /*c600*/  FMUL.FTZ R77, R135.reuse, R77 ;  /* 0x0000004d874d7220 */ /* 0x040fe40000410000 */
[C---:B------:R-:W-:Y:S02]  /*c610*/  FMUL.FTZ R83, R132.reuse, R83 ;  /* 0x0000005384537220 */ /* 0x040fe40000410000 */
[C---:B------:R-:W-:Y:S02]  /*c620*/  FMUL.FTZ R86, R132.reuse, R86 ;  /* 0x0000005684567220 */ /* 0x040fe40000410000 */
[----:B------:R-:W-:Y:S02]  /*c630*/  FMUL.FTZ R87, R132, R87 ;  /* 0x0000005784577220 */ /* 0x000fe40000410000 */
[C---:B------:R-:W-:Y:S01]  /*c640*/  FMUL.FTZ R88, R135.reuse, R88 ;  /* 0x0000005887587220 */ /* 0x040fe20000410000 */
[----:B------:R-:W-:Y:S01]  /*c650*/  MUFU.EX2 R173, R34 ;  /* 0x0000002200ad7308 */ /* 0x000fe20000000800 */
[C---:B------:R-:W-:Y:S02]  /*c660*/  FMUL.FTZ R89, R135.reuse, R89 ;  /* 0x0000005987597220 */ /* 0x040fe40000410000 */
[C---:B------:R-:W-:Y:S01]  /*c670*/  FMUL.FTZ R92, R135.reuse, R92 ;  /* 0x0000005c875c7220 */ /* 0x040fe20000410000 */
[----:B----4-:R-:W4:Y:S01]  /*c680*/  SHFL.BFLY PT, R2, R0, 0x1, 0x1f ;  /* 0x0c201f0000027f89 */ /* 0x010f2200000e0000 */
[----:B-----5:R-:W-:Y:S01]  /*c690*/  F2FP.PACK_AB R141, R202, R167 ;  /* 0x000000a7ca8d723e */ /* 0x020fe200000000ff */
[----:B------:R-:W-:Y:S02]  /*c6a0*/  FMUL.FTZ R93, R135, R93 ;  /* 0x0000005d875d7220 */ /* 0x000fe40000410000 */
[C---:B------:R-:W-:Y:S02]  /*c6b0*/  FMUL.FTZ R96, R133.reuse, R96 ;  /* 0x0000006085607220 */ /* 0x040fe40000410000 */
[----:B------:R5:W-:Y:S01]  /*c6c0*/  MUFU.EX2 R174, R35 ;  /* 0x0000002300ae7308 */ /* 0x000be20000000800 */
[----:B------:R-:W-:Y:S02]  /*c6d0*/  FMUL.FTZ R97, R133, R97 ;  /* 0x0000006185617220 */ /* 0x000fe40000410000 */
[----:B------:R-:W-:Y:S02]  /*c6e0*/  FMUL.FTZ R98, R132, R98 ;  /* 0x0000006284627220 */ /* 0x000fe40000410000 */
[--C-:B-1----:R-:W-:Y:S02]  /*c6f0*/  FFMA.FTZ R3, R8, c[0x0][0x2d0], -R164.reuse ;  /* 0x0000b40008037a23 */ /* 0x102fe400000108a4 */
[----:B------:R-:W-:Y:S02]  /*c700*/  FMUL.FTZ R8, R135, R148 ;  /* 0x0000009487087220 */ /* 0x000fe40000410000 */
[----:B------:R-:W-:Y:S01]  /*c710*/  FMUL.FTZ R99, R132, R99 ;  /* 0x0000006384637220 */ /* 0x000fe20000410000 */
[----:B------:R1:W-:Y:S01]  /*c720*/  MUFU.EX2 R199, R3 ;  /* 0x0000000300c77308 */ /* 0x0003e20000000800 */
[C---:B------:R-:W-:Y:S02]  /*c730*/  FMUL.FTZ R84, R133.reuse, R84 ;  /* 0x0000005485547220 */ /* 0x040fe40000410000 */
[----:B------:R-:W-:Y:S02]  /*c740*/  FMUL.FTZ R85, R133, R85 ;  /* 0x0000005585557220 */ /* 0x000fe40000410000 */
[--C-:B------:R-:W-:Y:S01]  /*c750*/  FFMA.FTZ R44, R44, c[0x0][0x2d0], -R164.reuse ;  /* 0x0000b4002c2c7a23 */ /* 0x100fe200000108a4 */
[----:B----4-:R-:W-:Y:S01]  /*c760*/  FMNMX.FTZ R2, R0, R2, !PT ;  /* 0x0000000200027209 */ /* 0x010fe20007810000 */
[--C-:B------:R-:W-:Y:S03]  /*c770*/  FFMA.FTZ R0, R19, c[0x0][0x2d0], -R165.reuse ;  /* 0x0000b40013007a23 */ /* 0x100fe600000108a5 */
[----:B------:R4:W2:Y:S01]  /*c780*/  MUFU.EX2 R171, R24 ;  /* 0x0000001800ab7308 */ /* 0x0008a20000000800 */
[----:B------:R-:W-:Y:S02]  /*c790*/  FMUL.FTZ R19, R132, R159 ;  /* 0x0000009f84137220 */ /* 0x000fe40000410000 */
[----:B------:R-:W-:Y:S07]  /*c7a0*/  LDSM.16.MT88.4 R156, [R181+0x800] ;  /* 0x00080000b59c783b */ /* 0x000fee0000004200 */
[----:B------:R3:W3:Y:S01]  /*c7b0*/  MUFU.EX2 R210, R0 ;  /* 0x0000000000d27308 */ /* 0x0006e20000000800 */
[----:B-----5:R-:W-:Y:S01]  /*c7c0*/  LDSM.16.MT88.4 R32, [R182+0x400] ;  /* 0x00040000b620783b */ /* 0x020fe20000004200 */
[--C-:B-1----:R-:W-:Y:S02]  /*c7d0*/  FFMA.FTZ R3, R9, c[0x0][0x2d0], -R164.reuse ;  /* 0x0000b40009037a23 */ /* 0x102fe400000108a4 */
[----:B------:R-:W-:Y:S06]  /*c7e0*/  FMUL.FTZ R9, R135, R149 ;  /* 0x0000009587097220 */ /* 0x000fec0000410000 */
[----:B------:R1:W-:Y:S01]  /*c7f0*/  MUFU.EX2 R200, R3 ;  /* 0x0000000300c87308 */ /* 0x0003e20000000800 */
[----:B----4-:R-:W-:Y:S01]  /*c800*/  FFMA.FTZ R24, R28, c[0x0][0x2d0], -R164 ;  /* 0x0000b4001c187a23 */ /* 0x010fe200000108a4 */
[----:B--2---:R-:W-:Y:S08]  /*c810*/  F2FP.PACK_AB R28, R172, R171 ;  /* 0x000000abac1c723e */ /* 0x004ff000000000ff */
[----:B------:R-:W-:Y:S01]  /*c820*/  MUFU.EX2 R139, R139 ;  /* 0x0000008b008b7308 */ /* 0x000fe20000000800 */
[----:B---3--:R-:W-:Y:S01]  /*c830*/  FADD.FTZ R0, -R2, R134 ;  /* 0x0000008602007221 */ /* 0x008fe20000010100 */
[----:B------:R-:W-:Y:S01]  /*c840*/  F2FP.PACK_AB R143, R210, R204 ;  /* 0x000000ccd28f723e */ /* 0x000fe200000000ff */
[----:B------:R-:W-:Y:S02]  /*c850*/  FFMA.FTZ R134, R49, c[0x0][0x2d0], -R166 ;  /* 0x0000b40031867a23 */ /* 0x000fe400000108a6 */
[----:B------:R-:W-:Y:S02]  /*c860*/  FMUL.FTZ R0, R0, c[0x0][0x2d0] ;  /* 0x0000b40000007a20 */ /* 0x000fe40000410000 */
[----:B------:R-:W-:Y:S03]  /*c870*/  FFMA.FTZ R49, R38, c[0x0][0x2d0], -R165 ;  /* 0x0000b40026317a23 */ /* 0x000fe600000108a5 */
[----:B------:R-:W-:Y:S01]  /*c880*/  MUFU.EX2 R50, R50 ;  /* 0x0000003200327308 */ /* 0x000fe20000000800 */
[--C-:B-1----:R-:W-:Y:S02]  /*c890*/  FFMA.FTZ R3, R12, c[0x0][0x2d0], -R164.reuse ;  /* 0x0000b4000c037a23 */ /* 0x102fe400000108a4 */
[----:B------:R-:W-:Y:S07]  /*c8a0*/  FMUL.FTZ R12, R135, R152 ;  /* 0x00000098870c7220 */ /* 0x000fee0000410000 */
[----:B------:R1:W-:Y:S10]  /*c8b0*/  MUFU.EX2 R208, R3 ;  /* 0x0000000300d07308 */ /* 0x0003f40000000800 */
[----:B------:R-:W2:Y:S10]  /*c8c0*/  MUFU.EX2 R0, R0 ;  /* 0x0000000000007308 */ /* 0x000eb40000000800 */
[----:B------:R-:W-:Y:S01]  /*c8d0*/  MUFU.EX2 R134, R134 ;  /* 0x0000008600867308 */ /* 0x000fe20000000800 */
[----:B-1----:R-:W-:Y:S02]  /*c8e0*/  FFMA.FTZ R3, R13, c[0x0][0x2d0], -R164 ;  /* 0x0000b4000d037a23 */ /* 0x002fe400000108a4 */
[----:B------:R-:W-:Y:S07]  /*c8f0*/  FMUL.FTZ R13, R135, R153 ;  /* 0x00000099870d7220 */ /* 0x000fee0000410000 */
[----:B------:R1:W3:Y:S01]  /*c900*/  MUFU.EX2 R209, R3 ;  /* 0x0000000300d17308 */ /* 0x0002e20000000800 */
[C---:B--2---:R-:W-:Y:S02]  /*c910*/  FMUL.FTZ R106, R0.reuse, R106 ;  /* 0x0000006a006a7220 */ /* 0x044fe40000410000 */
        /* <DEDUP_REMOVED lines=8> */
[C---:B------:R-:W-:Y:S02]  /*c9a0*/  FMUL.FTZ R58, R0.reuse, R58 ;  /* 0x0000003a003a7220 */ /* 0x040fe40000410000 */
[----:B------:R-:W-:Y:S02]  /*c9b0*/  FMUL.FTZ R59, R0, R59 ;  /* 0x0000003b003b7220 */ /* 0x000fe40000410000 */
[----:B-1----:R-:W-:Y:S01]  /*c9c0*/  FMUL.FTZ R3, R2, c[0x0][0x2d0] ;  /* 0x0000b40002037a20 */ /* 0x002fe20000410000 */
[----:B---3--:R-:W-:Y:S01]  /*c9d0*/  F2FP.PACK_AB R146, R209, R208 ;  /* 0x000000d0d192723e */ /* 0x008fe200000000ff */
[----:B------:R-:W-:Y:S02]  /*c9e0*/  FMUL.FTZ R62, R0, R62 ;  /* 0x0000003e003e7220 */ /* 0x000fe40000410000 */
[--C-:B------:R-:W-:Y:S02]  /*c9f0*/  FFMA.FTZ R4, R10, c[0x0][0x2d0], -R3.reuse ;  /* 0x0000b4000a047a23 */ /* 0x100fe40000010803 */
[C---:B------:R-:W-:Y:S02]  /*ca00*/  FMUL.FTZ R10, R0.reuse, R150 ;  /* 0x00000096000a7220 */ /* 0x040fe40000410000 */
[----:B------:R1:W-:Y:S01]  /*ca10*/  MUFU.EX2 R198, R4 ;  /* 0x0000000400c67308 */ /* 0x0003e20000000800 */
[----:B------:R-:W-:Y:S02]  /*ca20*/  FMUL.FTZ R63, R0, R63 ;  /* 0x0000003f003f7220 */ /* 0x000fe40000410000 */
[--C-:B------:R-:W-:Y:S02]  /*ca30*/  FFMA.FTZ R26, R26, c[0x0][0x2d0], -R3.reuse ;  /* 0x0000b4001a1a7a23 */ /* 0x100fe40000010803 */
[--C-:B------:R-:W-:Y:S02]  /*ca40*/  FFMA.FTZ R27, R27, c[0x0][0x2d0], -R3.reuse ;  /* 0x0000b4001b1b7a23 */ /* 0x100fe40000010803 */
        /* <DEDUP_REMOVED lines=8> */
[----:B------:R-:W-:Y:S01]  /*cad0*/  MUFU.EX2 R170, R27 ;  /* 0x0000001b00aa7308 */ /* 0x000fe20000000800 */
[----:B------:R-:W-:Y:S02]  /*cae0*/  FMUL.FTZ R95, R0, R95 ;  /* 0x0000005f005f7220 */ /* 0x000fe40000410000 */
[--C-:B------:R-:W-:Y:S02]  /*caf0*/  FFMA.FTZ R42, R42, c[0x0][0x2d0], -R3.reuse ;  /* 0x0000b4002a2a7a23 */ /* 0x100fe40000010803 */
[--C-:B-1----:R-:W-:Y:S02]  /*cb00*/  FFMA.FTZ R4, R11, c[0x0][0x2d0], -R3.reuse ;  /* 0x0000b4000b047a23 */ /* 0x102fe40000010803 */
[----:B------:R-:W-:Y:S02]  /*cb10*/  FMUL.FTZ R11, R0, R151 ;  /* 0x00000097000b7220 */ /* 0x000fe40000410000 */
[----:B------:R-:W1:Y:S01]  /*cb20*/  LDSM.16.MT88.4 R148, [R182] ;  /* 0x00000000b694783b */ /* 0x000e620000004200 */
[----:B------:R2:W3:Y:S01]  /*cb30*/  MUFU.EX2 R201, R4 ;  /* 0x0000000400c97308 */ /* 0x0004e20000000800 */
[--C-:B------:R-:W-:Y:S02]  /*cb40*/  FFMA.FTZ R43, R43, c[0x0][0x2d0], -R3.reuse ;  /* 0x0000b4002b2b7a23 */ /* 0x100fe40000010803 */
[--C-:B------:R-:W-:Y:S07]  /*cb50*/  FFMA.FTZ R46, R46, c[0x0][0x2d0], -R3.reuse ;  /* 0x0000b4002e2e7a23 */ /* 0x100fee0000010803 */
[----:B------:R-:W-:Y:S10]  /*cb60*/  MUFU.EX2 R42, R42 ;  /* 0x0000002a002a7308 */ /* 0x000ff40000000800 */
[----:B------:R-:W-:Y:S01]  /*cb70*/  MUFU.EX2 R43, R43 ;  /* 0x0000002b002b7308 */ /* 0x000fe20000000800 */
[--C-:B--2---:R-:W-:Y:S01]  /*cb80*/  FFMA.FTZ R4, R14, c[0x0][0x2d0], -R3.reuse ;  /* 0x0000b4000e047a23 */ /* 0x104fe20000010803 */
[----:B---3--:R-:W-:Y:S01]  /*cb90*/  F2FP.PACK_AB R145, R201, R198 ;  /* 0x000000c6c991723e */ /* 0x008fe200000000ff */
[C---:B------:R-:W-:Y:S07]  /*cba0*/  FMUL.FTZ R14, R0.reuse, R154 ;  /* 0x0000009a000e7220 */ /* 0x040fee0000410000 */
[----:B------:R2:W3:Y:S02]  /*cbb0*/  MUFU.EX2 R206, R4 ;  /* 0x0000000400ce7308 */ /* 0x0004e40000000800 */
[--C-:B--2---:R-:W-:Y:S02]  /*cbc0*/  FFMA.FTZ R4, R15, c[0x0][0x2d0], -R3.reuse ;  /* 0x0000b4000f047a23 */ /* 0x104fe40000010803 */
[C---:B------:R-:W-:Y:S06]  /*cbd0*/  FMUL.FTZ R15, R0.reuse, R155 ;  /* 0x0000009b000f7220 */ /* 0x040fec0000410000 */
[----:B------:R2:W4:Y:S01]  /*cbe0*/  MUFU.EX2 R207, R4 ;  /* 0x0000000400cf7308 */ /* 0x0005220000000800 */
[----:B------:R-:W-:Y:S04]  /*cbf0*/  FFMA.FTZ R0, R0, R213, R198 ;  /* 0x000000d500007223 */ /* 0x000fe800000100c6 */
[----:B------:R-:W-:Y:S04]  /*cc00*/  FADD.FTZ R0, R201, R0 ;  /* 0x00000000c9007221 */ /* 0x000fe80000010000 */
[----:B---3--:R-:W-:Y:S02]  /*cc10*/  FADD.FTZ R0, R206, R0 ;  /* 0x00000000ce007221 */ /* 0x008fe40000010000 */
[C---:B--2---:R-:W-:Y:S01]  /*cc20*/  FMUL.FTZ R4, R133.reuse, R144 ;  /* 0x0000009085047220 */ /* 0x044fe20000410000 */
[----:B------:R-:W-:Y:S01]  /*cc30*/  F2FP.PACK_AB R144, R200, R199 ;  /* 0x000000c7c890723e */ /* 0x000fe200000000ff */
[----:B------:R-:W-:Y:S01]  /*cc40*/  FFMA.FTZ R133, R133, R247, R168 ;  /* 0x000000f785857223 */ /* 0x000fe200000100a8 */
[C---:B----4-:R-:W-:Y:S01]  /*cc50*/  F2FP.PACK_AB R147, R207.reuse, R206 ;  /* 0x000000cecf93723e */ /* 0x050fe200000000ff */
[----:B------:R-:W-:Y:S03]  /*cc60*/  FADD.FTZ R0, R207, R0 ;  /* 0x00000000cf007221 */ /* 0x000fe60000010000 */
[-C--:B------:R-:W-:Y:S08]  /*cc70*/  HMMA.16816.F32 R4, R140, R160.reuse, R4 ;  /* 0x000000a08c04723c */ /* 0x080ff00000001804 */
[C---:B------:R-:W-:Y:S08]  /*cc80*/  HMMA.16816.F32 R8, R144.reuse, R160, R8 ;  /* 0x000000a09008723c */ /* 0x040ff00000001808 */
[-C--:B------:R-:W-:Y:S08]  /*cc90*/  HMMA.16816.F32 R12, R144, R162.reuse, R12 ;  /* 0x000000a2900c723c */ /* 0x080ff0000000180c */
[C---:B------:R-:W-:Y:S01]  /*cca0*/  HMMA.16816.F32 R16, R140.reuse, R162, R16 ;  /* 0x000000a28c10723c */ /* 0x040fe20000001810 */
[----:B------:R2:W-:Y:S07]  /*ccb0*/  MUFU.EX2 R162, R24 ;  /* 0x0000001800a27308 */ /* 0x0005ee0000000800 */
[-C--:B-1----:R-:W-:Y:S08]  /*ccc0*/  HMMA.16816.F32 R100, R140, R148.reuse, R100 ;  /* 0x000000948c64723c */ /* 0x082ff00000001864 */
[C---:B------:R-:W-:Y:S08]  /*ccd0*/  HMMA.16816.F32 R104, R144.reuse, R148, R104 ;  /* 0x000000949068723c */ /* 0x040ff00000001868 */
[-C--:B------:R-:W-:Y:S01]  /*cce0*/  HMMA.16816.F32 R108, R144, R150.reuse, R108 ;  /* 0x00000096906c723c */ /* 0x080fe2000000186c */
[----:B--2---:R-:W-:Y:S07]  /*ccf0*/  LDSM.16.MT88.4 R24, [R181+0x400] ;  /* 0x00040000b518783b */ /* 0x004fee0000004200 */
        /* <DEDUP_REMOVED lines=15> */
[C---:B------:R-:W-:Y:S08]  /*cdf0*/  HMMA.16816.F32 R80, R140.reuse, R150, R80 ;  /* 0x000000968c50723c */ /* 0x040ff00000001850 */
[-C--:B------:R-:W-:Y:S08]  /*ce00*/  HMMA.16816.F32 R84, R140, R20.reuse, R84 ;  /* 0x000000148c54723c */ /* 0x080ff00000001854 */
[C---:B------:R-:W-:Y:S07]  /*ce10*/  HMMA.16816.F32 R88, R144.reuse, R20, R88 ;  /* 0x000000149058723c */ /* 0x040fee0000001858 */
[----:B------:R-:W-:Y:S01]  /*ce20*/  FFMA.FTZ R20, R29, c[0x0][0x2d0], -R164 ;  /* 0x0000b4001d147a23 */ /* 0x000fe200000108a4 */
[-C--:B------:R-:W-:Y:S03]  /*ce30*/  HMMA.16816.F32 R92, R144, R22.reuse, R92 ;  /* 0x00000016905c723c */ /* 0x080fe6000000185c */
[----:B------:R1:W2:Y:S01]  /*ce40*/  MUFU.EX2 R163, R20 ;  /* 0x0000001400a37308 */ /* 0x0002a20000000800 */
[--C-:B------:R-:W-:Y:S01]  /*ce50*/  FFMA.FTZ R21, R31, c[0x0][0x2d0], -R3.reuse ;  /* 0x0000b4001f157a23 */ /* 0x100fe20000010803 */
[----:B------:R-:W-:Y:S02]  /*ce60*/  F2FP.PACK_AB R29, R170, R169 ;  /* 0x000000a9aa1d723e */ /* 0x000fe400000000ff */
[--C-:B------:R-:W-:Y:S01]  /*ce70*/  FFMA.FTZ R145, R36, c[0x0][0x2d0], -R166.reuse ;  /* 0x0000b40024917a23 */ /* 0x100fe200000108a6 */
[----:B------:R-:W-:Y:S04]  /*ce80*/  HMMA.16816.F32 R96, R140, R22, R96 ;  /* 0x000000168c60723c */ /* 0x000fe80000001860 */
[----:B------:R-:W-:Y:S01]  /*ce90*/  FFMA.FTZ R144, R37, c[0x0][0x2d0], -R166 ;  /* 0x0000b40025907a23 */ /* 0x000fe200000108a6 */
[----:B------:R3:W-:Y:S01]  /*cea0*/  MUFU.EX2 R160, R21 ;  /* 0x0000001500a07308 */ /* 0x0007e20000000800 */
[----:B------:R-:W4:Y:S01]  /*ceb0*/  LDSM.16.MT88.4 R36, [R181+0x1000] ;  /* 0x00100000b524783b */ /* 0x000f220000004200 */
[----:B------:R-:W-:Y:S02]  /*cec0*/  F2FP.PACK_AB R22, R175, R176 ;  /* 0x000000b0af16723e */ /* 0x000fe400000000ff */
[----:B------:R-:W-:Y:S06]  /*ced0*/  F2FP.PACK_AB R23, R174, R173 ;  /* 0x000000adae17723e */ /* 0x000fec00000000ff */
[----:B------:R-:W-:Y:S01]  /*cee0*/  MUFU.EX2 R142, R144 ;  /* 0x00000090008e7308 */ /* 0x000fe20000000800 */
[--C-:B-1----:R-:W-:Y:S01]  /*cef0*/  FFMA.FTZ R20, R30, c[0x0][0x2d0], -R3.reuse ;  /* 0x0000b4001e147a23 */ /* 0x102fe20000010803 */
[----:B--2---:R-:W-:Y:S01]  /*cf00*/  F2FP.PACK_AB R30, R163, R162 ;  /* 0x000000a2a31e723e */ /* 0x004fe200000000ff */
[----:B------:R-:W-:Y:S02]  /*cf10*/  FFMA.FTZ R3, R47, c[0x0][0x2d0], -R3 ;  /* 0x0000b4002f037a23 */ /* 0x000fe40000010803 */
[----:B------:R-:W-:Y:S05]  /*cf20*/  FFMA.FTZ R47, R132, R246, R167 ;  /* 0x000000f6842f7223 */ /* 0x000fea00000100a7 */
[----:B------:R1:W2:Y:S01]  /*cf30*/  MUFU.EX2 R161, R20 ;  /* 0x0000001400a17308 */ /* 0x0002a20000000800 */
[----:B---3--:R-:W-:Y:S09]  /*cf40*/  F2FP.PACK_AB R21, R177, R178 ;  /* 0x000000b2b115723e */ /* 0x008ff200000000ff */
[----:B------:R-:W-:Y:S10]  /*cf50*/  MUFU.EX2 R132, R145 ;  /* 0x0000009100847308 */ /* 0x000ff40000000800 */
[----:B------:R-:W-:Y:S01]  /*cf60*/  MUFU.EX2 R140, R49 ;  /* 0x00000031008c7308 */ /* 0x000fe20000000800 */
[----:B-1----:R-:W-:Y:S02]  /*cf70*/  F2FP.PACK_AB R20, R197, R179 ;  /* 0x000000b3c514723e */ /* 0x002fe400000000ff */
[----:B--2---:R-:W-:Y:S07]  /*cf80*/  F2FP.PACK_AB R31, R160, R161 ;  /* 0x000000a1a01f723e */ /* 0x004fee00000000ff */
[----:B------:R-:W-:Y:S01]  /*cf90*/  MUFU.EX2 R141, R48 ;  /* 0x00000030008d7308 */ /* 0x000fe20000000800 */
[-C--:B------:R-:W-:Y:S08]  /*cfa0*/  HMMA.16816.F32 R4, R20, R24.reuse, R4 ;  /* 0x000000181404723c */ /* 0x080ff00000001804 */
[C---:B------:R-:W-:Y:S01]  /*cfb0*/  HMMA.16816.F32 R8, R28.reuse, R24, R8 ;  /* 0x000000181c08723c */ /* 0x040fe20000001808 */
[----:B------:R-:W-:Y:S07]  /*cfc0*/  MUFU.EX2 R49, R40 ;  /* 0x0000002800317308 */ /* 0x000fee0000000800 */
[-C--:B------:R-:W-:Y:S03]  /*cfd0*/  HMMA.16816.F32 R12, R28, R26.reuse, R12 ;  /* 0x0000001a1c0c723c */ /* 0x080fe6000000180c */
[----:B------:R-:W-:Y:S05]  /*cfe0*/  MUFU.EX2 R48, R41 ;  /* 0x0000002900307308 */ /* 0x000fea0000000800 */
[C---:B------:R-:W-:Y:S01]  /*cff0*/  HMMA.16816.F32 R16, R20.reuse, R26, R16 ;  /* 0x0000001a1410723c */ /* 0x040fe20000001810 */
[----:B------:R-:W1:Y:S04]  /*d000*/  LDSM.16.MT88.4 R24, [R182+0x1000] ;  /* 0x00100000b618783b */ /* 0x000e680000004200 */
[----:B------:R-:W-:Y:S03]  /*d010*/  MUFU.EX2 R41, R45 ;  /* 0x0000002d00297308 */ /* 0x000fe60000000800 */
[-C--:B------:R-:W-:Y:S07]  /*d020*/  HMMA.16816.F32 R100, R20, R32.reuse, R100 ;  /* 0x000000201464723c */ /* 0x080fee0000001864 */
[----:B------:R-:W2:Y:S01]  /*d030*/  MUFU.EX2 R40, R44 ;  /* 0x0000002c00287308 */ /* 0x000ea20000000800 */
[C---:B------:R-:W-:Y:S08]  /*d040*/  HMMA.16816.F32 R104, R28.reuse, R32, R104 ;  /* 0x000000201c68723c */ /* 0x040ff00000001868 */
[-C--:B------:R-:W-:Y:S08]  /*d050*/  HMMA.16816.F32 R108, R28, R34.reuse, R108 ;  /* 0x000000221c6c723c */ /* 0x080ff0000000186c */
[C---:B------:R-:W-:Y:S01]  /*d060*/  HMMA.16816.F32 R112, R20.reuse, R34, R112 ;  /* 0x000000221470723c */ /* 0x040fe20000001870 */
[----:B------:R-:W3:Y:S07]  /*d070*/  LDSM.16.MT88.4 R32, [R181+0x1c00] ;  /* 0x001c0000b520783b */ /* 0x000eee0000004200 */
[-C--:B----4-:R-:W-:Y:S08]  /*d080*/  HMMA.16816.F32 R116, R20, R36.reuse, R116 ;  /* 0x000000241474723c */ /* 0x090ff00000001874 */
[C---:B------:R-:W-:Y:S08]  /*d090*/  HMMA.16816.F32 R120, R28.reuse, R36, R120 ;  /* 0x000000241c78723c */ /* 0x040ff00000001878 */
[-C--:B------:R-:W-:Y:S08]  /*d0a0*/  HMMA.16816.F32 R124, R28, R38.reuse, R124 ;  /* 0x000000261c7c723c */ /* 0x080ff0000000187c */
[C---:B------:R-:W-:Y:S01]  /*d0b0*/  HMMA.16816.F32 R128, R20.reuse, R38, R128 ;  /* 0x000000261480723c */ /* 0x040fe20000001880 */
[----:B------:R-:W4:Y:S07]  /*d0c0*/  LDSM.16.MT88.4 R36, [R182+0x1c00] ;  /* 0x001c0000b624783b */ /* 0x000f2e0000004200 */
[-C--:B-1----:R-:W-:Y:S08]  /*d0d0*/  HMMA.16816.F32 R52, R20, R24.reuse, R52 ;  /* 0x000000181434723c */ /* 0x082ff00000001834 */
[C---:B------:R-:W-:Y:S07]  /*d0e0*/  HMMA.16816.F32 R56, R28.reuse, R24, R56 ;  /* 0x000000181c38723c */ /* 0x040fee0000001838 */
[----:B------:R-:W-:Y:S01]  /*d0f0*/  FADD.FTZ R25, R203, R133 ;  /* 0x00000085cb197221 */ /* 0x000fe20000010000 */
[-C--:B------:R-:W-:Y:S04]  /*d100*/  HMMA.16816.F32 R60, R28, R26.reuse, R60 ;  /* 0x0000001a1c3c723c */ /* 0x080fe8000000183c */
[----:B------:R-:W-:Y:S04]  /*d110*/  FADD.FTZ R24, R202, R47 ;  /* 0x0000002fca187221 */ /* 0x000fe80000010000 */
[C---:B------:R-:W-:Y:S07]  /*d120*/  HMMA.16816.F32 R64, R20.reuse, R26, R64 ;  /* 0x0000001a1440723c */ /* 0x040fee0000001840 */
[----:B--2---:R-:W-:Y:S01]  /*d130*/  F2FP.PACK_AB R26, R41, R40 ;  /* 0x00000028291a723e */ /* 0x004fe200000000ff */
[-C--:B---3--:R-:W-:Y:S08]  /*d140*/  HMMA.16816.F32 R68, R20, R32.reuse, R68 ;  /* 0x000000201444723c */ /* 0x088ff00000001844 */
[C---:B------:R-:W-:Y:S07]  /*d150*/  HMMA.16816.F32 R72, R28.reuse, R32, R72 ;  /* 0x000000201c48723c */ /* 0x040fee0000001848 */
[----:B------:R-:W-:Y:S01]  /*d160*/  FADD.FTZ R32, R204, R24 ;  /* 0x00000018cc207221 */ /* 0x000fe20000010000 */
[-C--:B------:R-:W-:Y:S04]  /*d170*/  HMMA.16816.F32 R76, R28, R34.reuse, R76 ;  /* 0x000000221c4c723c */ /* 0x080fe8000000184c */
[----:B------:R-:W-:Y:S04]  /*d180*/  F2FP.PACK_AB R24, R48, R49 ;  /* 0x000000313018723e */ /* 0x000fe800000000ff */
[C---:B------:R-:W-:Y:S01]  /*d190*/  HMMA.16816.F32 R80, R20.reuse, R34, R80 ;  /* 0x000000221450723c */ /* 0x040fe20000001850 */
[----:B------:R1:W-:Y:S07]  /*d1a0*/  MUFU.EX2 R34, R3 ;  /* 0x0000000300227308 */ /* 0x0003ee0000000800 */
[-C--:B----4-:R-:W-:Y:S03]  /*d1b0*/  HMMA.16816.F32 R84, R20, R36.reuse, R84 ;  /* 0x000000241454723c */ /* 0x090fe60000001854 */
[----:B------:R-:W2:Y:S05]  /*d1c0*/  MUFU.EX2 R35, R46 ;  /* 0x0000002e00237308 */ /* 0x000eaa0000000800 */
[C---:B------:R-:W-:Y:S08]  /*d1d0*/  HMMA.16816.F32 R88, R28.reuse, R36, R88 ;  /* 0x000000241c58723c */ /* 0x040ff00000001858 */
[-C--:B------:R-:W-:Y:S01]  /*d1e0*/  HMMA.16816.F32 R92, R28, R38.reuse, R92 ;  /* 0x000000261c5c723c */ /* 0x080fe2000000185c */
[----:B------:R-:W-:Y:S03]  /*d1f0*/  LDSM.16.MT88.4 R28, [R182+0x1400] ;  /* 0x00140000b61c783b */ /* 0x000fe60000004200 */
[----:B-1----:R-:W-:Y:S04]  /*d200*/  FFMA.FTZ R3, R135, R214, R199 ;  /* 0x000000d687037223 */ /* 0x002fe800000100c7 */
[----:B------:R-:W-:Y:S04]  /*d210*/  HMMA.16816.F32 R96, R20, R38, R96 ;  /* 0x000000261460723c */ /* 0x000fe80000001860 */
[----:B--2---:R-:W-:Y:S01]  /*d220*/  F2FP.PACK_AB R27, R34, R35 ;  /* 0x00000023221b723e */ /* 0x004fe200000000ff */
[----:B------:R-:W-:Y:S02]  /*d230*/  FADD.FTZ R33, R200, R3 ;  /* 0x00000003c8217221 */ /* 0x000fe40000010000 */
[----:B------:R-:W-:Y:S01]  /*d240*/  F2FP.PACK_AB R20, R142, R132 ;  /* 0x000000848e14723e */ /* 0x000fe200000000ff */
[----:B------:R-:W-:Y:S01]  /*d250*/  FADD.FTZ R3, R205, R25 ;  /* 0x00000019cd037221 */ /* 0x000fe20000010000 */
[----:B------:R-:W-:Y:S03]  /*d260*/  F2FP.PACK_AB R21, R141, R140 ;  /* 0x0000008c8d15723e */ /* 0x000fe600000000ff */
[----:B------:R-:W-:Y:S01]  /*d270*/  F2FP.PACK_AB R22, R134, R139 ;  /* 0x0000008b8616723e */ /* 0x000fe200000000ff */
[----:B------:R-:W-:Y:S01]  /*d280*/  FADD.FTZ R3, R211, R3 ;  /* 0x00000003d3037221 */ /* 0x000fe20000010000 */
[----:B------:R-:W-:Y:S02]  /*d290*/  F2FP.PACK_AB R23, R51, R50 ;  /* 0x000000323317723e */ /* 0x000fe400000000ff */
[----:B------:R-:W-:Y:S01]  /*d2a0*/  F2FP.PACK_AB R25, R43, R42 ;  /* 0x0000002a2b19723e */ /* 0x000fe200000000ff */
[----:B------:R-:W-:Y:S04]  /*d2b0*/  FADD.FTZ R3, R179, R3 ;  /* 0x00000003b3037221 */ /* 0x000fe80000010000 */
[-C--:B------:R-:W-:Y:S01]  /*d2c0*/  HMMA.16816.F32 R144, R20, R156.reuse, R4 ;  /* 0x0000009c1490723c */ /* 0x080fe20000001804 */
[----:B------:R-:W1:Y:S02]  /*d2d0*/  LDSM.16.MT88.4 R4, [R182+0x800] ;  /* 0x00080000b604783b */ /* 0x000e640000004200 */
[----:B------:R-:W-:Y:S05]  /*d2e0*/  FADD.FTZ R3, R197, R3 ;  /* 0x00000003c5037221 */ /* 0x000fea0000010000 */
[C---:B------:R-:W-:Y:S01]  /*d2f0*/  HMMA.16816.F32 R148, R24.reuse, R156, R8 ;  /* 0x0000009c1894723c */ /* 0x040fe20000001808 */
[----:B------:R-:W2:Y:S07]  /*d300*/  LDSM.16.MT88.4 R8, [R181+0x1400] ;  /* 0x00140000b508783b */ /* 0x000eae0000004200 */
[-C--:B------:R-:W-:Y:S01]  /*d310*/  HMMA.16816.F32 R152, R24, R158.reuse, R12 ;  /* 0x0000009e1898723c */ /* 0x080fe2000000180c */
[----:B------:R-:W3:Y:S07]  /*d320*/  LDSM.16.MT88.4 R12, [R181+0x2000] ;  /* 0x00200000b50c783b */ /* 0x000eee0000004200 */
[C---:B------:R-:W-:Y:S01]  /*d330*/  HMMA.16816.F32 R156, R20.reuse, R158, R16 ;  /* 0x0000009e149c723c */ /* 0x040fe20000001810 */
[----:B------:R-:W4:Y:S07]  /*d340*/  LDSM.16.MT88.4 R16, [R182+0x2000] ;  /* 0x00200000b610783b */ /* 0x000f2e0000004200 */
[-C--:B-1----:R-:W-:Y:S08]  /*d350*/  HMMA.16816.F32 R100, R20, R4.reuse, R100 ;  /* 0x000000041464723c */ /* 0x082ff00000001864 */
[C---:B------:R-:W-:Y:S07]  /*d360*/  HMMA.16816.F32 R104, R24.reuse, R4, R104 ;  /* 0x000000041868723c */ /* 0x040fee0000001868 */
[----:B------:R-:W-:Y:S01]  /*d370*/  FADD.FTZ R4, R169, R0 ;  /* 0x00000000a9047221 */ /* 0x000fe20000010000 */
[-C--:B------:R-:W-:Y:S04]  /*d380*/  HMMA.16816.F32 R108, R24, R6.reuse, R108 ;  /* 0x00000006186c723c */ /* 0x080fe8000000186c */
[----:B------:R-:W-:Y:S04]  /*d390*/  FADD.FTZ R5, R210, R32 ;  /* 0x00000020d2057221 */ /* 0x000fe80000010000 */
[C---:B------:R-:W-:Y:S04]  /*d3a0*/  HMMA.16816.F32 R112, R20.reuse, R6, R112 ;  /* 0x000000061470723c */ /* 0x040fe80000001870 */
[----:B------:R-:W-:Y:S03]  /*d3b0*/  FADD.FTZ R5, R178, R5 ;  /* 0x00000005b2057221 */ /* 0x000fe60000010000 */
[----:B------:R-:W-:Y:S01]  /*d3c0*/  FADD.FTZ R7, R170, R4 ;  /* 0x00000004aa077221 */ /* 0x000fe20000010000 */
[-C--:B--2---:R-:W-:Y:S04]  /*d3d0*/  HMMA.16816.F32 R116, R20, R8.reuse, R116 ;  /* 0x000000081474723c */ /* 0x084fe80000001874 */
[----:B------:R-:W-:Y:S02]  /*d3e0*/  FADD.FTZ R0, R177, R5 ;  /* 0x00000005b1007221 */ /* 0x000fe40000010000 */
[----:B------:R-:W-:Y:S02]  /*d3f0*/  FADD.FTZ R5, R176, R3 ;  /* 0x00000003b0057221 */ /* 0x000fe40000010000 */
[C---:B------:R-:W-:Y:S04]  /*d400*/  HMMA.16816.F32 R120, R24.reuse, R8, R120 ;  /* 0x000000081878723c */ /* 0x040fe80000001878 */
[----:B------:R-:W-:Y:S02]  /*d410*/  FADD.FTZ R3, R161, R7 ;  /* 0x00000007a1037221 */ /* 0x000fe40000010000 */
[----:B------:R-:W-:Y:S02]  /*d420*/  FADD.FTZ R6, R208, R33 ;  /* 0x00000021d0067221 */ /* 0x000fe40000010000 */
[-C--:B------:R-:W-:Y:S04]  /*d430*/  HMMA.16816.F32 R124, R24, R10.reuse, R124 ;  /* 0x0000000a187c723c */ /* 0x080fe8000000187c */
[----:B------:R-:W-:Y:S04]  /*d440*/  FADD.FTZ R6, R209, R6 ;  /* 0x00000006d1067221 */ /* 0x000fe80000010000 */
[C---:B------:R-:W-:Y:S04]  /*d450*/  HMMA.16816.F32 R128, R20.reuse, R10, R128 ;  /* 0x0000000a1480723c */ /* 0x040fe80000001880 */
[----:B------:R-:W-:Y:S04]  /*d460*/  FADD.FTZ R6, R171, R6 ;  /* 0x00000006ab067221 */ /* 0x000fe80000010000 */
        /* <DEDUP_REMOVED lines=23> */
[----:B------:R-:W-:Y:S01]  /*d5e0*/  FADD.FTZ R247, R134, R6 ;  /* 0x0000000686f77221 */ /* 0x000fe20000010000 */
[----:B------:R-:W-:Y:S01]  /*d5f0*/  MOV R134, R2 ;  /* 0x0000000200867202 */ /* 0x000fe20000000f00 */
        /* <DEDUP_REMOVED lines=9> */
[----:B------:R-:W-:Y:S01]  /*d690*/  HMMA.16816.F32 R96, R20, R18, R96 ;  /* 0x000000121460723c */ /* 0x000fe20000001860 */
[----:B------:R1:W-:Y:S03]  /*d6a0*/  STL [R1], R3 ;  /* 0x0000000301007387 */ /* 0x0003e60000100800 */
[----:B------:R-:W-:Y:S01]  /*d6b0*/  FADD.FTZ R246, R51, R4 ;  /* 0x0000000433f67221 */ /* 0x000fe20000010000 */
[----:B------:R1:W-:Y:S03]  /*d6c0*/  STL [R1+0x4], R0 ;  /* 0x0000040001007387 */ /* 0x0003e60000100800 */
[----:B------:R-:W-:-:S05]  /*d6d0*/  @P0 BRA `(.L_x_554) ;  /* 0xffffd5a000000947 */ /* 0x000fca000383ffff */
.L_x_549:
[----:B-1----:R-:W2:Y:S02]  /*d6e0*/  LDL R0, [R1+0x8] ;  /* 0x0000080001007983 */ /* 0x002ea40000100800 */
[----:B--2---:R-:W-:-:S13]  /*d6f0*/  ISETP.GE.AND P0, PT, R196, R0, PT ;  /* 0x00000000c400720c */ /* 0x004fda0003f06270 */
[----:B------:R-:W-:Y:S05]  /*d700*/  @!P0 BRA `(.L_x_555) ;  /* 0x00003be000008947 */ /* 0x000fea0003800000 */
[----:B------:R-:W-:Y:S01]  /*d710*/  IMAD.MOV.U32 R133, RZ, RZ, R137 ;  /* 0x000000ffff857224 */ /* 0x000fe200078e0089 */
[----:B------:R-:W-:Y:S01]  /*d720*/  MOV R139, R134 ;  /* 0x00000086008b7202 */ /* 0x000fe20000000f00 */
[----:B------:R-:W-:Y:S01]  /*d730*/  IMAD.MOV.U32 R132, RZ, RZ, R138 ;  /* 0x000000ffff847224 */ /* 0x000fe200078e008a */
[----:B------:R-:W-:Y:S02]  /*d740*/  MOV R135, R136 ;  /* 0x0000008800877202 */ /* 0x000fe40000000f00 */
.L_x_574:
[----:B------:R-:W-:Y:S04]  /*d750*/  DEPBAR.LE SB0, 0x0 ;  /* 0x000080000000791a */ /* 0x000fe80000000000 */
[----:B------:R-:W-:Y:S01]  /*d760*/  WARPSYNC 0xffffffff ;  /* 0xffffffff00007948 */ /* 0x000fe20003800000 */
[----:B------:R-:W-:Y:S01]  /*d770*/  BAR.SYNC.DEFER_BLOCKING 0x0 ;  /* 0x0000000000007b1d */ /* 0x000fe20000010000 */
[----:B------:R-:W-:Y:S01]  /*d780*/  SHF.R.S32.HI R0, RZ, 0x1f, R196 ;  /* 0x0000001fff007819 */ /* 0x000fe200000114c4 */
[----:B-1----:R-:W-:Y:S01]  /*d790*/  IMAD.WIDE.U32 R2, R196, c[0x0][0x208], RZ ;  /* 0x00008200c4027a25 */ /* 0x002fe200078e00ff */
[C---:B------:R-:W-:Y:S02]  /*d7a0*/  LOP3.LUT P5, RZ, R194.reuse, 0x100, RZ, 0xc0, !PT ;  /* 0x00000100c2ff7812 */ /* 0x040fe400078ac0ff */
[----:B------:R-:W-:Y:S01]  /*d7b0*/  LOP3.LUT P4, RZ, R194, 0x80, RZ, 0xc0, !PT ;  /* 0x00000080c2ff7812 */ /* 0x000fe2000788c0ff */
[----:B------:R-:W-:Y:S01]  /*d7c0*/  IMAD R0, R0, c[0x0][0x208], RZ ;  /* 0x0000820000007a24 */ /* 0x000fe200078e02ff */
[----:B------:R-:W-:Y:S03]  /*d7d0*/  LOP3.LUT P3, RZ, R194, 0x40, RZ, 0xc0, !PT ;  /* 0x00000040c2ff7812 */ /* 0x000fe6000786c0ff */
[----:B------:R-:W-:Y:S04]  /*d7e0*/  IMAD R0, R196, c[0x0][0x20c], R0 ;  /* 0x00008300c4007a24 */ /* 0x000fe800078e0200 */
[----:B------:R-:W-:Y:S02]  /*d7f0*/  IMAD.IADD R8, R3, 0x1, R0 ;  /* 0x0000000103087824 */ /* 0x000fe400078e0200 */
[----:B------:R-:W-:Y:S04]  /*d800*/  IMAD.WIDE.U32 R2, R2, 0x30, RZ ;  /* 0x0000003002027825 */ /* 0x000fe800078e00ff */
[----:B------:R-:W-:Y:S01]  /*d810*/  IMAD R12, R8, 0x30, RZ ;  /* 0x00000030080c7824 */ /* 0x000fe200078e02ff */
[----:B------:R-:W-:Y:S03]  /*d820*/  LDSM.16.M88.4 R48, [R183] ;  /* 0x00000000b730783b */ /* 0x000fe60000000200 */
[----:B------:R-:W-:Y:S01]  /*d830*/  IMAD.IADD R3, R3, 0x1, R12 ;  /* 0x0000000103037824 */ /* 0x000fe200078e020c */
[----:B------:R-:W-:Y:S02]  /*d840*/  BSSY B0, `(.L_x_556) ;  /* 0x00000a9000007945 */ /* 0x000fe40003800000 */
[----:B------:R-:W1:Y:S06]  /*d850*/  LDSM.16.M88.4 R16, [R180] ;  /* 0x00000000b410783b */ /* 0x000e6c0000000200 */
[----:B------:R-:W2:Y:S06]  /*d860*/  LDSM.16.M88.4 R44, [R183+0x1000] ;  /* 0x00100000b72c783b */ /* 0x000eac0000000200 */
[----:B------:R-:W3:Y:S06]  /*d870*/  S2R R136, SR_TID.X ;  /* 0x0000000000887919 */ /* 0x000eec0000002100 */
[----:B------:R-:W4:Y:S06]  /*d880*/  LDSM.16.M88.4 R32, [R180+0x400] ;  /* 0x00040000b420783b */ /* 0x000f2c0000000200 */
[----:B------:R-:W5:Y:S06]  /*d890*/  LDL R231, [R1+0x8] ;  /* 0x0000080001e77983 */ /* 0x000f6c0000100800 */
[----:B------:R-:W4:Y:S06]  /*d8a0*/  LDSM.16.M88.4 R140, [R180+0x800] ;  /* 0x00080000b48c783b */ /* 0x000f2c0000000200 */
[----:B------:R-:W-:Y:S01]  /*d8b0*/  LDSM.16.M88.4 R160, [R184] ;  /* 0x00000000b8a0783b */ /* 0x000fe20000000200 */
[-C--:B-1----:R-:W-:Y:S05]  /*d8c0*/  HMMA.16816.F32 R4, R48, R16.reuse, RZ ;  /* 0x000000103004723c */ /* 0x082fea00000018ff */
[----:B------:R-:W1:Y:S01]  /*d8d0*/  LDSM.16.M88.4 R164, [R185] ;  /* 0x00000000b9a4783b */ /* 0x000e620000000200 */
[----:B---3--:R-:W-:Y:S02]  /*d8e0*/  ISETP.GT.AND P1, PT, R136, 0x3f, PT ;  /* 0x0000003f8800780c */ /* 0x008fe40003f24270 */
[C---:B--2---:R-:W-:Y:S03]  /*d8f0*/  HMMA.16816.F32 R8, R44.reuse, R16, RZ ;  /* 0x000000102c08723c */ /* 0x044fe600000018ff */
[----:B------:R-:W2:Y:S06]  /*d900*/  LDSM.16.M88.4 R168, [R184+0x1000] ;  /* 0x00100000b8a8783b */ /* 0x000eac0000000200 */
[----:B------:R-:W3:Y:S01]  /*d910*/  LDSM.16.M88.4 R172, [R193] ;  /* 0x00000000c1ac783b */ /* 0x000ee20000000200 */
[-C--:B------:R-:W-:Y:S02]  /*d920*/  HMMA.16816.F32 R12, R44, R18.reuse, RZ ;  /* 0x000000122c0c723c */ /* 0x080fe400000018ff */
[----:B------:R-:W-:Y:S02]  /*d930*/  @!P1 IMAD.MOV.U32 R0, RZ, RZ, c[0x0][0x208] ;  /* 0x00008200ff009624 */ /* 0x000fe400078e00ff */
[----:B------:R-:W-:Y:S01]  /*d940*/  @!P1 IMAD.MOV.U32 R16, RZ, RZ, c[0x0][0x20c] ;  /* 0x00008300ff109624 */ /* 0x000fe200078e00ff */
[----:B------:R-:W1:Y:S02]  /*d950*/  LDSM.16.M88.4 R176, [R192] ;  /* 0x00000000c0b0783b */ /* 0x000e640000000200 */
[CC--:B------:R-:W-:Y:S05]  /*d960*/  @!P1 LEA R24, P0, R0.reuse, R2.reuse, 0x5 ;  /* 0x0000000200189211 */ /* 0x0c0fea00078028ff */
[----:B------:R-:W-:Y:S02]  /*d970*/  @!P1 LEA.HI.X R28, R0, R3, R16, 0x5, P0 ;  /* 0x00000003001c9211 */ /* 0x000fe400000f2c10 */
[C---:B------:R-:W-:Y:S02]  /*d980*/  HMMA.16816.F32 R16, R48.reuse, R18, RZ ;  /* 0x000000123010723c */ /* 0x040fe400000018ff */
[----:B------:R-:W-:Y:S05]  /*d990*/  IADD3 R2, P0, R220, R2, RZ ;  /* 0x00000002dc027210 */ /* 0x000fea0007f1e0ff */
[--C-:B------:R-:W-:Y:S01]  /*d9a0*/  IMAD.X R3, R3, 0x1, R222.reuse, P0 ;  /* 0x0000000103037824 */ /* 0x100fe200000e06de */
[-C--:B----4-:R-:W-:Y:S01]  /*d9b0*/  HMMA.16816.F32 R20, R48, R32.reuse, RZ ;  /* 0x000000203014723c */ /* 0x090fe200000018ff */
[C---:B------:R-:W-:Y:S04]  /*d9c0*/  LEA R36, P0, R2.reuse, c[0x0][0x1f8], 0x1 ;  /* 0x00007e0002247a11 */ /* 0x040fe800078008ff */
[----:B------:R-:W-:Y:S02]  /*d9d0*/  LEA.HI.X R37, R2, c[0x0][0x1fc], R3, 0x1, P0 ;  /* 0x00007f0002257a11 */ /* 0x000fe400000f0c03 */
[----:B------:R-:W-:Y:S02]  /*d9e0*/  @!P1 IADD3 R0, P0, R24, R220, RZ ;  /* 0x000000dc18009210 */ /* 0x000fe40007f1e0ff */
[C---:B------:R-:W-:Y:S01]  /*d9f0*/  HMMA.16816.F32 R24, R44.reuse, R32, RZ ;  /* 0x000000202c18723c */ /* 0x040fe200000018ff */
[----:B------:R-:W-:Y:S01]  /*da00*/  @!PT LDS RZ, [RZ] ;  /* 0x00000000fffff984 */ /* 0x000fe20000000800 */
[----:B------:R-:W-:Y:S01]  /*da10*/  @!PT LDS RZ, [RZ] ;  /* 0x00000000fffff984 */ /* 0x000fe20000000800 */
[----:B------:R-:W-:Y:S01]  /*da20*/  @!PT LDS RZ, [RZ] ;  /* 0x00000000fffff984 */ /* 0x000fe20000000800 */
[----:B------:R4:W-:Y:S02]  /*da30*/  LDGSTS.E.BYPASS.LTC128B.128 [R195+0x1880], [R36.64], !P5 ;  /* 0x0188000024c37fae */ /* 0x0009e4000e901d46 */
[----:B------:R-:W-:Y:S01]  /*da40*/  @!P1 IMAD.X R3, R28, 0x1, R222, P0 ;  /* 0x000000011c039824 */ /* 0x000fe200000e06de */
[C---:B------:R-:W-:Y:S03]  /*da50*/  @!P1 LEA R2, P0, R0.reuse, c[0x0][0x1f8], 0x1 ;  /* 0x00007e0000029a11 */ /* 0x040fe600078008ff */
[----:B------:R4:W-:Y:S01]  /*da60*/  LDGSTS.E.BYPASS.LTC128B.128 [R195+0x2480], [R36.64+0x40], !P4 ;  /* 0x0248004024c37fae */ /* 0x0009e2000e101d46 */
[-C--:B------:R-:W-:Y:S01]  /*da70*/  HMMA.16816.F32 R28, R44, R34.reuse, RZ ;  /* 0x000000222c1c723c */ /* 0x080fe200000018ff */
[----:B------:R-:W-:Y:S04]  /*da80*/  @!P1 LEA.HI.X R3, R0, c[0x0][0x1fc], R3, 0x1, P0 ;  /* 0x00007f0000039a11 */ /* 0x000fe800000f0c03 */
[----:B------:R4:W-:Y:S03]  /*da90*/  LDGSTS.E.BYPASS.LTC128B.128 [R195+0x3080], [R36.64+0x80], !P3 ;  /* 0x0308008024c37fae */ /* 0x0009e6000d901d46 */
[C---:B------:R-:W-:Y:S03]  /*daa0*/  HMMA.16816.F32 R32, R48.reuse, R34, RZ ;  /* 0x000000223020723c */ /* 0x040fe600000018ff */
[----:B------:R1:W-:Y:S06]  /*dab0*/  @!P1 LDGSTS.E.BYPASS.LTC128B.128 [R195+0x2080], [R2.64], !P5 ;  /* 0x0208000002c39fae */ /* 0x0003ec000e901d46 */
[----:B------:R1:W-:Y:S06]  /*dac0*/  @!P1 LDGSTS.E.BYPASS.LTC128B.128 [R195+0x2c80], [R2.64+0x40], !P4 ;  /* 0x02c8004002c39fae */ /* 0x0003ec000e101d46 */
[----:B------:R1:W-:Y:S06]  /*dad0*/  @!P1 LDGSTS.E.BYPASS.LTC128B.128 [R195+0x3880], [R2.64+0x80], !P3 ;  /* 0x0388008002c39fae */ /* 0x0003ec000d901d46 */
[----:B------:R-:W0:Y:S01]  /*dae0*/  LDGDEPBAR ;  /* 0x00000000000079af */ /* 0x000e220000000000 */
[-C--:B----4-:R-:W-:Y:S08]  /*daf0*/  HMMA.16816.F32 R36, R48, R140.reuse, RZ ;  /* 0x0000008c3024723c */ /* 0x090ff000000018ff */
[C---:B------:R-:W-:Y:S08]  /*db00*/  HMMA.16816.F32 R40, R44.reuse, R140, RZ ;  /* 0x0000008c2c28723c */ /* 0x040ff000000018ff */
[-C--:B------:R-:W-:Y:S08]  /*db10*/  HMMA.16816.F32 R44, R44, R142.reuse, RZ ;  /* 0x0000008e2c2c723c */ /* 0x080ff000000018ff */
[----:B------:R-:W-:Y:S01]  /*db20*/  HMMA.16816.F32 R48, R48, R142, RZ ;  /* 0x0000008e3030723c */ /* 0x000fe200000018ff */
[----:B------:R-:W-:Y:S07]  /*db30*/  LDSM.16.M88.4 R140, [R183+0x2000] ;  /* 0x00200000b78c783b */ /* 0x000fee0000000200 */
[-C--:B-1----:R-:W-:Y:S08]  /*db40*/  HMMA.16816.F32 R4, R160, R164.reuse, R4 ;  /* 0x000000a4a004723c */ /* 0x082ff00000001804 */
[C---:B--2---:R-:W-:Y:S08]  /*db50*/  HMMA.16816.F32 R8, R168.reuse, R164, R8 ;  /* 0x000000a4a808723c */ /* 0x044ff00000001808 */
[-C--:B------:R-:W-:Y:S08]  /*db60*/  HMMA.16816.F32 R12, R168, R166.reuse, R12 ;  /* 0x000000a6a80c723c */ /* 0x080ff0000000180c */
[C---:B------:R-:W-:Y:S01]  /*db70*/  HMMA.16816.F32 R16, R160.reuse, R166, R16 ;  /* 0x000000a6a010723c */ /* 0x040fe20000001810 */
[----:B------:R-:W1:Y:S07]  /*db80*/  LDSM.16.M88.4 R164, [R180+0xc00] ;  /* 0x000c0000b4a4783b */ /* 0x000e6e0000000200 */
[-C--:B---3--:R-:W-:Y:S08]  /*db90*/  HMMA.16816.F32 R20, R160, R172.reuse, R20 ;  /* 0x000000aca014723c */ /* 0x088ff00000001814 */
        /* <DEDUP_REMOVED lines=17> */
[-C--:B------:R-:W-:Y:S03]  /*dcb0*/  HMMA.16816.F32 R28, R168, R162.reuse, R28 ;  /* 0x000000a2a81c723c */ /* 0x080fe6000000181c */
[----:B-----5:R-:W-:Y:S05]  /*dcc0*/  ISETP.GT.AND P0, PT, R196, R231, PT ;  /* 0x000000e7c400720c */ /* 0x020fea0003f04270 */
        /* <DEDUP_REMOVED lines=63> */
[----:B------:R-:W-:Y:S04]  /*e0c0*/  SHF.R.S32.HI R134, RZ, 0x2, R134 ;  /* 0x00000002ff867819 */ /* 0x000fe80000011486 */
[----:B------:R-:W-:Y:S01]  /*e0d0*/  IADD3 R136, -R134, 0x30, RZ ;  /* 0x0000003086887810 */ /* 0x000fe20007ffe1ff */
[----:B------:R-:W-:Y:S02]  /*e0e0*/  IMAD R134, R2, c[0x0][0x1e0], RZ ;  /* 0x0000780002867a24 */ /* 0x000fe400078e02ff */
[----:B------:R-:W-:Y:S01]  /*e0f0*/  IMAD.WIDE.U32 R2, R0, c[0x0][0x1e0], RZ ;  /* 0x0000780000027a25 */ /* 0x000fe200078e00ff */
[----:B------:R-:W-:Y:S03]  /*e100*/  ISETP.GE.AND P0, PT, R136, 0x21, PT ;  /* 0x000000218800780c */ /* 0x000fe60003f06270 */
[----:B------:R-:W-:Y:S04]  /*e110*/  IMAD R0, R0, c[0x0][0x1e4], R134 ;  /* 0x0000790000007a24 */ /* 0x000fe800078e0286 */
[----:B------:R-:W-:Y:S02]  /*e120*/  IMAD.IADD R0, R3, 0x1, R0 ;  /* 0x0000000103007824 */ /* 0x000fe400078e0200 */
[----:B------:R-:W-:Y:S04]  /*e130*/  IMAD.WIDE.U32 R2, R2, 0x30, RZ ;  /* 0x0000003002027825 */ /* 0x000fe800078e00ff */
[----:B------:R-:W-:Y:S02]  /*e140*/  @P0 IMAD.MOV.U32 R134, RZ, RZ, c[0x0][0x1e0] ;  /* 0x00007800ff860624 */ /* 0x000fe400078e00ff */
[----:B------:R-:W-:Y:S02]  /*e150*/  IMAD R0, R0, 0x30, RZ ;  /* 0x0000003000007824 */ /* 0x000fe400078e02ff */
        /* <DEDUP_REMOVED lines=23> */
.L_x_557:
[----:B------:R-:W-:Y:S05]  /*e2d0*/  BSYNC B0 ;  /* 0x0000000000007941 */ /* 0x000fea0003800000 */
.L_x_556:
        /* <DEDUP_REMOVED lines=34> */
.L_x_560:
[----:B------:R-:W-:Y:S04]  /*e500*/  MOV R134, c[0x0][0x32c] ;  /* 0x0000cb0000867a02 */ /* 0x000fe80000000f00 */
[----:B------:R-:W-:Y:S11]  /*e510*/  ISETP.NE.AND P0, PT, R134, 0x1, PT ;  /* 0x000000018600780c */ /* 0x000ff60003f05270 */
[----:B------:R-:W-:Y:S02]  /*e520*/  @!UPT UIADD3 URZ, URZ, URZ, URZ ;  /* 0x0000003f3f3ff290 */ /* 0x000fe4000fffe03f */
[----:B------:R-:W-:Y:S05]  /*e530*/  @P0 IMAD.HI.U32 R134, R2, c[0x0][0x330], RZ ;  /* 0x0000cc0002860a27 */ /* 0x000fea00078e00ff */
[----:B------:R-:W-:Y:S02]  /*e540*/  @P0 SHF.R.U32.HI R2, RZ, c[0x0][0x334], R134 ;  /* 0x0000cd00ff020a19 */ /* 0x000fe40000011686 */
.L_x_561:
[----:B------:R-:W-:Y:S05]  /*e550*/  BSYNC B0 ;  /* 0x0000000000007941 */ /* 0x000fea0003800000 */
.L_x_559:
[----:B------:R-:W-:Y:S04]  /*e560*/  IMAD.IADD R134, R3, 0x1, -R235 ;  /* 0x0000000103867824 */ /* 0x000fe800078e0aeb */
[----:B------:R-:W-:Y:S05]  /*e570*/  IMAD R2, R2, c[0x0][0x32c], R134 ;  /* 0x0000cb0002027a24 */ /* 0x000fea00078e0286 */
[----:B------:R-:W-:Y:S02]  /*e580*/  IADD3 R134, R2, c[0x0][0x32c], RZ ;  /* 0x0000cb0002867a10 */ /* 0x000fe40007ffe0ff */
[----:B------:R-:W-:Y:S02]  /*e590*/  IMNMX R0, R0, R2, !PT ;  /* 0x0000000200007217 */ /* 0x000fe40007800200 */
[----:B------:R-:W-:Y:S02]  /*e5a0*/  IMNMX R138, R138, R134, PT ;  /* 0x000000868a8a7217 */ /* 0x000fe40003800200 */
.L_x_558:
        /* <DEDUP_REMOVED lines=17> */
.L_x_564:
[----:B------:R-:W-:Y:S04]  /*e6c0*/  MOV R136, c[0x0][0x32c] ;  /* 0x0000cb0000887a02 */ /* 0x000fe80000000f00 */
[----:B------:R-:W-:Y:S11]  /*e6d0*/  ISETP.NE.AND P0, PT, R136, 0x1, PT ;  /* 0x000000018800780c */ /* 0x000ff60003f05270 */
[----:B------:R-:W-:Y:S02]  /*e6e0*/  @!UPT UIADD3 URZ, URZ, URZ, URZ ;  /* 0x0000003f3f3ff290 */ /* 0x000fe4000fffe03f */
[----:B------:R-:W-:Y:S05]  /*e6f0*/  @P0 IMAD.HI.U32 R136, R2, c[0x0][0x330], RZ ;  /* 0x0000cc0002880a27 */ /* 0x000fea00078e00ff */
[----:B------:R-:W-:Y:S02]  /*e700*/  @P0 SHF.R.U32.HI R2, RZ, c[0x0][0x334], R136 ;  /* 0x0000cd00ff020a19 */ /* 0x000fe40000011688 */
.L_x_565:
[----:B------:R-:W-:Y:S05]  /*e710*/  BSYNC B0 ;  /* 0x0000000000007941 */ /* 0x000fea0003800000 */
.L_x_563:
[----:B------:R-:W-:Y:S04]  /*e720*/  IMAD.IADD R136, R3, 0x1, -R235 ;  /* 0x0000000103887824 */ /* 0x000fe800078e0aeb */
[----:B------:R-:W-:Y:S05]  /*e730*/  IMAD R2, R2, c[0x0][0x32c], R136 ;  /* 0x0000cb0002027a24 */ /* 0x000fea00078e0288 */
[----:B------:R-:W-:Y:S02]  /*e740*/  IADD3 R136, R2, c[0x0][0x32c], RZ ;  /* 0x0000cb0002887a10 */ /* 0x000fe40007ffe0ff */
[----:B------:R-:W-:Y:S02]  /*e750*/  IMNMX R134, R134, R2, !PT ;  /* 0x0000000286867217 */ /* 0x000fe40007800200 */
[----:B------:R-:W-:Y:S02]  /*e760*/  IMNMX R137, R137, R136, PT ;  /* 0x0000008889897217 */ /* 0x000fe40003800200 */
.L_x_562:
        /* <DEDUP_REMOVED lines=17> */
.L_x_568:
[----:B------:R-:W-:Y:S04]  /*e880*/  MOV R160, c[0x0][0x32c] ;  /* 0x0000cb0000a07a02 */ /* 0x000fe80000000f00 */
[----:B------:R-:W-:Y:S11]  /*e890*/  ISETP.NE.AND P0, PT, R160, 0x1, PT ;  /* 0x00000001a000780c */ /* 0x000ff60003f05270 */
[----:B------:R-:W-:Y:S02]  /*e8a0*/  @!UPT UIADD3 URZ, URZ, URZ, URZ ;  /* 0x0000003f3f3ff290 */ /* 0x000fe4000fffe03f */
[----:B------:R-:W-:Y:S05]  /*e8b0*/  @P0 IMAD.HI.U32 R160, R140, c[0x0][0x330], RZ ;  /* 0x0000cc008ca00a27 */ /* 0x000fea00078e00ff */
[----:B------:R-:W-:Y:S02]  /*e8c0*/  @P0 SHF.R.U32.HI R140, RZ, c[0x0][0x334], R160 ;  /* 0x0000cd00ff8c0a19 */ /* 0x000fe400000116a0 */
.L_x_569:
[----:B------:R-:W-:Y:S05]  /*e8d0*/  BSYNC B0 ;  /* 0x0000000000007941 */ /* 0x000fea0003800000 */
.L_x_567:
[----:B------:R-:W-:Y:S04]  /*e8e0*/  IMAD.IADD R160, R3, 0x1, -R235 ;  /* 0x0000000103a07824 */ /* 0x000fe800078e0aeb */
[----:B------:R-:W-:Y:S05]  /*e8f0*/  IMAD R140, R140, c[0x0][0x32c], R160 ;  /* 0x0000cb008c8c7a24 */ /* 0x000fea00078e02a0 */
[----:B------:R-:W-:Y:S02]  /*e900*/  IADD3 R160, R140, c[0x0][0x32c], RZ ;  /* 0x0000cb008ca07a10 */ /* 0x000fe40007ffe0ff */
[----:B------:R-:W-:Y:S02]  /*e910*/  IMNMX R2, R2, R140, !PT ;  /* 0x0000008c02027217 */ /* 0x000fe40007800200 */
[----:B------:R-:W-:Y:S02]  /*e920*/  IMNMX R136, R136, R160, PT ;  /* 0x000000a088887217 */ /* 0x000fe40003800200 */
.L_x_566:
        /* <DEDUP_REMOVED lines=157> */
.L_x_572:
[----:B------:R-:W-:Y:S04]  /*f300*/  MOV R5, c[0x0][0x32c] ;  /* 0x0000cb0000057a02 */ /* 0x000fe80000000f00 */
[----:B------:R-:W-:Y:S11]  /*f310*/  ISETP.NE.AND P0, PT, R5, 0x1, PT ;  /* 0x000000010500780c */ /* 0x000ff60003f05270 */
[----:B------:R-:W-:Y:S02]  /*f320*/  @!UPT UIADD3 URZ, URZ, URZ, URZ ;  /* 0x0000003f3f3ff290 */ /* 0x000fe4000fffe03f */
[----:B------:R-:W-:Y:S05]  /*f330*/  @P0 IMAD.HI.U32 R5, R4, c[0x0][0x330], RZ ;  /* 0x0000cc0004050a27 */ /* 0x000fea00078e00ff */
[----:B------:R-:W-:Y:S02]  /*f340*/  @P0 SHF.R.U32.HI R4, RZ, c[0x0][0x334], R5 ;  /* 0x0000cd00ff040a19 */ /* 0x000fe40000011605 */
.L_x_573:
[----:B------:R-:W-:Y:S05]  /*f350*/  BSYNC B0 ;  /* 0x0000000000007941 */ /* 0x000fea0003800000 */
.L_x_571:
[----:B------:R-:W-:Y:S04]  /*f360*/  IMAD.IADD R3, R3, 0x1, -R235 ;  /* 0x0000000103037824 */ /* 0x000fe800078e0aeb */
[----:B------:R-:W-:Y:S05]  /*f370*/  IMAD R3, R4, c[0x0][0x32c], R3 ;  /* 0x0000cb0004037a24 */ /* 0x000fea00078e0203 */
[----:B------:R-:W-:Y:S02]  /*f380*/  IADD3 R4, R3, c[0x0][0x32c], RZ ;  /* 0x0000cb0003047a10 */ /* 0x000fe40007ffe0ff */
[----:B------:R-:W-:Y:S02]  /*f390*/  IMNMX R0, R0, R3, !PT ;  /* 0x0000000300007217 */ /* 0x000fe40007800200 */
[----:B------:R-:W-:Y:S02]  /*f3a0*/  IMNMX R2, R2, R4, PT ;  /* 0x0000000402027217 */ /* 0x000fe40003800200 */
.L_x_570:
[----:B------:R-:W-:Y:S01]  /*f3b0*/  ISETP.GT.AND P0, PT, R0, RZ, !P2 ;  /* 0x000000ff0000720c */ /* 0x000fe20005704270 */
[----:B------:R-:W2:Y:S01]  /*f3c0*/  LDL.LU R232, [R1] ;  /* 0x0000000001e87983 */ /* 0x000ea20000300800 */
        /* <DEDUP_REMOVED lines=48> */
[----:B------:R-:W-:Y:S01]  /*f6d0*/  ISETP.GT.AND P0, PT, R0, 0x20, !P5 ;  /* 0x000000200000780c */ /* 0x000fe20006f04270 */
[----:B------:R-:W-:Y:S01]  /*f6e0*/  LDSM.16.MT88.4 R28, [R181] ;  /* 0x00000000b51c783b */ /* 0x000fe20000004200 */
        /* <DEDUP_REMOVED lines=18> */
[----:B------:R-:W3:Y:S01]  /*f810*/  SHFL.BFLY PT, R7, R4, 0x2, 0x1f ;  /* 0x0c401f0004077f89 */ /* 0x000ee200000e0000 */
[----:B------:R-:W-:Y:S02]  /*f820*/  ISETP.GT.AND P0, PT, R0, 0x29, !P6 ;  /* 0x000000290000780c */ /* 0x000fe40007704270 */
[----:B------:R-:W-:Y:S02]  /*f830*/  FMNMX.FTZ R5, R48, R5, !PT ;  /* 0x0000000530057209 */ /* 0x000fe40007810000 */
[----:B------:R-:W-:Y:S02]  /*f840*/  ISETP.LT.OR P0, PT, R2, 0x2a, P0 ;  /* 0x0000002a0200780c */ /* 0x000fe40000701670 */
[----:B------:R-:W-:Y:S02]  /*f850*/  FMNMX.FTZ R5, R39, R5, !PT ;  /* 0x0000000527057209 */ /* 0x000fe40007810000 */
[----:B------:R-:W-:Y:S02]  /*f860*/  FSEL R21, R47, -INF , !P0 ;  /* 0xff8000002f157808 */ /* 0x000fe40004000000 */
[----:B------:R-:W-:Y:S04]  /*f870*/  FMNMX.FTZ R5, R38, R5, !PT ;  /* 0x0000000526057209 */ /* 0x000fe80007810000 */
[----:B------:R-:W-:Y:S04]  /*f880*/  FMNMX.FTZ R5, R50, R5, !PT ;  /* 0x0000000532057209 */ /* 0x000fe80007810000 */
[----:B------:R-:W-:Y:S04]  /*f890*/  FMNMX.FTZ R5, R174, R5, !PT ;  /* 0x00000005ae057209 */ /* 0x000fe80007810000 */
[----:B------:R-:W-:Y:S04]  /*f8a0*/  FMNMX.FTZ R0, R173, R5, !PT ;  /* 0x00000005ad007209 */ /* 0x000fe80007810000 */
[----:B------:R-:W-:Y:S04]  /*f8b0*/  FMNMX.FTZ R2, R178, R0, !PT ;  /* 0x00000000b2027209 */ /* 0x000fe80007810000 */
[----:B------:R-:W-:Y:S02]  /*f8c0*/  FMNMX.FTZ R2, R179, R2, !PT ;  /* 0x00000002b3027209 */ /* 0x000fe40007810000 */
[----:B-1----:R-:W-:Y:S02]  /*f8d0*/  FMNMX.FTZ R3, R3, R6, !PT ;  /* 0x0000000603037209 */ /* 0x002fe40007810000 */
[----:B---3--:R-:W-:Y:S03]  /*f8e0*/  FMNMX.FTZ R0, R4, R7, !PT ;  /* 0x0000000704007209 */ /* 0x008fe60007810000 */
[----:B------:R-:W1:Y:S08]  /*f8f0*/  SHFL.BFLY PT, R6, R3, 0x1, 0x1f ;  /* 0x0c201f0003067f89 */ /* 0x000e7000000e0000 */
[----:B------:R-:W3:Y:S01]  /*f900*/  SHFL.BFLY PT, R5, R0, 0x1, 0x1f ;  /* 0x0c201f0000057f89 */ /* 0x000ee200000e0000 */
[----:B-1----:R-:W-:Y:S07]  /*f910*/  FMNMX.FTZ R138, R3, R6, !PT ;  /* 0x00000006038a7209 */ /* 0x002fee0007810000 */
[----:B------:R-:W1:Y:S01]  /*f920*/  SHFL.BFLY PT, R6, R2, 0x2, 0x1f ;  /* 0x0c401f0002067f89 */ /* 0x000e6200000e0000 */
[C---:B------:R-:W-:Y:S01]  /*f930*/  FSETP.NEU.FTZ.AND P0, PT, R138.reuse, -INF , PT ;  /* 0xff8000008a00780b */ /* 0x040fe20003f1d000 */
[----:B------:R-:W-:Y:S01]  /*f940*/  FMUL.FTZ R3, R138, c[0x0][0x2d0] ;  /* 0x0000b4008a037a20 */ /* 0x000fe20000410000 */
[----:B---3--:R-:W-:Y:S04]  /*f950*/  FMNMX.FTZ R137, R0, R5, !PT ;  /* 0x0000000500897209 */ /* 0x008fe80007810000 */
[----:B------:R-:W-:Y:S05]  /*f960*/  FSEL R23, R3, RZ, P0 ;  /* 0x000000ff03177208 */ /* 0x000fea0000000000 */
[--C-:B------:R-:W-:Y:S02]  /*f970*/  FFMA.FTZ R3, R16, c[0x0][0x2d0], -R23.reuse ;  /* 0x0000b40010037a23 */ /* 0x100fe40000010817 */
[--C-:B------:R-:W-:Y:S02]  /*f980*/  FFMA.FTZ R4, R17, c[0x0][0x2d0], -R23.reuse ;  /* 0x0000b40011047a23 */ /* 0x100fe40000010817 */
[----:B------:R3:W-:Y:S01]  /*f990*/  MUFU.EX2 R225, R3 ;  /* 0x0000000300e17308 */ /* 0x0007e20000000800 */
[--C-:B------:R-:W-:Y:S02]  /*f9a0*/  FFMA.FTZ R36, R164, c[0x0][0x2d0], -R23.reuse ;  /* 0x0000b400a4247a23 */ /* 0x100fe40000010817 */
[--C-:B------:R-:W-:Y:S02]  /*f9b0*/  FFMA.FTZ R46, R197, c[0x0][0x2d0], -R23.reuse ;  /* 0x0000b400c52e7a23 */ /* 0x100fe40000010817 */
[--C-:B------:R-:W-:Y:S01]  /*f9c0*/  FFMA.FTZ R47, R177, c[0x0][0x2d0], -R23.reuse ;  /* 0x0000b400b12f7a23 */ /* 0x100fe20000010817 */
[----:B-1----:R-:W-:Y:S04]  /*f9d0*/  FMNMX.FTZ R2, R2, R6, !PT ;  /* 0x0000000602027209 */ /* 0x002fe80007810000 */
[----:B------:R1:W4:Y:S10]  /*f9e0*/  MUFU.EX2 R227, R4 ;  /* 0x0000000400e37308 */ /* 0x0003340000000800 */
[----:B------:R5:W-:Y:S01]  /*f9f0*/  MUFU.EX2 R210, R36 ;  /* 0x0000002400d27308 */ /* 0x000be20000000800 */
[----:B---3--:R-:W-:Y:S04]  /*fa00*/  FMNMX.FTZ R3, R10, R139, !PT ;  /* 0x0000008b0a037209 */ /* 0x008fe80007810000 */
[----:B------:R-:W-:Y:S04]  /*fa10*/  FMNMX.FTZ R3, R11, R3, !PT ;  /* 0x000000030b037209 */ /* 0x000fe80007810000 */
[----:B------:R-:W-:Y:S01]  /*fa20*/  FMNMX.FTZ R3, R9, R3, !PT ;  /* 0x0000000309037209 */ /* 0x000fe20007810000 */
[--C-:B-1----:R-:W-:Y:S01]  /*fa30*/  FFMA.FTZ R4, R140, c[0x0][0x2d0], -R23.reuse ;  /* 0x0000b4008c047a23 */ /* 0x102fe20000010817 */
[----:B----4-:R-:W-:Y:S02]  /*fa40*/  F2FP.PACK_AB R24, R227, R225 ;  /* 0x000000e1e318723e */ /* 0x010fe400000000ff */
[----:B------:R-:W-:Y:S01]  /*fa50*/  FMNMX.FTZ R0, R15, R3, !PT ;  /* 0x000000030f007209 */ /* 0x000fe20007810000 */
[----:B------:R1:W-:Y:S01]  /*fa60*/  MUFU.EX2 R226, R4 ;  /* 0x0000000400e27308 */ /* 0x0003e20000000800 */
[----:B------:R-:W-:Y:S02]  /*fa70*/  FSEL R3, R138, RZ, P0 ;  /* 0x000000ff8a037208 */ /* 0x000fe40000000000 */
[----:B------:R-:W-:Y:S01]  /*fa80*/  FMNMX.FTZ R5, R37, R0, !PT ;  /* 0x0000000025057209 */ /* 0x000fe20007810000 */
[C---:B------:R-:W-:Y:S01]  /*fa90*/  FMUL.FTZ R0, R137.reuse, c[0x0][0x2d0] ;  /* 0x0000b40089007a20 */ /* 0x040fe20000410000 */
[----:B------:R-:W-:Y:S01]  /*faa0*/  FSETP.NEU.FTZ.AND P0, PT, R137, -INF , PT ;  /* 0xff8000008900780b */ /* 0x000fe20003f1d000 */
[--C-:B-----5:R-:W-:Y:S01]  /*fab0*/  FFMA.FTZ R36, R163, c[0x0][0x2d0], -R23.reuse ;  /* 0x0000b400a3247a23 */ /* 0x120fe20000010817 */
[----:B------:R-:W-:Y:S02]  /*fac0*/  FMNMX.FTZ R6, R44, R5, !PT ;  /* 0x000000052c067209 */ /* 0x000fe40007810000 */
[----:B------:R-:W-:Y:S01]  /*fad0*/  FSEL R22, R0, RZ, P0 ;  /* 0x000000ff00167208 */ /* 0x000fe20000000000 */
[----:B------:R-:W3:Y:S01]  /*fae0*/  SHFL.BFLY PT, R5, R2, 0x1, 0x1f ;  /* 0x0c201f0002057f89 */ /* 0x000ee200000e0000 */
[----:B------:R4:W-:Y:S03]  /*faf0*/  MUFU.EX2 R211, R36 ;  /* 0x0000002400d37308 */ /* 0x0009e60000000800 */
[--C-:B------:R-:W-:Y:S02]  /*fb00*/  FFMA.FTZ R0, R18, c[0x0][0x2d0], -R22.reuse ;  /* 0x0000b40012007a23 */ /* 0x100fe40000010816 */
[--C-:B------:R-:W-:Y:S02]  /*fb10*/  FFMA.FTZ R43, R198, c[0x0][0x2d0], -R22.reuse ;  /* 0x0000b400c62b7a23 */ /* 0x100fe40000010816 */
[--C-:B------:R-:W-:Y:S03]  /*fb20*/  FFMA.FTZ R42, R175, c[0x0][0x2d0], -R22.reuse ;  /* 0x0000b400af2a7a23 */ /* 0x100fe60000010816 */
[----:B------:R5:W-:Y:S01]  /*fb30*/  MUFU.EX2 R214, R0 ;  /* 0x0000000000d67308 */ /* 0x000be20000000800 */
[--C-:B-1----:R-:W-:Y:S09]  /*fb40*/  FFMA.FTZ R4, R160, c[0x0][0x2d0], -R23.reuse ;  /* 0x0000b400a0047a23 */ /* 0x102ff20000010817 */
[----:B------:R1:W1:Y:S01]  /*fb50*/  MUFU.EX2 R230, R4 ;  /* 0x0000000400e67308 */ /* 0x0002620000000800 */
[----:B---3--:R-:W-:Y:S01]  /*fb60*/  FMNMX.FTZ R136, R2, R5, !PT ;  /* 0x0000000502887209 */ /* 0x008fe20007810000 */
[--C-:B----4-:R-:W-:Y:S01]  /*fb70*/  FFMA.FTZ R36, R165, c[0x0][0x2d0], -R22.reuse ;  /* 0x0000b400a5247a23 */ /* 0x110fe20000010816 */
[----:B------:R-:W-:Y:S02]  /*fb80*/  FSEL R5, R137, RZ, P0 ;  /* 0x000000ff89057208 */ /* 0x000fe40000000000 */
[----:B------:R-:W-:Y:S05]  /*fb90*/  FSETP.NEU.FTZ.AND P0, PT, R136, -INF , PT ;  /* 0xff8000008800780b */ /* 0x000fea0003f1d000 */
[----:B------:R3:W-:Y:S01]  /*fba0*/  MUFU.EX2 R209, R36 ;  /* 0x0000002400d17308 */ /* 0x0007e20000000800 */
[--C-:B-----5:R-:W-:Y:S09]  /*fbb0*/  FFMA.FTZ R0, R19, c[0x0][0x2d0], -R22.reuse ;  /* 0x0000b40013007a23 */ /* 0x120ff20000010816 */
[----:B------:R4:W5:Y:S01]  /*fbc0*/  MUFU.EX2 R215, R0 ;  /* 0x0000000000d77308 */ /* 0x0009620000000800 */
[----:B-1----:R-:W-:Y:S01]  /*fbd0*/  FMNMX.FTZ R4, R45, R6, !PT ;  /* 0x000000062d047209 */ /* 0x002fe20007810000 */
[--C-:B------:R-:W-:Y:S01]  /*fbe0*/  FFMA.FTZ R6, R162, c[0x0][0x2d0], -R22.reuse ;  /* 0x0000b400a2067a23 */ /* 0x100fe20000010816 */
[----:B------:R-:W-:Y:S02]  /*fbf0*/  F2FP.PACK_AB R26, R230, R226 ;  /* 0x000000e2e61a723e */ /* 0x000fe400000000ff */
[----:B------:R-:W-:Y:S05]  /*fc00*/  FMNMX.FTZ R4, R49, R4, !PT ;  /* 0x0000000431047209 */ /* 0x000fea0007810000 */
[----:B------:R-:W-:Y:S01]  /*fc10*/  MUFU.EX2 R229, R6 ;  /* 0x0000000600e57308 */ /* 0x000fe20000000800 */
[----:B------:R-:W-:Y:S01]  /*fc20*/  FMNMX.FTZ R4, R141, R4, !PT ;  /* 0x000000048d047209 */ /* 0x000fe20007810000 */
[----:B---3--:R-:W-:Y:S03]  /*fc30*/  FFMA.FTZ R36, R170, c[0x0][0x2d0], -R23 ;  /* 0x0000b400aa247a23 */ /* 0x008fe60000010817 */
[----:B------:R-:W-:Y:S05]  /*fc40*/  FMNMX.FTZ R4, R142, R4, !PT ;  /* 0x000000048e047209 */ /* 0x000fea0007810000 */
[----:B------:R1:W-:Y:S01]  /*fc50*/  MUFU.EX2 R206, R36 ;  /* 0x0000002400ce7308 */ /* 0x0003e20000000800 */
[----:B----4-:R-:W-:Y:S01]  /*fc60*/  FMNMX.FTZ R0, R143, R4, !PT ;  /* 0x000000048f007209 */ /* 0x010fe20007810000 */
[--C-:B------:R-:W-:Y:S01]  /*fc70*/  FFMA.FTZ R4, R161, c[0x0][0x2d0], -R22.reuse ;  /* 0x0000b400a1047a23 */ /* 0x100fe20000010816 */
[----:B-----5:R-:W-:Y:S02]  /*fc80*/  F2FP.PACK_AB R25, R215, R214 ;  /* 0x000000d6d719723e */ /* 0x020fe400000000ff */
[----:B------:R-:W-:Y:S05]  /*fc90*/  FMNMX.FTZ R0, R21, R0, !PT ;  /* 0x0000000015007209 */ /* 0x000fea0007810000 */
[----:B------:R3:W4:Y:S01]  /*fca0*/  MUFU.EX2 R216, R4 ;  /* 0x0000000400d87308 */ /* 0x0007220000000800 */
[----:B------:R-:W5:Y:S09]  /*fcb0*/  SHFL.BFLY PT, R2, R0, 0x2, 0x1f ;  /* 0x0c401f0000027f89 */ /* 0x000f7200000e0000 */
[----:B------:R-:W-:Y:S01]  /*fcc0*/  MUFU.EX2 R164, R43 ;  /* 0x0000002b00a47308 */ /* 0x000fe20000000800 */
[--C-:B-1----:R-:W-:Y:S09]  /*fcd0*/  FFMA.FTZ R36, R169, c[0x0][0x2d0], -R22.reuse ;  /* 0x0000b400a9247a23 */ /* 0x102ff20000010816 */
[----:B------:R1:W-:Y:S01]  /*fce0*/  MUFU.EX2 R204, R36 ;  /* 0x0000002400cc7308 */ /* 0x0003e20000000800 */
[----:B---3--:R-:W-:Y:S01]  /*fcf0*/  FMUL.FTZ R4, R136, c[0x0][0x2d0] ;  /* 0x0000b40088047a20 */ /* 0x008fe20000410000 */
[----:B----4-:R-:W-:Y:S04]  /*fd00*/  F2FP.PACK_AB R27, R229, R216 ;  /* 0x000000d8e51b723e */ /* 0x010fe800000000ff */
[----:B------:R-:W-:Y:S04]  /*fd10*/  FSEL R41, R4, RZ, P0 ;  /* 0x000000ff04297208 */ /* 0x000fe80000000000 */
[----:B------:R-:W-:Y:S01]  /*fd20*/  MUFU.EX2 R165, R46 ;  /* 0x0000002e00a57308 */ /* 0x000fe20000000800 */
[--C-:B------:R-:W-:Y:S09]  /*fd30*/  FFMA.FTZ R4, R8, c[0x0][0x2d0], -R41.reuse ;  /* 0x0000b40008047a23 */ /* 0x100ff20000010829 */
[----:B------:R3:W-:Y:S01]  /*fd40*/  MUFU.EX2 R212, R4 ;  /* 0x0000000400d47308 */ /* 0x0007e20000000800 */
[----:B-1----:R-:W-:Y:S09]  /*fd50*/  FFMA.FTZ R36, R168, c[0x0][0x2d0], -R22 ;  /* 0x0000b400a8247a23 */ /* 0x002ff20000010816 */
[----:B------:R1:W-:Y:S10]  /*fd60*/  MUFU.EX2 R205, R36 ;  /* 0x0000002400cd7308 */ /* 0x0003f40000000800 */
[----:B------:R-:W-:Y:S01]  /*fd70*/  MUFU.EX2 R161, R47 ;  /* 0x0000002f00a17308 */ /* 0x000fe20000000800 */
[--C-:B---3--:R-:W-:Y:S09]  /*fd80*/  FFMA.FTZ R4, R20, c[0x0][0x2d0], -R41.reuse ;  /* 0x0000b40014047a23 */ /* 0x108ff20000010829 */
[----:B------:R5:W3:Y:S01]  /*fd90*/  MUFU.EX2 R213, R4 ;  /* 0x0000000400d57308 */ /* 0x000ae20000000800 */
[--C-:B-1----:R-:W-:Y:S09]  /*fda0*/  FFMA.FTZ R36, R48, c[0x0][0x2d0], -R41.reuse ;  /* 0x0000b40030247a23 */ /* 0x102ff20000010829 */
[----:B------:R1:W-:Y:S01]  /*fdb0*/  MUFU.EX2 R201, R36 ;  /* 0x0000002400c97308 */ /* 0x0003e20000000800 */
[----:B-----5:R-:W-:Y:S01]  /*fdc0*/  FMNMX.FTZ R4, R0, R2, !PT ;  /* 0x0000000200047209 */ /* 0x020fe20007810000 */
[----:B------:R-:W-:Y:S01]  /*fdd0*/  FFMA.FTZ R0, R12, c[0x0][0x2d0], -R41 ;  /* 0x0000b4000c007a23 */ /* 0x000fe20000010829 */
[----:B---3--:R-:W-:Y:S01]  /*fde0*/  F2FP.PACK_AB R32, R213, R212 ;  /* 0x000000d4d520723e */ /* 0x008fe200000000ff */
[----:B------:R-:W-:Y:S06]  /*fdf0*/  FADD.FTZ R2, -R5, R133 ;  /* 0x0000008505027221 */ /* 0x000fec0000010100 */
[----:B------:R3:W-:Y:S01]  /*fe00*/  MUFU.EX2 R224, R0 ;  /* 0x0000000000e07308 */ /* 0x0007e20000000800 */
[----:B------:R-:W4:Y:S01]  /*fe10*/  SHFL.BFLY PT, R6, R4, 0x1, 0x1f ;  /* 0x0c201f0004067f89 */ /* 0x000f2200000e0000 */
[----:B------:R-:W-:Y:S02]  /*fe20*/  FMUL.FTZ R2, R2, c[0x0][0x2d0] ;  /* 0x0000b40002027a20 */ /* 0x000fe40000410000 */
[--C-:B-1----:R-:W-:Y:S06]  /*fe30*/  FFMA.FTZ R36, R39, c[0x0][0x2d0], -R41.reuse ;  /* 0x0000b40027247a23 */ /* 0x102fec0000010829 */
[----:B------:R1:W-:Y:S01]  /*fe40*/  MUFU.EX2 R202, R36 ;  /* 0x0000002400ca7308 */ /* 0x0003e20000000800 */
[--C-:B---3--:R-:W-:Y:S01]  /*fe50*/  FFMA.FTZ R0, R13, c[0x0][0x2d0], -R41.reuse ;  /* 0x0000b4000d007a23 */ /* 0x108fe20000010829 */
[----:B----4-:R-:W-:Y:S08]  /*fe60*/  FMNMX.FTZ R134, R4, R6, !PT ;  /* 0x0000000604867209 */ /* 0x010ff00007810000 */
[----:B------:R3:W4:Y:S01]  /*fe70*/  MUFU.EX2 R228, R0 ;  /* 0x0000000000e47308 */ /* 0x0007220000000800 */
[----:B------:R-:W-:Y:S02]  /*fe80*/  FMUL.FTZ R4, R134, c[0x0][0x2d0] ;  /* 0x0000b40086047a20 */ /* 0x000fe40000410000 */
[--C-:B-1----:R-:W-:Y:S07]  /*fe90*/  FFMA.FTZ R36, R38, c[0x0][0x2d0], -R41.reuse ;  /* 0x0000b40026247a23 */ /* 0x102fee0000010829 */
[----:B------:R1:W-:Y:S01]  /*fea0*/  MUFU.EX2 R203, R36 ;  /* 0x0000002400cb7308 */ /* 0x0003e20000000800 */
[----:B---3--:R-:W-:Y:S01]  /*feb0*/  FADD.FTZ R0, -R3, R132 ;  /* 0x0000008403007221 */ /* 0x008fe20000010100 */
[----:B----4-:R-:W-:Y:S08]  /*fec0*/  F2FP.PACK_AB R34, R228, R224 ;  /* 0x000000e0e422723e */ /* 0x010ff000000000ff */
[----:B------:R-:W3:Y:S01]  /*fed0*/  MUFU.EX2 R3, R2 ;  /* 0x0000000200037308 */ /* 0x000ee20000000800 */
[----:B------:R-:W-:Y:S02]  /*fee0*/  FMUL.FTZ R0, R0, c[0x0][0x2d0] ;  /* 0x0000b40000007a20 */ /* 0x000fe40000410000 */
[----:B-1----:R-:W-:Y:S07]  /*fef0*/  FFMA.FTZ R36, R50, c[0x0][0x2d0], -R41 ;  /* 0x0000b40032247a23 */ /* 0x002fee0000010829 */
[----:B------:R1:W4:Y:S10]  /*ff00*/  MUFU.EX2 R20, R0 ;  /* 0x0000000000147308 */ /* 0x0003340000000800 */
[----:B------:R-:W-:Y:S01]  /*ff10*/  MUFU.EX2 R200, R36 ;  /* 0x0000002400c87308 */ /* 0x000fe20000000800 */
[C---:B---3--:R-:W-:Y:S02]  /*ff20*/  FMUL.FTZ R6, R3.reuse, R146 ;  /* 0x0000009203067220 */ /* 0x048fe40000410000 */
[C---:B------:R-:W-:Y:S02]  /*ff30*/  FMUL.FTZ R7, R3.reuse, R147 ;  /* 0x0000009303077220 */ /* 0x040fe40000410000 */
[C---:B------:R-:W-:Y:S02]  /*ff40*/  FMUL.FTZ R18, R3.reuse, R158 ;  /* 0x0000009e03127220 */ /* 0x040fe40000410000 */
[C---:B------:R-:W-:Y:S02]  /*ff50*/  FMUL.FTZ R19, R3.reuse, R159 ;  /* 0x0000009f03137220 */ /* 0x040fe40000410000 */
[----:B------:R-:W-:Y:S01]  /*ff60*/  FMUL.FTZ R102, R3, R102 ;  /* 0x0000006603667220 */ /* 0x000fe20000410000 */
[----:B-1----:R-:W-:Y:S01]  /*ff70*/  FSEL R0, R136, RZ, P0 ;  /* 0x000000ff88007208 */ /* 0x002fe20000000000 */
[----:B----4-:R-:W-:Y:S01]  /*ff80*/  FMUL.FTZ R16, R20, R156 ;  /* 0x0000009c14107220 */ /* 0x010fe20000410000 */
        /* <DEDUP_REMOVED lines=8> */
[----:B------:R1:W3:Y:S01]  /*10010*/  MUFU.EX2 R2, R0 ;  /* 0x0000000000027308 */ /* 0x0002e20000000800 */
        /* <DEDUP_REMOVED lines=11> */
[----:B------:R-:W5:Y:S01]  /*100d0*/  MUFU.EX2 R223, R4 ;  /* 0x0000000400df7308 */ /* 0x000f620000000800 */
[----:B------:R-:W-:Y:S02]  /*100e0*/  FMUL.FTZ R119, R3, R119 ;  /* 0x0000007703777220 */ /* 0x000fe40000410000 */
[----:B------:R-:W-:Y:S02]  /*100f0*/  FMUL.FTZ R128, R20, R128 ;  /* 0x0000008014807220 */ /* 0x000fe40000410000 */
[--C-:B-1----:R-:W-:Y:S02]  /*10100*/  FFMA.FTZ R0, R10, c[0x0][0x2d0], -R40.reuse ;  /* 0x0000b4000a007a23 */ /* 0x102fe40000010828 */
[C---:B---3--:R-:W-:Y:S02]  /*10110*/  FMUL.FTZ R8, R2.reuse, R148 ;  /* 0x0000009402087220 */ /* 0x048fe40000410000 */
[C---:B------:R-:W-:Y:S01]  /*10120*/  FMUL.FTZ R9, R2.reuse, R149 ;  /* 0x0000009502097220 */ /* 0x040fe20000410000 */
[----:B------:R1:W-:Y:S01]  /*10130*/  MUFU.EX2 R133, R0 ;  /* 0x0000000000857308 */ /* 0x0003e20000000800 */
[C---:B------:R-:W-:Y:S02]  /*10140*/  FMUL.FTZ R12, R2.reuse, R152 ;  /* 0x00000098020c7220 */ /* 0x040fe40000410000 */
[----:B------:R-:W-:Y:S02]  /*10150*/  FMUL.FTZ R13, R2, R153 ;  /* 0x00000099020d7220 */ /* 0x000fe40000410000 */
[----:B----4-:R-:W-:Y:S02]  /*10160*/  FMUL.FTZ R5, R20, R145 ;  /* 0x0000009114057220 */ /* 0x010fe40000410000 */
[C---:B------:R-:W-:Y:S02]  /*10170*/  FMUL.FTZ R104, R2.reuse, R104 ;  /* 0x0000006802687220 */ /* 0x040fe40000410000 */
[C---:B------:R-:W-:Y:S02]  /*10180*/  FMUL.FTZ R105, R2.reuse, R105 ;  /* 0x0000006902697220 */ /* 0x040fe40000410000 */
[C---:B------:R-:W-:Y:S02]  /*10190*/  FMUL.FTZ R108, R2.reuse, R108 ;  /* 0x0000006c026c7220 */ /* 0x040fe40000410000 */
[----:B------:R-:W-:Y:S01]  /*101a0*/  FMUL.FTZ R109, R2, R109 ;  /* 0x0000006d026d7220 */ /* 0x000fe20000410000 */
[----:B-----5:R-:W-:Y:S01]  /*101b0*/  F2FP.PACK_AB R35, R223, R217 ;  /* 0x000000d9df23723e */ /* 0x020fe200000000ff */
[----:B------:R-:W-:Y:S02]  /*101c0*/  FMUL.FTZ R4, R20, R144 ;  /* 0x0000009014047220 */ /* 0x000fe40000410000 */
[C---:B------:R-:W-:Y:S02]  /*101d0*/  FMUL.FTZ R120, R2.reuse, R120 ;  /* 0x0000007802787220 */ /* 0x040fe40000410000 */
[C---:B------:R-:W-:Y:S02]  /*101e0*/  FMUL.FTZ R121, R2.reuse, R121 ;  /* 0x0000007902797220 */ /* 0x040fe40000410000 */
[C---:B------:R-:W-:Y:S01]  /*101f0*/  FMUL.FTZ R124, R2.reuse, R124 ;  /* 0x0000007c027c7220 */ /* 0x040fe20000410000 */
[-C--:B------:R-:W-:Y:S01]  /*10200*/  HMMA.16816.F32 R4, R24, R28.reuse, R4 ;  /* 0x0000001c1804723c */ /* 0x080fe20000001804 */
[----:B------:R-:W-:Y:S02]  /*10210*/  FMUL.FTZ R125, R2, R125 ;  /* 0x0000007d027d7220 */ /* 0x000fe40000410000 */
[----:B-1----:R-:W-:Y:S02]  /*10220*/  FFMA.FTZ R0, R11, c[0x0][0x2d0], -R40 ;  /* 0x0000b4000b007a23 */ /* 0x002fe40000010828 */
[C---:B------:R-:W-:Y:S02]  /*10230*/  FMUL.FTZ R129, R20.reuse, R129 ;  /* 0x0000008114817220 */ /* 0x040fe40000410000 */
[----:B------:R1:W3:Y:S01]  /*10240*/  MUFU.EX2 R135, R0 ;  /* 0x0000000000877308 */ /* 0x0002e20000000800 */
[C---:B------:R-:W-:Y:S04]  /*10250*/  FMUL.FTZ R130, R3.reuse, R130 ;  /* 0x0000008203827220 */ /* 0x040fe80000410000 */
[C---:B------:R-:W-:Y:S02]  /*10260*/  FMUL.FTZ R131, R3.reuse, R131 ;  /* 0x0000008303837220 */ /* 0x040fe40000410000 */
[C---:B------:R-:W-:Y:S02]  /*10270*/  FMUL.FTZ R52, R20.reuse, R52 ;  /* 0x0000003414347220 */ /* 0x040fe40000410000 */
[----:B------:R-:W-:Y:S02]  /*10280*/  FMUL.FTZ R53, R20, R53 ;  /* 0x0000003514357220 */ /* 0x000fe40000410000 */
[C---:B------:R-:W-:Y:S02]  /*10290*/  FMUL.FTZ R54, R3.reuse, R54 ;  /* 0x0000003603367220 */ /* 0x040fe40000410000 */
[----:B------:R-:W-:Y:S02]  /*102a0*/  FMUL.FTZ R55, R3, R55 ;  /* 0x0000003703377220 */ /* 0x000fe40000410000 */
[C---:B------:R-:W-:Y:S02]  /*102b0*/  FMUL.FTZ R56, R2.reuse, R56 ;  /* 0x0000003802387220 */ /* 0x040fe40000410000 */
[C---:B------:R-:W-:Y:S02]  /*102c0*/  FMUL.FTZ R57, R2.reuse, R57 ;  /* 0x0000003902397220 */ /* 0x040fe40000410000 */
[C---:B------:R-:W-:Y:S02]  /*102d0*/  FMUL.FTZ R60, R2.reuse, R60 ;  /* 0x0000003c023c7220 */ /* 0x040fe40000410000 */
[----:B------:R-:W-:Y:S02]  /*102e0*/  FMUL.FTZ R61, R2, R61 ;  /* 0x0000003d023d7220 */ /* 0x000fe40000410000 */
[----:B------:R-:W-:Y:S01]  /*102f0*/  FMUL.FTZ R64, R20, R64 ;  /* 0x0000004014407220 */ /* 0x000fe20000410000 */
[----:B-1----:R-:W-:Y:S01]  /*10300*/  FSEL R0, R134, RZ, P0 ;  /* 0x000000ff86007208 */ /* 0x002fe20000000000 */
[----:B------:R-:W-:Y:S01]  /*10310*/  FMUL.FTZ R65, R20, R65 ;  /* 0x0000004114417220 */ /* 0x000fe20000410000 */
[----:B---3--:R-:W-:Y:S01]  /*10320*/  F2FP.PACK_AB R33, R135, R133 ;  /* 0x000000858721723e */ /* 0x008fe200000000ff */
[C---:B------:R-:W-:Y:S01]  /*10330*/  FMUL.FTZ R66, R3.reuse, R66 ;  /* 0x0000004203427220 */ /* 0x040fe20000410000 */
[----:B------:R-:W-:Y:S01]  /*10340*/  ISETP.GT.AND P0, PT, R196, R231, PT ;  /* 0x000000e7c400720c */ /* 0x000fe20003f04270 */
[----:B------:R-:W-:Y:S02]  /*10350*/  FADD.FTZ R0, -R0, R139 ;  /* 0x0000008b00007221 */ /* 0x000fe40000010100 */
[C---:B------:R-:W-:Y:S02]  /*10360*/  FMUL.FTZ R67, R3.reuse, R67 ;  /* 0x0000004303437220 */ /* 0x040fe40000410000 */
[----:B------:R-:W-:Y:S02]  /*10370*/  FMUL.FTZ R0, R0, c[0x0][0x2d0] ;  /* 0x0000b40000007a20 */ /* 0x000fe40000410000 */
[C---:B------:R-:W-:Y:S02]  /*10380*/  FMUL.FTZ R68, R20.reuse, R68 ;  /* 0x0000004414447220 */ /* 0x040fe40000410000 */
[----:B------:R-:W-:Y:S02]  /*10390*/  FMUL.FTZ R69, R20, R69 ;  /* 0x0000004514457220 */ /* 0x000fe40000410000 */
[----:B------:R-:W1:Y:S01]  /*103a0*/  MUFU.EX2 R0, R0 ;  /* 0x0000000000007308 */ /* 0x000e620000000800 */
[C---:B------:R-:W-:Y:S02]  /*103b0*/  FMUL.FTZ R70, R3.reuse, R70 ;  /* 0x0000004603467220 */ /* 0x040fe40000410000 */
        /* <DEDUP_REMOVED lines=11> */
[C---:B-1----:R-:W-:Y:S02]  /*10470*/  FMUL.FTZ R10, R0.reuse, R150 ;  /* 0x00000096000a7220 */ /* 0x042fe40000410000 */
[C---:B------:R-:W-:Y:S02]  /*10480*/  FMUL.FTZ R11, R0.reuse, R151 ;  /* 0x00000097000b7220 */ /* 0x040fe40000410000 */
[C---:B------:R-:W-:Y:S02]  /*10490*/  FMUL.FTZ R14, R0.reuse, R154 ;  /* 0x0000009a000e7220 */ /* 0x040fe40000410000 */
[C---:B------:R-:W-:Y:S02]  /*104a0*/  FMUL.FTZ R15, R0.reuse, R155 ;  /* 0x0000009b000f7220 */ /* 0x040fe40000410000 */
[C---:B------:R-:W-:Y:S01]  /*104b0*/  FMUL.FTZ R106, R0.reuse, R106 ;  /* 0x0000006a006a7220 */ /* 0x040fe20000410000 */
[C---:B------:R-:W-:Y:S01]  /*104c0*/  HMMA.16816.F32 R8, R32.reuse, R28, R8 ;  /* 0x0000001c2008723c */ /* 0x040fe20000001808 */
[C---:B------:R-:W-:Y:S02]  /*104d0*/  FMUL.FTZ R107, R0.reuse, R107 ;  /* 0x0000006b006b7220 */ /* 0x040fe40000410000 */
[C---:B------:R-:W-:Y:S02]  /*104e0*/  FMUL.FTZ R110, R0.reuse, R110 ;  /* 0x0000006e006e7220 */ /* 0x040fe40000410000 */
[C---:B------:R-:W-:Y:S02]  /*104f0*/  FMUL.FTZ R111, R0.reuse, R111 ;  /* 0x0000006f006f7220 */ /* 0x040fe40000410000 */
[C---:B------:R-:W-:Y:S01]  /*10500*/  FMUL.FTZ R122, R0.reuse, R122 ;  /* 0x0000007a007a7220 */ /* 0x040fe20000410000 */
[-C--:B------:R-:W-:Y:S01]  /*10510*/  HMMA.16816.F32 R12, R32, R30.reuse, R12 ;  /* 0x0000001e200c723c */ /* 0x080fe2000000180c */
[C---:B------:R-:W-:Y:S03]  /*10520*/  FMUL.FTZ R123, R0.reuse, R123 ;  /* 0x0000007b007b7220 */ /* 0x040fe60000410000 */
[C---:B------:R-:W-:Y:S02]  /*10530*/  FMUL.FTZ R126, R0.reuse, R126 ;  /* 0x0000007e007e7220 */ /* 0x040fe40000410000 */
[C---:B------:R-:W-:Y:S02]  /*10540*/  FMUL.FTZ R127, R0.reuse, R127 ;  /* 0x0000007f007f7220 */ /* 0x040fe40000410000 */
[C---:B------:R-:W-:Y:S01]  /*10550*/  HMMA.16816.F32 R16, R24.reuse, R30, R16 ;  /* 0x0000001e1810723c */ /* 0x040fe20000001810 */
[----:B------:R-:W1:Y:S03]  /*10560*/  LDSM.16.MT88.4 R28, [R182] ;  /* 0x00000000b61c783b */ /* 0x000e660000004200 */
[C---:B------:R-:W-:Y:S02]  /*10570*/  FMUL.FTZ R58, R0.reuse, R58 ;  /* 0x0000003a003a7220 */ /* 0x040fe40000410000 */
[C---:B------:R-:W-:Y:S02]  /*10580*/  FMUL.FTZ R59, R0.reuse, R59 ;  /* 0x0000003b003b7220 */ /* 0x040fe40000410000 */
[C---:B------:R-:W-:Y:S04]  /*10590*/  FMUL.FTZ R62, R0.reuse, R62 ;  /* 0x0000003e003e7220 */ /* 0x040fe80000410000 */
        /* <DEDUP_REMOVED lines=14> */
[C---:B------:R-:W-:Y:S01]  /*10680*/  FMUL.FTZ R87, R3.reuse, R87 ;  /* 0x0000005703577220 */ /* 0x040fe20000410000 */
[-C--:B-1----:R-:W-:Y:S01]  /*10690*/  HMMA.16816.F32 R100, R24, R28.reuse, R100 ;  /* 0x0000001c1864723c */ /* 0x082fe20000001864 */
[C---:B------:R-:W-:Y:S02]  /*106a0*/  FMUL.FTZ R96, R20.reuse, R96 ;  /* 0x0000006014607220 */ /* 0x040fe40000410000 */
[----:B------:R-:W-:Y:S02]  /*106b0*/  FMUL.FTZ R97, R20, R97 ;  /* 0x0000006114617220 */ /* 0x000fe40000410000 */
[C---:B------:R-:W-:Y:S02]  /*106c0*/  FMUL.FTZ R98, R3.reuse, R98 ;  /* 0x0000006203627220 */ /* 0x040fe40000410000 */
[C---:B------:R-:W-:Y:S01]  /*106d0*/  FMUL.FTZ R99, R3.reuse, R99 ;  /* 0x0000006303637220 */ /* 0x040fe20000410000 */
[C---:B------:R-:W-:Y:S01]  /*106e0*/  HMMA.16816.F32 R104, R32.reuse, R28, R104 ;  /* 0x0000001c2068723c */ /* 0x040fe20000001868 */
[----:B------:R-:W-:Y:S04]  /*106f0*/  FFMA.FTZ R3, R3, R246, R214 ;  /* 0x000000f603037223 */ /* 0x000fe800000100d6 */
[----:B------:R-:W-:Y:S03]  /*10700*/  FADD.FTZ R3, R215, R3 ;  /* 0x00000003d7037221 */ /* 0x000fe60000010000 */
        /* <DEDUP_REMOVED lines=15> */
[----:B------:R-:W-:Y:S01]  /*10800*/  FFMA.FTZ R28, R166, c[0x0][0x2d0], -R22 ;  /* 0x0000b400a61c7a23 */ /* 0x000fe20000010816 */
[-C--:B------:R-:W-:Y:S01]  /*10810*/  HMMA.16816.F32 R76, R32, R30.reuse, R76 ;  /* 0x0000001e204c723c */ /* 0x080fe2000000184c */
[----:B------:R-:W-:Y:S07]  /*10820*/  MUFU.EX2 R166, R42 ;  /* 0x0000002a00a67308 */ /* 0x000fee0000000800 */
[C---:B------:R-:W-:Y:S03]  /*10830*/  HMMA.16816.F32 R80, R24.reuse, R30, R80 ;  /* 0x0000001e1850723c */ /* 0x040fe60000001850 */
[----:B------:R1:W3:Y:S02]  /*10840*/  MUFU.EX2 R208, R28 ;  /* 0x0000001c00d07308 */ /* 0x0002e40000000800 */
[--C-:B-1----:R-:W-:Y:S08]  /*10850*/  FFMA.FTZ R28, R167, c[0x0][0x2d0], -R23.reuse ;  /* 0x0000b400a71c7a23 */ /* 0x102ff00000010817 */
[----:B------:R1:W4:Y:S02]  /*10860*/  MUFU.EX2 R207, R28 ;  /* 0x0000001c00cf7308 */ /* 0x0003240000000800 */
[----:B-1----:R-:W1:Y:S02]  /*10870*/  LDSM.16.MT88.4 R28, [R182+0x1800] ;  /* 0x00180000b61c783b */ /* 0x002e640000004200 */
[-C--:B-1----:R-:W-:Y:S08]  /*10880*/  HMMA.16816.F32 R84, R24, R28.reuse, R84 ;  /* 0x0000001c1854723c */ /* 0x082ff00000001854 */
[C---:B------:R-:W-:Y:S07]  /*10890*/  HMMA.16816.F32 R88, R32.reuse, R28, R88 ;  /* 0x0000001c2058723c */ /* 0x040fee0000001858 */
[--C-:B------:R-:W-:Y:S01]  /*108a0*/  FFMA.FTZ R28, R37, c[0x0][0x2d0], -R40.reuse ;  /* 0x0000b400251c7a23 */ /* 0x100fe20000010828 */
[-C--:B------:R-:W-:Y:S01]  /*108b0*/  HMMA.16816.F32 R92, R32, R30.reuse, R92 ;  /* 0x0000001e205c723c */ /* 0x080fe2000000185c */
[----:B------:R-:W1:Y:S02]  /*108c0*/  LDSM.16.MT88.4 R32, [R181+0x400] ;  /* 0x00040000b520783b */ /* 0x000e640000004200 */
[----:B------:R5:W-:Y:S05]  /*108d0*/  MUFU.EX2 R170, R28 ;  /* 0x0000001c00aa7308 */ /* 0x000bea0000000800 */
[----:B------:R-:W-:Y:S01]  /*108e0*/  HMMA.16816.F32 R96, R24, R30, R96 ;  /* 0x0000001e1860723c */ /* 0x000fe20000001860 */
[----:B------:R-:W-:Y:S06]  /*108f0*/  LDSM.16.MT88.4 R36, [R182+0x1c00] ;  /* 0x001c0000b624783b */ /* 0x000fec0000004200 */
[----:B------:R-:W-:Y:S02]  /*10900*/  F2FP.PACK_AB R24, R211, R210 ;  /* 0x000000d2d318723e */ /* 0x000fe400000000ff */
[----:B---3--:R-:W-:Y:S03]  /*10910*/  F2FP.PACK_AB R25, R208, R209 ;  /* 0x000000d1d019723e */ /* 0x008fe600000000ff */
[----:B----4-:R-:W-:Y:S02]  /*10920*/  F2FP.PACK_AB R26, R206, R207 ;  /* 0x000000cfce1a723e */ /* 0x010fe400000000ff */
[----:B------:R-:W-:Y:S02]  /*10930*/  F2FP.PACK_AB R27, R205, R204 ;  /* 0x000000cccd1b723e */ /* 0x000fe400000000ff */
[----:B------:R-:W-:Y:S01]  /*10940*/  F2FP.PACK_AB R30, R200, R203 ;  /* 0x000000cbc81e723e */ /* 0x000fe200000000ff */
[----:B-----5:R-:W-:Y:S02]  /*10950*/  FFMA.FTZ R28, R44, c[0x0][0x2d0], -R40 ;  /* 0x0000b4002c1c7a23 */ /* 0x020fe40000010828 */
[--C-:B------:R-:W-:Y:S02]  /*10960*/  FFMA.FTZ R44, R199, c[0x0][0x2d0], -R22.reuse ;  /* 0x0000b400c72c7a23 */ /* 0x100fe40000010816 */
[----:B------:R3:W4:Y:S01]  /*10970*/  MUFU.EX2 R50, R28 ;  /* 0x0000001c00327308 */ /* 0x0007220000000800 */
[----:B------:R-:W-:Y:S01]  /*10980*/  FFMA.FTZ R22, R171, c[0x0][0x2d0], -R22 ;  /* 0x0000b400ab167a23 */ /* 0x000fe20000010816 */
[-C--:B-1----:R-:W-:Y:S08]  /*10990*/  HMMA.16816.F32 R4, R24, R32.reuse, R4 ;  /* 0x000000201804723c */ /* 0x082ff00000001804 */
[----:B------:R1:W-:Y:S10]  /*109a0*/  MUFU.EX2 R168, R22 ;  /* 0x0000001600a87308 */ /* 0x0003f40000000800 */
[----:B------:R-:W-:Y:S01]  /*109b0*/  MUFU.EX2 R163, R44 ;  /* 0x0000002c00a37308 */ /* 0x000fe20000000800 */
[--C-:B---3--:R-:W-:Y:S01]  /*109c0*/  FFMA.FTZ R28, R45, c[0x0][0x2d0], -R40.reuse ;  /* 0x0000b4002d1c7a23 */ /* 0x108fe20000010828 */
[----:B----4-:R-:W-:Y:S01]  /*109d0*/  F2FP.PACK_AB R29, R50, R170 ;  /* 0x000000aa321d723e */ /* 0x010fe200000000ff */
[--C-:B------:R-:W-:Y:S02]  /*109e0*/  FFMA.FTZ R45, R176, c[0x0][0x2d0], -R23.reuse ;  /* 0x0000b400b02d7a23 */ /* 0x100fe40000010817 */
[----:B------:R-:W-:Y:S05]  /*109f0*/  FFMA.FTZ R23, R172, c[0x0][0x2d0], -R23 ;  /* 0x0000b400ac177a23 */ /* 0x000fea0000010817 */
[----:B------:R3:W-:Y:S01]  /*10a00*/  MUFU.EX2 R51, R28 ;  /* 0x0000001c00337308 */ /* 0x0007e20000000800 */
[----:B-1----:R-:W-:Y:S09]  /*10a10*/  FFMA.FTZ R22, R174, c[0x0][0x2d0], -R41 ;  /* 0x0000b400ae167a23 */ /* 0x002ff20000010829 */
[----:B------:R1:W-:Y:S10]  /*10a20*/  MUFU.EX2 R140, R22 ;  /* 0x00000016008c7308 */ /* 0x0003f40000000800 */
[----:B------:R-:W-:Y:S01]  /*10a30*/  MUFU.EX2 R167, R45 ;  /* 0x0000002d00a77308 */ /* 0x000fe20000000800 */
[--C-:B---3--:R-:W-:Y:S02]  /*10a40*/  FFMA.FTZ R28, R49, c[0x0][0x2d0], -R40.reuse ;  /* 0x0000b400311c7a23 */ /* 0x108fe40000010828 */
[----:B------:R-:W-:Y:S07]  /*10a50*/  FADD.FTZ R49, R216, R3 ;  /* 0x00000003d8317221 */ /* 0x000fee0000010000 */
[----:B------:R3:W4:Y:S01]  /*10a60*/  MUFU.EX2 R132, R28 ;  /* 0x0000001c00847308 */ /* 0x0007220000000800 */
[--C-:B-1----:R-:W-:Y:S09]  /*10a70*/  FFMA.FTZ R22, R173, c[0x0][0x2d0], -R41.reuse ;  /* 0x0000b400ad167a23 */ /* 0x102ff20000010829 */
[----:B------:R1:W-:Y:S10]  /*10a80*/  MUFU.EX2 R160, R22 ;  /* 0x0000001600a07308 */ /* 0x0003f40000000800 */
[----:B------:R5:W2:Y:S01]  /*10a90*/  MUFU.EX2 R169, R23 ;  /* 0x0000001700a97308 */ /* 0x000aa20000000800 */
[----:B---3--:R-:W-:Y:S02]  /*10aa0*/  F2FP.PACK_AB R28, R202, R201 ;  /* 0x000000c9ca1c723e */ /* 0x008fe400000000ff */
[----:B----4-:R-:W-:Y:S07]  /*10ab0*/  F2FP.PACK_AB R31, R132, R51 ;  /* 0x00000033841f723e */ /* 0x010fee00000000ff */
[C---:B------:R-:W-:Y:S01]  /*10ac0*/  HMMA.16816.F32 R8, R28.reuse, R32, R8 ;  /* 0x000000201c08723c */ /* 0x040fe20000001808 */
[--C-:B-1----:R-:W-:Y:S02]  /*10ad0*/  FFMA.FTZ R22, R178, c[0x0][0x2d0], -R41.reuse ;  /* 0x0000b400b2167a23 */ /* 0x102fe40000010829 */
[----:B------:R-:W-:Y:S02]  /*10ae0*/  FFMA.FTZ R41, R179, c[0x0][0x2d0], -R41 ;  /* 0x0000b400b3297a23 */ /* 0x000fe40000010829 */
[----:B------:R1:W-:Y:S03]  /*10af0*/  MUFU.EX2 R162, R22 ;  /* 0x0000001600a27308 */ /* 0x0003e60000000800 */
[-C--:B------:R-:W-:Y:S01]  /*10b00*/  HMMA.16816.F32 R12, R28, R34.reuse, R12 ;  /* 0x000000221c0c723c */ /* 0x080fe2000000180c */
[----:B-----5:R-:W-:Y:S06]  /*10b10*/  F2FP.PACK_AB R23, R168, R166 ;  /* 0x000000a6a817723e */ /* 0x020fec00000000ff */
[----:B------:R-:W3:Y:S01]  /*10b20*/  MUFU.EX2 R139, R41 ;  /* 0x00000029008b7308 */ /* 0x000ee20000000800 */
[C---:B------:R-:W-:Y:S01]  /*10b30*/  HMMA.16816.F32 R16, R24.reuse, R34, R16 ;  /* 0x000000221810723c */ /* 0x040fe20000001810 */
[----:B------:R-:W4:Y:S03]  /*10b40*/  LDSM.16.MT88.4 R32, [R182+0x400] ;  /* 0x00040000b620783b */ /* 0x000f260000004200 */
[--C-:B-1----:R-:W-:Y:S05]  /*10b50*/  FFMA.FTZ R22, R141, c[0x0][0x2d0], -R40.reuse ;  /* 0x0000b4008d167a23 */ /* 0x102fea0000010828 */
[----:B------:R-:W5:Y:S01]  /*10b60*/  LDL.LU R141, [R1+0x4] ;  /* 0x00000400018d7983 */ /* 0x000f620000300800 */
[----:B------:R1:W-:Y:S01]  /*10b70*/  MUFU.EX2 R46, R22 ;  /* 0x00000016002e7308 */ /* 0x0003e20000000800 */
[-C--:B----4-:R-:W-:Y:S01]  /*10b80*/  HMMA.16816.F32 R100, R24, R32.reuse, R100 ;  /* 0x000000201864723c */ /* 0x090fe20000001864 */
[--C-:B-1----:R-:W-:Y:S08]  /*10b90*/  FFMA.FTZ R22, R142, c[0x0][0x2d0], -R40.reuse ;  /* 0x0000b4008e167a23 */ /* 0x102ff00000010828 */
[----:B------:R1:W4:Y:S01]  /*10ba0*/  MUFU.EX2 R45, R22 ;  /* 0x00000016002d7308 */ /* 0x0003220000000800 */
[C---:B------:R-:W-:Y:S08]  /*10bb0*/  HMMA.16816.F32 R104, R28.reuse, R32, R104 ;  /* 0x000000201c68723c */ /* 0x040ff00000001868 */
[-C--:B------:R-:W-:Y:S08]  /*10bc0*/  HMMA.16816.F32 R108, R28, R34.reuse, R108 ;  /* 0x000000221c6c723c */ /* 0x080ff0000000186c */
[C---:B------:R-:W-:Y:S01]  /*10bd0*/  HMMA.16816.F32 R112, R24.reuse, R34, R112 ;  /* 0x000000221870723c */ /* 0x040fe20000001870 */
[----:B------:R-:W3:Y:S03]  /*10be0*/  LDSM.16.MT88.4 R32, [R181+0x1000] ;  /* 0x00100000b520783b */ /* 0x000ee60000004200 */
[--C-:B-1----:R-:W-:Y:S02]  /*10bf0*/  FFMA.FTZ R22, R143, c[0x0][0x2d0], -R40.reuse ;  /* 0x0000b4008f167a23 */ /* 0x102fe40000010828 */
[----:B------:R-:W-:Y:S02]  /*10c00*/  FFMA.FTZ R40, R21, c[0x0][0x2d0], -R40 ;  /* 0x0000b40015287a23 */ /* 0x000fe40000010828 */
[----:B------:R1:W-:Y:S01]  /*10c10*/  MUFU.EX2 R47, R22 ;  /* 0x00000016002f7308 */ /* 0x0003e20000000800 */
[----:B------:R-:W-:Y:S03]  /*10c20*/  FFMA.FTZ R21, R20, R247, R225 ;  /* 0x000000f714157223 */ /* 0x000fe600000100e1 */
[----:B--2---:R-:W-:Y:S02]  /*10c30*/  FFMA.FTZ R20, R2, R232, R212 ;  /* 0x000000e802147223 */ /* 0x004fe400000100d4 */
[----:B------:R-:W-:Y:S01]  /*10c40*/  FADD.FTZ R2, R227, R21 ;  /* 0x00000015e3027221 */ /* 0x000fe20000010000 */
[----:B------:R-:W-:Y:S03]  /*10c50*/  F2FP.PACK_AB R21, R164, R163 ;  /* 0x000000a3a415723e */ /* 0x000fe600000000ff */
[----:B------:R2:W2:Y:S01]  /*10c60*/  MUFU.EX2 R44, R40 ;  /* 0x00000028002c7308 */ /* 0x0004a20000000800 */
[----:B------:R-:W-:Y:S01]  /*10c70*/  FADD.FTZ R2, R226, R2 ;  /* 0x00000002e2027221 */ /* 0x000fe20000010000 */
[----:B-1----:R-:W-:Y:S01]  /*10c80*/  F2FP.PACK_AB R22, R169, R167 ;  /* 0x000000a7a916723e */ /* 0x002fe200000000ff */
[-C--:B---3--:R-:W-:Y:S01]  /*10c90*/  HMMA.16816.F32 R116, R24, R32.reuse, R116 ;  /* 0x000000201874723c */ /* 0x088fe20000001874 */
[----:B--2---:R-:W-:Y:S01]  /*10ca0*/  FADD.FTZ R40, R213, R20 ;  /* 0x00000014d5287221 */ /* 0x004fe20000010000 */
[----:B------:R-:W-:Y:S03]  /*10cb0*/  F2FP.PACK_AB R20, R165, R161 ;  /* 0x000000a1a514723e */ /* 0x000fe600000000ff */
[----:B------:R-:W-:Y:S03]  /*10cc0*/  FADD.FTZ R48, R224, R40 ;  /* 0x00000028e0307221 */ /* 0x000fe60000010000 */
[C---:B------:R-:W-:Y:S01]  /*10cd0*/  HMMA.16816.F32 R120, R28.reuse, R32, R120 ;  /* 0x000000201c78723c */ /* 0x040fe20000001878 */
[----:B------:R-:W-:Y:S07]  /*10ce0*/  LDSM.16.MT88.4 R40, [R181+0x2000] ;  /* 0x00200000b528783b */ /* 0x000fee0000004200 */
        /* <DEDUP_REMOVED lines=12> */
[----:B------:R-:W-:Y:S07]  /*10db0*/  LDSM.16.MT88.4 R32, [R181+0x1400] ;  /* 0x00140000b520783b */ /* 0x000fee0000004200 */
[-C--:B------:R-:W-:Y:S08]  /*10dc0*/  HMMA.16816.F32 R84, R24, R36.reuse, R84 ;  /* 0x000000241854723c */ /* 0x080ff00000001854 */
[C---:B------:R-:W-:Y:S08]  /*10dd0*/  HMMA.16816.F32 R88, R28.reuse, R36, R88 ;  /* 0x000000241c58723c */ /* 0x040ff00000001858 */
[-C--:B------:R-:W-:Y:S01]  /*10de0*/  HMMA.16816.F32 R92, R28, R38.reuse, R92 ;  /* 0x000000261c5c723c */ /* 0x080fe2000000185c */
[----:B------:R-:W1:Y:S07]  /*10df0*/  LDSM.16.MT88.4 R28, [R182+0x800] ;  /* 0x00080000b61c783b */ /* 0x000e6e0000004200 */
[----:B------:R-:W-:Y:S01]  /*10e00*/  HMMA.16816.F32 R96, R24, R38, R96 ;  /* 0x000000261860723c */ /* 0x000fe20000001860 */
[----:B------:R-:W2:Y:S06]  /*10e10*/  LDSM.16.MT88.4 R36, [R182+0x1400] ;  /* 0x00140000b624783b */ /* 0x000eac0000004200 */
[----:B------:R-:W-:Y:S01]  /*10e20*/  F2FP.PACK_AB R24, R160, R140 ;  /* 0x0000008ca018723e */ /* 0x000fe200000000ff */
[-C--:B------:R-:W-:Y:S01]  /*10e30*/  HMMA.16816.F32 R144, R20, R156.reuse, R4 ;  /* 0x0000009c1490723c */ /* 0x080fe20000001804 */
[----:B------:R-:W-:Y:S01]  /*10e40*/  F2FP.PACK_AB R26, R139, R162 ;  /* 0x000000a28b1a723e */ /* 0x000fe200000000ff */
[----:B------:R-:W3:Y:S02]  /*10e50*/  LDSM.16.MT88.4 R4, [R182+0x2000] ;  /* 0x00200000b604783b */ /* 0x000ee40000004200 */
[----:B----4-:R-:W-:Y:S02]  /*10e60*/  F2FP.PACK_AB R25, R45, R46 ;  /* 0x0000002e2d19723e */ /* 0x010fe400000000ff */
[----:B------:R-:W-:Y:S07]  /*10e70*/  F2FP.PACK_AB R27, R44, R47 ;  /* 0x0000002f2c1b723e */ /* 0x000fee00000000ff */
[C---:B------:R-:W-:Y:S01]  /*10e80*/  HMMA.16816.F32 R148, R24.reuse, R156, R8 ;  /* 0x0000009c1894723c */ /* 0x040fe20000001808 */
[----:B-----5:R-:W-:Y:S01]  /*10e90*/  FFMA.FTZ R3, R0, R141, R133 ;  /* 0x0000008d00037223 */ /* 0x020fe20000010085 */
[----:B------:R-:W-:Y:S01]  /*10ea0*/  MOV R133, R137 ;  /* 0x0000008900857202 */ /* 0x000fe20000000f00 */
[----:B------:R-:W-:Y:S02]  /*10eb0*/  FADD.FTZ R0, R228, R48 ;  /* 0x00000030e4007221 */ /* 0x000fe40000010000 */
[----:B------:R-:W-:Y:S01]  /*10ec0*/  FADD.FTZ R3, R135, R3 ;  /* 0x0000000387037221 */ /* 0x000fe20000010000 */
[----:B------:R-:W-:Y:S02]  /*10ed0*/  MOV R135, R136 ;  /* 0x0000008800877202 */ /* 0x000fe40000000f00 */
        /* <DEDUP_REMOVED lines=8> */
[-C--:B-1----:R-:W-:Y:S01]  /*10f60*/  HMMA.16816.F32 R100, R20, R28.reuse, R100 ;  /* 0x0000001c1464723c */ /* 0x082fe20000001864 */
        /* <DEDUP_REMOVED lines=8> */
[----:B------:R-:W-:Y:S04]  /*10ff0*/  FADD.FTZ R3, R217, R3 ;  /* 0x00000003d9037221 */ /* 0x000fe80000010000 */
[----:B------:R-:W-:Y:S03]  /*11000*/  FADD.FTZ R3, R223, R3 ;  /* 0x00000003df037221 */ /* 0x000fe60000010000 */
[C---:B------:R-:W-:Y:S01]  /*11010*/  HMMA.16816.F32 R112, R20.reuse, R30, R112 ;  /* 0x0000001e1470723c */ /* 0x040fe20000001870 */
[----:B------:R-:W-:Y:S04]  /*11020*/  FADD.FTZ R3, R170, R3 ;  /* 0x00000003aa037221 */ /* 0x000fe80000010000 */
[----:B------:R-:W-:Y:S03]  /*11030*/  FADD.FTZ R3, R50, R3 ;  /* 0x0000000332037221 */ /* 0x000fe60000010000 */
[-C--:B------:R-:W-:Y:S01]  /*11040*/  HMMA.16816.F32 R116, R20, R32.reuse, R116 ;  /* 0x000000201474723c */ /* 0x080fe20000001874 */
[----:B------:R-:W-:Y:S04]  /*11050*/  FADD.FTZ R3, R51, R3 ;  /* 0x0000000333037221 */ /* 0x000fe80000010000 */
[----:B------:R-:W-:Y:S01]  /*11060*/  FADD.FTZ R3, R132, R3 ;  /* 0x0000000384037221 */ /* 0x000fe20000010000 */
[----:B------:R-:W-:Y:S02]  /*11070*/  MOV R132, R138 ;  /* 0x0000008a00847202 */ /* 0x000fe40000000f00 */
[C---:B------:R-:W-:Y:S08]  /*11080*/  HMMA.16816.F32 R120, R24.reuse, R32, R120 ;  /* 0x000000201878723c */ /* 0x040ff00000001878 */
[-C--:B------:R-:W-:Y:S08]  /*11090*/  HMMA.16816.F32 R124, R24, R34.reuse, R124 ;  /* 0x00000022187c723c */ /* 0x080ff0000000187c */
[C---:B------:R-:W-:Y:S08]  /*110a0*/  HMMA.16816.F32 R128, R20.reuse, R34, R128 ;  /* 0x000000221480723c */ /* 0x040ff00000001880 */
        /* <DEDUP_REMOVED lines=19> */
[----:B------:R-:W-:Y:S02]  /*111e0*/  FADD.FTZ R3, R160, R0 ;  /* 0x00000000a0037221 */ /* 0x000fe40000010000 */
[----:B------:R-:W-:Y:S03]  /*111f0*/  FADD.FTZ R2, R45, R2 ;  /* 0x000000022d027221 */ /* 0x000fe60000010000 */
[----:B------:R-:W-:Y:S02]  /*11200*/  FADD.FTZ R3, R162, R3 ;  /* 0x00000003a2037221 */ /* 0x000fe40000010000 */
[----:B------:R-:W-:Y:S02]  /*11210*/  FADD.FTZ R2, R47, R2 ;  /* 0x000000022f027221 */ /* 0x000fe40000010000 */
[----:B------:R-:W-:Y:S01]  /*11220*/  FADD.FTZ R3, R139, R3 ;  /* 0x000000038b037221 */ /* 0x000fe20000010000 */
[----:B------:R-:W-:Y:S01]  /*11230*/  MOV R139, R134 ;  /* 0x00000086008b7202 */ /* 0x000fe20000000f00 */
[----:B------:R-:W-:Y:S02]  /*11240*/  FADD.FTZ R2, R44, R2 ;  /* 0x000000022c027221 */ /* 0x000fe40000010000 */
[----:B------:R-:W-:Y:S01]  /*11250*/  FADD.FTZ R4, R165, R4 ;  /* 0x00000004a5047221 */ /* 0x000fe20000010000 */
[----:B------:R1:W-:Y:S03]  /*11260*/  STL [R1], R3 ;  /* 0x0000000301007387 */ /* 0x0003e60000100800 */
[----:B------:R-:W-:Y:S01]  /*11270*/  FADD.FTZ R0, R167, R4 ;  /* 0x00000004a7007221 */ /* 0x000fe20000010000 */
[----:B------:R1:W-:Y:S01]  /*11280*/  STL [R1+0x4], R2 ;  /* 0x0000040201007387 */ /* 0x0003e20000100800 */
[----:B------:R-:W-:Y:S02]  /*11290*/  FADD.FTZ R4, R166, R5 ;  /* 0x00000005a6047221 */ /* 0x000fe40000010000 */
[----:B------:R-:W-:Y:S01]  /*112a0*/  FADD.FTZ R247, R169, R0 ;  /* 0x00000000a9f77221 */ /* 0x000fe20000010000 */
[----:B------:R-:W-:Y:S01]  /*112b0*/  IADD3 R0, R196, -0x1, RZ ;  /* 0xffffffffc4007810 */ /* 0x000fe20007ffe0ff */
[----:B------:R-:W-:Y:S03]  /*112c0*/  FADD.FTZ R246, R168, R4 ;  /* 0x00000004a8f67221 */ /* 0x000fe60000010000 */
[----:B------:R-:W-:Y:S01]  /*112d0*/  MOV R196, R0 ;  /* 0x0000000000c47202 */ /* 0x000fe20000000f00 */
[----:B------:R-:W-:-:S05]  /*112e0*/  @P0 BRA `(.L_x_574) ;  /* 0xffffc46000000947 */ /* 0x000fca000383ffff */
.L_x_555:
[----:B------:R-:W-:Y:S02]  /*112f0*/  MOV R9, 0x1f ;  /* 0x0000001f00097802 */ /* 0x000fe40000000f00 */
[----:B------:R-:W-:Y:S01]  /*11300*/  MOV R8, 0xffffffff ;  /* 0xffffffff00087802 */ /* 0x000fe20000000f00 */
[----:B------:R-:W-:Y:S05]  /*11310*/  BRA.DIV ~URZ, `(.L_x_575) ;  /* 0x000060827f007947 */ /* 0x000fea000b800000 */
[----:B------:R2:W3:Y:S02]  /*11320*/  SHFL.BFLY PT, R0, R247, 0x2, 0x1f ;  /* 0x0c401f00f7007f89 */ /* 0x0004e400000e0000 */
.L_x_655:
[----:B---3--:R-:W-:Y:S01]  /*11330*/  FADD.FTZ R5, R0, R247 ;  /* 0x000000f700057221 */ /* 0x008fe20000010000 */
[----:B------:R-:W-:Y:S05]  /*11340*/  BRA.DIV ~URZ, `(.L_x_576) ;  /* 0x000060a27f007947 */ /* 0x000fea000b800000 */
[----:B-1----:R-:W3:Y:S04]  /*11350*/  LDL.LU R3, [R1] ;  /* 0x0000000001037983 */ /* 0x002ee80000300800 */
[----:B------:R-:W4:Y:S04]  /*11360*/  LDL.LU R9, [R1+0x4] ;  /* 0x0000040001097983 */ /* 0x000f280000300800 */
[----:B------:R-:W1:Y:S02]  /*11370*/  SHFL.BFLY PT, R2, R246, 0x2, 0x1f ;  /* 0x0c401f00f6027f89 */ /* 0x000e6400000e0000 */
[----:B-1----:R-:W-:-:S05]  /*11380*/  FADD.FTZ R2, R2, R246 ;  /* 0x000000f602027221 */ /* 0x002fca0000010000 */
[----:B------:R-:W1:Y:S02]  /*11390*/  SHFL.BFLY PT, R4, R2, 0x1, 0x1f ;  /* 0x0c201f0002047f89 */ /* 0x000e6400000e0000 */
[----:B-1----:R-:W-:Y:S02]  /*113a0*/  FADD.FTZ R4, R2, R4 ;  /* 0x0000000402047221 */ /* 0x002fe40000010000 */
[----:B---3--:R-:W1:Y:S04]  /*113b0*/  SHFL.BFLY PT, R0, R3, 0x2, 0x1f ;  /* 0x0c401f0003007f89 */ /* 0x008e6800000e0000 */
[----:B----4-:R-:W3:Y:S01]  /*113c0*/  SHFL.BFLY PT, R6, R9, 0x2, 0x1f ;  /* 0x0c401f0009067f89 */ /* 0x010ee200000e0000 */
[----:B-1----:R-:W-:-:S03]  /*113d0*/  FADD.FTZ R0, R0, R3 ;  /* 0x0000000300007221 */ /* 0x002fc60000010000 */
[----:B------:R-:W1:Y:S01]  /*113e0*/  SHFL.BFLY PT, R3, R5, 0x1, 0x1f ;  /* 0x0c201f0005037f89 */ /* 0x000e6200000e0000 */
[----:B---3--:R-:W-:-:S03]  /*113f0*/  FADD.FTZ R6, R6, R9 ;  /* 0x0000000906067221 */ /* 0x008fc60000010000 */
[----:B------:R-:W3:Y:S04]  /*11400*/  SHFL.BFLY PT, R7, R0, 0x1, 0x1f ;  /* 0x0c201f0000077f89 */ /* 0x000ee800000e0000 */
[----:B------:R4:W2:Y:S01]  /*11410*/  SHFL.BFLY PT, R8, R6, 0x1, 0x1f ;  /* 0x0c201f0006087f89 */ /* 0x0008a200000e0000 */
[----:B-1----:R-:W-:Y:S02]  /*11420*/  FADD.FTZ R5, R5, R3 ;  /* 0x0000000305057221 */ /* 0x002fe40000010000 */
[----:B---3--:R-:W-:-:S03]  /*11430*/  FADD.FTZ R7, R0, R7 ;  /* 0x0000000700077221 */ /* 0x008fc60000010000 */
.L_x_656:
[----:B------:R-:W-:Y:S01]  /*11440*/  FSETP.NE.FTZ.AND P3, PT, R5, RZ, PT ;  /* 0x000000ff0500720b */ /* 0x000fe20003f75000 */
[----:B------:R-:W-:Y:S01]  /*11450*/  CS2R R2, SRZ ;  /* 0x0000000000027805 */ /* 0x000fe2000001ff00 */
[----:B------:R-:W-:Y:S01]  /*11460*/  MOV R0, RZ ;  /* 0x000000ff00007202 */ /* 0x000fe20000000f00 */
[----:B--2-4-:R-:W-:Y:S01]  /*11470*/  FADD.FTZ R6, R8, R6 ;  /* 0x0000000608067221 */ /* 0x014fe20000010000 */
        /* <DEDUP_REMOVED lines=130> */
.L_x_488:
[----:B---3--:R3:W5:Y:S04]  /*11ca0*/  LDL R6, [R1+0x18] ;  /* 0x0000180001067983 */ /* 0x0087680000100800 */
[----:B------:R-:W4:Y:S01]  /*11cb0*/  S2R R2, SR_TID.X ;  /* 0x0000000000027919 */ /* 0x000f220000002100 */
[----:B------:R-:W-:Y:S01]  /*11cc0*/  BSSY B0, `(.L_x_577) ;  /* 0x0000011000007945 */ /* 0x000fe20003800000 */
[----:B----4-:R-:W-:-:S13]  /*11cd0*/  LOP3.LUT P0, RZ, R2, 0x7f, RZ, 0xc0, !PT ;  /* 0x0000007f02ff7812 */ /* 0x010fda000780c0ff */
[----:B------:R-:W-:Y:S05]  /*11ce0*/  @P0 BRA `(.L_x_578) ;  /* 0x000000e000000947 */ /* 0x000fea0003800000 */
[----:B---3--:R-:W3:Y:S01]  /*11cf0*/  S2R R4, SR_LANEID ;  /* 0x0000000000047919 */ /* 0x008ee20000000000 */
[----:B------:R-:W-:Y:S01]  /*11d00*/  VOTEU.ANY UR4, UPT, PT ;  /* 0x0000000000047886 */ /* 0x000fe200038e0100 */
[----:B--2---:R-:W-:Y:S01]  /*11d10*/  IMAD.MOV.U32 R5, RZ, RZ, c[0x0][0x564] ;  /* 0x00015900ff057624 */ /* 0x004fe200078e00ff */
[----:B------:R-:W3:Y:S08]  /*11d20*/  FLO.U32 R3, UR4 ;  /* 0x0000000400037d00 */ /* 0x000ef000080e0000 */
[----:B------:R-:W2:Y:S01]  /*11d30*/  POPC R2, UR4 ;  /* 0x0000000400027d09 */ /* 0x000ea20008000000 */
[----:B---3--:R-:W-:Y:S01]  /*11d40*/  ISETP.EQ.U32.AND P0, PT, R3, R4, PT ;  /* 0x000000040300720c */ /* 0x008fe20003f02070 */
[----:B------:R-:W-:-:S12]  /*11d50*/  IMAD.MOV.U32 R4, RZ, RZ, c[0x0][0x560] ;  /* 0x00015800ff047624 */ /* 0x000fd800078e00ff */
[----:B--2---:R2:W3:Y:S04]  /*11d60*/  @P0 ATOMG.E.ADD.STRONG.GPU PT, R2, [R4.64], R2 ;  /* 0x00000002040209a8 */ /* 0x0044e800081ee1c6 */
[----:B--2---:R-:W2:Y:S04]  /*11d70*/  S2R R4, SR_LTMASK ;  /* 0x0000000000047919 */ /* 0x004ea80000003900 */
[----:B---3--:R2:W3:Y:S02]  /*11d80*/  SHFL.IDX PT, R3, R2, R3, 0x1f ;  /* 0x00001f0302037589 */ /* 0x0084e400000e0000 */
[----:B--2---:R-:W-:-:S06]  /*11d90*/  LOP3.LUT R2, R4, UR4, RZ, 0xc0, !PT ;  /* 0x0000000404027c12 */ /* 0x004fcc000f8ec0ff */
[----:B------:R-:W3:Y:S02]  /*11da0*/  POPC R2, R2 ;  /* 0x0000000200027309 */ /* 0x000ee40000000000 */
[----:B---3-5:R-:W-:-:S05]  /*11db0*/  IADD3 R6, R3, c[0x0][0xc], R2 ;  /* 0x0000030003067a10 */ /* 0x028fca0007ffe002 */
[----:B------:R2:W-:Y:S02]  /*11dc0*/  STL [R1+0x18], R6 ;  /* 0x0000180601007387 */ /* 0x0005e40000100800 */
.L_x_578:
[----:B---3--:R-:W-:Y:S05]  /*11dd0*/  BSYNC B0 ;  /* 0x0000000000007941 */ /* 0x008fea0003800000 */
.L_x_577:
[----:B------:R-:W-:Y:S01]  /*11de0*/  PRMT R0, R0, 0x9910, RZ ;  /* 0x0000991000007816 */ /* 0x000fe200000000ff */
[----:B------:R-:W-:Y:S01]  /*11df0*/  BSSY B1, `(.L_x_579) ;  /* 0x00003dc000017945 */ /* 0x000fe20003800000 */
[----:B-----5:R-:W-:Y:S02]  /*11e00*/  IMAD.MOV.U32 R74, RZ, RZ, R6 ;  /* 0x000000ffff4a7224 */ /* 0x020fe400078e0006 */
[----:B------:R-:W-:-:S13]  /*11e10*/  ISETP.NE.AND P0, PT, R0, RZ, PT ;  /* 0x000000ff0000720c */ /* 0x000fda0003f05270 */
[----:B------:R-:W-:Y:S05]  /*11e20*/  @!P0 BRA `(.L_x_580) ;  /* 0x00002f8000008947 */ /* 0x000fea0003800000 */
[----:B------:R-:W3:Y:S04]  /*11e30*/  LDL R9, [R1+0x40] ;  /* 0x0000400001097983 */ /* 0x000ee80000100800 */
[----:B------:R-:W4:Y:S04]  /*11e40*/  LDL R7, [R1+0x44] ;  /* 0x0000440001077983 */ /* 0x000f280000100800 */
[----:B--2---:R-:W2:Y:S04]  /*11e50*/  LDL R6, [R1+0x4c] ;  /* 0x00004c0001067983 */ /* 0x004ea80000100800 */
[----:B------:R-:W2:Y:S04]  /*11e60*/  LDL R10, [R1+0x48] ;  /* 0x00004800010a7983 */ /* 0x000ea80000100800 */
[----:B------:R-:W2:Y:S01]  /*11e70*/  LDL R8, [R1+0x24] ;  /* 0x0000240001087983 */ /* 0x000ea20000100800 */
[----:B------:R-:W-:Y:S01]  /*11e80*/  WARPSYNC 0xffffffff ;  /* 0xffffffff00007948 */ /* 0x000fe20003800000 */
[----:B------:R-:W-:-:S02]  /*11e90*/  F2FP.PACK_AB R0, R133, R132 ;  /* 0x000000848500723e */ /* 0x000fc400000000ff */
[----:B------:R-:W-:Y:S01]  /*11ea0*/  BAR.SYNC.DEFER_BLOCKING 0x1, 0x80 ;  /* 0x0042000000007b1d */ /* 0x000fe20000010000 */
[----:B------:R-:W-:Y:S02]  /*11eb0*/  F2FP.PACK_AB R3, R129, R128 ;  /* 0x000000808103723e */ /* 0x000fe400000000ff */
[----:B------:R-:W-:Y:S02]  /*11ec0*/  F2FP.PACK_AB R2, R141, R140 ;  /* 0x0000008c8d02723e */ /* 0x000fe400000000ff */
[----:B------:R-:W-:Y:S02]  /*11ed0*/  F2FP.PACK_AB R4, R31, R30 ;  /* 0x0000001e1f04723e */ /* 0x000fe400000000ff */
[----:B------:R-:W-:Y:S02]  /*11ee0*/  F2FP.PACK_AB R5, R61, R60 ;  /* 0x0000003c3d05723e */ /* 0x000fe400000000ff */
[----:B------:R-:W-:Y:S02]  /*11ef0*/  ISETP.NE.U32.AND P0, PT, RZ, c[0x0][0x508], PT ;  /* 0x00014200ff007a0c */ /* 0x000fe40003f05070 */
[----:B------:R-:W-:-:S02]  /*11f00*/  ISETP.NE.U32.AND P2, PT, RZ, c[0x0][0x500], PT ;  /* 0x00014000ff007a0c */ /* 0x000fc40003f45070 */
[----:B------:R-:W-:Y:S02]  /*11f10*/  ISETP.NE.AND.EX P1, PT, RZ, c[0x0][0x50c], PT, P0 ;  /* 0x00014300ff007a0c */ /* 0x000fe40003f25300 */
[----:B------:R-:W-:Y:S01]  /*11f20*/  ISETP.NE.AND.EX P2, PT, RZ, c[0x0][0x504], PT, P2 ;  /* 0x00014100ff007a0c */ /* 0x000fe20003f45320 */
[----:B------:R-:W-:Y:S01]  /*11f30*/  IMAD.MOV.U32 R12, RZ, RZ, c[0x0][0x388] ;  /* 0x0000e200ff0c7624 */ /* 0x000fe200078e00ff */
[----:B---3--:R3:W-:Y:S04]  /*11f40*/  STS [R9+0x80], R0 ;  /* 0x0000800009007388 */ /* 0x0087e80000000800 */
[----:B------:R1:W-:Y:S04]  /*11f50*/  STS [R9+0x280], R3 ;  /* 0x0002800309007388 */ /* 0x0003e80000000800 */
[----:B----4-:R4:W-:Y:S01]  /*11f60*/  STS [R7], R2 ;  /* 0x0000000207007388 */ /* 0x0109e20000000800 */
[----:B---3--:R-:W-:-:S02]  /*11f70*/  F2FP.PACK_AB R0, R143, R142 ;  /* 0x0000008e8f00723e */ /* 0x008fc400000000ff */
[----:B-1----:R-:W-:-:S03]  /*11f80*/  F2FP.PACK_AB R3, R35, R34 ;  /* 0x000000222303723e */ /* 0x002fc600000000ff */
[----:B------:R1:W-:Y:S01]  /*11f90*/  STS [R7+0x200], R0 ;  /* 0x0002000007007388 */ /* 0x0003e20000000800 */
[----:B----4-:R-:W-:-:S03]  /*11fa0*/  F2FP.PACK_AB R2, R53, R52 ;  /* 0x000000343502723e */ /* 0x010fc600000000ff */
[----:B------:R3:W-:Y:S04]  /*11fb0*/  STS [R9+0x1080], R3 ;  /* 0x0010800309007388 */ /* 0x0007e80000000800 */
[----:B------:R4:W-:Y:S01]  /*11fc0*/  STS [R9+0x1280], R2 ;  /* 0x0012800209007388 */ /* 0x0009e20000000800 */
[----:B-1----:R-:W-:Y:S02]  /*11fd0*/  F2FP.PACK_AB R0, R37, R36 ;  /* 0x000000242500723e */ /* 0x002fe400000000ff */
[----:B---3--:R-:W-:-:S03]  /*11fe0*/  F2FP.PACK_AB R3, R145, R144 ;  /* 0x000000909103723e */ /* 0x008fc600000000ff */
[----:B------:R1:W-:Y:S01]  /*11ff0*/  STS [R7+0x1000], R0 ;  /* 0x0010000007007388 */ /* 0x0003e20000000800 */
[----:B----4-:R-:W-:-:S03]  /*12000*/  F2FP.PACK_AB R2, R147, R146 ;  /* 0x000000929302723e */ /* 0x010fc600000000ff */
[----:B------:R3:W-:Y:S04]  /*12010*/  STS [R7+0x1200], R4 ;  /* 0x0012000407007388 */ /* 0x0007e80000000800 */
[----:B--2---:R2:W-:Y:S04]  /*12020*/  STS [R6+0x80], R3 ;  /* 0x0000800306007388 */ /* 0x0045e80000000800 */
[----:B------:R4:W-:Y:S01]  /*12030*/  STS [R6+0x280], R2 ;  /* 0x0002800206007388 */ /* 0x0009e20000000800 */
[----:B-1----:R-:W-:Y:S02]  /*12040*/  F2FP.PACK_AB R0, R157, R156 ;  /* 0x0000009c9d00723e */ /* 0x002fe400000000ff */
[----:B---3--:R-:W-:-:S03]  /*12050*/  F2FP.PACK_AB R4, R39, R38 ;  /* 0x000000262704723e */ /* 0x008fc600000000ff */
[----:B------:R1:W-:Y:S01]  /*12060*/  STS [R10], R0 ;  /* 0x000000000a007388 */ /* 0x0003e20000000800 */
[----:B--2---:R-:W-:Y:S02]  /*12070*/  F2FP.PACK_AB R3, R97, R96 ;  /* 0x000000606103723e */ /* 0x004fe400000000ff */
        /* <DEDUP_REMOVED lines=37> */
[----:B------:R4:W-:Y:S01]  /*122d0*/  STS [R10+0x3000], R2 ;  /* 0x003000020a007388 */ /* 0x0009e20000000800 */
[----:B-1----:R-:W-:Y:S02]  /*122e0*/  F2FP.PACK_AB R3, R73, R72 ;  /* 0x000000484903723e */ /* 0x002fe400000000ff */
[----:B--2---:R-:W-:-:S03]  /*122f0*/  F2FP.PACK_AB R4, R71, R70 ;  /* 0x000000464704723e */ /* 0x004fc600000000ff */
[----:B------:R1:W-:Y:S01]  /*12300*/  STS [R10+0x3200], R3 ;  /* 0x003200030a007388 */ /* 0x0003e20000000800 */
[----:B---3--:R-:W-:Y:S02]  /*12310*/  F2FP.PACK_AB R0, R101, R100 ;  /* 0x000000646500723e */ /* 0x008fe400000000ff */
[----:B----4-:R-:W-:-:S03]  /*12320*/  F2FP.PACK_AB R2, R131, R130 ;  /* 0x000000828302723e */ /* 0x010fc600000000ff */
[----:B------:R2:W-:Y:S04]  /*12330*/  STS [R9+0x4080], R0 ;  /* 0x0040800009007388 */ /* 0x0005e80000000800 */
[----:B------:R3:W-:Y:S01]  /*12340*/  STS [R9+0x4280], R2 ;  /* 0x0042800209007388 */ /* 0x0007e20000000800 */
[----:B-1----:R-:W-:-:S05]  /*12350*/  F2FP.PACK_AB R3, R171, R170 ;  /* 0x000000aaab03723e */ /* 0x002fca00000000ff */
[----:B------:R1:W-:Y:S01]  /*12360*/  STS [R7+0x4000], R3 ;  /* 0x0040000307007388 */ /* 0x0003e20000000800 */
[----:B--2---:R-:W-:Y:S02]  /*12370*/  F2FP.PACK_AB R0, R119, R118 ;  /* 0x000000767700723e */ /* 0x004fe400000000ff */
[----:B---3--:R-:W-:-:S03]  /*12380*/  F2FP.PACK_AB R2, R69, R68 ;  /* 0x000000444502723e */ /* 0x008fc600000000ff */
[----:B------:R2:W-:Y:S04]  /*12390*/  STS [R7+0x4200], R0 ;  /* 0x0042000007007388 */ /* 0x0005e80000000800 */
[----:B------:R3:W-:Y:S04]  /*123a0*/  STS [R9+0x5080], R2 ;  /* 0x0050800209007388 */ /* 0x0007e80000000800 */
[----:B------:R4:W-:Y:S04]  /*123b0*/  STS [R9+0x5280], R4 ;  /* 0x0052800409007388 */ /* 0x0009e80000000800 */
[----:B------:R-:W-:Y:S01]  /*123c0*/  STS [R7+0x5000], R5 ;  /* 0x0050000507007388 */ /* 0x000fe20000000800 */
[----:B-1----:R-:W-:-:S05]  /*123d0*/  F2FP.PACK_AB R3, R63, R62 ;  /* 0x0000003e3f03723e */ /* 0x002fca00000000ff */
[----:B------:R1:W-:Y:S01]  /*123e0*/  STS [R7+0x5200], R3 ;  /* 0x0052000307007388 */ /* 0x0003e20000000800 */
[----:B--2---:R-:W-:Y:S02]  /*123f0*/  F2FP.PACK_AB R0, R83, R82 ;  /* 0x000000525300723e */ /* 0x004fe400000000ff */
[----:B---3--:R-:W-:Y:S02]  /*12400*/  F2FP.PACK_AB R2, R169, R168 ;  /* 0x000000a8a902723e */ /* 0x008fe400000000ff */
[----:B----4-:R-:W-:-:S03]  /*12410*/  F2FP.PACK_AB R4, R49, R48 ;  /* 0x000000303104723e */ /* 0x010fc600000000ff */
[----:B------:R2:W-:Y:S04]  /*12420*/  STS [R6+0x4080], R2 ;  /* 0x0040800206007388 */ /* 0x0005e80000000800 */
[----:B------:R3:W-:Y:S04]  /*12430*/  STS [R6+0x4280], R0 ;  /* 0x0042800006007388 */ /* 0x0007e80000000800 */
[----:B------:R-:W4:Y:S01]  /*12440*/  LDL.LU R9, [R1+0x1c] ;  /* 0x00001c0001097983 */ /* 0x000f220000300800 */
[----:B-1----:R-:W-:Y:S02]  /*12450*/  F2FP.PACK_AB R3, R51, R50 ;  /* 0x000000323303723e */ /* 0x002fe400000000ff */
[----:B--2---:R-:W-:-:S02]  /*12460*/  F2FP.PACK_AB R2, R85, R84 ;  /* 0x000000545502723e */ /* 0x004fc400000000ff */
[----:B---3--:R-:W-:-:S03]  /*12470*/  F2FP.PACK_AB R0, R81, R80 ;  /* 0x000000505100723e */ /* 0x008fc600000000ff */
[----:B------:R1:W-:Y:S04]  /*12480*/  STS [R10+0x4000], R2 ;  /* 0x004000020a007388 */ /* 0x0003e80000000800 */
[----:B------:R2:W-:Y:S04]  /*12490*/  STS [R10+0x4200], R0 ;  /* 0x004200000a007388 */ /* 0x0005e80000000800 */
[----:B------:R3:W-:Y:S04]  /*124a0*/  STS [R6+0x5080], R4 ;  /* 0x0050800406007388 */ /* 0x0007e80000000800 */
[----:B------:R3:W-:Y:S01]  /*124b0*/  STS [R6+0x5280], R3 ;  /* 0x0052800306007388 */ /* 0x0007e20000000800 */
[----:B-1----:R-:W-:Y:S01]  /*124c0*/  IMAD.MOV.U32 R2, RZ, RZ, RZ ;  /* 0x000000ffff027224 */ /* 0x002fe200078e00ff */
[----:B--2---:R-:W-:Y:S01]  /*124d0*/  F2FP.PACK_AB R0, R29, R28 ;  /* 0x0000001c1d00723e */ /* 0x004fe200000000ff */
[----:B---3--:R-:W-:Y:S01]  /*124e0*/  IMAD.MOV.U32 R4, RZ, RZ, 0x4 ;  /* 0x00000004ff047424 */ /* 0x008fe200078e00ff */
[----:B------:R-:W-:-:S03]  /*124f0*/  F2FP.PACK_AB R3, R27, R26 ;  /* 0x0000001a1b03723e */ /* 0x000fc600000000ff */
[CC--:B------:R-:W-:Y:S02]  /*12500*/  @P1 IMAD.WIDE R6, R8.reuse, R4.reuse, c[0x0][0x508] ;  /* 0x0001420008061625 */ /* 0x0c0fe400078e0204 */
[----:B------:R1:W-:Y:S02]  /*12510*/  STS [R10+0x5000], R3 ;  /* 0x005000030a007388 */ /* 0x0003e40000000800 */
[----:B------:R-:W-:Y:S02]  /*12520*/  IMAD.WIDE R4, R8, R4, c[0x0][0x500] ;  /* 0x0001400008047625 */ /* 0x000fe400078e0204 */
[----:B------:R2:W-:Y:S04]  /*12530*/  STS [R10+0x5200], R0 ;  /* 0x005200000a007388 */ /* 0x0005e80000000800 */
[----:B------:R-:W-:Y:S06]  /*12540*/  BAR.SYNC.DEFER_BLOCKING 0x1, 0x80 ;  /* 0x0042000000007b1d */ /* 0x000fec0000010000 */
[----:B------:R2:W5:Y:S04]  /*12550*/  @P1 LDG.E R12, [R6.64] ;  /* 0x00000006060c1981 */ /* 0x000568000c1e1900 */
[----:B------:R2:W5:Y:S01]  /*12560*/  @P2 LDG.E R2, [R4.64] ;  /* 0x0000000604022981 */ /* 0x000562000c1e1900 */
[----:B----4-:R-:W-:-:S04]  /*12570*/  ISETP.NE.AND P0, PT, R9, RZ, PT ;  /* 0x000000ff0900720c */ /* 0x010fc80003f05270 */
[----:B-1----:R-:W-:Y:S01]  /*12580*/  SEL R3, R9, c[0x0][0x3d4], P0 ;  /* 0x0000f50009037a07 */ /* 0x002fe20000000000 */
[----:B------:R-:W-:Y:S05]  /*12590*/  @P1 BRA `(.L_x_581) ;  /* 0x0000004000001947 */ /* 0x000fea0003800000 */
[----:B--2---:R-:W-:Y:S05]  /*125a0*/  @!P2 BRA `(.L_x_581) ;  /* 0x000000300000a947 */ /* 0x004fea0003800000 */
[----:B------:R1:W2:Y:S04]  /*125b0*/  LDG.E R0, [R4.64] ;  /* 0x0000000604007981 */ /* 0x0002a8000c1e1900 */
[----:B-1----:R-:W2:Y:S02]  /*125c0*/  LDG.E R4, [R4.64+0x4] ;  /* 0x0000040604047981 */ /* 0x002ea4000c1e1900 */
[----:B--2--5:R-:W-:Y:S02]  /*125d0*/  IADD3 R12, -R0, R4, RZ ;  /* 0x00000004000c7210 */ /* 0x024fe40007ffe1ff */
.L_x_581:
[----:B--2---:R-:W2:Y:S04]  /*125e0*/  LDL R4, [R1+0x38] ;  /* 0x0000380001047983 */ /* 0x004ea80000100800 */
[----:B------:R-:W2:Y:S04]  /*125f0*/  LDL R76, [R1+0x10] ;  /* 0x00001000014c7983 */ /* 0x000ea80000100800 */
[----:B------:R-:W3:Y:S04]  /*12600*/  LDL R77, [R1+0x3c] ;  /* 0x00003c00014d7983 */ /* 0x000ee80000100800 */
[----:B------:R-:W4:Y:S04]  /*12610*/  LDL R13, [R1+0x20] ;  /* 0x00002000010d7983 */ /* 0x000f280000100800 */
[----:B------:R-:W3:Y:S01]  /*12620*/  LDL R75, [R1+0x60] ;  /* 0x00006000014b7983 */ /* 0x000ee20000100800 */
[----:B------:R-:W-:Y:S01]  /*12630*/  IMAD.MOV.U32 R0, RZ, RZ, 0x368 ;  /* 0x00000368ff007424 */ /* 0x000fe200078e00ff */
[----:B------:R-:W-:-:S04]  /*12640*/  ISETP.GT.AND P2, PT, R3, 0x1, PT ;  /* 0x000000010300780c */ /* 0x000fc80003f44270 */
[----:B------:R-:W-:-:S04]  /*12650*/  SEL R0, R0, 0x328, P2 ;  /* 0x0000032800007807 */ /* 0x000fc80001000000 */
[----:B------:R1:W2:Y:S08]  /*12660*/  LDC.64 R6, c[0x0][R0+0x170] ;  /* 0x00005c0000067b82 */ /* 0x0002b00000000a00 */
[----:B------:R1:W3:Y:S08]  /*12670*/  LDC.64 R14, c[0x0][R0+0x168] ;  /* 0x00005a00000e7b82 */ /* 0x0002f00000000a00 */
[----:B------:R1:W2:Y:S08]  /*12680*/  LDC.64 R18, c[0x0][R0+0x178] ;  /* 0x00005e0000127b82 */ /* 0x0002b00000000a00 */
[----:B------:R1:W2:Y:S01]  /*12690*/  LDC.64 R20, c[0x0][R0+0x160] ;  /* 0x0000580000147b82 */ /* 0x0002a20000000a00 */
[----:B------:R-:W-:-:S04]  /*126a0*/  ISETP.NE.U32.AND P0, PT, RZ, c[0x0][0x500], PT ;  /* 0x00014000ff007a0c */ /* 0x000fc80003f05070 */
[----:B------:R-:W-:Y:S02]  /*126b0*/  ISETP.NE.AND.EX P0, PT, RZ, c[0x0][0x504], PT, P0 ;  /* 0x00014100ff007a0c */ /* 0x000fe40003f05300 */
[----:B------:R-:W-:Y:S01]  /*126c0*/  SHF.R.S32.HI R3, RZ, 0x1f, R8 ;  /* 0x0000001fff037819 */ /* 0x000fe20000011408 */
[----:B-1----:R-:W-:-:S05]  /*126d0*/  IMAD.MOV.U32 R0, RZ, RZ, c[0x0][0x4e8] ;  /* 0x00013a00ff007624 */ /* 0x002fca00078e00ff */
[----:B------:R-:W-:Y:S02]  /*126e0*/  ISETP.NE.AND P5, PT, R0, 0x1, PT ;  /* 0x000000010000780c */ /* 0x000fe40003fa5270 */
[----:B------:R-:W-:Y:S01]  /*126f0*/  SEL R0, R8, RZ, !P0 ;  /* 0x000000ff08007207 */ /* 0x000fe20004000000 */
[----:B------:R-:W1:Y:S01]  /*12700*/  S2R R78, SR_TID.X ;  /* 0x00000000004e7919 */ /* 0x000e620000002100 */
[----:B-----5:R-:W-:Y:S02]  /*12710*/  SHF.R.S32.HI R17, RZ, 0x1f, R2 ;  /* 0x0000001fff117819 */ /* 0x020fe40000011402 */
[----:B-1----:R-:W-:-:S04]  /*12720*/  SHF.R.S32.HI R16, RZ, 0x1f, R78 ;  /* 0x0000001fff107819 */ /* 0x002fc8000001144e */
[----:B------:R-:W-:-:S04]  /*12730*/  LEA.HI R16, R16, R78, RZ, 0x5 ;  /* 0x0000004e10107211 */ /* 0x000fc800078f28ff */
[----:B------:R-:W-:-:S05]  /*12740*/  LOP3.LUT R16, R16, 0xffffffe0, RZ, 0xc0, !PT ;  /* 0xffffffe010107812 */ /* 0x000fca00078ec0ff */
[----:B------:R-:W-:Y:S01]  /*12750*/  IMAD.IADD R16, R78, 0x1, -R16 ;  /* 0x000000014e107824 */ /* 0x000fe200078e0a10 */
[----:B------:R-:W-:-:S04]  /*12760*/  LOP3.LUT R194, R194, 0xfffffffd, RZ, 0xc0, !PT ;  /* 0xfffffffdc2c27812 */ /* 0x000fc800078ec0ff */
[----:B------:R-:W-:Y:S01]  /*12770*/  LOP3.LUT R194, R194, 0xfffffffe, RZ, 0xc0, !PT ;  /* 0xfffffffec2c27812 */ /* 0x000fe200078ec0ff */
[----:B--2---:R-:W-:Y:S01]  /*12780*/  IMAD.IADD R8, R4, 0x1, R76 ;  /* 0x0000000104087824 */ /* 0x004fe200078e024c */
[----:B------:R-:W-:Y:S01]  /*12790*/  SEL R4, R3, RZ, !P0 ;  /* 0x000000ff03047207 */ /* 0x000fe20004000000 */
[----:B------:R-:W-:Y:S02]  /*127a0*/  IMAD R3, R7, R0, RZ ;  /* 0x0000000007037224 */ /* 0x000fe400078e02ff */
[----:B------:R-:W-:-:S04]  /*127b0*/  @P5 IMAD.HI.U32 R9, R8, c[0x0][0x4ec], RZ ;  /* 0x00013b0008095a27 */ /* 0x000fc800078e00ff */
[C---:B------:R-:W-:Y:S02]  /*127c0*/  IMAD R11, R6.reuse, R4, R3 ;  /* 0x00000004060b7224 */ /* 0x040fe400078e0203 */
[----:B------:R-:W-:-:S04]  /*127d0*/  IMAD.WIDE.U32 R4, R6, R0, RZ ;  /* 0x0000000006047225 */ /* 0x000fc800078e00ff */
[----:B---3--:R-:W-:-:S04]  /*127e0*/  IMAD.WIDE.U32 R6, R14, R77, RZ ;  /* 0x0000004d0e067225 */ /* 0x008fc800078e00ff */
[----:B------:R-:W-:Y:S01]  /*127f0*/  IMAD.MOV.U32 R3, RZ, RZ, R8 ;  /* 0x000000ffff037224 */ /* 0x000fe200078e0008 */
[----:B------:R-:W-:Y:S01]  /*12800*/  @P5 SHF.R.U32.HI R3, RZ, c[0x0][0x4f0], R9 ;  /* 0x00013c00ff035a19 */ /* 0x000fe20000011609 */
[----:B------:R-:W-:Y:S01]  /*12810*/  IMAD R10, R15, R77, RZ ;  /* 0x0000004d0f0a7224 */ /* 0x000fe200078e02ff */
[----:B----4-:R-:W-:Y:S01]  /*12820*/  SEL R9, R13, RZ, P2 ;  /* 0x000000ff0d097207 */ /* 0x010fe20001000000 */
        /* <DEDUP_REMOVED lines=31> */
[----:B------:R-:W4:Y:S04]  /*12a20*/  SHFL.IDX PT, R10, R5, 0x2, 0x1c1f ;  /* 0x005c1f00050a7f89 */ /* 0x000f2800000e0000 */
[----:B------:R1:W1:Y:S01]  /*12a30*/  SHFL.IDX PT, R6, R5, 0x3, 0x1c1f ;  /* 0x007c1f0005067f89 */ /* 0x00026200000e0000 */
[----:B---3--:R-:W-:-:S05]  /*12a40*/  IMAD.IADD R3, R75, 0x1, R76 ;  /* 0x000000014b037824 */ /* 0x008fca00078e024c */
        /* <DEDUP_REMOVED lines=10> */
[----:B----4-:R1:W-:Y:S01]  /*12af0*/  @!P1 ST.E [R10.64], R25 ;  /* 0x000000190a009985 */ /* 0x0103e2000c101906 */
        /* <DEDUP_REMOVED lines=12> */
[--C-:B---3--:R-:W-:Y:S02]  /*12bc0*/  SHF.R.S32.HI R78, RZ, 0x1f, R79.reuse ;  /* 0x0000001fff4e7819 */ /* 0x108fe4000001144f */
[----:B------:R-:W-:Y:S02]  /*12bd0*/  SHF.R.S32.HI R75, RZ, 0x1f, R79 ;  /* 0x0000001fff4b7819 */ /* 0x000fe4000001144f */
[-C--:B------:R-:W-:Y:S02]  /*12be0*/  LEA.HI R78, R78, R79.reuse, RZ, 0x2 ;  /* 0x0000004f4e4e7211 */ /* 0x080fe400078f10ff */
[----:B------:R-:W-:Y:S02]  /*12bf0*/  LEA.HI R75, R75, R79, RZ, 0x2 ;  /* 0x0000004f4b4b7211 */ /* 0x000fe400078f10ff */
[----:B------:R-:W-:Y:S02]  /*12c00*/  LOP3.LUT R78, R78, 0xfffffffc, RZ, 0xc0, !PT ;  /* 0xfffffffc4e4e7812 */ /* 0x000fe400078ec0ff */
[----:B------:R-:W-:-:S02]  /*12c10*/  SHF.R.S32.HI R75, RZ, 0x2, R75 ;  /* 0x00000002ff4b7819 */ /* 0x000fc4000001144b */
[----:B------:R-:W-:Y:S01]  /*12c20*/  IADD3 R78, -R78, R79, RZ ;  /* 0x0000004f4e4e7210 */ /* 0x000fe20007ffe1ff */
[----:B------:R-:W-:-:S03]  /*12c30*/  IMAD.IADD R3, R7, 0x1, R2 ;  /* 0x0000000107037824 */ /* 0x000fc600078e0202 */
[----:B------:R-:W-:Y:S01]  /*12c40*/  LEA R5, R78, R75, 0x5 ;  /* 0x0000004b4e057211 */ /* 0x000fe200078e28ff */
[----:B------:R-:W-:-:S03]  /*12c50*/  IMAD.MOV.U32 R2, RZ, RZ, R6 ;  /* 0x000000ffff027224 */ /* 0x000fc600078e0006 */
[----:B------:R-:W-:Y:S01]  /*12c60*/  IADD3 R5, R76, R5, RZ ;  /* 0x000000054c057210 */ /* 0x000fe20007ffe0ff */
[----:B------:R-:W-:Y:S01]  /*12c70*/  IMAD.WIDE.U32 R6, R77, c[0x0][0x3e8], R2 ;  /* 0x0000fa004d067a25 */ /* 0x000fe200078e0002 */
[----:B------:R-:W-:-:S03]  /*12c80*/  SHF.R.S32.HI R3, RZ, 0x1f, R0 ;  /* 0x0000001fff037819 */ /* 0x000fc60000011400 */
[----:B------:R-:W-:Y:S01]  /*12c90*/  @P5 IMAD.HI.U32 R9, R5, c[0x0][0x4ec], RZ ;  /* 0x00013b0005095a27 */ /* 0x000fe200078e00ff */
[----:B------:R-:W-:-:S03]  /*12ca0*/  MOV R2, R5 ;  /* 0x0000000500027202 */ /* 0x000fc60000000f00 */
[----:B------:R-:W-:Y:S01]  /*12cb0*/  IMAD R7, R77, c[0x0][0x3ec], R7 ;  /* 0x0000fb004d077a24 */ /* 0x000fe200078e0207 */
[----:B------:R-:W-:Y:S01]  /*12cc0*/  @P5 SHF.R.U32.HI R2, RZ, c[0x0][0x4f0], R9 ;  /* 0x00013c00ff025a19 */ /* 0x000fe20000011609 */
[----:B------:R-:W-:Y:S02]  /*12cd0*/  IMAD R8, R3, c[0x0][0x3f0], RZ ;  /* 0x0000fc0003087a24 */ /* 0x000fe400078e02ff */
[----:B------:R-:W-:-:S04]  /*12ce0*/  IMAD.WIDE.U32 R6, R0, c[0x0][0x3f0], R6 ;  /* 0x0000fc0000067a25 */ /* 0x000fc800078e0006 */
[----:B------:R-:W-:Y:S01]  /*12cf0*/  IMAD R9, R0, c[0x0][0x3f4], R8 ;  /* 0x0000fd0000097a24 */ /* 0x000fe200078e0208 */
[----:B------:R-:W-:Y:S02]  /*12d00*/  SHF.R.S32.HI R8, RZ, 0x1f, R2 ;  /* 0x0000001fff087819 */ /* 0x000fe40000011402 */
[----:B------:R-:W-:Y:S02]  /*12d10*/  IADD3 R0, -R2, RZ, RZ ;  /* 0x000000ff02007210 */ /* 0x000fe40007ffe1ff */
[----:B------:R-:W-:-:S03]  /*12d20*/  IADD3 R7, R7, R9, RZ ;  /* 0x0000000907077210 */ /* 0x000fc60007ffe0ff */
[----:B------:R-:W-:-:S05]  /*12d30*/  IMAD R0, R0, c[0x0][0x4e8], R5 ;  /* 0x00013a0000007a24 */ /* 0x000fca00078e0205 */
[----:B------:R-:W-:-:S05]  /*12d40*/  SHF.R.S32.HI R5, RZ, 0x1f, R0 ;  /* 0x0000001fff057819 */ /* 0x000fca0000011400 */
[----:B------:R-:W-:Y:S01]  /*12d50*/  IMAD R5, R5, c[0x0][0x3d8], RZ ;  /* 0x0000f60005057a24 */ /* 0x000fe200078e02ff */
[----:B------:R-:W-:Y:S01]  /*12d60*/  IADD3 R11, R75, R76, RZ ;  /* 0x0000004c4b0b7210 */ /* 0x000fe20007ffe0ff */
[----:B--2---:R-:W-:-:S05]  /*12d70*/  IMAD.SHL.U32 R3, R18, 0x2, RZ ;  /* 0x0000000212037824 */ /* 0x004fca00078e00ff */
        /* <DEDUP_REMOVED lines=14> */
[----:B------:R-:W-:-:S04]  /*12e60*/  IMAD.WIDE.U32 R2, R2, c[0x0][0x3e0], R6 ;  /* 0x0000f80002027a25 */ /* 0x000fc800078e0006 */
[----:B------:R-:W-:-:S04]  /*12e70*/  IMAD.IADD R3, R3, 0x1, R8 ;  /* 0x0000000103037824 */ /* 0x000fc800078e0208 */
[----:B------:R-:W-:-:S04]  /*12e80*/  IMAD.WIDE.U32 R2, R0, c[0x0][0x3d8], R2 ;  /* 0x0000f60000027a25 */ /* 0x000fc800078e0002 */
[----:B------:R-:W-:Y:S01]  /*12e90*/  IMAD R0, R0, c[0x0][0x3dc], R5 ;  /* 0x0000f70000007a24 */ /* 0x000fe200078e0205 */
[----:B------:R-:W-:-:S04]  /*12ea0*/  LEA R13, P0, R2, c[0x0][0x380], 0x1 ;  /* 0x0000e000020d7a11 */ /* 0x000fc800078008ff */
[----:B------:R-:W-:-:S04]  /*12eb0*/  IADD3 R0, R3, R0, RZ ;  /* 0x0000000003007210 */ /* 0x000fc80007ffe0ff */
[----:B------:R-:W-:Y:S01]  /*12ec0*/  LEA.HI.X R12, R2, c[0x0][0x384], R0, 0x1, P0 ;  /* 0x0000e100020c7a11 */ /* 0x000fe200000f0c00 */
[----:B------:R-:W-:Y:S05]  /*12ed0*/  BRA.DIV ~URZ, `(.L_x_583) ;  /* 0x000047727f007947 */ /* 0x000fea000b800000 */
[----:B-1234-:R1:W2:Y:S02]  /*12ee0*/  SHFL.IDX PT, R10, R12, RZ, 0x1c1f ;  /* 0x001c1fff0c0a7589 */ /* 0x01e2a400000e0000 */
.L_x_657:
[----:B------:R-:W-:Y:S05]  /*12ef0*/  BRA.DIV ~URZ, `(.L_x_584) ;  /* 0x000047c27f007947 */ /* 0x000fea000b800000 */
[----:B------:R3:W4:Y:S02]  /*12f00*/  SHFL.IDX PT, R0, R13, RZ, 0x1c1f ;  /* 0x001c1fff0d007589 */ /* 0x00072400000e0000 */
.L_x_658:
[----:B------:R-:W-:Y:S01]  /*12f10*/  ISETP.GE.AND P0, PT, R11, R4, PT ;  /* 0x000000040b00720c */ /* 0x000fe20003f06270 */
[----:B------:R-:W-:-:S12]  /*12f20*/  BSSY B0, `(.L_x_585) ;  /* 0x0000013000007945 */ /* 0x000fd80003800000 */
[----:B------:R-:W-:Y:S05]  /*12f30*/  @P0 BRA `(.L_x_586) ;  /* 0x0000011000000947 */ /* 0x000fea0003800000 */
[----:B------:R-:W5:Y:S04]  /*12f40*/  LDL.64 R66, [R1+0x28] ;  /* 0x0000280001427983 */ /* 0x000f680000100a00 */
[----:B---3--:R-:W3:Y:S04]  /*12f50*/  LDL R15, [R1+0x30] ;  /* 0x00003000010f7983 */ /* 0x008ee80000100800 */
[----:B----4-:R-:W4:Y:S04]  /*12f60*/  LDL R5, [R1+0x34] ;  /* 0x0000340001057983 */ /* 0x010f280000100800 */
[----:B--2---:R-:W2:Y:S04]  /*12f70*/  LDL R64, [R1+0x54] ;  /* 0x0000540001407983 */ /* 0x004ea80000100800 */
[----:B------:R-:W2:Y:S01]  /*12f80*/  LDL R14, [R1+0x50] ;  /* 0x00005000010e7983 */ /* 0x000ea20000100800 */
[----:B-----5:R-:W-:-:S02]  /*12f90*/  ISETP.GE.AND P2, PT, R66, c[0x0][0x3c8], PT ;  /* 0x0000f20042007a0c */ /* 0x020fc40003f46270 */
[----:B---3--:R-:W-:Y:S02]  /*12fa0*/  ISETP.GE.AND P1, PT, R15, c[0x0][0x3c8], PT ;  /* 0x0000f2000f007a0c */ /* 0x008fe40003f26270 */
[----:B----4-:R-:W-:-:S09]  /*12fb0*/  ISETP.GE.AND P0, PT, R5, c[0x0][0x3c8], PT ;  /* 0x0000f20005007a0c */ /* 0x010fd20003f06270 */
[CC--:B------:R-:W-:Y:S02]  /*12fc0*/  @!P2 LEA R8, P5, R66.reuse, R0.reuse, 0x1 ;  /* 0x000000004208a211 */ /* 0x0c0fe400078a08ff */
[----:B------:R-:W-:Y:S02]  /*12fd0*/  @!P1 LEA R6, P4, R15, R0, 0x1 ;  /* 0x000000000f069211 */ /* 0x000fe400078808ff */
[----:B------:R-:W-:Y:S02]  /*12fe0*/  @!P2 LEA.HI.X R9, R66, R10, R67, 0x1, P5 ;  /* 0x0000000a4209a211 */ /* 0x000fe400028f0c43 */
[----:B------:R-:W-:Y:S02]  /*12ff0*/  @!P0 LEA R2, P3, R5, R0, 0x1 ;  /* 0x0000000005028211 */ /* 0x000fe400078608ff */
[-C--:B--2---:R-:W-:Y:S02]  /*13000*/  @!P1 LEA.HI.X R7, R15, R10.reuse, R64, 0x1, P4 ;  /* 0x0000000a0f079211 */ /* 0x084fe400020f0c40 */
[----:B------:R-:W-:Y:S01]  /*13010*/  @!P0 LEA.HI.X R3, R5, R10, R14, 0x1, P3 ;  /* 0x0000000a05038211 */ /* 0x000fe200018f0c0e */
[----:B------:R2:W-:Y:S04]  /*13020*/  @!P2 ST.E.128 [R8.64], R24 ;  /* 0x000000180800a985 */ /* 0x0005e8000c101d06 */
[----:B------:R2:W-:Y:S04]  /*13030*/  @!P1 ST.E.128 [R6.64], R20 ;  /* 0x0000001406009985 */ /* 0x0005e8000c101d06 */
[----:B------:R2:W-:Y:S02]  /*13040*/  @!P0 ST.E.128 [R2.64], R16 ;  /* 0x0000001002008985 */ /* 0x0005e4000c101d06 */
.L_x_586:
[----:B------:R-:W-:Y:S05]  /*13050*/  BSYNC B0 ;  /* 0x0000000000007941 */ /* 0x000fea0003800000 */
.L_x_585:
[----:B------:R-:W-:Y:S05]  /*13060*/  BRA.DIV ~URZ, `(.L_x_587) ;  /* 0x000046b27f007947 */ /* 0x000fea000b800000 */
[----:B--2---:R2:W1:Y:S04]  /*13070*/  SHFL.IDX PT, R10, R12, 0x1, 0x1c1f ;  /* 0x003c1f000c0a7f89 */ /* 0x00446800000e0000 */
[----:B----4-:R2:W4:Y:S02]  /*13080*/  SHFL.IDX PT, R0, R13, 0x1, 0x1c1f ;  /* 0x003c1f000d007f89 */ /* 0x01052400000e0000 */
.L_x_659:
        /* <DEDUP_REMOVED lines=8> */
[----:B------:R-:W4:Y:S01]  /*13110*/  LDL R14, [R1+0x50] ;  /* 0x00005000010e7983 */ /* 0x000f220000100800 */
[----:B-----5:R-:W-:-:S02]  /*13120*/  ISETP.GE.AND P2, PT, R18, c[0x0][0x3c8], PT ;  /* 0x0000f20012007a0c */ /* 0x020fc40003f46270 */
[----:B--2---:R-:W-:Y:S02]  /*13130*/  ISETP.GE.AND P1, PT, R15, c[0x0][0x3c8], PT ;  /* 0x0000f2000f007a0c */ /* 0x004fe40003f26270 */
[----:B---3--:R-:W-:-:S09]  /*13140*/  ISETP.GE.AND P0, PT, R5, c[0x0][0x3c8], PT ;  /* 0x0000f20005007a0c */ /* 0x008fd20003f06270 */
[CC--:B------:R-:W-:Y:S02]  /*13150*/  @!P2 LEA R8, P5, R18.reuse, R0.reuse, 0x1 ;  /* 0x000000001208a211 */ /* 0x0c0fe400078a08ff */
[----:B------:R-:W-:Y:S02]  /*13160*/  @!P1 LEA R6, P4, R15, R0, 0x1 ;  /* 0x000000000f069211 */ /* 0x000fe400078808ff */
[----:B-1----:R-:W-:Y:S02]  /*13170*/  @!P2 LEA.HI.X R9, R18, R10, R19, 0x1, P5 ;  /* 0x0000000a1209a211 */ /* 0x002fe400028f0c13 */
[----:B------:R-:W-:Y:S02]  /*13180*/  @!P0 LEA R2, P3, R5, R0, 0x1 ;  /* 0x0000000005028211 */ /* 0x000fe400078608ff */
[-C--:B----4-:R-:W-:Y:S02]  /*13190*/  @!P1 LEA.HI.X R7, R15, R10.reuse, R16, 0x1, P4 ;  /* 0x0000000a0f079211 */ /* 0x090fe400020f0c10 */
[----:B------:R-:W-:Y:S01]  /*131a0*/  @!P0 LEA.HI.X R3, R5, R10, R14, 0x1, P3 ;  /* 0x0000000a05038211 */ /* 0x000fe200018f0c0e */
[----:B------:R1:W-:Y:S04]  /*131b0*/  @!P2 ST.E.128 [R8.64], R36 ;  /* 0x000000240800a985 */ /* 0x0003e8000c101d06 */
[----:B------:R1:W-:Y:S04]  /*131c0*/  @!P1 ST.E.128 [R6.64], R32 ;  /* 0x0000002006009985 */ /* 0x0003e8000c101d06 */
[----:B------:R1:W-:Y:S02]  /*131d0*/  @!P0 ST.E.128 [R2.64], R28 ;  /* 0x0000001c02008985 */ /* 0x0003e4000c101d06 */
.L_x_589:
[----:B------:R-:W-:Y:S05]  /*131e0*/  BSYNC B0 ;  /* 0x0000000000007941 */ /* 0x000fea0003800000 */
.L_x_588:
[----:B------:R-:W-:Y:S05]  /*131f0*/  BRA.DIV ~URZ, `(.L_x_590) ;  /* 0x000045e27f007947 */ /* 0x000fea000b800000 */
[----:B-1----:R1:W2:Y:S02]  /*13200*/  SHFL.IDX PT, R10, R12, 0x2, 0x1c1f ;  /* 0x005c1f000c0a7f89 */ /* 0x0022a400000e0000 */
.L_x_660:
[----:B------:R-:W-:Y:S05]  /*13210*/  BRA.DIV ~URZ, `(.L_x_591) ;  /* 0x000046327f007947 */ /* 0x000fea000b800000 */
[----:B----4-:R4:W1:Y:S02]  /*13220*/  SHFL.IDX PT, R0, R13, 0x2, 0x1c1f ;  /* 0x005c1f000d007f89 */ /* 0x01086400000e0000 */
.L_x_661:
        /* <DEDUP_REMOVED lines=12> */
[CC--:B-1----:R-:W-:Y:S02]  /*132f0*/  @!P2 LEA R8, P5, R18.reuse, R0.reuse, 0x1 ;  /* 0x000000001208a211 */ /* 0x0c2fe400078a08ff */
        /* <DEDUP_REMOVED lines=8> */
.L_x_593:
[----:B------:R-:W-:Y:S05]  /*13380*/  BSYNC B0 ;  /* 0x0000000000007941 */ /* 0x000fea0003800000 */
.L_x_592:
[----:B------:R-:W-:Y:S05]  /*13390*/  BRA.DIV ~URZ, `(.L_x_594) ;  /* 0x000045127f007947 */ /* 0x000fea000b800000 */
[----:B-1----:R1:W3:Y:S04]  /*133a0*/  SHFL.IDX PT, R6, R12, 0x3, 0x1c1f ;  /* 0x007c1f000c067f89 */ /* 0x0022e800000e0000 */
[----:B------:R1:W4:Y:S02]  /*133b0*/  SHFL.IDX PT, R0, R13, 0x3, 0x1c1f ;  /* 0x007c1f000d007f89 */ /* 0x00032400000e0000 */
.L_x_662:
[----:B------:R-:W-:-:S04]  /*133c0*/  IADD3 R2, R11, 0x60, RZ ;  /* 0x000000600b027810 */ /* 0x000fc80007ffe0ff */
[----:B------:R-:W-:-:S13]  /*133d0*/  ISETP.GE.AND P0, PT, R2, R4, PT ;  /* 0x000000040200720c */ /* 0x000fda0003f06270 */
[----:B------:R-:W-:Y:S05]  /*133e0*/  @P0 BRA `(.L_x_595) ;  /* 0x000027c000000947 */ /* 0x000fea0003800000 */
[----:B-1234-:R-:W2:Y:S04]  /*133f0*/  LDL.64 R12, [R1+0x28] ;  /* 0x00002800010c7983 */ /* 0x01eea80000100a00 */
[----:B------:R-:W3:Y:S04]  /*13400*/  LDL R8, [R1+0x30] ;  /* 0x0000300001087983 */ /* 0x000ee80000100800 */
[----:B------:R-:W4:Y:S04]  /*13410*/  LDL R9, [R1+0x54] ;  /* 0x0000540001097983 */ /* 0x000f280000100800 */
[----:B------:R-:W5:Y:S01]  /*13420*/  LDL R7, [R1+0x34] ;  /* 0x0000340001077983 */ /* 0x000f620000100800 */
[----:B--2---:R-:W-:-:S02]  /*13430*/  ISETP.GE.AND P1, PT, R12, c[0x0][0x3c8], PT ;  /* 0x0000f2000c007a0c */ /* 0x004fc40003f26270 */
[----:B---3--:R-:W-:-:S11]  /*13440*/  ISETP.GE.AND P0, PT, R8, c[0x0][0x3c8], PT ;  /* 0x0000f20008007a0c */ /* 0x008fd60003f06270 */
[-C--:B------:R-:W-:Y:S02]  /*13450*/  @!P1 LEA R4, P3, R12, R0.reuse, 0x1 ;  /* 0x000000000c049211 */ /* 0x080fe400078608ff */
[----:B------:R-:W-:Y:S02]  /*13460*/  @!P0 LEA R2, P2, R8, R0, 0x1 ;  /* 0x0000000008028211 */ /* 0x000fe400078408ff */
[-C--:B------:R-:W-:Y:S02]  /*13470*/  @!P1 LEA.HI.X R5, R12, R6.reuse, R13, 0x1, P3 ;  /* 0x000000060c059211 */ /* 0x080fe400018f0c0d */
[----:B----4-:R-:W-:-:S03]  /*13480*/  @!P0 LEA.HI.X R3, R8, R6, R9, 0x1, P2 ;  /* 0x0000000608038211 */ /* 0x010fc600010f0c09 */
[----:B------:R1:W-:Y:S04]  /*13490*/  @!P1 ST.E.128 [R4.64], R60 ;  /* 0x0000003c04009985 */ /* 0x0003e8000c101d06 */
[----:B------:R1:W-:Y:S01]  /*134a0*/  @!P0 ST.E.128 [R2.64], R56 ;  /* 0x0000003802008985 */ /* 0x0003e2000c101d06 */
[----:B-----5:R-:W-:-:S13]  /*134b0*/  ISETP.GE.AND P0, PT, R7, c[0x0][0x3c8], PT ;  /* 0x0000f20007007a0c */ /* 0x020fda0003f06270 */
[----:B------:R-:W-:Y:S05]  /*134c0*/  @P0 BRA `(.L_x_595) ;  /* 0x000026e000000947 */ /* 0x000fea0003800000 */
[----:B------:R-:W2:Y:S01]  /*134d0*/  LDL R8, [R1+0x50] ;  /* 0x0000500001087983 */ /* 0x000ea20000100800 */
[----:B-1----:R-:W-:-:S04]  /*134e0*/  LEA R2, P0, R7, R0, 0x1 ;  /* 0x0000000007027211 */ /* 0x002fc800078008ff */
[----:B--2---:R-:W-:-:S05]  /*134f0*/  LEA.HI.X R3, R7, R6, R8, 0x1, P0 ;  /* 0x0000000607037211 */ /* 0x004fca00000f0c08 */
[----:B------:R1:W-:Y:S01]  /*13500*/  ST.E.128 [R2.64], R52 ;  /* 0x0000003402007985 */ /* 0x0003e2000c101d06 */
[----:B------:R-:W-:Y:S05]  /*13510*/  BRA `(.L_x_595) ;  /* 0x0000269000007947 */ /* 0x000fea0003800000 */
.L_x_582:
[----:B-1----:R-:W2:Y:S04]  /*13520*/  LDL.LU R7, [R1+0x3c] ;  /* 0x00003c0001077983 */ /* 0x002ea80000300800 */
[----:B------:R-:W3:Y:S01]  /*13530*/  LDL.LU R6, [R1+0x20] ;  /* 0x0000200001067983 */ /* 0x000ee20000300800 */
[----:B------:R-:W-:Y:S02]  /*13540*/  IMAD R3, R17, c[0x0][0x408], RZ ;  /* 0x0001020011037a24 */ /* 0x000fe400078e02ff */
[----:B------:R-:W-:-:S04]  /*13550*/  IMAD.WIDE.U32 R4, R2, c[0x0][0x408], RZ ;  /* 0x0001020002047a25 */ /* 0x000fc800078e00ff */
[----:B------:R-:W-:-:S05]  /*13560*/  IMAD R2, R2, c[0x0][0x40c], R3 ;  /* 0x0001030002027a24 */ /* 0x000fca00078e0203 */
[----:B------:R-:W-:Y:S02]  /*13570*/  IADD3 R3, R5, R2, RZ ;  /* 0x0000000205037210 */ /* 0x000fe40007ffe0ff */
[----:B------:R-:W-:Y:S02]  /*13580*/  MOV R2, R4 ;  /* 0x0000000400027202 */ /* 0x000fe40000000f00 */
[----:B------:R-:W-:-:S05]  /*13590*/  SHF.R.S32.HI R5, RZ, 0x1f, R0 ;  /* 0x0000001fff057819 */ /* 0x000fca0000011400 */
[----:B------:R-:W-:Y:S02]  /*135a0*/  IMAD R4, R5, c[0x0][0x440], RZ ;  /* 0x0001100005047a24 */ /* 0x000fe400078e02ff */
[----:B------:R-:W-:-:S04]  /*135b0*/  @P5 IMAD.HI.U32 R5, R8, c[0x0][0x4ec], RZ ;  /* 0x00013b0008055a27 */ /* 0x000fc800078e00ff */
[----:B------:R-:W-:Y:S02]  /*135c0*/  IMAD R4, R0, c[0x0][0x444], R4 ;  /* 0x0001110000047a24 */ /* 0x000fe400078e0204 */
[----:B--2---:R-:W-:-:S04]  /*135d0*/  IMAD.WIDE.U32 R2, R7, c[0x0][0x438], R2 ;  /* 0x00010e0007027a25 */ /* 0x004fc800078e0002 */
[----:B------:R-:W-:-:S04]  /*135e0*/  IMAD R3, R7, c[0x0][0x43c], R3 ;  /* 0x00010f0007037a24 */ /* 0x000fc800078e0203 */
[----:B------:R-:W-:Y:S01]  /*135f0*/  IMAD.WIDE.U32 R2, R0, c[0x0][0x440], R2 ;  /* 0x0001100000027a25 */ /* 0x000fe200078e0002 */
[----:B------:R-:W-:Y:S02]  /*13600*/  MOV R0, R8 ;  /* 0x0000000800007202 */ /* 0x000fe40000000f00 */
[----:B------:R-:W-:Y:S02]  /*13610*/  @P5 SHF.R.U32.HI R0, RZ, c[0x0][0x4f0], R5 ;  /* 0x00013c00ff005a19 */ /* 0x000fe40000011605 */
[----:B------:R-:W-:Y:S02]  /*13620*/  IADD3 R3, R3, R4, RZ ;  /* 0x0000000403037210 */ /* 0x000fe40007ffe0ff */
[----:B------:R-:W-:Y:S02]  /*13630*/  SHF.R.S32.HI R5, RZ, 0x1f, R0 ;  /* 0x0000001fff057819 */ /* 0x000fe40000011400 */
[----:B------:R-:W-:Y:S01]  /*13640*/  IADD3 R4, -R0, RZ, RZ ;  /* 0x000000ff00047210 */ /* 0x000fe20007ffe1ff */
[----:B---3--:R-:W-:-:S04]  /*13650*/  IMAD.WIDE.U32 R2, R6, c[0x0][0x448], R2 ;  /* 0x0001120006027a25 */ /* 0x008fc800078e0002 */
[----:B------:R-:W-:Y:S02]  /*13660*/  IMAD R5, R5, c[0x0][0x430], RZ ;  /* 0x00010c0005057a24 */ /* 0x000fe400078e02ff */
[----:B------:R-:W-:Y:S02]  /*13670*/  IMAD R3, R6, c[0x0][0x44c], R3 ;  /* 0x0001130006037a24 */ /* 0x000fe400078e0203 */
        /* <DEDUP_REMOVED lines=13> */
.L_x_663:
[----:B------:R-:W-:Y:S05]  /*13750*/  BRA.DIV ~URZ, `(.L_x_597) ;  /* 0x000042827f007947 */ /* 0x000fea000b800000 */
[----:B------:R3:W4:Y:S02]  /*13760*/  SHFL.IDX PT, R0, R13, RZ, 0x1c1f ;  /* 0x001c1fff0d007589 */ /* 0x00072400000e0000 */
.L_x_664:
[----:B------:R-:W-:Y:S01]  /*13770*/  BSSY B0, `(.L_x_598) ;  /* 0x0000054000007945 */ /* 0x000fe20003800000 */
[----:B------:R-:W-:Y:S05]  /*13780*/  @P0 BRA `(.L_x_599) ;  /* 0x0000052000000947 */ /* 0x000fea0003800000 */
[C---:B------:R-:W-:Y:S02]  /*13790*/  ISETP.GE.AND P1, PT, R235.reuse, c[0x0][0x3c8], PT ;  /* 0x0000f200eb007a0c */ /* 0x040fe40003f26270 */
[C---:B------:R-:W-:Y:S02]  /*137a0*/  IADD3 R9, R235.reuse, 0x8, RZ ;  /* 0x00000008eb097810 */ /* 0x040fe40007ffe0ff */
[----:B------:R-:W-:Y:S02]  /*137b0*/  IADD3 R10, R235, 0x10, RZ ;  /* 0x00000010eb0a7810 */ /* 0x000fe40007ffe0ff */
[----:B------:R-:W-:Y:S02]  /*137c0*/  ISETP.GE.AND P2, PT, R9, c[0x0][0x3c8], PT ;  /* 0x0000f20009007a0c */ /* 0x000fe40003f46270 */
[----:B------:R-:W-:-:S02]  /*137d0*/  SHF.R.S32.HI R6, RZ, 0x1f, R235 ;  /* 0x0000001fff067819 */ /* 0x000fc400000114eb */
[----:B------:R-:W-:Y:S02]  /*137e0*/  ISETP.GE.AND P4, PT, R10, c[0x0][0x3c8], PT ;  /* 0x0000f2000a007a0c */ /* 0x000fe40003f86270 */
[C---:B------:R-:W-:Y:S02]  /*137f0*/  IADD3 R11, R235.reuse, 0x8, RZ ;  /* 0x00000008eb0b7810 */ /* 0x040fe40007ffe0ff */
[C---:B----4-:R-:W-:Y:S02]  /*13800*/  @!P1 LEA R2, P0, R235.reuse, R0, 0x2 ;  /* 0x00000000eb029211 */ /* 0x050fe400078010ff */
[----:B------:R-:W-:Y:S02]  /*13810*/  SHF.R.S32.HI R11, RZ, 0x1f, R11 ;  /* 0x0000001fff0b7819 */ /* 0x000fe4000001140b */
[----:B--2---:R-:W-:Y:S02]  /*13820*/  @!P1 LEA.HI.X R3, R235, R4, R6, 0x2, P0 ;  /* 0x00000004eb039211 */ /* 0x004fe400000f1406 */
[----:B------:R-:W-:-:S02]  /*13830*/  @!P2 LEA R6, P0, R9, R0, 0x2 ;  /* 0x000000000906a211 */ /* 0x000fc400078010ff */
[----:B------:R-:W-:Y:S01]  /*13840*/  IADD3 R5, R235, 0x18, RZ ;  /* 0x00000018eb057810 */ /* 0x000fe20007ffe0ff */
[----:B------:R2:W-:Y:S01]  /*13850*/  @!P1 ST.E.64 [R2.64], R132 ;  /* 0x0000008402009985 */ /* 0x0005e2000c101b06 */
[----:B------:R-:W-:Y:S02]  /*13860*/  @!P2 LEA.HI.X R7, R9, R4, R11, 0x2, P0 ;  /* 0x000000040907a211 */ /* 0x000fe400000f140b */
[----:B------:R-:W-:Y:S02]  /*13870*/  ISETP.GE.AND P3, PT, R5, c[0x0][0x3c8], PT ;  /* 0x0000f20005007a0c */ /* 0x000fe40003f66270 */
[C---:B------:R-:W-:Y:S01]  /*13880*/  IADD3 R11, R235.reuse, 0x10, RZ ;  /* 0x00000010eb0b7810 */ /* 0x040fe20007ffe0ff */
[----:B------:R4:W-:Y:S01]  /*13890*/  @!P2 ST.E.64 [R6.64], R140 ;  /* 0x0000008c0600a985 */ /* 0x0009e2000c101b06 */
[----:B------:R-:W-:Y:S02]  /*138a0*/  IADD3 R8, R235, 0x20, RZ ;  /* 0x00000020eb087810 */ /* 0x000fe40007ffe0ff */
[----:B------:R-:W-:-:S02]  /*138b0*/  SHF.R.S32.HI R11, RZ, 0x1f, R11 ;  /* 0x0000001fff0b7819 */ /* 0x000fc4000001140b */
[----:B------:R-:W-:Y:S02]  /*138c0*/  ISETP.GE.AND P1, PT, R8, c[0x0][0x3c8], PT ;  /* 0x0000f20008007a0c */ /* 0x000fe40003f26270 */
[C---:B------:R-:W-:Y:S02]  /*138d0*/  IADD3 R9, R235.reuse, 0x28, RZ ;  /* 0x00000028eb097810 */ /* 0x040fe40007ffe0ff */
[----:B------:R-:W-:-:S04]  /*138e0*/  IADD3 R14, R235, 0x48, RZ ;  /* 0x00000048eb0e7810 */ /* 0x000fc80007ffe0ff */
[----:B------:R-:W-:Y:S02]  /*138f0*/  SHF.R.S32.HI R14, RZ, 0x1f, R14 ;  /* 0x0000001fff0e7819 */ /* 0x000fe4000001140e */
[----:B--2---:R-:W-:-:S04]  /*13900*/  @!P4 LEA R2, P0, R10, R0, 0x2 ;  /* 0x000000000a02c211 */ /* 0x004fc800078010ff */
[----:B------:R-:W-:Y:S02]  /*13910*/  @!P4 LEA.HI.X R3, R10, R4, R11, 0x2, P0 ;  /* 0x000000040a03c211 */ /* 0x000fe400000f140b */
[----:B------:R-:W-:Y:S02]  /*13920*/  IADD3 R11, R235, 0x18, RZ ;  /* 0x00000018eb0b7810 */ /* 0x000fe40007ffe0ff */
[----:B----4-:R-:W-:Y:S01]  /*13930*/  @!P3 LEA R6, P0, R5, R0, 0x2 ;  /* 0x000000000506b211 */ /* 0x010fe200078010ff */
[----:B------:R2:W-:Y:S01]  /*13940*/  @!P4 ST.E.64 [R2.64], R144 ;  /* 0x000000900200c985 */ /* 0x0005e2000c101b06 */
[----:B------:R-:W-:Y:S02]  /*13950*/  SHF.R.S32.HI R11, RZ, 0x1f, R11 ;  /* 0x0000001fff0b7819 */ /* 0x000fe4000001140b */
[----:B------:R-:W-:Y:S02]  /*13960*/  ISETP.GE.AND P4, PT, R9, c[0x0][0x3c8], PT ;  /* 0x0000f20009007a0c */ /* 0x000fe40003f86270 */
[----:B------:R-:W-:-:S02]  /*13970*/  @!P3 LEA.HI.X R7, R5, R4, R11, 0x2, P0 ;  /* 0x000000040507b211 */ /* 0x000fc400000f140b */
[C---:B------:R-:W-:Y:S02]  /*13980*/  IADD3 R11, R235.reuse, 0x20, RZ ;  /* 0x00000020eb0b7810 */ /* 0x040fe40007ffe0ff */
[C---:B------:R-:W-:Y:S01]  /*13990*/  IADD3 R10, R235.reuse, 0x30, RZ ;  /* 0x00000030eb0a7810 */ /* 0x040fe20007ffe0ff */
[----:B------:R4:W-:Y:S01]  /*139a0*/  @!P3 ST.E.64 [R6.64], R156 ;  /* 0x0000009c0600b985 */ /* 0x0009e2000c101b06 */
[----:B------:R-:W-:Y:S02]  /*139b0*/  SHF.R.S32.HI R11, RZ, 0x1f, R11 ;  /* 0x0000001fff0b7819 */ /* 0x000fe4000001140b */
[----:B------:R-:W-:Y:S02]  /*139c0*/  ISETP.GE.AND P2, PT, R10, c[0x0][0x3c8], PT ;  /* 0x0000f2000a007a0c */ /* 0x000fe40003f46270 */
[----:B------:R-:W-:Y:S02]  /*139d0*/  IADD3 R5, R235, 0x38, RZ ;  /* 0x00000038eb057810 */ /* 0x000fe40007ffe0ff */
[----:B--2---:R-:W-:-:S04]  /*139e0*/  @!P1 LEA R2, P0, R8, R0, 0x2 ;  /* 0x0000000008029211 */ /* 0x004fc800078010ff */
[----:B------:R-:W-:Y:S02]  /*139f0*/  @!P1 LEA.HI.X R3, R8, R4, R11, 0x2, P0 ;  /* 0x0000000408039211 */ /* 0x000fe400000f140b */
[C---:B------:R-:W-:Y:S02]  /*13a00*/  IADD3 R11, R235.reuse, 0x28, RZ ;  /* 0x00000028eb0b7810 */ /* 0x040fe40007ffe0ff */
[----:B------:R-:W-:Y:S01]  /*13a10*/  IADD3 R8, R235, 0x40, RZ ;  /* 0x00000040eb087810 */ /* 0x000fe20007ffe0ff */
[----:B------:R2:W-:Y:S01]  /*13a20*/  @!P1 ST.E.64 [R2.64], R160 ;  /* 0x000000a002009985 */ /* 0x0005e2000c101b06 */
[----:B----4-:R-:W-:Y:S02]  /*13a30*/  @!P4 LEA R6, P0, R9, R0, 0x2 ;  /* 0x000000000906c211 */ /* 0x010fe400078010ff */
[----:B------:R-:W-:Y:S02]  /*13a40*/  SHF.R.S32.HI R11, RZ, 0x1f, R11 ;  /* 0x0000001fff0b7819 */ /* 0x000fe4000001140b */
[----:B------:R-:W-:-:S02]  /*13a50*/  ISETP.GE.AND P1, PT, R5, c[0x0][0x3c8], PT ;  /* 0x0000f20005007a0c */ /* 0x000fc40003f26270 */
[----:B------:R-:W-:Y:S02]  /*13a60*/  @!P4 LEA.HI.X R7, R9, R4, R11, 0x2, P0 ;  /* 0x000000040907c211 */ /* 0x000fe400000f140b */
[C---:B------:R-:W-:Y:S02]  /*13a70*/  IADD3 R11, R235.reuse, 0x30, RZ ;  /* 0x00000030eb0b7810 */ /* 0x040fe40007ffe0ff */
[----:B------:R-:W-:Y:S01]  /*13a80*/  IADD3 R9, R235, 0x38, RZ ;  /* 0x00000038eb097810 */ /* 0x000fe20007ffe0ff */
[----:B------:R4:W-:Y:S01]  /*13a90*/  @!P4 ST.E.64 [R6.64], R162 ;  /* 0x000000a20600c985 */ /* 0x0009e2000c101b06 */
[----:B------:R-:W-:Y:S02]  /*13aa0*/  SHF.R.S32.HI R11, RZ, 0x1f, R11 ;  /* 0x0000001fff0b7819 */ /* 0x000fe4000001140b */
[----:B------:R-:W-:Y:S02]  /*13ab0*/  ISETP.GE.AND P4, PT, R8, c[0x0][0x3c8], PT ;  /* 0x0000f20008007a0c */ /* 0x000fe40003f86270 */
[----:B------:R-:W-:-:S02]  /*13ac0*/  SHF.R.S32.HI R9, RZ, 0x1f, R9 ;  /* 0x0000001fff097819 */ /* 0x000fc40000011409 */
[----:B--2---:R-:W-:-:S04]  /*13ad0*/  @!P2 LEA R2, P0, R10, R0, 0x2 ;  /* 0x000000000a02a211 */ /* 0x004fc800078010ff */
[----:B------:R-:W-:Y:S02]  /*13ae0*/  @!P2 LEA.HI.X R3, R10, R4, R11, 0x2, P0 ;  /* 0x000000040a03a211 */ /* 0x000fe400000f140b */
[C---:B------:R-:W-:Y:S02]  /*13af0*/  IADD3 R10, R235.reuse, 0x48, RZ ;  /* 0x00000048eb0a7810 */ /* 0x040fe40007ffe0ff */
[----:B------:R-:W-:Y:S01]  /*13b00*/  IADD3 R11, R235, 0x50, RZ ;  /* 0x00000050eb0b7810 */ /* 0x000fe20007ffe0ff */
[----:B------:R2:W-:Y:S01]  /*13b10*/  @!P2 ST.E.64 [R2.64], R164 ;  /* 0x000000a40200a985 */ /* 0x0005e2000c101b06 */
[----:B------:R-:W-:Y:S02]  /*13b20*/  ISETP.GE.AND P3, PT, R10, c[0x0][0x3c8], PT ;  /* 0x0000f2000a007a0c */ /* 0x000fe40003f66270 */
[----:B----4-:R-:W-:Y:S02]  /*13b30*/  @!P1 LEA R6, P0, R5, R0, 0x2 ;  /* 0x0000000005069211 */ /* 0x010fe400078010ff */
[----:B------:R-:W-:-:S02]  /*13b40*/  ISETP.GE.AND P2, PT, R11, c[0x0][0x3c8], PT ;  /* 0x0000f2000b007a0c */ /* 0x000fc40003f46270 */
[----:B------:R-:W-:Y:S02]  /*13b50*/  @!P1 LEA.HI.X R7, R5, R4, R9, 0x2, P0 ;  /* 0x0000000405079211 */ /* 0x000fe400000f1409 */
[C---:B------:R-:W-:Y:S02]  /*13b60*/  IADD3 R9, R235.reuse, 0x40, RZ ;  /* 0x00000040eb097810 */ /* 0x040fe40007ffe0ff */
[----:B------:R-:W-:Y:S01]  /*13b70*/  IADD3 R5, R235, 0x58, RZ ;  /* 0x00000058eb057810 */ /* 0x000fe20007ffe0ff */
[----:B------:R4:W-:Y:S01]  /*13b80*/  @!P1 ST.E.64 [R6.64], R166 ;  /* 0x000000a606009985 */ /* 0x0009e2000c101b06 */
[----:B------:R-:W-:Y:S02]  /*13b90*/  SHF.R.S32.HI R9, RZ, 0x1f, R9 ;  /* 0x0000001fff097819 */ /* 0x000fe40000011409 */
[----:B------:R-:W-:Y:S02]  /*13ba0*/  ISETP.GE.AND P1, PT, R5, c[0x0][0x3c8], PT ;  /* 0x0000f20005007a0c */ /* 0x000fe40003f26270 */
[----:B--2---:R-:W-:-:S04]  /*13bb0*/  @!P4 LEA R2, P0, R8, R0, 0x2 ;  /* 0x000000000802c211 */ /* 0x004fc800078010ff */
[----:B------:R-:W-:Y:S02]  /*13bc0*/  @!P4 LEA.HI.X R3, R8, R4, R9, 0x2, P0 ;  /* 0x000000040803c211 */ /* 0x000fe400000f1409 */
[----:B------:R-:W-:-:S03]  /*13bd0*/  @!P3 LEA R8, P0, R10, R0, 0x2 ;  /* 0x000000000a08b211 */ /* 0x000fc600078010ff */
[----:B------:R2:W-:Y:S01]  /*13be0*/  @!P4 ST.E.64 [R2.64], R100 ;  /* 0x000000640200c985 */ /* 0x0005e2000c101b06 */
[----:B------:R-:W-:Y:S02]  /*13bf0*/  @!P3 LEA.HI.X R9, R10, R4, R14, 0x2, P0 ;  /* 0x000000040a09b211 */ /* 0x000fe400000f140e */
[----:B------:R-:W-:Y:S02]  /*13c00*/  IADD3 R14, R235, 0x50, RZ ;  /* 0x00000050eb0e7810 */ /* 0x000fe40007ffe0ff */
[----:B----4-:R-:W-:Y:S01]  /*13c10*/  @!P2 LEA R6, P0, R11, R0, 0x2 ;  /* 0x000000000b06a211 */ /* 0x010fe200078010ff */
[----:B------:R4:W-:Y:S01]  /*13c20*/  @!P3 ST.E.64 [R8.64], R170 ;  /* 0x000000aa0800b985 */ /* 0x0009e2000c101b06 */
[----:B------:R-:W-:Y:S02]  /*13c30*/  SHF.R.S32.HI R14, RZ, 0x1f, R14 ;  /* 0x0000001fff0e7819 */ /* 0x000fe4000001140e */
[----:B------:R-:W-:Y:S02]  /*13c40*/  IADD3 R10, R235, 0x58, RZ ;  /* 0x00000058eb0a7810 */ /* 0x000fe40007ffe0ff */
[----:B------:R-:W-:-:S02]  /*13c50*/  @!P2 LEA.HI.X R7, R11, R4, R14, 0x2, P0 ;  /* 0x000000040b07a211 */ /* 0x000fc400000f140e */
[----:B------:R-:W-:-:S03]  /*13c60*/  SHF.R.S32.HI R10, RZ, 0x1f, R10 ;  /* 0x0000001fff0a7819 */ /* 0x000fc6000001140a */
[----:B------:R4:W-:Y:S01]  /*13c70*/  @!P2 ST.E.64 [R6.64], R168 ;  /* 0x000000a80600a985 */ /* 0x0009e2000c101b06 */
[----:B--2---:R-:W-:-:S04]  /*13c80*/  @!P1 LEA R2, P0, R5, R0, 0x2 ;  /* 0x0000000005029211 */ /* 0x004fc800078010ff */
[----:B------:R-:W-:-:S05]  /*13c90*/  @!P1 LEA.HI.X R3, R5, R4, R10, 0x2, P0 ;  /* 0x0000000405039211 */ /* 0x000fca00000f140a */
[----:B------:R4:W-:Y:S04]  /*13ca0*/  @!P1 ST.E.64 [R2.64], R84 ;  /* 0x0000005402009985 */ /* 0x0009e8000c101b06 */
.L_x_599:
[----:B------:R-:W-:Y:S05]  /*13cb0*/  BSYNC B0 ;  /* 0x0000000000007941 */ /* 0x000fea0003800000 */
.L_x_598:
[----:B------:R-:W-:Y:S05]  /*13cc0*/  BRA.DIV ~URZ, `(.L_x_600) ;  /* 0x00003d727f007947 */ /* 0x000fea000b800000 */
[----:B--2---:R2:W1:Y:S04]  /*13cd0*/  SHFL.IDX PT, R4, R12, 0x1, 0x1c1f ;  /* 0x003c1f000c047f89 */ /* 0x00446800000e0000 */
[----:B----4-:R2:W4:Y:S02]  /*13ce0*/  SHFL.IDX PT, R0, R13, 0x1, 0x1c1f ;  /* 0x003c1f000d007f89 */ /* 0x01052400000e0000 */
.L_x_665:
[----:B------:R-:W-:Y:S01]  /*13cf0*/  BSSY B0, `(.L_x_601) ;  /* 0x0000054000007945 */ /* 0x000fe20003800000 */
[----:B------:R-:W-:Y:S05]  /*13d00*/  @P6 BRA `(.L_x_602) ;  /* 0x0000052000006947 */ /* 0x000fea0003800000 */
[C---:B------:R-:W-:Y:S02]  /*13d10*/  ISETP.GE.AND P1, PT, R235.reuse, c[0x0][0x3c8], PT ;  /* 0x0000f200eb007a0c */ /* 0x040fe40003f26270 */
[C---:B------:R-:W-:Y:S02]  /*13d20*/  IADD3 R9, R235.reuse, 0x8, RZ ;  /* 0x00000008eb097810 */ /* 0x040fe40007ffe0ff */
[----:B------:R-:W-:Y:S02]  /*13d30*/  IADD3 R11, R235, 0x10, RZ ;  /* 0x00000010eb0b7810 */ /* 0x000fe40007ffe0ff */
[----:B------:R-:W-:-:S02]  /*13d40*/  ISETP.GE.AND P0, PT, R9, c[0x0][0x3c8], PT ;  /* 0x0000f20009007a0c */ /* 0x000fc40003f06270 */
[----:B------:R-:W-:Y:S02]  /*13d50*/  IADD3 R5, R235, 0x18, RZ ;  /* 0x00000018eb057810 */ /* 0x000fe40007ffe0ff */
[----:B------:R-:W-:Y:S02]  /*13d60*/  SHF.R.S32.HI R6, RZ, 0x1f, R235 ;  /* 0x0000001fff067819 */ /* 0x000fe400000114eb */
[----:B------:R-:W-:Y:S02]  /*13d70*/  ISETP.GE.AND P3, PT, R11, c[0x0][0x3c8], PT ;  /* 0x0000f2000b007a0c */ /* 0x000fe40003f66270 */
[C---:B----4-:R-:W-:Y:S02]  /*13d80*/  @!P1 LEA R2, P2, R235.reuse, R0, 0x2 ;  /* 0x00000000eb029211 */ /* 0x050fe400078410ff */
[----:B------:R-:W-:Y:S02]  /*13d90*/  IADD3 R10, R235, 0x8, RZ ;  /* 0x00000008eb0a7810 */ /* 0x000fe40007ffe0ff */
[----:B------:R-:W-:-:S02]  /*13da0*/  ISETP.GE.AND P5, PT, R5, c[0x0][0x3c8], PT ;  /* 0x0000f20005007a0c */ /* 0x000fc40003fa6270 */
[----:B-1----:R-:W-:Y:S02]  /*13db0*/  @!P1 LEA.HI.X R3, R235, R4, R6, 0x2, P2 ;  /* 0x00000004eb039211 */ /* 0x002fe400010f1406 */
[----:B------:R-:W-:Y:S02]  /*13dc0*/  SHF.R.S32.HI R10, RZ, 0x1f, R10 ;  /* 0x0000001fff0a7819 */ /* 0x000fe4000001140a */
[----:B------:R-:W-:Y:S01]  /*13dd0*/  @!P0 LEA R6, P2, R9, R0, 0x2 ;  /* 0x0000000009068211 */ /* 0x000fe200078410ff */
[----:B------:R1:W-:Y:S01]  /*13de0*/  @!P1 ST.E.64 [R2.64], R128 ;  /* 0x0000008002009985 */ /* 0x0003e2000c101b06 */
[----:B------:R-:W-:Y:S02]  /*13df0*/  IADD3 R8, R235, 0x20, RZ ;  /* 0x00000020eb087810 */ /* 0x000fe40007ffe0ff */
[----:B------:R-:W-:Y:S02]  /*13e00*/  @!P0 LEA.HI.X R7, R9, R4, R10, 0x2, P2 ;  /* 0x0000000409078211 */ /* 0x000fe400010f140a */
[----:B------:R-:W-:-:S02]  /*13e10*/  IADD3 R14, R235, 0x10, RZ ;  /* 0x00000010eb0e7810 */ /* 0x000fc40007ffe0ff */
[----:B------:R-:W-:Y:S01]  /*13e20*/  ISETP.GE.AND P2, PT, R8, c[0x0][0x3c8], PT ;  /* 0x0000f20008007a0c */ /* 0x000fe20003f46270 */
[----:B------:R4:W-:Y:S01]  /*13e30*/  @!P0 ST.E.64 [R6.64], R142 ;  /* 0x0000008e06008985 */ /* 0x0009e2000c101b06 */
[C---:B------:R-:W-:Y:S02]  /*13e40*/  IADD3 R9, R235.reuse, 0x18, RZ ;  /* 0x00000018eb097810 */ /* 0x040fe40007ffe0ff */
[----:B------:R-:W-:Y:S02]  /*13e50*/  IADD3 R10, R235, 0x28, RZ ;  /* 0x00000028eb0a7810 */ /* 0x000fe40007ffe0ff */
[----:B------:R-:W-:Y:S02]  /*13e60*/  SHF.R.S32.HI R14, RZ, 0x1f, R14 ;  /* 0x0000001fff0e7819 */ /* 0x000fe4000001140e */
[----:B------:R-:W-:Y:S02]  /*13e70*/  SHF.R.S32.HI R9, RZ, 0x1f, R9 ;  /* 0x0000001fff097819 */ /* 0x000fe40000011409 */
[----:B------:R-:W-:-:S02]  /*13e80*/  ISETP.GE.AND P1, PT, R10, c[0x0][0x3c8], PT ;  /* 0x0000f2000a007a0c */ /* 0x000fc40003f26270 */
[C---:B------:R-:W-:Y:S02]  /*13e90*/  IADD3 R17, R235.reuse, 0x40, RZ ;  /* 0x00000040eb117810 */ /* 0x040fe40007ffe0ff */
[C---:B------:R-:W-:Y:S02]  /*13ea0*/  IADD3 R15, R235.reuse, 0x30, RZ ;  /* 0x00000030eb0f7810 */ /* 0x040fe40007ffe0ff */
[----:B------:R-:W-:Y:S02]  /*13eb0*/  IADD3 R18, R235, 0x40, RZ ;  /* 0x00000040eb127810 */ /* 0x000fe40007ffe0ff */
[----:B------:R-:W-:Y:S02]  /*13ec0*/  SHF.R.S32.HI R15, RZ, 0x1f, R15 ;  /* 0x0000001fff0f7819 */ /* 0x000fe4000001140f */
[----:B------:R-:W-:Y:S02]  /*13ed0*/  SHF.R.S32.HI R18, RZ, 0x1f, R18 ;  /* 0x0000001fff127819 */ /* 0x000fe40000011412 */
[----:B-1----:R-:W-:-:S02]  /*13ee0*/  @!P3 LEA R2, P4, R11, R0, 0x2 ;  /* 0x000000000b02b211 */ /* 0x002fc400078810ff */
[----:B------:R-:W-:Y:S02]  /*13ef0*/  IADD3 R16, R235, 0x48, RZ ;  /* 0x00000048eb107810 */ /* 0x000fe40007ffe0ff */
[----:B------:R-:W-:Y:S02]  /*13f00*/  @!P3 LEA.HI.X R3, R11, R4, R14, 0x2, P4 ;  /* 0x000000040b03b211 */ /* 0x000fe400020f140e */
[----:B------:R-:W-:Y:S02]  /*13f10*/  IADD3 R11, R235, 0x30, RZ ;  /* 0x00000030eb0b7810 */ /* 0x000fe40007ffe0ff */
[----:B----4-:R-:W-:Y:S01]  /*13f20*/  @!P5 LEA R6, P0, R5, R0, 0x2 ;  /* 0x000000000506d211 */ /* 0x010fe200078010ff */
[----:B------:R1:W-:Y:S01]  /*13f30*/  @!P3 ST.E.64 [R2.64], R146 ;  /* 0x000000920200b985 */ /* 0x0003e2000c101b06 */
[----:B------:R-:W-:Y:S02]  /*13f40*/  IADD3 R14, R235, 0x28, RZ ;  /* 0x00000028eb0e7810 */ /* 0x000fe40007ffe0ff */
[----:B------:R-:W-:-:S02]  /*13f50*/  @!P5 LEA.HI.X R7, R5, R4, R9, 0x2, P0 ;  /* 0x000000040507d211 */ /* 0x000fc400000f1409 */
[----:B------:R-:W-:Y:S02]  /*13f60*/  IADD3 R9, R235, 0x20, RZ ;  /* 0x00000020eb097810 */ /* 0x000fe40007ffe0ff */
[----:B------:R-:W-:Y:S01]  /*13f70*/  ISETP.GE.AND P0, PT, R11, c[0x0][0x3c8], PT ;  /* 0x0000f2000b007a0c */ /* 0x000fe20003f06270 */
[----:B------:R4:W-:Y:S01]  /*13f80*/  @!P5 ST.E.64 [R6.64], R96 ;  /* 0x000000600600d985 */ /* 0x0009e2000c101b06 */
[----:B------:R-:W-:Y:S02]  /*13f90*/  IADD3 R5, R235, 0x38, RZ ;  /* 0x00000038eb057810 */ /* 0x000fe40007ffe0ff */
[----:B------:R-:W-:Y:S02]  /*13fa0*/  SHF.R.S32.HI R9, RZ, 0x1f, R9 ;  /* 0x0000001fff097819 */ /* 0x000fe40000011409 */
[----:B------:R-:W-:Y:S02]  /*13fb0*/  ISETP.GE.AND P4, PT, R5, c[0x0][0x3c8], PT ;  /* 0x0000f20005007a0c */ /* 0x000fe40003f86270 */
[----:B------:R-:W-:-:S02]  /*13fc0*/  SHF.R.S32.HI R14, RZ, 0x1f, R14 ;  /* 0x0000001fff0e7819 */ /* 0x000fc4000001140e */
[----:B------:R-:W-:Y:S02]  /*13fd0*/  ISETP.GE.AND P5, PT, R17, c[0x0][0x3c8], PT ;  /* 0x0000f20011007a0c */ /* 0x000fe40003fa6270 */
[----:B------:R-:W-:Y:S02]  /*13fe0*/  SHF.R.S32.HI R16, RZ, 0x1f, R16 ;  /* 0x0000001fff107819 */ /* 0x000fe40000011410 */
[----:B-1----:R-:W-:-:S04]  /*13ff0*/  @!P2 LEA R2, P3, R8, R0, 0x2 ;  /* 0x000000000802a211 */ /* 0x002fc800078610ff */
[----:B------:R-:W-:Y:S02]  /*14000*/  @!P2 LEA.HI.X R3, R8, R4, R9, 0x2, P3 ;  /* 0x000000040803a211 */ /* 0x000fe400018f1409 */
[----:B------:R-:W-:-:S03]  /*14010*/  @!P1 LEA R8, P3, R10, R0, 0x2 ;  /* 0x000000000a089211 */ /* 0x000fc600078610ff */
[----:B------:R1:W-:Y:S01]  /*14020*/  @!P2 ST.E.64 [R2.64], R102 ;  /* 0x000000660200a985 */ /* 0x0003e2000c101b06 */
[----:B------:R-:W-:Y:S02]  /*14030*/  @!P1 LEA.HI.X R9, R10, R4, R14, 0x2, P3 ;  /* 0x000000040a099211 */ /* 0x000fe400018f140e */
[----:B------:R-:W-:Y:S02]  /*14040*/  IADD3 R14, R235, 0x48, RZ ;  /* 0x00000048eb0e7810 */ /* 0x000fe40007ffe0ff */
[----:B----4-:R-:W-:Y:S01]  /*14050*/  @!P0 LEA R6, P2, R11, R0, 0x2 ;  /* 0x000000000b068211 */ /* 0x010fe200078410ff */
[----:B------:R4:W-:Y:S01]  /*14060*/  @!P1 ST.E.64 [R8.64], R112 ;  /* 0x0000007008009985 */ /* 0x0009e2000c101b06 */
[----:B------:R-:W-:Y:S02]  /*14070*/  IADD3 R10, R235, 0x38, RZ ;  /* 0x00000038eb0a7810 */ /* 0x000fe40007ffe0ff */
[----:B------:R-:W-:Y:S02]  /*14080*/  ISETP.GE.AND P3, PT, R14, c[0x0][0x3c8], PT ;  /* 0x0000f2000e007a0c */ /* 0x000fe40003f66270 */
[----:B------:R-:W-:-:S02]  /*14090*/  @!P0 LEA.HI.X R7, R11, R4, R15, 0x2, P2 ;  /* 0x000000040b078211 */ /* 0x000fc400010f140f */
[----:B------:R-:W-:Y:S02]  /*140a0*/  SHF.R.S32.HI R10, RZ, 0x1f, R10 ;  /* 0x0000001fff0a7819 */ /* 0x000fe4000001140a */
[----:B------:R-:W-:Y:S01]  /*140b0*/  IADD3 R15, R235, 0x50, RZ ;  /* 0x00000050eb0f7810 */ /* 0x000fe20007ffe0ff */
[----:B------:R5:W-:Y:S03]  /*140c0*/  @!P0 ST.E.64 [R6.64], R114 ;  /* 0x0000007206008985 */ /* 0x000be6000c101b06 */
[----:B------:R-:W-:Y:S02]  /*140d0*/  ISETP.GE.AND P2, PT, R15, c[0x0][0x3c8], PT ;  /* 0x0000f2000f007a0c */ /* 0x000fe40003f46270 */
[----:B-1----:R-:W-:-:S04]  /*140e0*/  @!P4 LEA R2, P1, R5, R0, 0x2 ;  /* 0x000000000502c211 */ /* 0x002fc800078210ff */
[----:B------:R-:W-:Y:S02]  /*140f0*/  @!P4 LEA.HI.X R3, R5, R4, R10, 0x2, P1 ;  /* 0x000000040503c211 */ /* 0x000fe400008f140a */
[----:B------:R-:W-:Y:S02]  /*14100*/  @!P5 LEA R10, P0, R17, R0, 0x2 ;  /* 0x00000000110ad211 */ /* 0x000fe400078010ff */
[----:B------:R-:W-:Y:S01]  /*14110*/  IADD3 R5, R235, 0x58, RZ ;  /* 0x00000058eb057810 */ /* 0x000fe20007ffe0ff */
[----:B------:R1:W-:Y:S01]  /*14120*/  @!P4 ST.E.64 [R2.64], R116 ;  /* 0x000000740200c985 */ /* 0x0003e2000c101b06 */
[----:B------:R-:W-:Y:S02]  /*14130*/  @!P5 LEA.HI.X R11, R17, R4, R18, 0x2, P0 ;  /* 0x00000004110bd211 */ /* 0x000fe400000f1412 */
[C---:B----4-:R-:W-:Y:S02]  /*14140*/  @!P3 LEA R8, P0, R14.reuse, R0, 0x2 ;  /* 0x000000000e08b211 */ /* 0x050fe400078010ff */
[----:B------:R-:W-:Y:S01]  /*14150*/  ISETP.GE.AND P1, PT, R5, c[0x0][0x3c8], PT ;  /* 0x0000f20005007a0c */ /* 0x000fe20003f26270 */
[----:B------:R4:W-:Y:S01]  /*14160*/  @!P5 ST.E.64 [R10.64], R130 ;  /* 0x000000820a00d985 */ /* 0x0009e2000c101b06 */
[----:B------:R-:W-:-:S02]  /*14170*/  @!P3 LEA.HI.X R9, R14, R4, R16, 0x2, P0 ;  /* 0x000000040e09b211 */ /* 0x000fc400000f1410 */
[----:B------:R-:W-:Y:S02]  /*14180*/  IADD3 R16, R235, 0x50, RZ ;  /* 0x00000050eb107810 */ /* 0x000fe40007ffe0ff */
[----:B-----5:R-:W-:Y:S01]  /*14190*/  @!P2 LEA R6, P0, R15, R0, 0x2 ;  /* 0x000000000f06a211 */ /* 0x020fe200078010ff */
[----:B------:R4:W-:Y:S01]  /*141a0*/  @!P3 ST.E.64 [R8.64], R118 ;  /* 0x000000760800b985 */ /* 0x0009e2000c101b06 */
[----:B------:R-:W-:Y:S02]  /*141b0*/  SHF.R.S32.HI R16, RZ, 0x1f, R16 ;  /* 0x0000001fff107819 */ /* 0x000fe40000011410 */
[----:B------:R-:W-:Y:S02]  /*141c0*/  IADD3 R14, R235, 0x58, RZ ;  /* 0x00000058eb0e7810 */ /* 0x000fe40007ffe0ff */
[----:B------:R-:W-:Y:S02]  /*141d0*/  @!P2 LEA.HI.X R7, R15, R4, R16, 0x2, P0 ;  /* 0x000000040f07a211 */ /* 0x000fe400000f1410 */
[----:B------:R-:W-:-:S03]  /*141e0*/  SHF.R.S32.HI R14, RZ, 0x1f, R14 ;  /* 0x0000001fff0e7819 */ /* 0x000fc6000001140e */
[----:B------:R4:W-:Y:S01]  /*141f0*/  @!P2 ST.E.64 [R6.64], R82 ;  /* 0x000000520600a985 */ /* 0x0009e2000c101b06 */
[----:B-1----:R-:W-:-:S04]  /*14200*/  @!P1 LEA R2, P0, R5, R0, 0x2 ;  /* 0x0000000005029211 */ /* 0x002fc800078010ff */
[----:B------:R-:W-:-:S05]  /*14210*/  @!P1 LEA.HI.X R3, R5, R4, R14, 0x2, P0 ;  /* 0x0000000405039211 */ /* 0x000fca00000f140e */
[----:B------:R4:W-:Y:S04]  /*14220*/  @!P1 ST.E.64 [R2.64], R80 ;  /* 0x0000005002009985 */ /* 0x0009e8000c101b06 */
.L_x_602:
[----:B------:R-:W-:Y:S05]  /*14230*/  BSYNC B0 ;  /* 0x0000000000007941 */ /* 0x000fea0003800000 */
.L_x_601:
[----:B------:R-:W-:Y:S05]  /*14240*/  BRA.DIV ~URZ, `(.L_x_603) ;  /* 0x000038b27f007947 */ /* 0x000fea000b800000 */
[----:B-1----:R1:W2:Y:S02]  /*14250*/  SHFL.IDX PT, R4, R12, 0x2, 0x1c1f ;  /* 0x005c1f000c047f89 */ /* 0x0022a400000e0000 */
.L_x_666:
[----:B------:R-:W-:Y:S05]  /*14260*/  BRA.DIV ~URZ, `(.L_x_604) ;  /* 0x000039027f007947 */ /* 0x000fea000b800000 */
[----:B----4-:R4:W1:Y:S02]  /*14270*/  SHFL.IDX PT, R0, R13, 0x2, 0x1c1f ;  /* 0x005c1f000d007f89 */ /* 0x01086400000e0000 */
.L_x_667:
[----:B------:R-:W-:Y:S01]  /*14280*/  LOP3.LUT P0, RZ, R194, 0x1, RZ, 0xc0, !PT ;  /* 0x00000001c2ff7812 */ /* 0x000fe2000780c0ff */
[----:B------:R-:W-:-:S12]  /*14290*/  BSSY B0, `(.L_x_605) ;  /* 0x0000054000007945 */ /* 0x000fd80003800000 */
[----:B------:R-:W-:Y:S05]  /*142a0*/  @P0 BRA `(.L_x_606) ;  /* 0x0000052000000947 */ /* 0x000fea0003800000 */
[C---:B------:R-:W-:Y:S02]  /*142b0*/  IADD3 R5, R235.reuse, 0x8, RZ ;  /* 0x00000008eb057810 */ /* 0x040fe40007ffe0ff */
[----:B------:R-:W-:Y:S02]  /*142c0*/  ISETP.GE.AND P0, PT, R235, c[0x0][0x3c8], PT ;  /* 0x0000f200eb007a0c */ /* 0x000fe40003f06270 */
[----:B------:R-:W-:Y:S02]  /*142d0*/  ISETP.GE.AND P2, PT, R5, c[0x0][0x3c8], PT ;  /* 0x0000f20005007a0c */ /* 0x000fe40003f46270 */
[C---:B------:R-:W-:Y:S02]  /*142e0*/  IADD3 R16, R235.reuse, 0x10, RZ ;  /* 0x00000010eb107810 */ /* 0x040fe40007ffe0ff */
[----:B------:R-:W-:Y:S02]  /*142f0*/  IADD3 R10, R235, 0x18, RZ ;  /* 0x00000018eb0a7810 */ /* 0x000fe40007ffe0ff */
[----:B------:R-:W-:-:S02]  /*14300*/  ISETP.GE.AND P4, PT, R16, c[0x0][0x3c8], PT ;  /* 0x0000f20010007a0c */ /* 0x000fc40003f86270 */
[C---:B------:R-:W-:Y:S02]  /*14310*/  IADD3 R6, R235.reuse, 0x8, RZ ;  /* 0x00000008eb067810 */ /* 0x040fe40007ffe0ff */
[----:B------:R-:W-:Y:S02]  /*14320*/  ISETP.GE.AND P3, PT, R10, c[0x0][0x3c8], PT ;  /* 0x0000f2000a007a0c */ /* 0x000fe40003f66270 */
[-C--:B-1----:R-:W-:Y:S02]  /*14330*/  @!P0 LEA R2, P5, R235, R0.reuse, 0x2 ;  /* 0x00000000eb028211 */ /* 0x082fe400078a10ff */
[----:B------:R-:W-:Y:S02]  /*14340*/  SHF.R.S32.HI R7, RZ, 0x1f, R235 ;  /* 0x0000001fff077819 */ /* 0x000fe400000114eb */
[----:B------:R-:W-:Y:S02]  /*14350*/  SHF.R.S32.HI R6, RZ, 0x1f, R6 ;  /* 0x0000001fff067819 */ /* 0x000fe40000011406 */
[----:B------:R-:W-:-:S02]  /*14360*/  @!P2 LEA R8, P1, R5, R0, 0x2 ;  /* 0x000000000508a211 */ /* 0x000fc400078210ff */
[CC--:B--2---:R-:W-:Y:S02]  /*14370*/  @!P0 LEA.HI.X R3, R235.reuse, R4.reuse, R7, 0x2, P5 ;  /* 0x00000004eb038211 */ /* 0x0c4fe400028f1407 */
[C---:B------:R-:W-:Y:S02]  /*14380*/  IADD3 R11, R235.reuse, 0x28, RZ ;  /* 0x00000028eb0b7810 */ /* 0x040fe40007ffe0ff */
[----:B------:R-:W-:Y:S01]  /*14390*/  IADD3 R14, R235, 0x20, RZ ;  /* 0x00000020eb0e7810 */ /* 0x000fe20007ffe0ff */
[----:B------:R1:W-:Y:S01]  /*143a0*/  @!P0 ST.E.64 [R2.64], R34 ;  /* 0x0000002202008985 */ /* 0x0003e2000c101b06 */
[----:B------:R-:W-:Y:S02]  /*143b0*/  @!P2 LEA.HI.X R9, R5, R4, R6, 0x2, P1 ;  /* 0x000000040509a211 */ /* 0x000fe400008f1406 */
[C---:B------:R-:W-:Y:S02]  /*143c0*/  IADD3 R17, R235.reuse, 0x10, RZ ;  /* 0x00000010eb117810 */ /* 0x040fe40007ffe0ff */
[----:B------:R-:W-:Y:S01]  /*143d0*/  IADD3 R15, R235, 0x18, RZ ;  /* 0x00000018eb0f7810 */ /* 0x000fe20007ffe0ff */
[----:B------:R2:W-:Y:S01]  /*143e0*/  @!P2 ST.E.64 [R8.64], R36 ;  /* 0x000000240800a985 */ /* 0x0005e2000c101b06 */
[----:B------:R-:W-:-:S02]  /*143f0*/  ISETP.GE.AND P0, PT, R11, c[0x0][0x3c8], PT ;  /* 0x0000f2000b007a0c */ /* 0x000fc40003f06270 */
[----:B------:R-:W-:Y:S02]  /*14400*/  ISETP.GE.AND P1, PT, R14, c[0x0][0x3c8], PT ;  /* 0x0000f2000e007a0c */ /* 0x000fe40003f26270 */
[C---:B------:R-:W-:Y:S02]  /*14410*/  @!P4 LEA R6, P5, R16.reuse, R0, 0x2 ;  /* 0x000000001006c211 */ /* 0x040fe400078a10ff */
[----:B------:R-:W-:Y:S02]  /*14420*/  SHF.R.S32.HI R17, RZ, 0x1f, R17 ;  /* 0x0000001fff117819 */ /* 0x000fe40000011411 */
[----:B------:R-:W-:Y:S02]  /*14430*/  SHF.R.S32.HI R15, RZ, 0x1f, R15 ;  /* 0x0000001fff0f7819 */ /* 0x000fe4000001140f */
[----:B------:R-:W-:Y:S02]  /*14440*/  IADD3 R5, R235, 0x30, RZ ;  /* 0x00000030eb057810 */ /* 0x000fe40007ffe0ff */
[----:B------:R-:W-:-:S02]  /*14450*/  @!P4 LEA.HI.X R7, R16, R4, R17, 0x2, P5 ;  /* 0x000000041007c211 */ /* 0x000fc400028f1411 */
[----:B------:R-:W-:Y:S02]  /*14460*/  ISETP.GE.AND P6, PT, R5, c[0x0][0x3c8], PT ;  /* 0x0000f20005007a0c */ /* 0x000fe40003fc6270 */
[C---:B------:R-:W-:Y:S01]  /*14470*/  IADD3 R16, R235.reuse, 0x20, RZ ;  /* 0x00000020eb107810 */ /* 0x040fe20007ffe0ff */
[----:B------:R5:W-:Y:S01]  /*14480*/  @!P4 ST.E.64 [R6.64], R38 ;  /* 0x000000260600c985 */ /* 0x000be2000c101b06 */
[C---:B------:R-:W-:Y:S02]  /*14490*/  IADD3 R17, R235.reuse, 0x48, RZ ;  /* 0x00000048eb117810 */ /* 0x040fe40007ffe0ff */
[----:B------:R-:W-:Y:S02]  /*144a0*/  SHF.R.S32.HI R16, RZ, 0x1f, R16 ;  /* 0x0000001fff107819 */ /* 0x000fe40000011410 */
[----:B-1----:R-:W-:Y:S02]  /*144b0*/  @!P3 LEA R2, P2, R10, R0, 0x2 ;  /* 0x000000000a02b211 */ /* 0x002fe400078410ff */
[----:B------:R-:W-:-:S02]  /*144c0*/  IADD3 R18, R235, 0x48, RZ ;  /* 0x00000048eb127810 */ /* 0x000fc40007ffe0ff */
[----:B------:R-:W-:Y:S02]  /*144d0*/  @!P3 LEA.HI.X R3, R10, R4, R15, 0x2, P2 ;  /* 0x000000040a03b211 */ /* 0x000fe400010f140f */
[C---:B------:R-:W-:Y:S02]  /*144e0*/  IADD3 R15, R235.reuse, 0x28, RZ ;  /* 0x00000028eb0f7810 */ /* 0x040fe40007ffe0ff */
[----:B------:R-:W-:Y:S01]  /*144f0*/  IADD3 R10, R235, 0x38, RZ ;  /* 0x00000038eb0a7810 */ /* 0x000fe20007ffe0ff */
[----:B------:R1:W-:Y:S01]  /*14500*/  @!P3 ST.E.64 [R2.64], R40 ;  /* 0x000000280200b985 */ /* 0x0003e2000c101b06 */
[----:B------:R-:W-:Y:S02]  /*14510*/  SHF.R.S32.HI R15, RZ, 0x1f, R15 ;  /* 0x0000001fff0f7819 */ /* 0x000fe4000001140f */
[----:B--2---:R-:W-:Y:S02]  /*14520*/  @!P1 LEA R8, P5, R14, R0, 0x2 ;  /* 0x000000000e089211 */ /* 0x004fe400078a10ff */
[----:B------:R-:W-:-:S02]  /*14530*/  ISETP.GE.AND P4, PT, R10, c[0x0][0x3c8], PT ;  /* 0x0000f2000a007a0c */ /* 0x000fc40003f86270 */
[----:B------:R-:W-:Y:S02]  /*14540*/  @!P1 LEA.HI.X R9, R14, R4, R16, 0x2, P5 ;  /* 0x000000040e099211 */ /* 0x000fe400028f1410 */
[C---:B------:R-:W-:Y:S02]  /*14550*/  IADD3 R14, R235.reuse, 0x40, RZ ;  /* 0x00000040eb0e7810 */ /* 0x040fe40007ffe0ff */
[----:B------:R-:W-:Y:S01]  /*14560*/  IADD3 R16, R235, 0x40, RZ ;  /* 0x00000040eb107810 */ /* 0x000fe20007ffe0ff */
[----:B------:R-:W-:Y:S01]  /*14570*/  @!P1 ST.E.64 [R8.64], R64 ;  /* 0x0000004008009985 */ /* 0x000fe2000c101b06 */
[----:B------:R-:W-:Y:S02]  /*14580*/  ISETP.GE.AND P3, PT, R14, c[0x0][0x3c8], PT ;  /* 0x0000f2000e007a0c */ /* 0x000fe40003f66270 */
[----:B-----5:R-:W-:Y:S02]  /*14590*/  @!P6 LEA R6, P5, R5, R0, 0x2 ;  /* 0x000000000506e211 */ /* 0x020fe400078a10ff */
[----:B------:R-:W-:-:S02]  /*145a0*/  SHF.R.S32.HI R16, RZ, 0x1f, R16 ;  /* 0x0000001fff107819 */ /* 0x000fc40000011410 */
[----:B------:R-:W-:Y:S02]  /*145b0*/  SHF.R.S32.HI R18, RZ, 0x1f, R18 ;  /* 0x0000001fff127819 */ /* 0x000fe40000011412 */
[----:B-1----:R-:W-:-:S04]  /*145c0*/  @!P0 LEA R2, P2, R11, R0, 0x2 ;  /* 0x000000000b028211 */ /* 0x002fc800078410ff */
[-C--:B------:R-:W-:Y:S02]  /*145d0*/  @!P0 LEA.HI.X R3, R11, R4.reuse, R15, 0x2, P2 ;  /* 0x000000040b038211 */ /* 0x080fe400010f140f */
[C---:B------:R-:W-:Y:S02]  /*145e0*/  IADD3 R11, R235.reuse, 0x30, RZ ;  /* 0x00000030eb0b7810 */ /* 0x040fe40007ffe0ff */
[----:B------:R-:W-:Y:S01]  /*145f0*/  IADD3 R15, R235, 0x50, RZ ;  /* 0x00000050eb0f7810 */ /* 0x000fe20007ffe0ff */
[----:B------:R1:W-:Y:S01]  /*14600*/  @!P0 ST.E.64 [R2.64], R42 ;  /* 0x0000002a02008985 */ /* 0x0003e2000c101b06 */
[----:B------:R-:W-:Y:S02]  /*14610*/  SHF.R.S32.HI R11, RZ, 0x1f, R11 ;  /* 0x0000001fff0b7819 */ /* 0x000fe4000001140b */
[----:B------:R-:W-:Y:S02]  /*14620*/  ISETP.GE.AND P2, PT, R17, c[0x0][0x3c8], PT ;  /* 0x0000f20011007a0c */ /* 0x000fe40003f46270 */
[----:B------:R-:W-:-:S02]  /*14630*/  @!P6 LEA.HI.X R7, R5, R4, R11, 0x2, P5 ;  /* 0x000000040507e211 */ /* 0x000fc400028f140b */
[C---:B------:R-:W-:Y:S02]  /*14640*/  IADD3 R11, R235.reuse, 0x38, RZ ;  /* 0x00000038eb0b7810 */ /* 0x040fe40007ffe0ff */
[----:B------:R-:W-:Y:S01]  /*14650*/  IADD3 R5, R235, 0x58, RZ ;  /* 0x00000058eb057810 */ /* 0x000fe20007ffe0ff */
[----:B------:R2:W-:Y:S01]  /*14660*/  @!P6 ST.E.64 [R6.64], R44 ;  /* 0x0000002c0600e985 */ /* 0x0005e2000c101b06 */
[----:B------:R-:W-:Y:S02]  /*14670*/  SHF.R.S32.HI R11, RZ, 0x1f, R11 ;  /* 0x0000001fff0b7819 */ /* 0x000fe4000001140b */
[----:B------:R-:W-:Y:S02]  /*14680*/  ISETP.GE.AND P1, PT, R15, c[0x0][0x3c8], PT ;  /* 0x0000f2000f007a0c */ /* 0x000fe40003f26270 */
[----:B------:R-:W-:Y:S02]  /*14690*/  ISETP.GE.AND P0, PT, R5, c[0x0][0x3c8], PT ;  /* 0x0000f20005007a0c */ /* 0x000fe40003f06270 */
[----:B-1----:R-:W-:-:S04]  /*146a0*/  @!P4 LEA R2, P5, R10, R0, 0x2 ;  /* 0x000000000a02c211 */ /* 0x002fc800078a10ff */
[----:B------:R-:W-:Y:S02]  /*146b0*/  @!P4 LEA.HI.X R3, R10, R4, R11, 0x2, P5 ;  /* 0x000000040a03c211 */ /* 0x000fe400028f140b */
[----:B------:R-:W-:-:S03]  /*146c0*/  @!P3 LEA R10, P5, R14, R0, 0x2 ;  /* 0x000000000e0ab211 */ /* 0x000fc600078a10ff */
[----:B------:R1:W-:Y:S01]  /*146d0*/  @!P4 ST.E.64 [R2.64], R46 ;  /* 0x0000002e0200c985 */ /* 0x0003e2000c101b06 */
[----:B------:R-:W-:Y:S02]  /*146e0*/  @!P3 LEA.HI.X R11, R14, R4, R16, 0x2, P5 ;  /* 0x000000040e0bb211 */ /* 0x000fe400028f1410 */
[-C--:B------:R-:W-:Y:S02]  /*146f0*/  @!P2 LEA R8, P4, R17, R0.reuse, 0x2 ;  /* 0x000000001108a211 */ /* 0x080fe400078810ff */
[C---:B------:R-:W-:Y:S01]  /*14700*/  IADD3 R16, R235.reuse, 0x50, RZ ;  /* 0x00000050eb107810 */ /* 0x040fe20007ffe0ff */
[----:B------:R3:W-:Y:S01]  /*14710*/  @!P3 ST.E.64 [R10.64], R68 ;  /* 0x000000440a00b985 */ /* 0x0007e2000c101b06 */
[----:B------:R-:W-:Y:S02]  /*14720*/  IADD3 R14, R235, 0x58, RZ ;  /* 0x00000058eb0e7810 */ /* 0x000fe40007ffe0ff */
[----:B--2---:R-:W-:Y:S02]  /*14730*/  @!P1 LEA R6, P5, R15, R0, 0x2 ;  /* 0x000000000f069211 */ /* 0x004fe400078a10ff */
[----:B------:R-:W-:-:S02]  /*14740*/  SHF.R.S32.HI R16, RZ, 0x1f, R16 ;  /* 0x0000001fff107819 */ /* 0x000fc40000011410 */
[-C--:B------:R-:W-:Y:S02]  /*14750*/  @!P2 LEA.HI.X R9, R17, R4.reuse, R18, 0x2, P4 ;  /* 0x000000041109a211 */ /* 0x080fe400020f1412 */
[----:B------:R-:W-:Y:S02]  /*14760*/  SHF.R.S32.HI R14, RZ, 0x1f, R14 ;  /* 0x0000001fff0e7819 */ /* 0x000fe4000001140e */
[----:B------:R-:W-:Y:S01]  /*14770*/  @!P1 LEA.HI.X R7, R15, R4, R16, 0x2, P5 ;  /* 0x000000040f079211 */ /* 0x000fe200028f1410 */
[----:B------:R3:W-:Y:S04]  /*14780*/  @!P2 ST.E.64 [R8.64], R60 ;  /* 0x0000003c0800a985 */ /* 0x0007e8000c101b06 */
[----:B------:R3:W-:Y:S01]  /*14790*/  @!P1 ST.E.64 [R6.64], R48 ;  /* 0x0000003006009985 */ /* 0x0007e2000c101b06 */
[----:B-1----:R-:W-:-:S04]  /*147a0*/  @!P0 LEA R2, P4, R5, R0, 0x2 ;  /* 0x0000000005028211 */ /* 0x002fc800078810ff */
[----:B------:R-:W-:-:S05]  /*147b0*/  @!P0 LEA.HI.X R3, R5, R4, R14, 0x2, P4 ;  /* 0x0000000405038211 */ /* 0x000fca00020f140e */
[----:B------:R3:W-:Y:S04]  /*147c0*/  @!P0 ST.E.64 [R2.64], R26 ;  /* 0x0000001a02008985 */ /* 0x0007e8000c101b06 */
.L_x_606:
[----:B------:R-:W-:Y:S05]  /*147d0*/  BSYNC B0 ;  /* 0x0000000000007941 */ /* 0x000fea0003800000 */
.L_x_605:
[----:B------:R-:W-:Y:S05]  /*147e0*/  BRA.DIV ~URZ, `(.L_x_607) ;  /* 0x000033e27f007947 */ /* 0x000fea000b800000 */
[----:B--2---:R2:W3:Y:S04]  /*147f0*/  SHFL.IDX PT, R4, R12, 0x3, 0x1c1f ;  /* 0x007c1f000c047f89 */ /* 0x0044e800000e0000 */
[----:B-1----:R2:W1:Y:S02]  /*14800*/  SHFL.IDX PT, R0, R13, 0x3, 0x1c1f ;  /* 0x007c1f000d007f89 */ /* 0x00246400000e0000 */
.L_x_668:
[----:B------:R-:W-:-:S13]  /*14810*/  LOP3.LUT P0, RZ, R194, 0x2, RZ, 0xc0, !PT ;  /* 0x00000002c2ff7812 */ /* 0x000fda000780c0ff */
[----:B------:R-:W-:Y:S05]  /*14820*/  @P0 BRA `(.L_x_595) ;  /* 0x0000138000000947 */ /* 0x000fea0003800000 */
[C---:B------:R-:W-:Y:S02]  /*14830*/  ISETP.GE.AND P4, PT, R235.reuse, c[0x0][0x3c8], PT ;  /* 0x0000f200eb007a0c */ /* 0x040fe40003f86270 */
[C---:B---3--:R-:W-:Y:S02]  /*14840*/  IADD3 R8, R235.reuse, 0x8, RZ ;  /* 0x00000008eb087810 */ /* 0x048fe40007ffe0ff */
[----:B--2---:R-:W-:Y:S02]  /*14850*/  IADD3 R12, R235, 0x18, RZ ;  /* 0x00000018eb0c7810 */ /* 0x004fe40007ffe0ff */
[----:B------:R-:W-:Y:S02]  /*14860*/  ISETP.GE.AND P3, PT, R8, c[0x0][0x3c8], PT ;  /* 0x0000f20008007a0c */ /* 0x000fe40003f66270 */
[----:B------:R-:W-:Y:S02]  /*14870*/  ISETP.GE.AND P1, PT, R12, c[0x0][0x3c8], PT ;  /* 0x0000f2000c007a0c */ /* 0x000fe40003f26270 */
[----:B------:R-:W-:-:S02]  /*14880*/  SHF.R.S32.HI R10, RZ, 0x1f, R235 ;  /* 0x0000001fff0a7819 */ /* 0x000fc400000114eb */
[C---:B------:R-:W-:Y:S02]  /*14890*/  IADD3 R11, R235.reuse, 0x10, RZ ;  /* 0x00000010eb0b7810 */ /* 0x040fe40007ffe0ff */
[C---:B-1----:R-:W-:Y:S02]  /*148a0*/  @!P4 LEA R6, P6, R235.reuse, R0, 0x2 ;  /* 0x00000000eb06c211 */ /* 0x042fe400078c10ff */
[C---:B------:R-:W-:Y:S02]  /*148b0*/  IADD3 R9, R235.reuse, 0x8, RZ ;  /* 0x00000008eb097810 */ /* 0x040fe40007ffe0ff */
[----:B------:R-:W-:Y:S02]  /*148c0*/  @!P4 LEA.HI.X R7, R235, R4, R10, 0x2, P6 ;  /* 0x00000004eb07c211 */ /* 0x000fe400030f140a */
[----:B------:R-:W-:Y:S02]  /*148d0*/  ISETP.GE.AND P2, PT, R11, c[0x0][0x3c8], PT ;  /* 0x0000f2000b007a0c */ /* 0x000fe40003f46270 */
[----:B------:R-:W-:Y:S01]  /*148e0*/  SHF.R.S32.HI R9, RZ, 0x1f, R9 ;  /* 0x0000001fff097819 */ /* 0x000fe20000011409 */
[----:B------:R1:W-:Y:S01]  /*148f0*/  @!P4 ST.E.64 [R6.64], R52 ;  /* 0x000000340600c985 */ /* 0x0003e2000c101b06 */
[----:B------:R-:W-:-:S02]  /*14900*/  @!P3 LEA R2, P5, R8, R0, 0x2 ;  /* 0x000000000802b211 */ /* 0x000fc400078a10ff */
[C---:B------:R-:W-:Y:S02]  /*14910*/  IADD3 R5, R235.reuse, 0x20, RZ ;  /* 0x00000020eb057810 */ /* 0x040fe40007ffe0ff */
[----:B------:R-:W-:Y:S02]  /*14920*/  @!P3 LEA.HI.X R3, R8, R4, R9, 0x2, P5 ;  /* 0x000000040803b211 */ /* 0x000fe400028f1409 */
[----:B----4-:R-:W-:Y:S02]  /*14930*/  IADD3 R13, R235, 0x10, RZ ;  /* 0x00000010eb0d7810 */ /* 0x010fe40007ffe0ff */
[----:B------:R-:W-:Y:S01]  /*14940*/  ISETP.GE.AND P0, PT, R5, c[0x0][0x3c8], PT ;  /* 0x0000f20005007a0c */ /* 0x000fe20003f06270 */
[----:B------:R2:W-:Y:S01]  /*14950*/  @!P3 ST.E.64 [R2.64], R30 ;  /* 0x0000001e0200b985 */ /* 0x0005e2000c101b06 */
[----:B------:R-:W-:Y:S02]  /*14960*/  @!P2 LEA R8, P3, R11, R0, 0x2 ;  /* 0x000000000b08a211 */ /* 0x000fe400078610ff */
[----:B------:R-:W-:-:S02]  /*14970*/  SHF.R.S32.HI R13, RZ, 0x1f, R13 ;  /* 0x0000001fff0d7819 */ /* 0x000fc4000001140d */
[----:B------:R-:W-:Y:S02]  /*14980*/  IADD3 R14, R235, 0x28, RZ ;  /* 0x00000028eb0e7810 */ /* 0x000fe40007ffe0ff */
[----:B------:R-:W-:Y:S02]  /*14990*/  @!P2 LEA.HI.X R9, R11, R4, R13, 0x2, P3 ;  /* 0x000000040b09a211 */ /* 0x000fe400018f140d */
[C---:B------:R-:W-:Y:S02]  /*149a0*/  IADD3 R13, R235.reuse, 0x18, RZ ;  /* 0x00000018eb0d7810 */ /* 0x040fe40007ffe0ff */
[C---:B------:R-:W-:Y:S01]  /*149b0*/  IADD3 R11, R235.reuse, 0x20, RZ ;  /* 0x00000020eb0b7810 */ /* 0x040fe20007ffe0ff */
[----:B------:R-:W-:Y:S01]  /*149c0*/  @!P2 ST.E.64 [R8.64], R66 ;  /* 0x000000420800a985 */ /* 0x000fe2000c101b06 */
[----:B------:R-:W-:Y:S02]  /*149d0*/  ISETP.GE.AND P5, PT, R14, c[0x0][0x3c8], PT ;  /* 0x0000f2000e007a0c */ /* 0x000fe40003fa6270 */
[----:B------:R-:W-:-:S02]  /*149e0*/  IADD3 R10, R235, 0x30, RZ ;  /* 0x00000030eb0a7810 */ /* 0x000fc40007ffe0ff */
[----:B------:R-:W-:Y:S02]  /*149f0*/  SHF.R.S32.HI R13, RZ, 0x1f, R13 ;  /* 0x0000001fff0d7819 */ /* 0x000fe4000001140d */
[----:B-1----:R-:W-:Y:S02]  /*14a00*/  @!P1 LEA R6, P4, R12, R0, 0x2 ;  /* 0x000000000c069211 */ /* 0x002fe400078810ff */
[----:B------:R-:W-:Y:S02]  /*14a10*/  SHF.R.S32.HI R11, RZ, 0x1f, R11 ;  /* 0x0000001fff0b7819 */ /* 0x000fe4000001140b */
[C---:B------:R-:W-:Y:S02]  /*14a20*/  IADD3 R16, R235.reuse, 0x28, RZ ;  /* 0x00000028eb107810 */ /* 0x040fe40007ffe0ff */
[----:B------:R-:W-:Y:S02]  /*14a30*/  IADD3 R15, R235, 0x40, RZ ;  /* 0x00000040eb0f7810 */ /* 0x000fe40007ffe0ff */
[----:B------:R-:W-:-:S02]  /*14a40*/  SHF.R.S32.HI R16, RZ, 0x1f, R16 ;  /* 0x0000001fff107819 */ /* 0x000fc40000011410 */
[----:B--2---:R-:W-:Y:S02]  /*14a50*/  @!P0 LEA R2, P6, R5, R0, 0x2 ;  /* 0x0000000005028211 */ /* 0x004fe400078c10ff */
[----:B------:R-:W-:Y:S02]  /*14a60*/  ISETP.GE.AND P2, PT, R15, c[0x0][0x3c8], PT ;  /* 0x0000f2000f007a0c */ /* 0x000fe40003f46270 */
[----:B------:R-:W-:Y:S02]  /*14a70*/  P2R R3, PR, RZ, 0x10 ;  /* 0x00000010ff037803 */ /* 0x000fe40000000000 */
[----:B------:R-:W-:Y:S02]  /*14a80*/  ISETP.GE.AND P4, PT, R10, c[0x0][0x3c8], PT ;  /* 0x0000f2000a007a0c */ /* 0x000fe40003f86270 */
[----:B------:R-:W-:Y:S02]  /*14a90*/  ISETP.NE.AND P3, PT, R3, RZ, PT ;  /* 0x000000ff0300720c */ /* 0x000fe40003f65270 */
[----:B------:R-:W-:-:S02]  /*14aa0*/  @!P0 LEA.HI.X R3, R5, R4, R11, 0x2, P6 ;  /* 0x0000000405038211 */ /* 0x000fc400030f140b */
[----:B------:R-:W-:Y:S02]  /*14ab0*/  @!P1 LEA.HI.X R7, R12, R4, R13, 0x2, P3 ;  /* 0x000000040c079211 */ /* 0x000fe400018f140d */
[C---:B------:R-:W-:Y:S02]  /*14ac0*/  IADD3 R12, R235.reuse, 0x38, RZ ;  /* 0x00000038eb0c7810 */ /* 0x040fe40007ffe0ff */
[C---:B------:R-:W-:Y:S01]  /*14ad0*/  IADD3 R11, R235.reuse, 0x30, RZ ;  /* 0x00000030eb0b7810 */ /* 0x040fe20007ffe0ff */
[----:B------:R1:W-:Y:S01]  /*14ae0*/  @!P1 ST.E.64 [R6.64], R56 ;  /* 0x0000003806009985 */ /* 0x0003e2000c101b06 */
[----:B------:R-:W-:Y:S02]  /*14af0*/  ISETP.GE.AND P3, PT, R12, c[0x0][0x3c8], PT ;  /* 0x0000f2000c007a0c */ /* 0x000fe40003f66270 */
[----:B------:R-:W-:Y:S01]  /*14b00*/  SHF.R.S32.HI R11, RZ, 0x1f, R11 ;  /* 0x0000001fff0b7819 */ /* 0x000fe2000001140b */
[----:B------:R2:W-:Y:S01]  /*14b10*/  @!P0 ST.E.64 [R2.64], R32 ;  /* 0x0000002002008985 */ /* 0x0005e2000c101b06 */
[----:B------:R-:W-:-:S02]  /*14b20*/  IADD3 R13, R235, 0x48, RZ ;  /* 0x00000048eb0d7810 */ /* 0x000fc40007ffe0ff */
[----:B------:R-:W-:Y:S02]  /*14b30*/  IADD3 R5, R235, 0x50, RZ ;  /* 0x00000050eb057810 */ /* 0x000fe40007ffe0ff */
[----:B------:R-:W-:Y:S02]  /*14b40*/  ISETP.GE.AND P1, PT, R13, c[0x0][0x3c8], PT ;  /* 0x0000f2000d007a0c */ /* 0x000fe40003f26270 */
[----:B-1----:R-:W-:-:S04]  /*14b50*/  @!P5 LEA R6, P0, R14, R0, 0x2 ;  /* 0x000000000e06d211 */ /* 0x002fc800078010ff */
[----:B------:R-:W-:Y:S02]  /*14b60*/  @!P5 LEA.HI.X R7, R14, R4, R16, 0x2, P0 ;  /* 0x000000040e07d211 */ /* 0x000fe400000f1410 */
[C---:B--2---:R-:W-:Y:S02]  /*14b70*/  @!P4 LEA R2, P6, R10.reuse, R0, 0x2 ;  /* 0x000000000a02c211 */ /* 0x044fe400078c10ff */
[----:B------:R-:W-:Y:S01]  /*14b80*/  IADD3 R14, R235, 0x38, RZ ;  /* 0x00000038eb0e7810 */ /* 0x000fe20007ffe0ff */
[----:B------:R-:W-:Y:S01]  /*14b90*/  @!P5 ST.E.64 [R6.64], R54 ;  /* 0x000000360600d985 */ /* 0x000fe2000c101b06 */
[----:B------:R-:W-:Y:S02]  /*14ba0*/  @!P4 LEA.HI.X R3, R10, R4, R11, 0x2, P6 ;  /* 0x000000040a03c211 */ /* 0x000fe400030f140b */
[----:B------:R-:W-:Y:S02]  /*14bb0*/  @!P3 LEA R10, P5, R12, R0, 0x2 ;  /* 0x000000000c0ab211 */ /* 0x000fe400078a10ff */
[----:B------:R-:W-:Y:S01]  /*14bc0*/  ISETP.GE.AND P0, PT, R5, c[0x0][0x3c8], PT ;  /* 0x0000f20005007a0c */ /* 0x000fe20003f06270 */
[----:B------:R1:W-:Y:S01]  /*14bd0*/  @!P4 ST.E.64 [R2.64], R58 ;  /* 0x0000003a0200c985 */ /* 0x0003e2000c101b06 */
[----:B------:R-:W-:-:S02]  /*14be0*/  SHF.R.S32.HI R14, RZ, 0x1f, R14 ;  /* 0x0000001fff0e7819 */ /* 0x000fc4000001140e */
[----:B------:R-:W-:Y:S02]  /*14bf0*/  IADD3 R16, R235, 0x40, RZ ;  /* 0x00000040eb107810 */ /* 0x000fe40007ffe0ff */
[----:B------:R-:W-:Y:S02]  /*14c00*/  @!P2 LEA R8, P6, R15, R0, 0x2 ;  /* 0x000000000f08a211 */ /* 0x000fe400078c10ff */
[----:B------:R-:W-:-:S04]  /*14c10*/  SHF.R.S32.HI R16, RZ, 0x1f, R16 ;  /* 0x0000001fff107819 */ /* 0x000fc80000011410 */
[----:B------:R-:W-:Y:S02]  /*14c20*/  @!P2 LEA.HI.X R9, R15, R4, R16, 0x2, P6 ;  /* 0x000000040f09a211 */ /* 0x000fe400030f1410 */
[----:B-1----:R-:W-:Y:S02]  /*14c30*/  P2R R2, PR, RZ, 0x20 ;  /* 0x00000020ff027803 */ /* 0x002fe40000000000 */
[----:B------:R-:W-:Y:S02]  /*14c40*/  @!P1 LEA R6, P5, R13, R0, 0x2 ;  /* 0x000000000d069211 */ /* 0x000fe400078a10ff */
[----:B------:R-:W-:-:S04]  /*14c50*/  ISETP.NE.AND P4, PT, R2, RZ, PT ;  /* 0x000000ff0200720c */ /* 0x000fc80003f85270 */
[----:B------:R-:W-:Y:S02]  /*14c60*/  @!P3 LEA.HI.X R11, R12, R4, R14, 0x2, P4 ;  /* 0x000000040c0bb211 */ /* 0x000fe400020f140e */
[C---:B------:R-:W-:Y:S02]  /*14c70*/  IADD3 R14, R235.reuse, 0x48, RZ ;  /* 0x00000048eb0e7810 */ /* 0x040fe40007ffe0ff */
[----:B------:R-:W-:Y:S01]  /*14c80*/  IADD3 R12, R235, 0x50, RZ ;  /* 0x00000050eb0c7810 */ /* 0x000fe20007ffe0ff */
[----:B------:R1:W-:Y:S01]  /*14c90*/  @!P3 ST.E.64 [R10.64], R72 ;  /* 0x000000480a00b985 */ /* 0x0003e2000c101b06 */
[----:B------:R-:W-:Y:S02]  /*14ca0*/  SHF.R.S32.HI R14, RZ, 0x1f, R14 ;  /* 0x0000001fff0e7819 */ /* 0x000fe4000001140e */
[----:B------:R-:W-:Y:S01]  /*14cb0*/  SHF.R.S32.HI R12, RZ, 0x1f, R12 ;  /* 0x0000001fff0c7819 */ /* 0x000fe2000001140c */
[----:B------:R1:W-:Y:S01]  /*14cc0*/  @!P2 ST.E.64 [R8.64], R70 ;  /* 0x000000460800a985 */ /* 0x0003e2000c101b06 */
[----:B------:R-:W-:-:S02]  /*14cd0*/  @!P0 LEA R2, P4, R5, R0, 0x2 ;  /* 0x0000000005028211 */ /* 0x000fc400078810ff */
[-C--:B------:R-:W-:Y:S02]  /*14ce0*/  @!P1 LEA.HI.X R7, R13, R4.reuse, R14, 0x2, P5 ;  /* 0x000000040d079211 */ /* 0x080fe400028f140e */
[----:B------:R-:W-:Y:S02]  /*14cf0*/  @!P0 LEA.HI.X R3, R5, R4, R12, 0x2, P4 ;  /* 0x0000000405038211 */ /* 0x000fe400020f140c */
[----:B------:R-:W-:Y:S01]  /*14d00*/  IADD3 R5, R235, 0x58, RZ ;  /* 0x00000058eb057810 */ /* 0x000fe20007ffe0ff */
[----:B------:R1:W-:Y:S04]  /*14d10*/  @!P1 ST.E.64 [R6.64], R62 ;  /* 0x0000003e06009985 */ /* 0x0003e8000c101b06 */
[----:B------:R1:W-:Y:S01]  /*14d20*/  @!P0 ST.E.64 [R2.64], R50 ;  /* 0x0000003202008985 */ /* 0x0003e2000c101b06 */
[----:B------:R-:W-:-:S13]  /*14d30*/  ISETP.GE.AND P0, PT, R5, c[0x0][0x3c8], PT ;  /* 0x0000f20005007a0c */ /* 0x000fda0003f06270 */
[----:B------:R-:W-:Y:S05]  /*14d40*/  @P0 BRA `(.L_x_595) ;  /* 0x00000e6000000947 */ /* 0x000fea0003800000 */
[----:B------:R-:W-:Y:S02]  /*14d50*/  IADD3 R12, R235, 0x58, RZ ;  /* 0x00000058eb0c7810 */ /* 0x000fe40007ffe0ff */
[----:B-1----:R-:W-:Y:S02]  /*14d60*/  LEA R2, P0, R5, R0, 0x2 ;  /* 0x0000000005027211 */ /* 0x002fe400078010ff */
[----:B------:R-:W-:-:S04]  /*14d70*/  SHF.R.S32.HI R12, RZ, 0x1f, R12 ;  /* 0x0000001fff0c7819 */ /* 0x000fc8000001140c */
[----:B------:R-:W-:-:S05]  /*14d80*/  LEA.HI.X R3, R5, R4, R12, 0x2, P0 ;  /* 0x0000000405037211 */ /* 0x000fca00000f140c */
[----:B------:R1:W-:Y:S01]  /*14d90*/  ST.E.64 [R2.64], R28 ;  /* 0x0000001c02007985 */ /* 0x0003e2000c101b06 */
[----:B------:R-:W-:Y:S05]  /*14da0*/  BRA `(.L_x_595) ;  /* 0x00000e0000007947 */ /* 0x000fea0003800000 */
.L_x_580:
[----:B------:R-:W3:Y:S04]  /*14db0*/  LDL.LU R7, [R1+0x1c] ;  /* 0x00001c0001077983 */ /* 0x000ee80000300800 */
[----:B--2---:R-:W2:Y:S01]  /*14dc0*/  LDL R6, [R1+0x24] ;  /* 0x0000240001067983 */ /* 0x004ea20000100800 */
[----:B------:R-:W-:Y:S01]  /*14dd0*/  ISETP.NE.U32.AND P0, PT, RZ, c[0x0][0x508], PT ;  /* 0x00014200ff007a0c */ /* 0x000fe20003f05070 */
[----:B------:R-:W-:Y:S01]  /*14de0*/  IMAD.MOV.U32 R4, RZ, RZ, 0x4 ;  /* 0x00000004ff047424 */ /* 0x000fe200078e00ff */
[----:B------:R-:W-:Y:S01]  /*14df0*/  ISETP.NE.U32.AND P2, PT, RZ, c[0x0][0x500], PT ;  /* 0x00014000ff007a0c */ /* 0x000fe20003f45070 */
[----:B------:R-:W-:Y:S01]  /*14e00*/  IMAD.MOV.U32 R19, RZ, RZ, c[0x0][0x388] ;  /* 0x0000e200ff137624 */ /* 0x000fe200078e00ff */
[----:B------:R-:W-:Y:S01]  /*14e10*/  ISETP.NE.AND.EX P0, PT, RZ, c[0x0][0x50c], PT, P0 ;  /* 0x00014300ff007a0c */ /* 0x000fe20003f05300 */
[----:B------:R-:W-:Y:S01]  /*14e20*/  IMAD.MOV.U32 R0, RZ, RZ, RZ ;  /* 0x000000ffff007224 */ /* 0x000fe200078e00ff */
[----:B------:R-:W-:Y:S01]  /*14e30*/  ISETP.NE.AND.EX P2, PT, RZ, c[0x0][0x504], PT, P2 ;  /* 0x00014100ff007a0c */ /* 0x000fe20003f45320 */
[----:B--2---:R-:W-:-:S10]  /*14e40*/  IMAD.WIDE R2, R6, R4, c[0x0][0x500] ;  /* 0x0001400006027625 */ /* 0x004fd400078e0204 */
[----:B------:R-:W-:Y:S02]  /*14e50*/  @P0 IMAD.WIDE R4, R6, R4, c[0x0][0x508] ;  /* 0x0001420006040625 */ /* 0x000fe400078e0204 */
[----:B------:R2:W5:Y:S04]  /*14e60*/  @P2 LDG.E R0, [R2.64] ;  /* 0x0000000602002981 */ /* 0x000568000c1e1900 */
[----:B------:R2:W5:Y:S01]  /*14e70*/  @P0 LDG.E R19, [R4.64] ;  /* 0x0000000604130981 */ /* 0x000562000c1e1900 */
[----:B---3--:R-:W-:-:S04]  /*14e80*/  ISETP.NE.AND P1, PT, R7, RZ, PT ;  /* 0x000000ff0700720c */ /* 0x008fc80003f25270 */
[----:B------:R-:W-:Y:S01]  /*14e90*/  SEL R18, R7, c[0x0][0x3d4], P1 ;  /* 0x0000f50007127a07 */ /* 0x000fe20000800000 */
[----:B------:R-:W-:Y:S05]  /*14ea0*/  @P0 BRA `(.L_x_608) ;  /* 0x0000004000000947 */ /* 0x000fea0003800000 */
[----:B------:R-:W-:Y:S05]  /*14eb0*/  @!P2 BRA `(.L_x_608) ;  /* 0x000000300000a947 */ /* 0x000fea0003800000 */
[----:B--2---:R2:W3:Y:S04]  /*14ec0*/  LDG.E R4, [R2.64] ;  /* 0x0000000602047981 */ /* 0x0044e8000c1e1900 */
[----:B--2---:R-:W3:Y:S02]  /*14ed0*/  LDG.E R2, [R2.64+0x4] ;  /* 0x0000040602027981 */ /* 0x004ee4000c1e1900 */
[----:B---3-5:R-:W-:Y:S02]  /*14ee0*/  IADD3 R19, -R4, R2, RZ ;  /* 0x0000000204137210 */ /* 0x028fe40007ffe1ff */
.L_x_608:
[----:B--2---:R-:W2:Y:S01]  /*14ef0*/  S2R R4, SR_TID.X ;  /* 0x0000000000047919 */ /* 0x004ea20000002100 */
[----:B------:R-:W-:Y:S01]  /*14f00*/  SHF.R.S32.HI R2, RZ, 0x1f, R6 ;  /* 0x0000001fff027819 */ /* 0x000fe20000011406 */
[----:B------:R-:W-:Y:S01]  /*14f10*/  BSSY B0, `(.L_x_609) ;  /* 0x0000038000007945 */ /* 0x000fe20003800000 */
[----:B-----5:R-:W-:-:S02]  /*14f20*/  SHF.R.S32.HI R17, RZ, 0x1f, R0 ;  /* 0x0000001fff117819 */ /* 0x020fc40000011400 */
[----:B------:R-:W-:Y:S02]  /*14f30*/  SEL R12, R6, RZ, !P2 ;  /* 0x000000ff060c7207 */ /* 0x000fe40005000000 */
[----:B-1----:R-:W-:Y:S02]  /*14f40*/  SEL R20, R2, RZ, !P2 ;  /* 0x000000ff02147207 */ /* 0x002fe40005000000 */
[----:B--2---:R-:W-:-:S13]  /*14f50*/  ISETP.GT.AND P0, PT, R4, 0x7f, PT ;  /* 0x0000007f0400780c */ /* 0x004fda0003f04270 */
[----:B------:R-:W-:Y:S05]  /*14f60*/  @P0 BRA `(.L_x_610) ;  /* 0x0000032000000947 */ /* 0x000fea0003800000 */
[----:B------:R-:W2:Y:S01]  /*14f70*/  LDL R3, [R1+0x10] ;  /* 0x0000100001037983 */ /* 0x000ea20000100800 */
[----:B------:R-:W-:Y:S01]  /*14f80*/  IMAD R2, R19, c[0x0][0x4e8], RZ ;  /* 0x00013a0013027a24 */ /* 0x000fe200078e02ff */
[----:B--2---:R-:W-:-:S04]  /*14f90*/  IADD3 R13, R3, R4, RZ ;  /* 0x00000004030d7210 */ /* 0x004fc80007ffe0ff */
[----:B------:R-:W-:-:S13]  /*14fa0*/  ISETP.GE.AND P0, PT, R13, R2, PT ;  /* 0x000000020d00720c */ /* 0x000fda0003f06270 */
[----:B------:R-:W-:Y:S05]  /*14fb0*/  @P0 BRA `(.L_x_610) ;  /* 0x000002d000000947 */ /* 0x000fea0003800000 */
[----:B------:R-:W2:Y:S04]  /*14fc0*/  LDL R4, [R1+0x3c] ;  /* 0x00003c0001047983 */ /* 0x000ea80000100800 */
[----:B------:R-:W3:Y:S01]  /*14fd0*/  LDL.LU R21, [R1+0x20] ;  /* 0x0000200001157983 */ /* 0x000ee20000300800 */
[----:B------:R-:W-:Y:S01]  /*14fe0*/  IMAD.MOV.U32 R2, RZ, RZ, 0x368 ;  /* 0x00000368ff027424 */ /* 0x000fe200078e00ff */
[----:B------:R-:W-:-:S04]  /*14ff0*/  ISETP.GT.AND P2, PT, R18, 0x1, PT ;  /* 0x000000011200780c */ /* 0x000fc80003f44270 */
[----:B------:R-:W-:-:S04]  /*15000*/  SEL R2, R2, 0x328, P2 ;  /* 0x0000032802027807 */ /* 0x000fc80001000000 */
[----:B------:R1:W4:Y:S08]  /*15010*/  LDC.64 R8, c[0x0][R2+0x170] ;  /* 0x00005c0002087b82 */ /* 0x0003300000000a00 */
[----:B------:R1:W2:Y:S08]  /*15020*/  LDC.64 R6, c[0x0][R2+0x168] ;  /* 0x00005a0002067b82 */ /* 0x0002b00000000a00 */
[----:B------:R1:W5:Y:S08]  /*15030*/  LDC.64 R14, c[0x0][R2+0x178] ;  /* 0x00005e00020e7b82 */ /* 0x0003700000000a00 */
[----:B------:R1:W2:Y:S02]  /*15040*/  LDC.64 R10, c[0x0][R2+0x160] ;  /* 0x00005800020a7b82 */ /* 0x0002a40000000a00 */
[----:B-1----:R-:W-:-:S02]  /*15050*/  IMAD.MOV.U32 R2, RZ, RZ, c[0x0][0x4e8] ;  /* 0x00013a00ff027624 */ /* 0x002fc400078e00ff */
[----:B----4-:R-:W-:-:S03]  /*15060*/  IMAD R3, R9, R12, RZ ;  /* 0x0000000c09037224 */ /* 0x010fc600078e02ff */
[----:B------:R-:W-:Y:S02]  /*15070*/  ISETP.NE.AND P0, PT, R2, 0x1, PT ;  /* 0x000000010200780c */ /* 0x000fe40003f05270 */
[----:B------:R-:W-:-:S11]  /*15080*/  MOV R2, R13 ;  /* 0x0000000d00027202 */ /* 0x000fd60000000f00 */
[----:B------:R-:W-:-:S05]  /*15090*/  @P0 IMAD.HI.U32 R16, R13, c[0x0][0x4ec], RZ ;  /* 0x00013b000d100a27 */ /* 0x000fca00078e00ff */
[----:B------:R-:W-:Y:S01]  /*150a0*/  @P0 SHF.R.U32.HI R2, RZ, c[0x0][0x4f0], R16 ;  /* 0x00013c00ff020a19 */ /* 0x000fe20000011610 */
[-C--:B--2---:R-:W-:Y:S02]  /*150b0*/  IMAD R9, R7, R4.reuse, RZ ;  /* 0x0000000407097224 */ /* 0x084fe400078e02ff */
[----:B------:R-:W-:-:S04]  /*150c0*/  IMAD.WIDE.U32 R6, R6, R4, RZ ;  /* 0x0000000406067225 */ /* 0x000fc800078e00ff */
[----:B------:R-:W-:-:S04]  /*150d0*/  IMAD.WIDE.U32 R4, R8, R12, RZ ;  /* 0x0000000c08047225 */ /* 0x000fc800078e00ff */
[----:B------:R-:W-:Y:S01]  /*150e0*/  IMAD R8, R8, R20, R3 ;  /* 0x0000001408087224 */ /* 0x000fe200078e0203 */
[----:B---3--:R-:W-:Y:S01]  /*150f0*/  SEL R3, R21, RZ, P2 ;  /* 0x000000ff15037207 */ /* 0x008fe20001000000 */
[----:B------:R-:W-:Y:S01]  /*15100*/  IMAD.IADD R9, R7, 0x1, R9 ;  /* 0x0000000107097824 */ /* 0x000fe200078e0209 */
[----:B------:R-:W-:Y:S01]  /*15110*/  IADD3 R16, P1, P0, R4, R6, R0 ;  /* 0x0000000604107210 */ /* 0x000fe2000783e000 */
[----:B------:R-:W-:Y:S01]  /*15120*/  IMAD.MOV R6, RZ, RZ, -R2 ;  /* 0x000000ffff067224 */ /* 0x000fe200078e0a02 */
[----:B------:R-:W-:Y:S01]  /*15130*/  IADD3 R7, R5, R8, RZ ;  /* 0x0000000805077210 */ /* 0x000fe20007ffe0ff */
[-C--:B-----5:R-:W-:Y:S02]  /*15140*/  IMAD R8, R15, R3.reuse, RZ ;  /* 0x000000030f087224 */ /* 0x0a0fe400078e02ff */
[----:B------:R-:W-:Y:S01]  /*15150*/  IMAD.WIDE.U32 R4, R14, R3, RZ ;  /* 0x000000030e047225 */ /* 0x000fe200078e00ff */
[----:B------:R-:W-:-:S03]  /*15160*/  IADD3.X R9, R7, R9, R17, P1, P0 ;  /* 0x0000000907097210 */ /* 0x000fc60000fe0411 */
        /* <DEDUP_REMOVED lines=18> */
.L_x_610:
[----:B------:R-:W-:Y:S05]  /*15290*/  BSYNC B0 ;  /* 0x0000000000007941 */ /* 0x000fea0003800000 */
.L_x_609:
[----:B------:R-:W-:-:S13]  /*152a0*/  ISETP.GT.AND P0, PT, R18, 0x1, PT ;  /* 0x000000011200780c */ /* 0x000fda0003f04270 */
[----:B------:R-:W-:Y:S05]  /*152b0*/  @P0 BRA `(.L_x_595) ;  /* 0x000008f000000947 */ /* 0x000fea0003800000 */
[----:B-1----:R-:W2:Y:S04]  /*152c0*/  LDL.LU R2, [R1+0x10] ;  /* 0x0000100001027983 */ /* 0x002ea80000300800 */
[----:B------:R-:W3:Y:S01]  /*152d0*/  LDL.LU R7, [R1+0x3c] ;  /* 0x00003c0001077983 */ /* 0x000ee20000300800 */
[----:B------:R-:W-:-:S03]  /*152e0*/  IMAD R4, R17, c[0x0][0x3a0], RZ ;  /* 0x0000e80011047a24 */ /* 0x000fc600078e02ff */
[----:B------:R-:W1:Y:S02]  /*152f0*/  S2R R3, SR_TID.X ;  /* 0x0000000000037919 */ /* 0x000e640000002100 */
[--C-:B-1----:R-:W-:Y:S02]  /*15300*/  SHF.R.S32.HI R5, RZ, 0x1f, R3.reuse ;  /* 0x0000001fff057819 */ /* 0x102fe40000011403 */
[----:B------:R-:W-:Y:S02]  /*15310*/  SHF.R.S32.HI R8, RZ, 0x1f, R3 ;  /* 0x0000001fff087819 */ /* 0x000fe40000011403 */
[-C--:B------:R-:W-:Y:S02]  /*15320*/  LEA.HI R5, R5, R3.reuse, RZ, 0x2 ;  /* 0x0000000305057211 */ /* 0x080fe400078f10ff */
[----:B------:R-:W-:Y:S02]  /*15330*/  LEA.HI R8, R8, R3, RZ, 0x2 ;  /* 0x0000000308087211 */ /* 0x000fe400078f10ff */
[----:B------:R-:W-:-:S02]  /*15340*/  LOP3.LUT R5, R5, 0xfffffffc, RZ, 0xc0, !PT ;  /* 0xfffffffc05057812 */ /* 0x000fc400078ec0ff */
[----:B------:R-:W-:-:S03]  /*15350*/  SHF.R.S32.HI R8, RZ, 0x2, R8 ;  /* 0x00000002ff087819 */ /* 0x000fc60000011408 */
[----:B------:R-:W-:Y:S01]  /*15360*/  IMAD.IADD R5, R3, 0x1, -R5 ;  /* 0x0000000103057824 */ /* 0x000fe200078e0a05 */
[----:B--2---:R-:W-:Y:S02]  /*15370*/  MOV R9, R2 ;  /* 0x0000000200097202 */ /* 0x004fe40000000f00 */
[----:B------:R-:W-:Y:S02]  /*15380*/  MOV R2, c[0x0][0x4e8] ;  /* 0x00013a0000027a02 */ /* 0x000fe40000000f00 */
[----:B------:R-:W-:Y:S02]  /*15390*/  IADD3 R11, R8, R9, RZ ;  /* 0x00000009080b7210 */ /* 0x000fe40007ffe0ff */
[----:B------:R-:W-:Y:S01]  /*153a0*/  ISETP.NE.AND P0, PT, R2, 0x1, PT ;  /* 0x000000010200780c */ /* 0x000fe20003f05270 */
[----:B------:R-:W-:-:S04]  /*153b0*/  IMAD.WIDE.U32 R2, R0, c[0x0][0x3a0], RZ ;  /* 0x0000e80000027a25 */ /* 0x000fc800078e00ff */
[----:B------:R-:W-:Y:S01]  /*153c0*/  IMAD R0, R0, c[0x0][0x3a4], R4 ;  /* 0x0000e90000007a24 */ /* 0x000fe200078e0204 */
[----:B------:R-:W-:Y:S01]  /*153d0*/  LEA R4, R5, R8, 0x5 ;  /* 0x0000000805047211 */ /* 0x000fe200078e28ff */
[----:B------:R-:W-:-:S03]  /*153e0*/  IMAD R5, R20, c[0x0][0x3f0], RZ ;  /* 0x0000fc0014057a24 */ /* 0x000fc600078e02ff */
[----:B------:R-:W-:Y:S01]  /*153f0*/  IADD3 R3, R3, R0, RZ ;  /* 0x0000000003037210 */ /* 0x000fe20007ffe0ff */
[----:B------:R-:W-:-:S04]  /*15400*/  IMAD.IADD R4, R9, 0x1, R4 ;  /* 0x0000000109047824 */ /* 0x000fc800078e0204 */
[----:B------:R-:W-:-:S04]  /*15410*/  @P0 IMAD.HI.U32 R6, R4, c[0x0][0x4ec], RZ ;  /* 0x00013b0004060a27 */ /* 0x000fc800078e00ff */
[----:B---3--:R-:W-:-:S04]  /*15420*/  IMAD.WIDE.U32 R2, R7, c[0x0][0x3e8], R2 ;  /* 0x0000fa0007027a25 */ /* 0x008fc800078e0002 */
[----:B------:R-:W-:Y:S01]  /*15430*/  IMAD.MOV.U32 R0, RZ, RZ, R4 ;  /* 0x000000ffff007224 */ /* 0x000fe200078e0004 */
[----:B------:R-:W-:Y:S01]  /*15440*/  @P0 SHF.R.U32.HI R0, RZ, c[0x0][0x4f0], R6 ;  /* 0x00013c00ff000a19 */ /* 0x000fe20000011606 */
[----:B------:R-:W-:Y:S02]  /*15450*/  IMAD R3, R7, c[0x0][0x3ec], R3 ;  /* 0x0000fb0007037a24 */ /* 0x000fe400078e0203 */
[C---:B------:R-:W-:Y:S01]  /*15460*/  IMAD R7, R12.reuse, c[0x0][0x3f4], R5 ;  /* 0x0000fd000c077a24 */ /* 0x040fe200078e0205 */
[----:B------:R-:W-:Y:S01]  /*15470*/  SHF.R.S32.HI R6, RZ, 0x1f, R0 ;  /* 0x0000001fff067819 */ /* 0x000fe20000011400 */
[----:B------:R-:W-:Y:S01]  /*15480*/  IMAD.WIDE.U32 R2, R12, c[0x0][0x3f0], R2 ;  /* 0x0000fc000c027a25 */ /* 0x000fe200078e0002 */
[----:B------:R-:W-:-:S03]  /*15490*/  IADD3 R5, -R0, RZ, RZ ;  /* 0x000000ff00057210 */ /* 0x000fc60007ffe1ff */
[----:B------:R-:W-:Y:S01]  /*154a0*/  IMAD R6, R6, c[0x0][0x3e0], RZ ;  /* 0x0000f80006067a24 */ /* 0x000fe200078e02ff */
[----:B------:R-:W-:Y:S01]  /*154b0*/  IADD3 R3, R3, R7, RZ ;  /* 0x0000000703037210 */ /* 0x000fe20007ffe0ff */
[----:B------:R-:W-:Y:S02]  /*154c0*/  IMAD R4, R5, c[0x0][0x4e8], R4 ;  /* 0x00013a0005047a24 */ /* 0x000fe400078e0204 */
[C---:B------:R-:W-:Y:S02]  /*154d0*/  IMAD R6, R0.reuse, c[0x0][0x3e4], R6 ;  /* 0x0000f90000067a24 */ /* 0x040fe400078e0206 */
[----:B------:R-:W-:Y:S01]  /*154e0*/  IMAD.WIDE.U32 R2, R0, c[0x0][0x3e0], R2 ;  /* 0x0000f80000027a25 */ /* 0x000fe200078e0002 */
[----:B------:R-:W-:-:S03]  /*154f0*/  SHF.R.S32.HI R0, RZ, 0x1f, R4 ;  /* 0x0000001fff007819 */ /* 0x000fc60000011404 */
[----:B------:R-:W-:Y:S02]  /*15500*/  IMAD.IADD R3, R3, 0x1, R6 ;  /* 0x0000000103037824 */ /* 0x000fe400078e0206 */
[----:B------:R-:W-:Y:S02]  /*15510*/  IMAD R0, R0, c[0x0][0x3d8], RZ ;  /* 0x0000f60000007a24 */ /* 0x000fe400078e02ff */
[----:B------:R-:W-:-:S04]  /*15520*/  IMAD.WIDE.U32 R2, R4, c[0x0][0x3d8], R2 ;  /* 0x0000f60004027a25 */ /* 0x000fc800078e0002 */
[----:B------:R-:W-:Y:S01]  /*15530*/  IMAD R4, R4, c[0x0][0x3dc], R0 ;  /* 0x0000f70004047a24 */ /* 0x000fe200078e0200 */
[----:B------:R-:W-:-:S04]  /*15540*/  LEA R12, P0, R2, c[0x0][0x380], 0x1 ;  /* 0x0000e000020c7a11 */ /* 0x000fc800078008ff */
[----:B------:R-:W-:-:S04]  /*15550*/  IADD3 R4, R3, R4, RZ ;  /* 0x0000000403047210 */ /* 0x000fc80007ffe0ff */
[----:B------:R-:W-:Y:S01]  /*15560*/  LEA.HI.X R9, R2, c[0x0][0x384], R4, 0x1, P0 ;  /* 0x0000e10002097a11 */ /* 0x000fe200000f0c04 */
[----:B------:R-:W-:Y:S05]  /*15570*/  BRA.DIV ~URZ, `(.L_x_611) ;  /* 0x000027127f007947 */ /* 0x000fea000b800000 */
[----:B------:R1:W2:Y:S02]  /*15580*/  SHFL.IDX PT, R8, R9, RZ, 0x1c1f ;  /* 0x001c1fff09087589 */ /* 0x0002a400000e0000 */
.L_x_669:
[----:B------:R-:W-:Y:S05]  /*15590*/  BRA.DIV ~URZ, `(.L_x_612) ;  /* 0x000027627f007947 */ /* 0x000fea000b800000 */
[----:B------:R3:W4:Y:S02]  /*155a0*/  SHFL.IDX PT, R0, R12, RZ, 0x1c1f ;  /* 0x001c1fff0c007589 */ /* 0x00072400000e0000 */
.L_x_670:
        /* <DEDUP_REMOVED lines=18> */
[----:B------:R2:W-:Y:S04]  /*156d0*/  @!P2 ST.E.128 [R6.64], RZ ;  /* 0x000000ff0600a985 */ /* 0x0005e8000c101d06 */
[----:B------:R2:W-:Y:S04]  /*156e0*/  @!P1 ST.E.128 [R4.64], RZ ;  /* 0x000000ff04009985 */ /* 0x0005e8000c101d06 */
[----:B------:R2:W-:Y:S02]  /*156f0*/  @!P0 ST.E.128 [R2.64], RZ ;  /* 0x000000ff02008985 */ /* 0x0005e4000c101d06 */
.L_x_614:
[----:B------:R-:W-:Y:S05]  /*15700*/  BSYNC B0 ;  /* 0x0000000000007941 */ /* 0x000fea0003800000 */
.L_x_613:
[----:B------:R-:W-:Y:S05]  /*15710*/  BRA.DIV ~URZ, `(.L_x_615) ;  /* 0x000026427f007947 */ /* 0x000fea000b800000 */
[----:B--2---:R2:W1:Y:S04]  /*15720*/  SHFL.IDX PT, R8, R9, 0x1, 0x1c1f ;  /* 0x003c1f0009087f89 */ /* 0x00446800000e0000 */
[----:B----4-:R2:W4:Y:S02]  /*15730*/  SHFL.IDX PT, R0, R12, 0x1, 0x1c1f ;  /* 0x003c1f000c007f89 */ /* 0x01052400000e0000 */
.L_x_671:
        /* <DEDUP_REMOVED lines=18> */
[----:B------:R1:W-:Y:S04]  /*15860*/  @!P2 ST.E.128 [R6.64], RZ ;  /* 0x000000ff0600a985 */ /* 0x0003e8000c101d06 */
[----:B------:R1:W-:Y:S04]  /*15870*/  @!P1 ST.E.128 [R4.64], RZ ;  /* 0x000000ff04009985 */ /* 0x0003e8000c101d06 */
[----:B------:R1:W-:Y:S02]  /*15880*/  @!P0 ST.E.128 [R2.64], RZ ;  /* 0x000000ff02008985 */ /* 0x0003e4000c101d06 */
.L_x_617:
[----:B------:R-:W-:Y:S05]  /*15890*/  BSYNC B0 ;  /* 0x0000000000007941 */ /* 0x000fea0003800000 */
.L_x_616:
[----:B------:R-:W-:Y:S05]  /*158a0*/  BRA.DIV ~URZ, `(.L_x_618) ;  /* 0x000025727f007947 */ /* 0x000fea000b800000 */
[----:B-1----:R1:W2:Y:S02]  /*158b0*/  SHFL.IDX PT, R8, R9, 0x2, 0x1c1f ;  /* 0x005c1f0009087f89 */ /* 0x0022a400000e0000 */
.L_x_672:
[----:B------:R-:W-:Y:S05]  /*158c0*/  BRA.DIV ~URZ, `(.L_x_619) ;  /* 0x000025c27f007947 */ /* 0x000fea000b800000 */
[----:B----4-:R4:W1:Y:S02]  /*158d0*/  SHFL.IDX PT, R0, R12, 0x2, 0x1c1f ;  /* 0x005c1f000c007f89 */ /* 0x01086400000e0000 */
.L_x_673:
        /* <DEDUP_REMOVED lines=21> */
.L_x_621:
[----:B------:R-:W-:Y:S05]  /*15a30*/  BSYNC B0 ;  /* 0x0000000000007941 */ /* 0x000fea0003800000 */
.L_x_620:
[----:B------:R-:W-:Y:S05]  /*15a40*/  BRA.DIV ~URZ, `(.L_x_622) ;  /* 0x000024a27f007947 */ /* 0x000fea000b800000 */
[----:B--2---:R2:W3:Y:S04]  /*15a50*/  SHFL.IDX PT, R8, R9, 0x3, 0x1c1f ;  /* 0x007c1f0009087f89 */ /* 0x0044e800000e0000 */
[----:B-1----:R2:W1:Y:S02]  /*15a60*/  SHFL.IDX PT, R0, R12, 0x3, 0x1c1f ;  /* 0x007c1f000c007f89 */ /* 0x00246400000e0000 */
.L_x_674:
[----:B------:R-:W-:-:S04]  /*15a70*/  IADD3 R2, R11, 0x60, RZ ;  /* 0x000000600b027810 */ /* 0x000fc80007ffe0ff */
[----:B------:R-:W-:-:S13]  /*15a80*/  ISETP.GE.AND P0, PT, R2, R10, PT ;  /* 0x0000000a0200720c */ /* 0x000fda0003f06270 */
[----:B------:R-:W-:Y:S05]  /*15a90*/  @P0 BRA `(.L_x_595) ;  /* 0x0000011000000947 */ /* 0x000fea0003800000 */
[----:B------:R-:W5:Y:S04]  /*15aa0*/  LDL.64 R16, [R1+0x28] ;  /* 0x0000280001107983 */ /* 0x000f680000100a00 */
[----:B--2---:R-:W2:Y:S04]  /*15ab0*/  LDL R13, [R1+0x30] ;  /* 0x00003000010d7983 */ /* 0x004ea80000100800 */
[----:B----4-:R-:W4:Y:S04]  /*15ac0*/  LDL R9, [R1+0x34] ;  /* 0x0000340001097983 */ /* 0x010f280000100800 */
[----:B---3--:R-:W3:Y:S04]  /*15ad0*/  LDL R14, [R1+0x54] ;  /* 0x00005400010e7983 */ /* 0x008ee80000100800 */
[----:B------:R-:W3:Y:S01]  /*15ae0*/  LDL R12, [R1+0x50] ;  /* 0x00005000010c7983 */ /* 0x000ee20000100800 */
[----:B-----5:R-:W-:-:S02]  /*15af0*/  ISETP.GE.AND P2, PT, R16, c[0x0][0x3c8], PT ;  /* 0x0000f20010007a0c */ /* 0x020fc40003f46270 */
[----:B--2---:R-:W-:Y:S02]  /*15b00*/  ISETP.GE.AND P1, PT, R13, c[0x0][0x3c8], PT ;  /* 0x0000f2000d007a0c */ /* 0x004fe40003f26270 */
[----:B----4-:R-:W-:-:S09]  /*15b10*/  ISETP.GE.AND P0, PT, R9, c[0x0][0x3c8], PT ;  /* 0x0000f20009007a0c */ /* 0x010fd20003f06270 */
[CC--:B-1----:R-:W-:Y:S02]  /*15b20*/  @!P2 LEA R6, P5, R16.reuse, R0.reuse, 0x1 ;  /* 0x000000001006a211 */ /* 0x0c2fe400078a08ff */
[----:B------:R-:W-:Y:S02]  /*15b30*/  @!P1 LEA R4, P4, R13, R0, 0x1 ;  /* 0x000000000d049211 */ /* 0x000fe400078808ff */
[----:B------:R-:W-:Y:S02]  /*15b40*/  @!P2 LEA.HI.X R7, R16, R8, R17, 0x1, P5 ;  /* 0x000000081007a211 */ /* 0x000fe400028f0c11 */
[----:B------:R-:W-:Y:S02]  /*15b50*/  @!P0 LEA R2, P3, R9, R0, 0x1 ;  /* 0x0000000009028211 */ /* 0x000fe400078608ff */
[-C--:B---3--:R-:W-:Y:S02]  /*15b60*/  @!P1 LEA.HI.X R5, R13, R8.reuse, R14, 0x1, P4 ;  /* 0x000000080d059211 */ /* 0x088fe400020f0c0e */
[----:B------:R-:W-:Y:S01]  /*15b70*/  @!P0 LEA.HI.X R3, R9, R8, R12, 0x1, P3 ;  /* 0x0000000809038211 */ /* 0x000fe200018f0c0c */
[----:B------:R1:W-:Y:S04]  /*15b80*/  @!P2 ST.E.128 [R6.64], RZ ;  /* 0x000000ff0600a985 */ /* 0x0003e8000c101d06 */
[----:B------:R1:W-:Y:S04]  /*15b90*/  @!P1 ST.E.128 [R4.64], RZ ;  /* 0x000000ff04009985 */ /* 0x0003e8000c101d06 */
[----:B------:R1:W-:Y:S02]  /*15ba0*/  @!P0 ST.E.128 [R2.64], RZ ;  /* 0x000000ff02008985 */ /* 0x0003e4000c101d06 */
.L_x_595:
[----:B------:R-:W-:Y:S05]  /*15bb0*/  BSYNC B1 ;  /* 0x0000000000017941 */ /* 0x000fea0003800000 */
.L_x_579:
[----:B-1--4-:R-:W4:Y:S02]  /*15bc0*/  LDL R0, [R1+0x5c] ;  /* 0x00005c0001007983 */ /* 0x012f240000100800 */
[----:B----4-:R-:W-:-:S13]  /*15bd0*/  ISETP.NE.AND P0, PT, R0, RZ, PT ;  /* 0x000000ff0000720c */ /* 0x010fda0003f05270 */
[----:B------:R-:W-:Y:S01]  /*15be0*/  @P0 WARPSYNC 0xffffffff ;  /* 0xffffffff00000948 */ /* 0x000fe20003800000 */
[----:B------:R-:W-:Y:S06]  /*15bf0*/  @P0 BAR.SYNC.DEFER_BLOCKING 0x5, 0x80 ;  /* 0x0142000000000b1d */ /* 0x000fec0000010000 */
[----:B---3--:R-:W1:Y:S04]  /*15c00*/  @P0 LDS.128 R4, [0xc080] ;  /* 0x00c08000ff040984 */ /* 0x008e680000000c00 */
[----:B-1----:R1:W-:Y:S04]  /*15c10*/  @P0 STL.64 [R1+0x18], R4 ;  /* 0x0000180401000387 */ /* 0x0023e80000100a00 */
        /* <DEDUP_REMOVED lines=9> */
.L_x_675:
[----:B------:R-:W-:Y:S05]  /*15cb0*/  BRA.DIV ~URZ, `(.L_x_625) ;  /* 0x000023627f007947 */ /* 0x000fea000b800000 */
[----:B------:R3:W4:Y:S02]  /*15cc0*/  SHFL.IDX PT, R8, R74, 0x1, 0x1f ;  /* 0x00201f004a087f89 */ /* 0x00072400000e0000 */
.L_x_676:
[----:B------:R-:W5:Y:S01]  /*15cd0*/  LDL R0, [R1+0x24] ;  /* 0x0000240001007983 */ /* 0x000f620000100800 */
[----:B------:R-:W-:Y:S02]  /*15ce0*/  IMAD.MOV.U32 R6, RZ, RZ, RZ ;  /* 0x000000ffff067224 */ /* 0x000fe400078e00ff */
[----:B-----5:R-:W-:-:S05]  /*15cf0*/  IMAD.IADD R0, R0, 0x1, R14 ;  /* 0x0000000100007824 */ /* 0x020fca00078e020e */
        /* <DEDUP_REMOVED lines=16> */
.L_x_677:
        /* <DEDUP_REMOVED lines=16> */
.L_x_678:
[----:B---3--:R-:W-:Y:S01]  /*15f00*/  IMAD R0, R0, c[0x0][0x538], RZ ;  /* 0x00014e0000007a24 */ /* 0x008fe200078e02ff */
[----:B------:R-:W-:Y:S04]  /*15f10*/  BSSY B1, `(.L_x_628) ;  /* 0x00000ce000017945 */ /* 0x000fe80003800000 */
[----:B----4-:R-:W-:-:S04]  /*15f20*/  IADD3 R8, R0, R8, RZ ;  /* 0x0000000800087210 */ /* 0x010fc80007ffe0ff */
[----:B--2---:R-:W-:-:S13]  /*15f30*/  ISETP.GT.AND P0, PT, R8, R9, PT ;  /* 0x000000090800720c */ /* 0x004fda0003f04270 */
[----:B------:R-:W-:Y:S05]  /*15f40*/  @P0 BRA `(.L_x_629) ;  /* 0x0000025000000947 */ /* 0x000fea0003800000 */
.L_x_633:
        /* <DEDUP_REMOVED lines=17> */
.L_x_679:
        /* <DEDUP_REMOVED lines=16> */
.L_x_680:
[----:B--2---:R-:W-:-:S05]  /*16160*/  IMAD R0, R0, c[0x0][0x538], RZ ;  /* 0x00014e0000007a24 */ /* 0x004fca00078e02ff */
[----:B------:R-:W-:-:S04]  /*16170*/  IADD3 R8, R0, R8, RZ ;  /* 0x0000000800087210 */ /* 0x000fc80007ffe0ff */
[----:B------:R-:W-:-:S13]  /*16180*/  ISETP.GT.AND P0, PT, R8, R9, PT ;  /* 0x000000090800720c */ /* 0x000fda0003f04270 */
[----:B-1----:R-:W-:Y:S05]  /*16190*/  @!P0 BRA `(.L_x_633) ;  /* 0xfffffdb000008947 */ /* 0x002fea000383ffff */
.L_x_629:
[----:B------:R-:W-:-:S05]  /*161a0*/  IADD3 R12, -R0, R8, RZ ;  /* 0x00000008000c7210 */ /* 0x000fca0007ffe1ff */
[----:B------:R-:W-:-:S05]  /*161b0*/  IMAD R0, R4, c[0x0][0x538], R12 ;  /* 0x00014e0004007a24 */ /* 0x000fca00078e020c */
[----:B------:R-:W-:Y:S01]  /*161c0*/  ISETP.GT.AND P0, PT, R0, R9, PT ;  /* 0x000000090000720c */ /* 0x000fe20003f04270 */
[----:B------:R-:W-:-:S12]  /*161d0*/  BRA.DIV ~URZ, `(.L_x_634) ;  /* 0x000022827f007947 */ /* 0x000fd8000b800000 */
[----:B------:R-:W-:-:S03]  /*161e0*/  VOTE.ANY R10, PT, !P0 ;  /* 0x00000000000a7806 */ /* 0x000fc600040e0100 */
.L_x_681:
[----:B------:R-:W2:Y:S01]  /*161f0*/  LDL.LU R0, [R1+0x24] ;  /* 0x0000240001007983 */ /* 0x000ea20000300800 */
[----:B------:R-:W2:Y:S02]  /*16200*/  POPC R8, R10 ;  /* 0x0000000a00087309 */ /* 0x000ea40000000000 */
[----:B--2---:R-:W-:-:S05]  /*16210*/  IADD3 R0, R8, R0, RZ ;  /* 0x0000000008007210 */ /* 0x004fca0007ffe0ff */
[----:B------:R2:W-:Y:S01]  /*16220*/  STL [R1+0x24], R0 ;  /* 0x0000240001007387 */ /* 0x0005e20000100800 */
[----:B------:R-:W-:Y:S05]  /*16230*/  BRA.DIV ~URZ, `(.L_x_635) ;  /* 0x000022727f007947 */ /* 0x000fea000b800000 */
[----:B------:R3:W4:Y:S04]  /*16240*/  SHFL.IDX PT, R11, R6, R8, 0x1f ;  /* 0x00001f08060b7589 */ /* 0x00072800000e0000 */
[----:B------:R3:W1:Y:S02]  /*16250*/  SHFL.IDX PT, R7, R7, R8, 0x1f ;  /* 0x00001f0807077589 */ /* 0x00066400000e0000 */
.L_x_682:
[----:B------:R-:W-:Y:S01]  /*16260*/  ISETP.NE.AND P0, PT, R10, RZ, PT ;  /* 0x000000ff0a00720c */ /* 0x000fe20003f05270 */
[----:B------:R-:W-:-:S12]  /*16270*/  BSSY B0, `(.L_x_636) ;  /* 0x0000005000007945 */ /* 0x000fd80003800000 */
[----:B------:R-:W-:Y:S05]  /*16280*/  @!P0 BRA `(.L_x_637) ;  /* 0x0000003000008947 */ /* 0x000fea0003800000 */
[----:B------:R-:W-:Y:S01]  /*16290*/  IADD3 R3, R8, -0x1, RZ ;  /* 0xffffffff08037810 */ /* 0x000fe20007ffe0ff */
[----:B------:R-:W-:Y:S05]  /*162a0*/  BRA.DIV ~URZ, `(.L_x_638) ;  /* 0x000022d27f007947 */ /* 0x000fea000b800000 */
[----:B------:R2:W3:Y:S02]  /*162b0*/  SHFL.IDX PT, R13, R4, R3, 0x1f ;  /* 0x00001f03040d7589 */ /* 0x0004e400000e0000 */
.L_x_637:
[----:B------:R-:W-:Y:S05]  /*162c0*/  BSYNC B0 ;  /* 0x0000000000007941 */ /* 0x000fea0003800000 */
.L_x_636:
[----:B--23--:R-:W-:Y:S01]  /*162d0*/  IMAD R0, R13, c[0x0][0x538], R12 ;  /* 0x00014e000d007a24 */ /* 0x00cfe200078e020c */
[----:B-1----:R-:W-:Y:S01]  /*162e0*/  ISETP.NE.AND P0, PT, R7, 0x1, PT ;  /* 0x000000010700780c */ /* 0x002fe20003f05270 */
[----:B------:R-:W-:Y:S03]  /*162f0*/  BSSY B0, `(.L_x_639) ;  /* 0x0000086000007945 */ /* 0x000fe60003800000 */
[----:B------:R1:W-:Y:S01]  /*16300*/  STL [R1+0x18], R0 ;  /* 0x0000180001007387 */ /* 0x0003e20000100800 */
[----:B------:R-:W-:-:S08]  /*16310*/  IADD3 R8, -R0, R9, RZ ;  /* 0x0000000900087210 */ /* 0x000fd00007ffe1ff */
[----:B------:R-:W-:Y:S05]  /*16320*/  @!P0 BRA `(.L_x_640) ;  /* 0x000003e000008947 */ /* 0x000fea0003800000 */
[-C--:B----4-:R-:W-:Y:S02]  /*16330*/  IABS R2, R11.reuse ;  /* 0x0000000b00027213 */ /* 0x090fe40000000000 */
[----:B------:R-:W-:Y:S02]  /*16340*/  IABS R9, R11 ;  /* 0x0000000b00097213 */ /* 0x000fe40000000000 */
[----:B-1----:R-:W1:Y:S08]  /*16350*/  I2F.RP R0, R2 ;  /* 0x0000000200007306 */ /* 0x002e700000209400 */
[----:B-1----:R-:W1:Y:S02]  /*16360*/  MUFU.RCP R0, R0 ;  /* 0x0000000000007308 */ /* 0x002e640000001000 */
[----:B-1----:R-:W-:-:S06]  /*16370*/  IADD3 R0, R0, 0xffffffe, RZ ;  /* 0x0ffffffe00007810 */ /* 0x002fcc0007ffe0ff */
[----:B------:R-:W1:Y:S02]  /*16380*/  F2I.FTZ.U32.TRUNC.NTZ R5, R0 ;  /* 0x0000000000057305 */ /* 0x000e64000021f000 */
[----:B-1----:R-:W-:Y:S01]  /*16390*/  IMAD.MOV R3, RZ, RZ, -R5 ;  /* 0x000000ffff037224 */ /* 0x002fe200078e0a05 */
[----:B------:R-:W-:-:S03]  /*163a0*/  IABS R0, R7 ;  /* 0x0000000700007213 */ /* 0x000fc60000000000 */
[----:B------:R-:W-:Y:S01]  /*163b0*/  IMAD.MOV.U32 R4, RZ, RZ, R3 ;  /* 0x000000ffff047224 */ /* 0x000fe200078e0003 */
[----:B------:R-:W-:Y:S01]  /*163c0*/  IABS R3, R8 ;  /* 0x0000000800037213 */ /* 0x000fe20000000000 */
[----:B------:R-:W-:Y:S02]  /*163d0*/  IMAD.MOV.U32 R6, RZ, RZ, R0 ;  /* 0x000000ffff067224 */ /* 0x000fe400078e0000 */
[----:B------:R-:W-:Y:S02]  /*163e0*/  IMAD R0, R4, R2, RZ ;  /* 0x0000000204007224 */ /* 0x000fe400078e02ff */
[----:B------:R-:W-:Y:S01]  /*163f0*/  IMAD.MOV.U32 R4, RZ, RZ, RZ ;  /* 0x000000ffff047224 */ /* 0x000fe200078e00ff */
[----:B------:R-:W1:Y:S03]  /*16400*/  I2F.RP R10, R6 ;  /* 0x00000006000a7306 */ /* 0x000e660000209400 */
[----:B------:R-:W-:-:S04]  /*16410*/  IMAD.HI.U32 R5, R5, R0, R4 ;  /* 0x0000000005057227 */ /* 0x000fc800078e0004 */
[----:B------:R-:W-:-:S05]  /*16420*/  IMAD.MOV R0, RZ, RZ, -R9 ;  /* 0x000000ffff007224 */ /* 0x000fca00078e0a09 */
[----:B------:R-:W-:Y:S01]  /*16430*/  MOV R4, R0 ;  /* 0x0000000000047202 */ /* 0x000fe20000000f00 */
[----:B------:R-:W-:-:S04]  /*16440*/  IMAD.HI.U32 R0, R5, R3, RZ ;  /* 0x0000000305007227 */ /* 0x000fc800078e00ff */
[----:B------:R-:W-:Y:S02]  /*16450*/  IMAD R3, R0, R4, R3 ;  /* 0x0000000400037224 */ /* 0x000fe400078e0203 */
[----:B-1----:R-:W1:Y:S03]  /*16460*/  MUFU.RCP R4, R10 ;  /* 0x0000000a00047308 */ /* 0x002e660000001000 */
        /* <DEDUP_REMOVED lines=9> */
[----:B------:R-:W-:Y:S01]  /*16500*/  @P2 IADD3 R0, R0, 0x1, RZ ;  /* 0x0000000100002810 */ /* 0x000fe20007ffe0ff */
[----:B-1----:R-:W-:-:S06]  /*16510*/  IMAD.MOV R2, RZ, RZ, -R3 ;  /* 0x000000ffff027224 */ /* 0x002fcc00078e0a03 */
[----:B------:R-:W-:Y:S01]  /*16520*/  @!P1 IMAD.MOV R0, RZ, RZ, -R0 ;  /* 0x000000ffff009224 */ /* 0x000fe200078e0a00 */
[----:B------:R-:W-:Y:S02]  /*16530*/  @!P0 LOP3.LUT R0, RZ, R11, RZ, 0x33, !PT ;  /* 0x0000000bff008212 */ /* 0x000fe400078e33ff */
[----:B------:R-:W-:Y:S02]  /*16540*/  MOV R4, R2 ;  /* 0x0000000200047202 */ /* 0x000fe40000000f00 */
[----:B------:R-:W-:Y:S02]  /*16550*/  IABS R2, R7 ;  /* 0x0000000700027213 */ /* 0x000fe40000000000 */
[----:B------:R-:W-:Y:S01]  /*16560*/  IABS R9, R0 ;  /* 0x0000000000097213 */ /* 0x000fe20000000000 */
[----:B------:R-:W-:Y:S02]  /*16570*/  IMAD R4, R4, R6, RZ ;  /* 0x0000000604047224 */ /* 0x000fe400078e02ff */
[----:B------:R-:W-:-:S02]  /*16580*/  IMAD.MOV R5, RZ, RZ, -R2 ;  /* 0x000000ffff057224 */ /* 0x000fc400078e0a02 */
[----:B------:R-:W-:-:S04]  /*16590*/  IMAD.MOV.U32 R2, RZ, RZ, RZ ;  /* 0x000000ffff027224 */ /* 0x000fc800078e00ff */
[----:B------:R-:W-:Y:S01]  /*165a0*/  IMAD.HI.U32 R2, R3, R4, R2 ;  /* 0x0000000403027227 */ /* 0x000fe200078e0002 */
[----:B------:R-:W-:-:S03]  /*165b0*/  MOV R4, R5 ;  /* 0x0000000500047202 */ /* 0x000fc60000000f00 */
[----:B------:R-:W-:-:S04]  /*165c0*/  IMAD.MOV.U32 R3, RZ, RZ, R9 ;  /* 0x000000ffff037224 */ /* 0x000fc800078e0009 */
[----:B------:R-:W-:-:S04]  /*165d0*/  IMAD.HI.U32 R2, R2, R3, RZ ;  /* 0x0000000302027227 */ /* 0x000fc800078e00ff */
[----:B------:R-:W-:Y:S01]  /*165e0*/  IMAD R3, R2, R4, R3 ;  /* 0x0000000402037224 */ /* 0x000fe200078e0203 */
[----:B------:R-:W-:-:S04]  /*165f0*/  IADD3 R4, -R0, RZ, RZ ;  /* 0x000000ff00047210 */ /* 0x000fc80007ffe1ff */
        /* <DEDUP_REMOVED lines=9> */
[----:B------:R-:W-:-:S05]  /*16690*/  @!P0 LOP3.LUT R2, RZ, R7, RZ, 0x33, !PT ;  /* 0x00000007ff028212 */ /* 0x000fca00078e33ff */
[----:B------:R-:W-:-:S04]  /*166a0*/  IMAD.MOV R3, RZ, RZ, -R2 ;  /* 0x000000ffff037224 */ /* 0x000fc800078e0a02 */
[C---:B------:R-:W-:Y:S02]  /*166b0*/  IMAD R3, R7.reuse, R3, R0 ;  /* 0x0000000307037224 */ /* 0x040fe400078e0200 */
[----:B------:R-:W-:Y:S02]  /*166c0*/  IMAD R0, R7, 0x1000000, R2 ;  /* 0x0100000007007824 */ /* 0x000fe400078e0202 */
[----:B------:R-:W-:Y:S02]  /*166d0*/  IMAD R2, R11, R4, R8 ;  /* 0x000000040b027224 */ /* 0x000fe400078e0208 */
[----:B------:R-:W-:-:S05]  /*166e0*/  IMAD R0, R3, 0x10000, R0 ;  /* 0x0001000003007824 */ /* 0x000fca00078e0200 */
[----:B------:R1:W-:Y:S01]  /*166f0*/  STL [R1+0x20], R0 ;  /* 0x0000200001007387 */ /* 0x0003e20000100800 */
[----:B------:R-:W-:Y:S05]  /*16700*/  BRA `(.L_x_641) ;  /* 0x0000044000007947 */ /* 0x000fea0003800000 */
.L_x_640:
[----:B-1----:R-:W2:Y:S01]  /*16710*/  LDL R0, [R1+0x24] ;  /* 0x0000240001007983 */ /* 0x002ea20000100800 */
[----:B------:R-:W-:-:S04]  /*16720*/  IMAD.MOV.U32 R2, RZ, RZ, 0x4 ;  /* 0x00000004ff027424 */ /* 0x000fc800078e00ff */
[----:B--2---:R-:W-:-:S05]  /*16730*/  IMAD.WIDE R2, R0, R2, c[0x0][0x590] ;  /* 0x0001640000027625 */ /* 0x004fca00078e0202 */
[----:B------:R-:W2:Y:S02]  /*16740*/  LDG.E R4, [R2.64] ;  /* 0x0000000602047981 */ /* 0x000ea4000c1e1900 */
[----:B--2-4-:R-:W-:-:S05]  /*16750*/  IMAD R9, R4, R11, RZ ;  /* 0x0000000b04097224 */ /* 0x014fca00078e02ff */
[-C--:B------:R-:W-:Y:S02]  /*16760*/  IABS R0, R9.reuse ;  /* 0x0000000900007213 */ /* 0x080fe40000000000 */
        /* <DEDUP_REMOVED lines=27> */
[----:B------:R-:W-:Y:S02]  /*16920*/  IMAD R10, R4, R2, RZ ;  /* 0x00000002040a7224 */ /* 0x000fe400078e02ff */
[----:B------:R-:W-:-:S03]  /*16930*/  IMAD.MOV R2, RZ, RZ, -R2 ;  /* 0x000000ffff027224 */ /* 0x000fc600078e0a02 */
[----:B------:R-:W-:Y:S01]  /*16940*/  IADD3 R0, -R10, c[0x0][0x538], RZ ;  /* 0x00014e000a007a10 */ /* 0x000fe20007ffe1ff */
[----:B------:R-:W-:-:S03]  /*16950*/  IMAD R6, R9, R2, R8 ;  /* 0x0000000209067224 */ /* 0x000fc600078e0208 */
[----:B------:R-:W-:Y:S02]  /*16960*/  IMNMX R0, R4, R0, PT ;  /* 0x0000000004007217 */ /* 0x000fe40003800200 */
[----:B------:R-:W-:Y:S02]  /*16970*/  IABS R2, R6 ;  /* 0x0000000600027213 */ /* 0x000fe40000000000 */
[-C--:B------:R-:W-:Y:S02]  /*16980*/  IABS R3, R0.reuse ;  /* 0x0000000000037213 */ /* 0x080fe40000000000 */
[----:B------:R-:W-:Y:S02]  /*16990*/  IABS R9, R0 ;  /* 0x0000000000097213 */ /* 0x000fe40000000000 */
[----:B------:R-:W1:Y:S01]  /*169a0*/  I2F.RP R4, R3 ;  /* 0x0000000300047306 */ /* 0x000e620000209400 */
[----:B------:R-:W-:Y:S02]  /*169b0*/  MOV R7, R2 ;  /* 0x0000000200077202 */ /* 0x000fe40000000f00 */
[----:B------:R-:W-:-:S05]  /*169c0*/  IMAD.MOV R2, RZ, RZ, -R9 ;  /* 0x000000ffff027224 */ /* 0x000fca00078e0a09 */
[----:B-1----:R-:W1:Y:S02]  /*169d0*/  MUFU.RCP R4, R4 ;  /* 0x0000000400047308 */ /* 0x002e640000001000 */
[----:B-1----:R-:W-:-:S06]  /*169e0*/  IADD3 R4, R4, 0xffffffe, RZ ;  /* 0x0ffffffe04047810 */ /* 0x002fcc0007ffe0ff */
[----:B------:R-:W1:Y:S02]  /*169f0*/  F2I.FTZ.U32.TRUNC.NTZ R5, R4 ;  /* 0x0000000400057305 */ /* 0x000e64000021f000 */
[----:B-1----:R-:W-:-:S04]  /*16a00*/  IMAD.MOV R4, RZ, RZ, -R5 ;  /* 0x000000ffff047224 */ /* 0x002fc800078e0a05 */
[----:B------:R-:W-:Y:S02]  /*16a10*/  IMAD R8, R4, R3, RZ ;  /* 0x0000000304087224 */ /* 0x000fe400078e02ff */
[----:B------:R-:W-:-:S04]  /*16a20*/  IMAD.MOV.U32 R4, RZ, RZ, RZ ;  /* 0x000000ffff047224 */ /* 0x000fc800078e00ff */
[----:B------:R-:W-:-:S04]  /*16a30*/  IMAD.HI.U32 R5, R5, R8, R4 ;  /* 0x0000000805057227 */ /* 0x000fc800078e0004 */
[----:B------:R-:W-:Y:S02]  /*16a40*/  IMAD.MOV.U32 R4, RZ, RZ, R2 ;  /* 0x000000ffff047224 */ /* 0x000fe400078e0002 */
[----:B------:R-:W-:-:S04]  /*16a50*/  IMAD.HI.U32 R2, R5, R7, RZ ;  /* 0x0000000705027227 */ /* 0x000fc800078e00ff */
[----:B------:R-:W-:-:S05]  /*16a60*/  IMAD R4, R2, R4, R7 ;  /* 0x0000000402047224 */ /* 0x000fca00078e0207 */
[----:B------:R-:W-:-:S13]  /*16a70*/  ISETP.GT.U32.AND P0, PT, R3, R4, PT ;  /* 0x000000040300720c */ /* 0x000fda0003f04070 */
[-C--:B------:R-:W-:Y:S02]  /*16a80*/  @!P0 IADD3 R4, R4, -R3.reuse, RZ ;  /* 0x8000000304048210 */ /* 0x080fe40007ffe0ff */
[----:B------:R-:W-:Y:S02]  /*16a90*/  @!P0 IADD3 R2, R2, 0x1, RZ ;  /* 0x0000000102028810 */ /* 0x000fe40007ffe0ff */
[----:B------:R-:W-:Y:S02]  /*16aa0*/  ISETP.GE.U32.AND P2, PT, R4, R3, PT ;  /* 0x000000030400720c */ /* 0x000fe40003f46070 */
[----:B------:R-:W-:Y:S02]  /*16ab0*/  LOP3.LUT R3, R6, R0, RZ, 0x3c, !PT ;  /* 0x0000000006037212 */ /* 0x000fe400078e3cff */
[----:B------:R-:W-:Y:S02]  /*16ac0*/  ISETP.NE.AND P0, PT, R0, RZ, PT ;  /* 0x000000ff0000720c */ /* 0x000fe40003f05270 */
[----:B------:R-:W-:Y:S01]  /*16ad0*/  ISETP.GE.AND P1, PT, R3, RZ, PT ;  /* 0x000000ff0300720c */ /* 0x000fe20003f26270 */
[----:B------:R-:W-:Y:S01]  /*16ae0*/  IMAD.MOV R3, RZ, RZ, -R0 ;  /* 0x000000ffff037224 */ /* 0x000fe200078e0a00 */
[----:B------:R-:W-:-:S05]  /*16af0*/  IADD3 R6, R10, 0x1000000, R6 ;  /* 0x010000000a067810 */ /* 0x000fca0007ffe006 */
[----:B------:R-:W-:-:S06]  /*16b00*/  @P2 IADD3 R2, R2, 0x1, RZ ;  /* 0x0000000102022810 */ /* 0x000fcc0007ffe0ff */
[----:B------:R-:W-:Y:S01]  /*16b10*/  @!P1 IMAD.MOV R2, RZ, RZ, -R2 ;  /* 0x000000ffff029224 */ /* 0x000fe200078e0a02 */
[----:B------:R-:W-:-:S05]  /*16b20*/  @!P0 LOP3.LUT R2, RZ, R0, RZ, 0x33, !PT ;  /* 0x00000000ff028212 */ /* 0x000fca00078e33ff */
[----:B------:R-:W-:-:S05]  /*16b30*/  IMAD R0, R2, R3, R6 ;  /* 0x0000000302007224 */ /* 0x000fca00078e0206 */
[----:B------:R1:W-:Y:S02]  /*16b40*/  STL [R1+0x20], R0 ;  /* 0x0000200001007387 */ /* 0x0003e40000100800 */
.L_x_641:
[----:B------:R-:W-:Y:S05]  /*16b50*/  BSYNC B0 ;  /* 0x0000000000007941 */ /* 0x000fea0003800000 */
.L_x_639:
[----:B------:R-:W-:-:S04]  /*16b60*/  LOP3.LUT R2, RZ, R2, RZ, 0x33, !PT ;  /* 0x00000002ff027212 */ /* 0x000fc800078e33ff */
[----:B-1----:R-:W-:-:S05]  /*16b70*/  IADD3 R0, R2, R11, RZ ;  /* 0x0000000b02007210 */ /* 0x002fca0007ffe0ff */
[----:B------:R1:W-:Y:S01]  /*16b80*/  STL [R1+0x1c], R0 ;  /* 0x00001c0001007387 */ /* 0x0003e20000100800 */
[----:B------:R-:W-:Y:S05]  /*16b90*/  BRA `(.L_x_642) ;  /* 0x0000005000007947 */ /* 0x000fea0003800000 */
.L_x_630:
[----:B------:R-:W-:Y:S01]  /*16ba0*/  MOV R0, c[0x0][0x53c] ;  /* 0x00014f0000007a02 */ /* 0x000fe20000000f00 */
[----:B------:R2:W-:Y:S04]  /*16bb0*/  STL [R1+0x18], R9 ;  /* 0x0000180901007387 */ /* 0x0005e80000100800 */
[----:B------:R2:W-:Y:S04]  /*16bc0*/  STL [R1+0x1c], RZ ;  /* 0x00001cff01007387 */ /* 0x0005e80000100800 */
[----:B------:R2:W-:Y:S04]  /*16bd0*/  STL [R1+0x20], RZ ;  /* 0x000020ff01007387 */ /* 0x0005e80000100800 */
[----:B------:R2:W-:Y:S02]  /*16be0*/  STL [R1+0x24], R0 ;  /* 0x0000240001007387 */ /* 0x0005e40000100800 */
.L_x_642:
[----:B------:R-:W-:Y:S05]  /*16bf0*/  BSYNC B1 ;  /* 0x0000000000017941 */ /* 0x000fea0003800000 */
.L_x_628:
[----:B-1----:R-:W3:Y:S04]  /*16c00*/  LDL R4, [R1+0x18] ;  /* 0x0000180001047983 */ /* 0x002ee80000100800 */
        /* <DEDUP_REMOVED lines=8> */
.L_x_623:
[----:B--2---:R-:W2:Y:S02]  /*16c90*/  LDL R0, [R1+0x24] ;  /* 0x0000240001007983 */ /* 0x004ea40000100800 */
[----:B--2---:R-:W-:-:S13]  /*16ca0*/  ISETP.GE.AND P0, PT, R0, c[0x0][0x53c], PT ;  /* 0x00014f0000007a0c */ /* 0x004fda0003f06270 */
[----:B-1----:R-:W-:Y:S01]  /*16cb0*/  @P0 CALL.REL.NOINC `(.L_x_643) ;  /* 0x0000001000000944 */ /* 0x002fe20003c00000 */
[----:B------:R-:W-:Y:S05]  /*16cc0*/  BRA `(.L_x_644) ;  /* 0xfffeae9000007947 */ /* 0x000fea000383ffff */
.L_x_643:
[----:B------:R-:W-:Y:S05]  /*16cd0*/  EXIT ;  /* 0x000000000000794d */ /* 0x000fea0003800000 */
.L_x_463:
[----:B------:R-:W-:Y:S01]  /*16ce0*/  IMAD.MOV.U32 R0, RZ, RZ, R5 ;  /* 0x000000ffff007224 */ /* 0x000fe200078e0005 */
[----:B------:R-:W-:Y:S02]  /*16cf0*/  MOV R2, 0x1 ;  /* 0x0000000100027802 */ /* 0x000fe40000000f00 */
[----:B------:R-:W-:Y:S02]  /*16d00*/  MOV R3, 0x16d20 ;  /* 0x00016d2000037802 */ /* 0x000fe40000000f00 */
[----:B------:R-:W-:Y:S05]  /*16d10*/  CALL.REL.NOINC `($__internal_10_$__cuda_sm70_shflsync_up_p) ;  /* 0x0000195000007944 */ /* 0x000fea0003c00000 */
[----:B------:R-:W-:Y:S01]  /*16d20*/  MOV R0, R4 ;  /* 0x0000000400007202 */ /* 0x000fe20000000f00 */
[----:B------:R-:W-:Y:S05]  /*16d30*/  BRA `(.L_x_645) ;  /* 0xfffe972000007947 */ /* 0x000fea000383ffff */
.L_x_464:
[----:B------:R-:W-:Y:S01]  /*16d40*/  IMAD.MOV.U32 R0, RZ, RZ, R5 ;  /* 0x000000ffff007224 */ /* 0x000fe200078e0005 */
[----:B------:R-:W-:Y:S02]  /*16d50*/  MOV R2, 0x2 ;  /* 0x0000000200027802 */ /* 0x000fe40000000f00 */
[----:B------:R-:W-:Y:S02]  /*16d60*/  MOV R3, 0x16d80 ;  /* 0x00016d8000037802 */ /* 0x000fe40000000f00 */
[----:B------:R-:W-:Y:S05]  /*16d70*/  CALL.REL.NOINC `($__internal_10_$__cuda_sm70_shflsync_up_p) ;  /* 0x000018f000007944 */ /* 0x000fea0003c00000 */
[----:B------:R-:W-:Y:S01]  /*16d80*/  SEL R0, R4, RZ, P4 ;  /* 0x000000ff04007207 */ /* 0x000fe20002000000 */
[----:B------:R-:W-:Y:S01]  /*16d90*/  IMAD.MOV.U32 R2, RZ, RZ, 0x4 ;  /* 0x00000004ff027424 */ /* 0x000fe200078e00ff */
[----:B------:R-:W-:-:S03]  /*16da0*/  MOV R3, 0x16dd0 ;  /* 0x00016dd000037802 */ /* 0x000fc60000000f00 */
[----:B------:R-:W-:Y:S02]  /*16db0*/  IMAD.IADD R0, R5, 0x1, R0 ;  /* 0x0000000105007824 */ /* 0x000fe400078e0200 */
        /* <DEDUP_REMOVED lines=14> */
[----:B------:R-:W-:Y:S01]  /*16ea0*/  IMAD.IADD R4, R0, 0x1, R4 ;  /* 0x0000000100047824 */ /* 0x000fe200078e0204 */
[----:B------:R-:W-:-:S03]  /*16eb0*/  MOV R0, 0x1f ;  /* 0x0000001f00007802 */ /* 0x000fc60000000f00 */
[----:B------:R-:W-:Y:S02]  /*16ec0*/  IMAD.MOV.U32 R5, RZ, RZ, R4 ;  /* 0x000000ffff057224 */ /* 0x000fe400078e0004 */
[----:B------:R-:W-:Y:S05]  /*16ed0*/  CALL.REL.NOINC `($__internal_9_$__cuda_sm70_shflsync_idx_p) ;  /* 0x0000174000007944 */ /* 0x000fea0003c00000 */
[----:B------:R-:W-:Y:S05]  /*16ee0*/  BRA `(.L_x_646) ;  /* 0xfffe967000007947 */ /* 0x000fea000383ffff */
.L_x_466:
[----:B------:R-:W-:Y:S02]  /*16ef0*/  SEL R0, RZ, 0x1, P0 ;  /* 0x00000001ff007807 */ /* 0x000fe40000000000 */
[----:B------:R-:W-:Y:S02]  /*16f00*/  MOV R2, 0x16f20 ;  /* 0x00016f2000027802 */ /* 0x000fe40000000f00 */
[----:B------:R-:W-:Y:S05]  /*16f10*/  CALL.REL.NOINC `($__internal_11_$__cuda_sm70_votesync_ballot) ;  /* 0x000017c000007944 */ /* 0x000fea0003c00000 */
[----:B------:R-:W-:Y:S01]  /*16f20*/  MOV R10, R0 ;  /* 0x00000000000a7202 */ /* 0x000fe20000000f00 */
[----:B------:R-:W-:Y:S05]  /*16f30*/  BRA `(.L_x_647) ;  /* 0xfffe96b000007947 */ /* 0x000fea000383ffff */
.L_x_467:
[----:B------:R-:W-:Y:S01]  /*16f40*/  IMAD.MOV.U32 R5, RZ, RZ, R9 ;  /* 0x000000ffff057224 */ /* 0x000fe200078e0009 */
[----:B------:R-:W-:Y:S01]  /*16f50*/  MOV R3, R6 ;  /* 0x0000000600037202 */ /* 0x000fe20000000f00 */
[----:B-1----:R-:W-:Y:S01]  /*16f60*/  IMAD.MOV.U32 R0, RZ, RZ, 0x1f ;  /* 0x0000001fff007424 */ /* 0x002fe200078e00ff */
[----:B------:R-:W-:Y:S02]  /*16f70*/  MOV R2, 0x16f90 ;  /* 0x00016f9000027802 */ /* 0x000fe40000000f00 */
[----:B------:R-:W-:Y:S05]  /*16f80*/  CALL.REL.NOINC `($__internal_9_$__cuda_sm70_shflsync_idx_p) ;  /* 0x0000169000007944 */ /* 0x000fea0003c00000 */
[----:B------:R-:W-:Y:S01]  /*16f90*/  IMAD.MOV.U32 R12, RZ, RZ, R0 ;  /* 0x000000ffff0c7224 */ /* 0x000fe200078e0000 */
[----:B------:R-:W-:Y:S01]  /*16fa0*/  MOV R5, R8 ;  /* 0x0000000800057202 */ /* 0x000fe20000000f00 */
[----:B------:R-:W-:Y:S01]  /*16fb0*/  IMAD.MOV.U32 R7, RZ, RZ, RZ ;  /* 0x000000ffff077224 */ /* 0x000fe200078e00ff */
[----:B------:R-:W-:Y:S01]  /*16fc0*/  MOV R3, R6 ;  /* 0x0000000600037202 */ /* 0x000fe20000000f00 */
[----:B------:R-:W-:Y:S01]  /*16fd0*/  IMAD.MOV.U32 R0, RZ, RZ, 0x1f ;  /* 0x0000001fff007424 */ /* 0x000fe200078e00ff */
[----:B------:R-:W-:-:S02]  /*16fe0*/  MOV R2, 0x17000 ;  /* 0x0001700000027802 */ /* 0x000fc40000000f00 */
[----:B------:R-:W-:Y:S05]  /*16ff0*/  CALL.REL.NOINC `($__internal_9_$__cuda_sm70_shflsync_idx_p) ;  /* 0x0000162000007944 */ /* 0x000fea0003c00000 */
[----:B------:R-:W-:Y:S01]  /*17000*/  MOV R9, R0 ;  /* 0x0000000000097202 */ /* 0x000fe20000000f00 */
[----:B------:R-:W-:Y:S05]  /*17010*/  BRA `(.L_x_648) ;  /* 0xfffe964000007947 */ /* 0x000fea000383ffff */
.L_x_470:
[----:B------:R-:W-:Y:S01]  /*17020*/  IMAD.MOV.U32 R5, RZ, RZ, R4 ;  /* 0x000000ffff057224 */ /* 0x000fe200078e0004 */
[----:B-1----:R-:W-:-:S02]  /*17030*/  MOV R0, 0x1f ;  /* 0x0000001f00007802 */ /* 0x002fc40000000f00 */
[----:B------:R-:W-:Y:S02]  /*17040*/  MOV R2, 0x17060 ;  /* 0x0001706000027802 */ /* 0x000fe40000000f00 */
[----:B--234-:R-:W-:Y:S05]  /*17050*/  CALL.REL.NOINC `($__internal_9_$__cuda_sm70_shflsync_idx_p) ;  /* 0x000015c000007944 */ /* 0x01cfea0003c00000 */
[----:B------:R-:W-:Y:S01]  /*17060*/  MOV R7, R0 ;  /* 0x0000000000077202 */ /* 0x000fe20000000f00 */
[----:B------:R-:W-:Y:S05]  /*17070*/  BRA `(.L_x_469) ;  /* 0xfffe964000007947 */ /* 0x000fea000383ffff */
.L_x_489:
[----:B------:R-:W-:Y:S01]  /*17080*/  IMAD.MOV.U32 R5, RZ, RZ, R11 ;  /* 0x000000ffff057224 */ /* 0x000fe200078e000b */
[----:B------:R-:W-:Y:S01]  /*17090*/  MOV R3, RZ ;  /* 0x000000ff00037202 */ /* 0x000fe20000000f00 */
[----:B------:R-:W-:Y:S01]  /*170a0*/  IMAD.MOV.U32 R0, RZ, RZ, 0x1c1f ;  /* 0x00001c1fff007424 */ /* 0x000fe200078e00ff */
[----:B------:R-:W-:Y:S02]  /*170b0*/  MOV R2, 0x170d0 ;  /* 0x000170d000027802 */ /* 0x000fe40000000f00 */
[----:B------:R-:W-:Y:S05]  /*170c0*/  CALL.REL.NOINC `($__internal_9_$__cuda_sm70_shflsync_idx_p) ;  /* 0x0000155000007944 */ /* 0x000fea0003c00000 */
[----:B------:R-:W-:Y:S01]  /*170d0*/  MOV R8, R0 ;  /* 0x0000000000087202 */ /* 0x000fe20000000f00 */
[----:B------:R-:W-:Y:S05]  /*170e0*/  BRA `(.L_x_649) ;  /* 0xfffebe6000007947 */ /* 0x000fea000383ffff */
.L_x_490:
[----:B------:R-:W-:Y:S01]  /*170f0*/  IMAD.MOV.U32 R5, RZ, RZ, R12 ;  /* 0x000000ffff057224 */ /* 0x000fe200078e000c */
[----:B------:R-:W-:Y:S01]  /*17100*/  MOV R3, RZ ;  /* 0x000000ff00037202 */ /* 0x000fe20000000f00 */
[----:B------:R-:W-:Y:S01]  /*17110*/  IMAD.MOV.U32 R0, RZ, RZ, 0x1c1f ;  /* 0x00001c1fff007424 */ /* 0x000fe200078e00ff */
[----:B------:R-:W-:Y:S02]  /*17120*/  MOV R2, 0x17140 ;  /* 0x0001714000027802 */ /* 0x000fe40000000f00 */
[----:B-12---:R-:W-:Y:S05]  /*17130*/  CALL.REL.NOINC `($__internal_9_$__cuda_sm70_shflsync_idx_p) ;  /* 0x000014e000007944 */ /* 0x006fea0003c00000 */
[----:B------:R-:W-:Y:S05]  /*17140*/  BRA `(.L_x_650) ;  /* 0xfffebe2000007947 */ /* 0x000fea000383ffff */
.L_x_493:
[----:B--2---:R-:W-:Y:S01]  /*17150*/  IMAD.MOV.U32 R5, RZ, RZ, R11 ;  /* 0x000000ffff057224 */ /* 0x004fe200078e000b */
[----:B------:R-:W-:Y:S01]  /*17160*/  MOV R3, 0x1 ;  /* 0x0000000100037802 */ /* 0x000fe20000000f00 */
[----:B----4-:R-:W-:Y:S01]  /*17170*/  IMAD.MOV.U32 R0, RZ, RZ, 0x1c1f ;  /* 0x00001c1fff007424 */ /* 0x010fe200078e00ff */
[----:B------:R-:W-:-:S02]  /*17180*/  MOV R2, 0x171a0 ;  /* 0x000171a000027802 */ /* 0x000fc40000000f00 */
[----:B-1-3--:R-:W-:Y:S05]  /*17190*/  CALL.REL.NOINC `($__internal_9_$__cuda_sm70_shflsync_idx_p) ;  /* 0x0000148000007944 */ /* 0x00afea0003c00000 */
[----:B------:R-:W-:Y:S01]  /*171a0*/  IMAD.MOV.U32 R8, RZ, RZ, R0 ;  /* 0x000000ffff087224 */ /* 0x000fe200078e0000 */
[----:B------:R-:W-:Y:S01]  /*171b0*/  MOV R3, 0x1 ;  /* 0x0000000100037802 */ /* 0x000fe20000000f00 */
[----:B------:R-:W-:Y:S01]  /*171c0*/  IMAD.MOV.U32 R5, RZ, RZ, R12 ;  /* 0x000000ffff057224 */ /* 0x000fe200078e000c */
[----:B------:R-:W-:-:S02]  /*171d0*/  MOV R0, 0x1c1f ;  /* 0x00001c1f00007802 */ /* 0x000fc40000000f00 */
[----:B------:R-:W-:Y:S02]  /*171e0*/  MOV R2, 0x17200 ;  /* 0x0001720000027802 */ /* 0x000fe40000000f00 */
[----:B------:R-:W-:Y:S05]  /*171f0*/  CALL.REL.NOINC `($__internal_9_$__cuda_sm70_shflsync_idx_p) ;  /* 0x0000142000007944 */ /* 0x000fea0003c00000 */
[----:B------:R-:W-:Y:S05]  /*17200*/  BRA `(.L_x_651) ;  /* 0xfffebf1000007947 */ /* 0x000fea000383ffff */
.L_x_496:
[----:B-1----:R-:W-:Y:S01]  /*17210*/  IMAD.MOV.U32 R5, RZ, RZ, R11 ;  /* 0x000000ffff057224 */ /* 0x002fe200078e000b */
[----:B------:R-:W-:Y:S01]  /*17220*/  MOV R3, 0x2 ;  /* 0x0000000200037802 */ /* 0x000fe20000000f00 */
[----:B----4-:R-:W-:Y:S01]  /*17230*/  IMAD.MOV.U32 R0, RZ, RZ, 0x1c1f ;  /* 0x00001c1fff007424 */ /* 0x010fe200078e00ff */
[----:B------:R-:W-:Y:S02]  /*17240*/  MOV R2, 0x17260 ;  /* 0x0001726000027802 */ /* 0x000fe40000000f00 */
[----:B--23--:R-:W-:Y:S05]  /*17250*/  CALL.REL.NOINC `($__internal_9_$__cuda_sm70_shflsync_idx_p) ;  /* 0x000013c000007944 */ /* 0x00cfea0003c00000 */
[----:B------:R-:W-:Y:S01]  /*17260*/  MOV R8, R0 ;  /* 0x0000000000087202 */ /* 0x000fe20000000f00 */
[----:B------:R-:W-:Y:S05]  /*17270*/  BRA `(.L_x_652) ;  /* 0xfffec04000007947 */ /* 0x000fea000383ffff */
.L_x_497:
[----:B------:R-:W-:Y:S01]  /*17280*/  IMAD.MOV.U32 R5, RZ, RZ, R12 ;  /* 0x000000ffff057224 */ /* 0x000fe200078e000c */
[----:B------:R-:W-:Y:S01]  /*17290*/  MOV R3, 0x2 ;  /* 0x0000000200037802 */ /* 0x000fe20000000f00 */
[----:B----4-:R-:W-:Y:S01]  /*172a0*/  IMAD.MOV.U32 R0, RZ, RZ, 0x1c1f ;  /* 0x00001c1fff007424 */ /* 0x010fe200078e00ff */
[----:B------:R-:W-:Y:S02]  /*172b0*/  MOV R2, 0x172d0 ;  /* 0x000172d000027802 */ /* 0x000fe40000000f00 */
[----:B-123--:R-:W-:Y:S05]  /*172c0*/  CALL.REL.NOINC `($__internal_9_$__cuda_sm70_shflsync_idx_p) ;  /* 0x0000135000007944 */ /* 0x00efea0003c00000 */
[----:B------:R-:W-:Y:S05]  /*172d0*/  BRA `(.L_x_653) ;  /* 0xfffec00000007947 */ /* 0x000fea000383ffff */
.L_x_500:
[----:B-1----:R-:W-:Y:S01]  /*172e0*/  IMAD.MOV.U32 R5, RZ, RZ, R11 ;  /* 0x000000ffff057224 */ /* 0x002fe200078e000b */
[----:B------:R-:W-:Y:S01]  /*172f0*/  MOV R3, 0x3 ;  /* 0x0000000300037802 */ /* 0x000fe20000000f00 */
[----:B------:R-:W-:Y:S01]  /*17300*/  IMAD.MOV.U32 R0, RZ, RZ, 0x1c1f ;  /* 0x00001c1fff007424 */ /* 0x000fe200078e00ff */
[----:B------:R-:W-:-:S02]  /*17310*/  MOV R2, 0x17330 ;  /* 0x0001733000027802 */ /* 0x000fc40000000f00 */
[----:B--234-:R-:W-:Y:S05]  /*17320*/  CALL.REL.NOINC `($__internal_9_$__cuda_sm70_shflsync_idx_p) ;  /* 0x000012f000007944 */ /* 0x01cfea0003c00000 */
[----:B------:R-:W-:Y:S01]  /*17330*/  IMAD.MOV.U32 R7, RZ, RZ, R0 ;  /* 0x000000ffff077224 */ /* 0x000fe200078e0000 */
[----:B------:R-:W-:Y:S01]  /*17340*/  MOV R3, 0x3 ;  /* 0x0000000300037802 */ /* 0x000fe20000000f00 */
[----:B------:R-:W-:Y:S01]  /*17350*/  IMAD.MOV.U32 R5, RZ, RZ, R12 ;  /* 0x000000ffff057224 */ /* 0x000fe200078e000c */
[----:B------:R-:W-:-:S02]  /*17360*/  MOV R0, 0x1c1f ;  /* 0x00001c1f00007802 */ /* 0x000fc40000000f00 */
[----:B------:R-:W-:Y:S02]  /*17370*/  MOV R2, 0x17390 ;  /* 0x0001739000027802 */ /* 0x000fe40000000f00 */
[----:B------:R-:W-:Y:S05]  /*17380*/  CALL.REL.NOINC `($__internal_9_$__cuda_sm70_shflsync_idx_p) ;  /* 0x0000129000007944 */ /* 0x000fea0003c00000 */
[----:B------:R-:W-:Y:S05]  /*17390*/  BRA `(.L_x_654) ;  /* 0xfffec0f000007947 */ /* 0x000fea000383ffff */
.L_x_575:
[----:B------:R-:W-:Y:S01]  /*173a0*/  IMAD.MOV.U32 R0, RZ, RZ, R247 ;  /* 0x000000ffff007224 */ /* 0x000fe200078e00f7 */
[----:B-1----:R-:W-:Y:S02]  /*173b0*/  MOV R3, 0x2 ;  /* 0x0000000200037802 */ /* 0x002fe40000000f00 */
[----:B------:R-:W-:Y:S02]  /*173c0*/  MOV R2, 0x173e0 ;  /* 0x000173e000027802 */ /* 0x000fe40000000f00 */
[----:B------:R-:W-:Y:S05]  /*173d0*/  CALL.REL.NOINC `($__internal_8_$__cuda_sm70_shflsync_bfly_p) ;  /* 0x0000120000007944 */ /* 0x000fea0003c00000 */
[----:B------:R-:W-:Y:S05]  /*173e0*/  BRA `(.L_x_655) ;  /* 0xffff9f4000007947 */ /* 0x000fea000383ffff */
.L_x_576:
[----:B------:R-:W-:Y:S01]  /*173f0*/  IMAD.MOV.U32 R0, RZ, RZ, R5 ;  /* 0x000000ffff007224 */ /* 0x000fe200078e0005 */
[----:B-1----:R-:W-:Y:S02]  /*17400*/  MOV R3, 0x1 ;  /* 0x0000000100037802 */ /* 0x002fe40000000f00 */
[----:B------:R-:W-:Y:S02]  /*17410*/  MOV R2, 0x17430 ;  /* 0x0001743000027802 */ /* 0x000fe40000000f00 */
[----:B--2---:R-:W-:Y:S05]  /*17420*/  CALL.REL.NOINC `($__internal_8_$__cuda_sm70_shflsync_bfly_p) ;  /* 0x000011b000007944 */ /* 0x004fea0003c00000 */
[----:B------:R-:W-:Y:S01]  /*17430*/  FADD.FTZ R5, R5, R0 ;  /* 0x0000000005057221 */ /* 0x000fe20000010000 */
[----:B------:R-:W-:Y:S02]  /*17440*/  MOV R0, R246 ;  /* 0x000000f600007202 */ /* 0x000fe40000000f00 */
[----:B------:R-:W-:Y:S02]  /*17450*/  MOV R3, 0x2 ;  /* 0x0000000200037802 */ /* 0x000fe40000000f00 */
[----:B------:R-:W-:-:S02]  /*17460*/  MOV R2, 0x17480 ;  /* 0x0001748000027802 */ /* 0x000fc40000000f00 */
[----:B------:R-:W-:Y:S05]  /*17470*/  CALL.REL.NOINC `($__internal_8_$__cuda_sm70_shflsync_bfly_p) ;  /* 0x0000116000007944 */ /* 0x000fea0003c00000 */
[----:B------:R-:W-:Y:S01]  /*17480*/  FADD.FTZ R7, R246, R0 ;  /* 0x00000000f6077221 */ /* 0x000fe20000010000 */
[----:B------:R-:W-:-:S02]  /*17490*/  MOV R3, 0x1 ;  /* 0x0000000100037802 */ /* 0x000fc40000000f00 */
[----:B------:R-:W-:Y:S02]  /*174a0*/  MOV R2, 0x174d0 ;  /* 0x000174d000027802 */ /* 0x000fe40000000f00 */
[----:B------:R-:W-:Y:S02]  /*174b0*/  MOV R0, R7 ;  /* 0x0000000700007202 */ /* 0x000fe40000000f00 */
[----:B------:R-:W-:Y:S05]  /*174c0*/  CALL.REL.NOINC `($__internal_8_$__cuda_sm70_shflsync_bfly_p) ;  /* 0x0000111000007944 */ /* 0x000fea0003c00000 */
[----:B------:R-:W-:Y:S02]  /*174d0*/  FADD.FTZ R4, R7, R0 ;  /* 0x0000000007047221 */ /* 0x000fe40000010000 */
[----:B------:R1:W5:Y:S01]  /*174e0*/  LDL R0, [R1] ;  /* 0x0000000001007983 */ /* 0x0003620000100800 */
[----:B------:R-:W-:Y:S02]  /*174f0*/  MOV R3, 0x2 ;  /* 0x0000000200037802 */ /* 0x000fe40000000f00 */
[----:B------:R-:W-:Y:S02]  /*17500*/  MOV R2, 0x17520 ;  /* 0x0001752000027802 */ /* 0x000fe40000000f00 */
[----:B-1---5:R-:W-:Y:S05]  /*17510*/  CALL.REL.NOINC `($__internal_8_$__cuda_sm70_shflsync_bfly_p) ;  /* 0x000010c000007944 */ /* 0x022fea0003c00000 */
[----:B------:R-:W2:Y:S01]  /*17520*/  LDL.LU R2, [R1] ;  /* 0x0000000001027983 */ /* 0x000ea20000300800 */
[----:B------:R-:W-:Y:S01]  /*17530*/  MOV R3, 0x1 ;  /* 0x0000000100037802 */ /* 0x000fe20000000f00 */
[----:B--2---:R-:W-:Y:S01]  /*17540*/  FADD.FTZ R7, R2, R0 ;  /* 0x0000000002077221 */ /* 0x004fe20000010000 */
[----:B------:R-:W-:-:S04]  /*17550*/  MOV R2, 0x17580 ;  /* 0x0001758000027802 */ /* 0x000fc80000000f00 */
[----:B------:R-:W-:Y:S02]  /*17560*/  MOV R0, R7 ;  /* 0x0000000700007202 */ /* 0x000fe40000000f00 */
[----:B------:R-:W-:Y:S05]  /*17570*/  CALL.REL.NOINC `($__internal_8_$__cuda_sm70_shflsync_bfly_p) ;  /* 0x0000106000007944 */ /* 0x000fea0003c00000 */
[----:B------:R-:W-:Y:S02]  /*17580*/  FADD.FTZ R7, R7, R0 ;  /* 0x0000000007077221 */ /* 0x000fe40000010000 */
[----:B------:R1:W5:Y:S01]  /*17590*/  LDL R0, [R1+0x4] ;  /* 0x0000040001007983 */ /* 0x0003620000100800 */
[----:B------:R-:W-:Y:S02]  /*175a0*/  MOV R3, 0x2 ;  /* 0x0000000200037802 */ /* 0x000fe40000000f00 */
[----:B------:R-:W-:Y:S02]  /*175b0*/  MOV R2, 0x175d0 ;  /* 0x000175d000027802 */ /* 0x000fe40000000f00 */
[----:B-1---5:R-:W-:Y:S05]  /*175c0*/  CALL.REL.NOINC `($__internal_8_$__cuda_sm70_shflsync_bfly_p) ;  /* 0x0000101000007944 */ /* 0x022fea0003c00000 */
[----:B------:R-:W2:Y:S01]  /*175d0*/  LDL.LU R2, [R1+0x4] ;  /* 0x0000040001027983 */ /* 0x000ea20000300800 */
[----:B------:R-:W-:Y:S01]  /*175e0*/  MOV R3, 0x1 ;  /* 0x0000000100037802 */ /* 0x000fe20000000f00 */
[----:B--2---:R-:W-:Y:S01]  /*175f0*/  FADD.FTZ R6, R2, R0 ;  /* 0x0000000002067221 */ /* 0x004fe20000010000 */
[----:B------:R-:W-:-:S04]  /*17600*/  MOV R2, 0x17630 ;  /* 0x0001763000027802 */ /* 0x000fc80000000f00 */
[----:B------:R-:W-:Y:S02]  /*17610*/  MOV R0, R6 ;  /* 0x0000000600007202 */ /* 0x000fe40000000f00 */
[----:B------:R-:W-:Y:S05]  /*17620*/  CALL.REL.NOINC `($__internal_8_$__cuda_sm70_shflsync_bfly_p) ;  /* 0x00000fb000007944 */ /* 0x000fea0003c00000 */
[----:B------:R-:W-:Y:S01]  /*17630*/  MOV R8, R0 ;  /* 0x0000000000087202 */ /* 0x000fe20000000f00 */
[----:B------:R-:W-:Y:S05]  /*17640*/  BRA `(.L_x_656) ;  /* 0xffff9df000007947 */ /* 0x000fea000383ffff */
.L_x_583:
[----:B-1234-:R-:W-:Y:S01]  /*17650*/  IMAD.MOV.U32 R5, RZ, RZ, R12 ;  /* 0x000000ffff057224 */ /* 0x01efe200078e000c */
[----:B------:R-:W-:Y:S01]  /*17660*/  MOV R3, RZ ;  /* 0x000000ff00037202 */ /* 0x000fe20000000f00 */
[----:B------:R-:W-:Y:S01]  /*17670*/  IMAD.MOV.U32 R0, RZ, RZ, 0x1c1f ;  /* 0x00001c1fff007424 */ /* 0x000fe200078e00ff */
[----:B------:R-:W-:Y:S02]  /*17680*/  MOV R2, 0x176a0 ;  /* 0x000176a000027802 */ /* 0x000fe40000000f00 */
[----:B------:R-:W-:Y:S05]  /*17690*/  CALL.REL.NOINC `($__internal_9_$__cuda_sm70_shflsync_idx_p) ;  /* 0x00000f8000007944 */ /* 0x000fea0003c00000 */
[----:B------:R-:W-:Y:S01]  /*176a0*/  MOV R10, R0 ;  /* 0x00000000000a7202 */ /* 0x000fe20000000f00 */
[----:B------:R-:W-:Y:S05]  /*176b0*/  BRA `(.L_x_657) ;  /* 0xffffb83000007947 */ /* 0x000fea000383ffff */
.L_x_584:
[----:B------:R-:W-:Y:S01]  /*176c0*/  IMAD.MOV.U32 R5, RZ, RZ, R13 ;  /* 0x000000ffff057224 */ /* 0x000fe200078e000d */
[----:B------:R-:W-:Y:S01]  /*176d0*/  MOV R3, RZ ;  /* 0x000000ff00037202 */ /* 0x000fe20000000f00 */
[----:B------:R-:W-:Y:S01]  /*176e0*/  IMAD.MOV.U32 R0, RZ, RZ, 0x1c1f ;  /* 0x00001c1fff007424 */ /* 0x000fe200078e00ff */
[----:B------:R-:W-:Y:S02]  /*176f0*/  MOV R2, 0x17710 ;  /* 0x0001771000027802 */ /* 0x000fe40000000f00 */
[----:B-12---:R-:W-:Y:S05]  /*17700*/  CALL.REL.NOINC `($__internal_9_$__cuda_sm70_shflsync_idx_p) ;  /* 0x00000f1000007944 */ /* 0x006fea0003c00000 */
[----:B------:R-:W-:Y:S05]  /*17710*/  BRA `(.L_x_658) ;  /* 0xffffb7f000007947 */ /* 0x000fea000383ffff */
.L_x_587:
[----:B------:R-:W-:Y:S01]  /*17720*/  IMAD.MOV.U32 R5, RZ, RZ, R12 ;  /* 0x000000ffff057224 */ /* 0x000fe200078e000c */
[----:B--2---:R-:W-:Y:S01]  /*17730*/  MOV R3, 0x1 ;  /* 0x0000000100037802 */ /* 0x004fe20000000f00 */
        /* <DEDUP_REMOVED lines=10> */
.L_x_590:
[----:B------:R-:W-:Y:S01]  /*177e0*/  IMAD.MOV.U32 R5, RZ, RZ, R12 ;  /* 0x000000ffff057224 */ /* 0x000fe200078e000c */
[----:B-1----:R-:W-:Y:S01]  /*177f0*/  MOV R3, 0x2 ;  /* 0x0000000200037802 */ /* 0x002fe20000000f00 */
[----:B----4-:R-:W-:Y:S01]  /*17800*/  IMAD.MOV.U32 R0, RZ, RZ, 0x1c1f ;  /* 0x00001c1fff007424 */ /* 0x010fe200078e00ff */
[----:B------:R-:W-:Y:S02]  /*17810*/  MOV R2, 0x17830 ;  /* 0x0001783000027802 */ /* 0x000fe40000000f00 */
[----:B--23--:R-:W-:Y:S05]  /*17820*/  CALL.REL.NOINC `($__internal_9_$__cuda_sm70_shflsync_idx_p) ;  /* 0x00000df000007944 */ /* 0x00cfea0003c00000 */
[----:B------:R-:W-:Y:S01]  /*17830*/  MOV R10, R0 ;  /* 0x00000000000a7202 */ /* 0x000fe20000000f00 */
[----:B------:R-:W-:Y:S05]  /*17840*/  BRA `(.L_x_660) ;  /* 0xffffb9c000007947 */ /* 0x000fea000383ffff */
.L_x_591:
[----:B------:R-:W-:Y:S01]  /*17850*/  IMAD.MOV.U32 R5, RZ, RZ, R13 ;  /* 0x000000ffff057224 */ /* 0x000fe200078e000d */
[----:B------:R-:W-:Y:S01]  /*17860*/  MOV R3, 0x2 ;  /* 0x0000000200037802 */ /* 0x000fe20000000f00 */
[----:B----4-:R-:W-:Y:S01]  /*17870*/  IMAD.MOV.U32 R0, RZ, RZ, 0x1c1f ;  /* 0x00001c1fff007424 */ /* 0x010fe200078e00ff */
[----:B------:R-:W-:Y:S02]  /*17880*/  MOV R2, 0x178a0 ;  /* 0x000178a000027802 */ /* 0x000fe40000000f00 */
[----:B-123--:R-:W-:Y:S05]  /*17890*/  CALL.REL.NOINC `($__internal_9_$__cuda_sm70_shflsync_idx_p) ;  /* 0x00000d8000007944 */ /* 0x00efea0003c00000 */
[----:B------:R-:W-:Y:S05]  /*178a0*/  BRA `(.L_x_661) ;  /* 0xffffb98000007947 */ /* 0x000fea000383ffff */
.L_x_594:
[----:B------:R-:W-:Y:S01]  /*178b0*/  IMAD.MOV.U32 R5, RZ, RZ, R12 ;  /* 0x000000ffff057224 */ /* 0x000fe200078e000c */
[----:B-1----:R-:W-:Y:S01]  /*178c0*/  MOV R3, 0x3 ;  /* 0x0000000300037802 */ /* 0x002fe20000000f00 */
        /* <DEDUP_REMOVED lines=10> */
.L_x_596:
[----:B------:R-:W-:Y:S01]  /*17970*/  IMAD.MOV.U32 R5, RZ, RZ, R12 ;  /* 0x000000ffff057224 */ /* 0x000fe200078e000c */
[----:B------:R-:W-:Y:S01]  /*17980*/  MOV R3, RZ ;  /* 0x000000ff00037202 */ /* 0x000fe20000000f00 */
[----:B------:R-:W-:Y:S01]  /*17990*/  IMAD.MOV.U32 R0, RZ, RZ, 0x1c1f ;  /* 0x00001c1fff007424 */ /* 0x000fe200078e00ff */
[----:B------:R-:W-:Y:S02]  /*179a0*/  MOV R2, 0x179c0 ;  /* 0x000179c000027802 */ /* 0x000fe40000000f00 */
[----:B------:R-:W-:Y:S05]  /*179b0*/  CALL.REL.NOINC `($__internal_9_$__cuda_sm70_shflsync_idx_p) ;  /* 0x00000c6000007944 */ /* 0x000fea0003c00000 */
[----:B------:R-:W-:Y:S01]  /*179c0*/  MOV R4, R0 ;  /* 0x0000000000047202 */ /* 0x000fe20000000f00 */
[----:B------:R-:W-:Y:S05]  /*179d0*/  BRA `(.L_x_663) ;  /* 0xffffbd7000007947 */ /* 0x000fea000383ffff */
.L_x_597:
[----:B------:R-:W-:Y:S01]  /*179e0*/  IMAD.MOV.U32 R5, RZ, RZ, R13 ;  /* 0x000000ffff057224 */ /* 0x000fe200078e000d */
[----:B------:R-:W-:Y:S01]  /*179f0*/  MOV R3, RZ ;  /* 0x000000ff00037202 */ /* 0x000fe20000000f00 */
[----:B------:R-:W-:Y:S01]  /*17a00*/  IMAD.MOV.U32 R0, RZ, RZ, 0x1c1f ;  /* 0x00001c1fff007424 */ /* 0x000fe200078e00ff */
[----:B------:R-:W-:Y:S02]  /*17a10*/  MOV R2, 0x17a30 ;  /* 0x00017a3000027802 */ /* 0x000fe40000000f00 */
[----:B-12---:R-:W-:Y:S05]  /*17a20*/  CALL.REL.NOINC `($__internal_9_$__cuda_sm70_shflsync_idx_p) ;  /* 0x00000bf000007944 */ /* 0x006fea0003c00000 */
[----:B------:R-:W-:Y:S05]  /*17a30*/  BRA `(.L_x_664) ;  /* 0xffffbd3000007947 */ /* 0x000fea000383ffff */
.L_x_600:
[----:B------:R-:W-:Y:S01]  /*17a40*/  IMAD.MOV.U32 R5, RZ, RZ, R12 ;  /* 0x000000ffff057224 */ /* 0x000fe200078e000c */
[----:B----4-:R-:W-:Y:S01]  /*17a50*/  MOV R3, 0x1 ;  /* 0x0000000100037802 */ /* 0x010fe20000000f00 */
[----:B------:R-:W-:Y:S01]  /*17a60*/  IMAD.MOV.U32 R0, RZ, RZ, 0x1c1f ;  /* 0x00001c1fff007424 */ /* 0x000fe200078e00ff */
[----:B------:R-:W-:-:S02]  /*17a70*/  MOV R2, 0x17a90 ;  /* 0x00017a9000027802 */ /* 0x000fc40000000f00 */
[----:B-123--:R-:W-:Y:S05]  /*17a80*/  CALL.REL.NOINC `($__internal_9_$__cuda_sm70_shflsync_idx_p) ;  /* 0x00000b9000007944 */ /* 0x00efea0003c00000 */
[----:B------:R-:W-:Y:S01]  /*17a90*/  IMAD.MOV.U32 R4, RZ, RZ, R0 ;  /* 0x000000ffff047224 */ /* 0x000fe200078e0000 */
[----:B------:R-:W-:Y:S01]  /*17aa0*/  MOV R3, 0x1 ;  /* 0x0000000100037802 */ /* 0x000fe20000000f00 */
[----:B------:R-:W-:Y:S01]  /*17ab0*/  IMAD.MOV.U32 R5, RZ, RZ, R13 ;  /* 0x000000ffff057224 */ /* 0x000fe200078e000d */
[----:B------:R-:W-:-:S02]  /*17ac0*/  MOV R0, 0x1c1f ;  /* 0x00001c1f00007802 */ /* 0x000fc40000000f00 */
[----:B------:R-:W-:Y:S02]  /*17ad0*/  MOV R2, 0x17af0 ;  /* 0x00017af000027802 */ /* 0x000fe40000000f00 */
[----:B------:R-:W-:Y:S05]  /*17ae0*/  CALL.REL.NOINC `($__internal_9_$__cuda_sm70_shflsync_idx_p) ;  /* 0x00000b3000007944 */ /* 0x000fea0003c00000 */
[----:B------:R-:W-:Y:S05]  /*17af0*/  BRA `(.L_x_665) ;  /* 0xffffc1f000007947 */ /* 0x000fea000383ffff */
.L_x_603:
[----:B------:R-:W-:Y:S01]  /*17b00*/  IMAD.MOV.U32 R5, RZ, RZ, R12 ;  /* 0x000000ffff057224 */ /* 0x000fe200078e000c */
[----:B----4-:R-:W-:Y:S01]  /*17b10*/  MOV R3, 0x2 ;  /* 0x0000000200037802 */ /* 0x010fe20000000f00 */
[----:B------:R-:W-:Y:S01]  /*17b20*/  IMAD.MOV.U32 R0, RZ, RZ, 0x1c1f ;  /* 0x00001c1fff007424 */ /* 0x000fe200078e00ff */
[----:B------:R-:W-:Y:S02]  /*17b30*/  MOV R2, 0x17b50 ;  /* 0x00017b5000027802 */ /* 0x000fe40000000f00 */
[----:B-123--:R-:W-:Y:S05]  /*17b40*/  CALL.REL.NOINC `($__internal_9_$__cuda_sm70_shflsync_idx_p) ;  /* 0x00000ad000007944 */ /* 0x00efea0003c00000 */
[----:B------:R-:W-:Y:S01]  /*17b50*/  MOV R4, R0 ;  /* 0x0000000000047202 */ /* 0x000fe20000000f00 */
[----:B------:R-:W-:Y:S05]  /*17b60*/  BRA `(.L_x_666) ;  /* 0xffffc6f000007947 */ /* 0x000fea000383ffff */
.L_x_604:
[----:B------:R-:W-:Y:S01]  /*17b70*/  IMAD.MOV.U32 R5, RZ, RZ, R13 ;  /* 0x000000ffff057224 */ /* 0x000fe200078e000d */
[----:B----4-:R-:W-:Y:S01]  /*17b80*/  MOV R3, 0x2 ;  /* 0x0000000200037802 */ /* 0x010fe20000000f00 */
[----:B------:R-:W-:Y:S01]  /*17b90*/  IMAD.MOV.U32 R0, RZ, RZ, 0x1c1f ;  /* 0x00001c1fff007424 */ /* 0x000fe200078e00ff */
[----:B------:R-:W-:Y:S02]  /*17ba0*/  MOV R2, 0x17bc0 ;  /* 0x00017bc000027802 */ /* 0x000fe40000000f00 */
[----:B-123--:R-:W-:Y:S05]  /*17bb0*/  CALL.REL.NOINC `($__internal_9_$__cuda_sm70_shflsync_idx_p) ;  /* 0x00000a6000007944 */ /* 0x00efea0003c00000 */
[----:B------:R-:W-:Y:S05]  /*17bc0*/  BRA `(.L_x_667) ;  /* 0xffffc6b000007947 */ /* 0x000fea000383ffff */
.L_x_607:
[----:B------:R-:W-:Y:S01]  /*17bd0*/  IMAD.MOV.U32 R5, RZ, RZ, R12 ;  /* 0x000000ffff057224 */ /* 0x000fe200078e000c */
[----:B---3--:R-:W-:Y:S01]  /*17be0*/  MOV R3, 0x3 ;  /* 0x0000000300037802 */ /* 0x008fe20000000f00 */
[----:B-1----:R-:W-:Y:S01]  /*17bf0*/  IMAD.MOV.U32 R0, RZ, RZ, 0x1c1f ;  /* 0x00001c1fff007424 */ /* 0x002fe200078e00ff */
[----:B------:R-:W-:-:S02]  /*17c00*/  MOV R2, 0x17c20 ;  /* 0x00017c2000027802 */ /* 0x000fc40000000f00 */
[----:B--2-4-:R-:W-:Y:S05]  /*17c10*/  CALL.REL.NOINC `($__internal_9_$__cuda_sm70_shflsync_idx_p) ;  /* 0x00000a0000007944 */ /* 0x014fea0003c00000 */
[----:B------:R-:W-:Y:S01]  /*17c20*/  IMAD.MOV.U32 R4, RZ, RZ, R0 ;  /* 0x000000ffff047224 */ /* 0x000fe200078e0000 */
[----:B------:R-:W-:Y:S01]  /*17c30*/  MOV R3, 0x3 ;  /* 0x0000000300037802 */ /* 0x000fe20000000f00 */
[----:B------:R-:W-:Y:S01]  /*17c40*/  IMAD.MOV.U32 R5, RZ, RZ, R13 ;  /* 0x000000ffff057224 */ /* 0x000fe200078e000d */
[----:B------:R-:W-:-:S02]  /*17c50*/  MOV R0, 0x1c1f ;  /* 0x00001c1f00007802 */ /* 0x000fc40000000f00 */
[----:B------:R-:W-:Y:S02]  /*17c60*/  MOV R2, 0x17c80 ;  /* 0x00017c8000027802 */ /* 0x000fe40000000f00 */
[----:B------:R-:W-:Y:S05]  /*17c70*/  CALL.REL.NOINC `($__internal_9_$__cuda_sm70_shflsync_idx_p) ;  /* 0x000009a000007944 */ /* 0x000fea0003c00000 */
[----:B------:R-:W-:Y:S05]  /*17c80*/  BRA `(.L_x_668) ;  /* 0xffffcb8000007947 */ /* 0x000fea000383ffff */
.L_x_611:
[----:B------:R-:W-:Y:S01]  /*17c90*/  IMAD.MOV.U32 R5, RZ, RZ, R9 ;  /* 0x000000ffff057224 */ /* 0x000fe200078e0009 */
[----:B------:R-:W-:Y:S01]  /*17ca0*/  MOV R3, RZ ;  /* 0x000000ff00037202 */ /* 0x000fe20000000f00 */
[----:B------:R-:W-:Y:S01]  /*17cb0*/  IMAD.MOV.U32 R0, RZ, RZ, 0x1c1f ;  /* 0x00001c1fff007424 */ /* 0x000fe200078e00ff */
[----:B------:R-:W-:Y:S02]  /*17cc0*/  MOV R2, 0x17ce0 ;  /* 0x00017ce000027802 */ /* 0x000fe40000000f00 */
[----:B------:R-:W-:Y:S05]  /*17cd0*/  CALL.REL.NOINC `($__internal_9_$__cuda_sm70_shflsync_idx_p) ;  /* 0x0000094000007944 */ /* 0x000fea0003c00000 */
[----:B------:R-:W-:Y:S01]  /*17ce0*/  MOV R8, R0 ;  /* 0x0000000000087202 */ /* 0x000fe20000000f00 */
[----:B------:R-:W-:Y:S05]  /*17cf0*/  BRA `(.L_x_669) ;  /* 0xffffd89000007947 */ /* 0x000fea000383ffff */
.L_x_612:
[----:B------:R-:W-:Y:S01]  /*17d00*/  IMAD.MOV.U32 R5, RZ, RZ, R12 ;  /* 0x000000ffff057224 */ /* 0x000fe200078e000c */
[----:B------:R-:W-:Y:S01]  /*17d10*/  MOV R3, RZ ;  /* 0x000000ff00037202 */ /* 0x000fe20000000f00 */
[----:B------:R-:W-:Y:S01]  /*17d20*/  IMAD.MOV.U32 R0, RZ, RZ, 0x1c1f ;  /* 0x00001c1fff007424 */ /* 0x000fe200078e00ff */
[----:B------:R-:W-:Y:S02]  /*17d30*/  MOV R2, 0x17d50 ;  /* 0x00017d5000027802 */ /* 0x000fe40000000f00 */
[----:B-12---:R-:W-:Y:S05]  /*17d40*/  CALL.REL.NOINC `($__internal_9_$__cuda_sm70_shflsync_idx_p) ;  /* 0x000008d000007944 */ /* 0x006fea0003c00000 */
[----:B------:R-:W-:Y:S05]  /*17d50*/  BRA `(.L_x_670) ;  /* 0xffffd85000007947 */ /* 0x000fea000383ffff */
.L_x_615:
        /* <DEDUP_REMOVED lines=12> */
.L_x_618:
[----:B-1----:R-:W-:Y:S01]  /*17e20*/  IMAD.MOV.U32 R5, RZ, RZ, R9 ;  /* 0x000000ffff057224 */ /* 0x002fe200078e0009 */
[----:B------:R-:W-:Y:S01]  /*17e30*/  MOV R3, 0x2 ;  /* 0x0000000200037802 */ /* 0x000fe20000000f00 */
[----:B----4-:R-:W-:Y:S01]  /*17e40*/  IMAD.MOV.U32 R0, RZ, RZ, 0x1c1f ;  /* 0x00001c1fff007424 */ /* 0x010fe200078e00ff */
[----:B------:R-:W-:Y:S02]  /*17e50*/  MOV R2, 0x17e70 ;  /* 0x00017e7000027802 */ /* 0x000fe40000000f00 */
[----:B--23--:R-:W-:Y:S05]  /*17e60*/  CALL.REL.NOINC `($__internal_9_$__cuda_sm70_shflsync_idx_p) ;  /* 0x000007b000007944 */ /* 0x00cfea0003c00000 */
[----:B------:R-:W-:Y:S01]  /*17e70*/  MOV R8, R0 ;  /* 0x0000000000087202 */ /* 0x000fe20000000f00 */
[----:B------:R-:W-:Y:S05]  /*17e80*/  BRA `(.L_x_672) ;  /* 0xffffda3000007947 */ /* 0x000fea000383ffff */
.L_x_619:
[----:B------:R-:W-:Y:S01]  /*17e90*/  IMAD.MOV.U32 R5, RZ, RZ, R12 ;  /* 0x000000ffff057224 */ /* 0x000fe200078e000c */
[----:B------:R-:W-:Y:S01]  /*17ea0*/  MOV R3, 0x2 ;  /* 0x0000000200037802 */ /* 0x000fe20000000f00 */
[----:B----4-:R-:W-:Y:S01]  /*17eb0*/  IMAD.MOV.U32 R0, RZ, RZ, 0x1c1f ;  /* 0x00001c1fff007424 */ /* 0x010fe200078e00ff */
[----:B------:R-:W-:Y:S02]  /*17ec0*/  MOV R2, 0x17ee0 ;  /* 0x00017ee000027802 */ /* 0x000fe40000000f00 */
[----:B-123--:R-:W-:Y:S05]  /*17ed0*/  CALL.REL.NOINC `($__internal_9_$__cuda_sm70_shflsync_idx_p) ;  /* 0x0000074000007944 */ /* 0x00efea0003c00000 */
[----:B------:R-:W-:Y:S05]  /*17ee0*/  BRA `(.L_x_673) ;  /* 0xffffd9f000007947 */ /* 0x000fea000383ffff */
.L_x_622:
        /* <DEDUP_REMOVED lines=12> */
.L_x_624:
[----:B------:R-:W-:Y:S01]  /*17fb0*/  IMAD.MOV.U32 R5, RZ, RZ, R74 ;  /* 0x000000ffff057224 */ /* 0x000fe200078e004a */
[----:B------:R-:W-:Y:S01]  /*17fc0*/  MOV R3, RZ ;  /* 0x000000ff00037202 */ /* 0x000fe20000000f00 */
[----:B------:R-:W-:Y:S01]  /*17fd0*/  IMAD.MOV.U32 R0, RZ, RZ, 0x1f ;  /* 0x0000001fff007424 */ /* 0x000fe200078e00ff */
[----:B------:R-:W-:Y:S02]  /*17fe0*/  MOV R2, 0x18000 ;  /* 0x0001800000027802 */ /* 0x000fe40000000f00 */
[----:B--2---:R-:W-:Y:S05]  /*17ff0*/  CALL.REL.NOINC `($__internal_9_$__cuda_sm70_shflsync_idx_p) ;  /* 0x0000062000007944 */ /* 0x004fea0003c00000 */
[----:B------:R-:W-:Y:S01]  /*18000*/  MOV R9, R0 ;  /* 0x0000000000097202 */ /* 0x000fe20000000f00 */
[----:B------:R-:W-:Y:S05]  /*18010*/  BRA `(.L_x_675) ;  /* 0xffffdc9000007947 */ /* 0x000fea000383ffff */
.L_x_625:
[----:B------:R-:W-:Y:S01]  /*18020*/  IMAD.MOV.U32 R5, RZ, RZ, R74 ;  /* 0x000000ffff057224 */ /* 0x000fe200078e004a */
[----:B------:R-:W-:Y:S01]  /*18030*/  MOV R3, 0x1 ;  /* 0x0000000100037802 */ /* 0x000fe20000000f00 */
[----:B------:R-:W-:Y:S01]  /*18040*/  IMAD.MOV.U32 R0, RZ, RZ, 0x1f ;  /* 0x0000001fff007424 */ /* 0x000fe200078e00ff */
[----:B------:R-:W-:Y:S02]  /*18050*/  MOV R2, 0x18070 ;  /* 0x0001807000027802 */ /* 0x000fe40000000f00 */
[----:B-12---:R-:W-:Y:S05]  /*18060*/  CALL.REL.NOINC `($__internal_9_$__cuda_sm70_shflsync_idx_p) ;  /* 0x000005b000007944 */ /* 0x006fea0003c00000 */
[----:B------:R-:W-:Y:S01]  /*18070*/  MOV R8, R0 ;  /* 0x0000000000087202 */ /* 0x000fe20000000f00 */
[----:B------:R-:W-:Y:S05]  /*18080*/  BRA `(.L_x_676) ;  /* 0xffffdc4000007947 */ /* 0x000fea000383ffff */
.L_x_626:
[----:B------:R-:W-:Y:S02]  /*18090*/  MOV R2, 0x1 ;  /* 0x0000000100027802 */ /* 0x000fe40000000f00 */
[----:B------:R-:W-:-:S02]  /*180a0*/  MOV R3, 0x180c0 ;  /* 0x000180c000037802 */ /* 0x000fc40000000f00 */
[----:B-1234-:R-:W-:Y:S05]  /*180b0*/  CALL.REL.NOINC `($__internal_10_$__cuda_sm70_shflsync_up_p) ;  /* 0x000005b000007944 */ /* 0x01efea0003c00000 */
[----:B------:R-:W-:Y:S05]  /*180c0*/  BRA `(.L_x_677) ;  /* 0xffffdd3000007947 */ /* 0x000fea000383ffff */
.L_x_627:
[----:B------:R-:W-:Y:S02]  /*180d0*/  MOV R2, 0x2 ;  /* 0x0000000200027802 */ /* 0x000fe40000000f00 */
[----:B------:R-:W-:-:S02]  /*180e0*/  MOV R3, 0x18100 ;  /* 0x0001810000037802 */ /* 0x000fc40000000f00 */
[----:B--2-4-:R-:W-:Y:S05]  /*180f0*/  CALL.REL.NOINC `($__internal_10_$__cuda_sm70_shflsync_up_p) ;  /* 0x0000057000007944 */ /* 0x014fea0003c00000 */
        /* <DEDUP_REMOVED lines=23> */
.L_x_631:
[----:B------:R-:W-:Y:S02]  /*18270*/  MOV R2, 0x1 ;  /* 0x0000000100027802 */ /* 0x000fe40000000f00 */
[----:B------:R-:W-:Y:S02]  /*18280*/  MOV R3, 0x182a0 ;  /* 0x000182a000037802 */ /* 0x000fe40000000f00 */
[----:B------:R-:W-:Y:S05]  /*18290*/  CALL.REL.NOINC `($__internal_10_$__cuda_sm70_shflsync_up_p) ;  /* 0x000003d000007944 */ /* 0x000fea0003c00000 */
[----:B------:R-:W-:Y:S01]  /*182a0*/  MOV R2, R4 ;  /* 0x0000000400027202 */ /* 0x000fe20000000f00 */
[----:B------:R-:W-:Y:S05]  /*182b0*/  BRA `(.L_x_679) ;  /* 0xffffdda000007947 */ /* 0x000fea000383ffff */
.L_x_632:
        /* <DEDUP_REMOVED lines=26> */
.L_x_634:
[----:B------:R-:W-:Y:S02]  /*18460*/  SEL R0, RZ, 0x1, P0 ;  /* 0x00000001ff007807 */ /* 0x000fe40000000000 */
[----:B------:R-:W-:Y:S02]  /*18470*/  MOV R2, 0x18490 ;  /* 0x0001849000027802 */ /* 0x000fe40000000f00 */
[----:B-1----:R-:W-:Y:S05]  /*18480*/  CALL.REL.NOINC `($__internal_11_$__cuda_sm70_votesync_ballot) ;  /* 0x0000025000007944 */ /* 0x002fea0003c00000 */
[----:B------:R-:W-:Y:S01]  /*18490*/  MOV R10, R0 ;  /* 0x00000000000a7202 */ /* 0x000fe20000000f00 */
[----:B------:R-:W-:Y:S05]  /*184a0*/  BRA `(.L_x_681) ;  /* 0xffffdd4000007947 */ /* 0x000fea000383ffff */
.L_x_635:
[----:B------:R-:W-:Y:S01]  /*184b0*/  IMAD.MOV.U32 R5, RZ, RZ, R6 ;  /* 0x000000ffff057224 */ /* 0x000fe200078e0006 */
[----:B------:R-:W-:Y:S01]  /*184c0*/  MOV R3, R8 ;  /* 0x0000000800037202 */ /* 0x000fe20000000f00 */
[----:B--2---:R-:W-:Y:S01]  /*184d0*/  IMAD.MOV.U32 R0, RZ, RZ, 0x1f ;  /* 0x0000001fff007424 */ /* 0x004fe200078e00ff */
[----:B------:R-:W-:Y:S02]  /*184e0*/  MOV R2, 0x18500 ;  /* 0x0001850000027802 */ /* 0x000fe40000000f00 */
[----:B-1----:R-:W-:Y:S05]  /*184f0*/  CALL.REL.NOINC `($__internal_9_$__cuda_sm70_shflsync_idx_p) ;  /* 0x0000012000007944 */ /* 0x002fea0003c00000 */
[----:B------:R-:W-:Y:S01]  /*18500*/  IMAD.MOV.U32 R11, RZ, RZ, R0 ;  /* 0x000000ffff0b7224 */ /* 0x000fe200078e0000 */
[----:B------:R-:W-:Y:S01]  /*18510*/  MOV R3, R8 ;  /* 0x0000000800037202 */ /* 0x000fe20000000f00 */
[----:B------:R-:W-:Y:S01]  /*18520*/  IMAD.MOV.U32 R5, RZ, RZ, R7 ;  /* 0x000000ffff057224 */ /* 0x000fe200078e0007 */
[----:B------:R-:W-:Y:S02]  /*18530*/  MOV R0, 0x1f ;  /* 0x0000001f00007802 */ /* 0x000fe40000000f00 */
[----:B------:R-:W-:-:S02]  /*18540*/  MOV R2, 0x18560 ;  /* 0x0001856000027802 */ /* 0x000fc40000000f00 */
[----:B------:R-:W-:Y:S05]  /*18550*/  CALL.REL.NOINC `($__internal_9_$__cuda_sm70_shflsync_idx_p) ;  /* 0x000000c000007944 */ /* 0x000fea0003c00000 */
[----:B------:R-:W-:Y:S01]  /*18560*/  MOV R7, R0 ;  /* 0x0000000000077202 */ /* 0x000fe20000000f00 */
[----:B------:R-:W-:Y:S05]  /*18570*/  BRA `(.L_x_682) ;  /* 0xffffdce000007947 */ /* 0x000fea000383ffff */
.L_x_638:
[----:B------:R-:W-:Y:S01]  /*18580*/  IMAD.MOV.U32 R5, RZ, RZ, R4 ;  /* 0x000000ffff057224 */ /* 0x000fe200078e0004 */
[----:B--2---:R-:W-:-:S02]  /*18590*/  MOV R0, 0x1f ;  /* 0x0000001f00007802 */ /* 0x004fc40000000f00 */
[----:B------:R-:W-:Y:S02]  /*185a0*/  MOV R2, 0x185c0 ;  /* 0x000185c000027802 */ /* 0x000fe40000000f00 */
[----:B-1-34-:R-:W-:Y:S05]  /*185b0*/  CALL.REL.NOINC `($__internal_9_$__cuda_sm70_shflsync_idx_p) ;  /* 0x0000006000007944 */ /* 0x01afea0003c00000 */
[----:B------:R-:W-:Y:S01]  /*185c0*/  MOV R13, R0 ;  /* 0x00000000000d7202 */ /* 0x000fe20000000f00 */
[----:B------:R-:W-:Y:S05]  /*185d0*/  BRA `(.L_x_637) ;  /* 0xffffdce000007947 */ /* 0x000fea000383ffff */
        .weak           $__internal_8_$__cuda_sm70_shflsync_bfly_p
        .type           $__internal_8_$__cuda_sm70_shflsync_bfly_p,@function
        .size           $__internal_8_$__cuda_sm70_shflsync_bfly_p,($__internal_9_$__cuda_sm70_shflsync_idx_p - $__internal_8_$__cuda_sm70_shflsync_bfly_p)
$__internal_8_$__cuda_sm70_shflsync_bfly_p:
[----:B------:R-:W-:Y:S04]  /*185e0*/  WARPSYNC R8 ;  /* 0x0000000800007348 */ /* 0x000fe80003800000 */
[----:B------:R1:W2:Y:S02]  /*185f0*/  SHFL.BFLY PT, R0, R0, R3, R9 ;  /* 0x0c00000300007389 */ /* 0x0002a400000e0009 */
[----:B-1----:R-:W-:-:S04]  /*18600*/  MOV R3, 0x0 ;  /* 0x0000000000037802 */ /* 0x002fc80000000f00 */
[----:B--2---:R-:W-:Y:S05]  /*18610*/  RET.REL.NODEC R2 `(_ZN7cutlass13device_kernelIN5flash19enable_sm80_to_sm89INS1_16FlashAttnFwdSm80INS1_25CollectiveMainloopFwdSm80ILi4ELi1ELb0EN4cute5tupleIJNS5_1CILi128EEENS7_ILi48EEENS7_ILi96EEEEEELi96ENS_6half_tEfNS_4arch4Sm80ELb0ELb1ELb0ELb1ELb0ELb0ELb1ELb1EEENS1_21CollectiveEpilogueFwdINS6_IJS8_SA_S9_EEENS6_IJNS7_ILi1EEESI_SI_EEESC_SE_Li128ELb1ELb1ELb1ELb0EEENS1_36VarlenDynamicPersistentTileSchedulerILi128ELi48ELi128ELi128ELb1ELb1ELb0ELb1ELb0ELb1EEEEEEEEEvNT_6ParamsE) ;  /* 0xfffe79e002007950 */ /* 0x004fea0003c3ffff */
        .weak           $__internal_9_$__cuda_sm70_shflsync_idx_p
        .type           $__internal_9_$__cuda_sm70_shflsync_idx_p,@function
        .size           $__internal_9_$__cuda_sm70_shflsync_idx_p,($__internal_10_$__cuda_sm70_shflsync_up_p - $__internal_9_$__cuda_sm70_shflsync_idx_p)
$__internal_9_$__cuda_sm70_shflsync_idx_p:
[----:B------:R-:W-:-:S04]  /*18620*/  MOV R15, 0xffffffff ;  /* 0xffffffff000f7802 */ /* 0x000fc80000000f00 */
[----:B------:R-:W-:Y:S04]  /*18630*/  WARPSYNC R15 ;  /* 0x0000000f00007348 */ /* 0x000fe80003800000 */
[----:B------:R1:W2:Y:S02]  /*18640*/  SHFL.IDX PT, R0, R5, R3, R0 ;  /* 0x0000000305007389 */ /* 0x0002a400000e0000 */
[----:B-1----:R-:W-:-:S04]  /*18650*/  MOV R3, 0x0 ;  /* 0x0000000000037802 */ /* 0x002fc80000000f00 */
[----:B--2---:R-:W-:Y:S05]  /*18660*/  RET.REL.NODEC R2 `(_ZN7cutlass13device_kernelIN5flash19enable_sm80_to_sm89INS1_16FlashAttnFwdSm80INS1_25CollectiveMainloopFwdSm80ILi4ELi1ELb0EN4cute5tupleIJNS5_1CILi128EEENS7_ILi48EEENS7_ILi96EEEEEELi96ENS_6half_tEfNS_4arch4Sm80ELb0ELb1ELb0ELb1ELb0ELb0ELb1ELb1EEENS1_21CollectiveEpilogueFwdINS6_IJS8_SA_S9_EEENS6_IJNS7_ILi1EEESI_SI_EEESC_SE_Li128ELb1ELb1ELb1ELb0EEENS1_36VarlenDynamicPersistentTileSchedulerILi128ELi48ELi128ELi128ELb1ELb1ELb0ELb1ELb0ELb1EEEEEEEEEvNT_6ParamsE) ;  /* 0xfffe799002007950 */ /* 0x004fea0003c3ffff */
        .weak           $__internal_10_$__cuda_sm70_shflsync_up_p
        .type           $__internal_10_$__cuda_sm70_shflsync_up_p,@function
        .size           $__internal_10_$__cuda_sm70_shflsync_up_p,($__internal_11_$__cuda_sm70_votesync_ballot - $__internal_10_$__cuda_sm70_shflsync_up_p)
$__internal_10_$__cuda_sm70_shflsync_up_p:
[----:B------:R-:W-:Y:S02]  /*18670*/  IMAD.MOV.U32 R4, RZ, RZ, RZ ;  /* 0x000000ffff047224 */ /* 0x000fe400078e00ff */
[----:B------:R-:W-:-:S04]  /*18680*/  IMAD.MOV.U32 R10, RZ, RZ, -0x1 ;  /* 0xffffffffff0a7424 */ /* 0x000fc800078e00ff */
[----:B------:R-:W-:Y:S04]  /*18690*/  WARPSYNC R10 ;  /* 0x0000000a00007348 */ /* 0x000fe80003800000 */
[----:B------:R1:W2:Y:S02]  /*186a0*/  SHFL.UP PT, R4, R0, R2, R4 ;  /* 0x0400000200047389 */ /* 0x0002a400000e0004 */
[----:B-1----:R-:W-:Y:S02]  /*186b0*/  MOV R2, R3 ;  /* 0x0000000300027202 */ /* 0x002fe40000000f00 */
[----:B------:R-:W-:-:S04]  /*186c0*/  MOV R3, 0x0 ;  /* 0x0000000000037802 */ /* 0x000fc80000000f00 */
[----:B--2---:R-:W-:Y:S05]  /*186d0*/  RET.REL.NODEC R2 `(_ZN7cutlass13device_kernelIN5flash19enable_sm80_to_sm89INS1_16FlashAttnFwdSm80INS1_25CollectiveMainloopFwdSm80ILi4ELi1ELb0EN4cute5tupleIJNS5_1CILi128EEENS7_ILi48EEENS7_ILi96EEEEEELi96ENS_6half_tEfNS_4arch4Sm80ELb0ELb1ELb0ELb1ELb0ELb0ELb1ELb1EEENS1_21CollectiveEpilogueFwdINS6_IJS8_SA_S9_EEENS6_IJNS7_ILi1EEESI_SI_EEESC_SE_Li128ELb1ELb1ELb1ELb0EEENS1_36VarlenDynamicPersistentTileSchedulerILi128ELi48ELi128ELi128ELb1ELb1ELb0ELb1ELb0ELb1EEEEEEEEEvNT_6ParamsE) ;  /* 0xfffe792002007950 */ /* 0x004fea0003c3ffff */
        .weak           $__internal_11_$__cuda_sm70_votesync_ballot
        .type           $__internal_11_$__cuda_sm70_votesync_ballot,@function
        .size           $__internal_11_$__cuda_sm70_votesync_ballot,(.L_x_1436 - $__internal_11_$__cuda_sm70_votesync_ballot)
$__internal_11_$__cuda_sm70_votesync_ballot:
[----:B------:R-:W-:Y:S01]  /*186e0*/  ISETP.NE.U32.AND P0, PT, R0, 0x1, PT ;  /* 0x000000010000780c */ /* 0x000fe20003f05070 */
[----:B------:R-:W-:-:S04]  /*186f0*/  IMAD.MOV.U32 R3, RZ, RZ, -0x1 ;  /* 0xffffffffff037424 */ /* 0x000fc800078e00ff */
[----:B------:R-:W-:Y:S08]  /*18700*/  WARPSYNC R3 ;  /* 0x0000000300007348 */ /* 0x000ff00003800000 */
[----:B------:R-:W-:-:S04]  /*18710*/  VOTE.ANY R0, PT, !P0 ;  /* 0x0000000000007806 */ /* 0x000fc800040e0100 */
[----:B------:R-:W-:Y:S01]  /*18720*/  LOP3.LUT R0, R0, R3, RZ, 0xc0, !PT ;  /* 0x0000000300007212 */ /* 0x000fe200078ec0ff */
[----:B------:R-:W-:-:S04]  /*18730*/  IMAD.MOV.U32 R3, RZ, RZ, 0x0 ;  /* 0x00000000ff037424 */ /* 0x000fc800078e00ff */
[----:B------:R-:W-:Y:S05]  /*18740*/  RET.REL.NODEC R2 `(_ZN7cutlass13device_kernelIN5flash19enable_sm80_to_sm89INS1_16FlashAttnFwdSm80INS1_25CollectiveMainloopFwdSm80ILi4ELi1ELb0EN4cute5tupleIJNS5_1CILi128EEENS7_ILi48EEENS7_ILi96EEEEEELi96ENS_6half_tEfNS_4arch4Sm80ELb0ELb1ELb0ELb1ELb0ELb0ELb1ELb1EEENS1_21CollectiveEpilogueFwdINS6_IJS8_SA_S9_EEENS6_IJNS7_ILi1EEESI_SI_EEESC_SE_Li128ELb1ELb1ELb1ELb0EEENS1_36VarlenDynamicPersistentTileSchedulerILi128ELi48ELi128ELi128ELb1ELb1ELb0ELb1ELb0ELb1EEEEEEEEEvNT_6ParamsE) ;  /* 0xfffe78b002007950 */ /* 0x000fea0003c3ffff */
.L_x_683:
        /* <DEDUP_REMOVED lines=11> */
.L_x_1436:


//--------------------- .text._ZN7cutlass13device_kernelIN5flash19enable_sm80_to_sm89INS1_16FlashAttnFwdSm80INS1_25CollectiveMainloopFwdSm80ILi4ELi1ELb0EN4cute5tupleIJNS5_1CILi128EEENS7_ILi48EEENS7_ILi96EEEEEELi96ENS_6half_tEfNS_4arch4Sm80ELb0ELb1ELb0ELb1ELb0ELb1ELb1ELb1EEENS1_21CollectiveEpilogueFwdINS6_IJS8_SA_S9_EEENS6_IJNS7_ILi1EEESI_SI_EEESC_SE_Li128ELb1ELb1ELb1ELb0EEENS1_36VarlenDynamicPersistentTileSchedulerILi128ELi48ELi128ELi128ELb1ELb1ELb0ELb1ELb0ELb1EEEEEEEEEvNT_6ParamsE --------------------------
	.section	.text._ZN7cutlass13device_kernelIN5flash19enable_sm80_to_sm89INS1_16FlashAttnFwdSm80INS1_25CollectiveMainloopFwdSm80ILi4ELi1ELb0EN4cute5tupleIJNS5_1CILi128EEENS7_ILi48EEENS7_ILi96EEEEEELi96ENS_6half_tEfNS_4arch4Sm80ELb0ELb1ELb0ELb1ELb0ELb1ELb1ELb1EEENS1_21CollectiveEpilogueFwdINS6_IJS8_SA_S9_EEENS6_IJNS7_ILi1EEESI_SI_EEESC_SE_Li128ELb1ELb1ELb1ELb0EEENS1_36VarlenDynamicPersistentTileSchedulerILi128ELi48ELi128ELi128ELb1ELb1ELb0ELb1ELb0ELb1EEEEEEEEEvNT_6ParamsE,"ax",@progbits
	.sectioninfo	@"SHI_REGISTERS=255"
	.align	128
.text._ZN7cutlass13device_kernelIN5flash19enable_sm80_to_sm89INS1_16FlashAttnFwdSm80INS1_25CollectiveMainloopFwdSm80ILi4ELi1ELb0EN4cute5tupleIJNS5_1CILi128EEENS7_ILi48EEENS7_ILi96EEEEEELi96ENS_6half_tEfNS_4arch4Sm80ELb0ELb1ELb0ELb1ELb0ELb1ELb1ELb1EEENS1_21CollectiveEpilogueFwdINS6_IJS8_SA_S9_EEENS6_IJNS7_ILi1EEESI_SI_EEESC_SE_Li128ELb1ELb1ELb1ELb0EEENS1_36VarlenDynamicPersistentTileSchedulerILi128ELi48ELi128ELi128ELb1ELb1ELb0ELb1ELb0ELb1EEEEEEEEEvNT_6ParamsE:
        .type           _ZN7cutlass13device_kernelIN5flash19enable_sm80_to_sm89INS1_16FlashAttnFwdSm80INS1_25CollectiveMainloopFwdSm80ILi4ELi1ELb0EN4cute5tupleIJNS5_1CILi128EEENS7_ILi48EEENS7_ILi96EEEEEELi96ENS_6half_tEfNS_4arch4Sm80ELb0ELb1ELb0ELb1ELb0ELb1ELb1ELb1EEENS1_21CollectiveEpilogueFwdINS6_IJS8_SA_S9_EEENS6_IJNS7_ILi1EEESI_SI_EEESC_SE_Li128ELb1ELb1ELb1ELb0EEENS1_36VarlenDynamicPersistentTileSchedulerILi128ELi48ELi128ELi128ELb1ELb1ELb0ELb1ELb0ELb1EEEEEEEEEvNT_6ParamsE,@function
        .size           _ZN7cutlass13device_kernelIN5flash19enable_sm80_to_sm89INS1_16FlashAttnFwdSm80INS1_25CollectiveMainloopFwdSm80ILi4ELi1ELb0EN4cute5tupleIJNS5_1CILi128EEENS7_ILi48EEENS7_ILi96EEEEEELi96ENS_6half_tEfNS_4arch4Sm80ELb0ELb1ELb0ELb1ELb0ELb1ELb1ELb1EEENS1_21CollectiveEpilogueFwdINS6_IJS8_SA_S9_EEENS6_IJNS7_ILi1EEESI_SI_EEESC_SE_Li128ELb1ELb1ELb1ELb0EEENS1_36VarlenDynamicPersistentTileSchedulerILi128ELi48ELi128ELi128ELb1ELb1ELb0ELb1ELb0ELb1EEEEEEEEEvNT_6ParamsE,(.L_x_1441 - _ZN7cutlass13device_kernelIN5flash19enable_sm80_to_sm89INS1_16FlashAttnFwdSm80INS1_25CollectiveMainloopFwdSm80ILi4ELi1ELb0EN4cute5tupleIJNS5_1CILi128EEENS7_ILi48EEENS7_ILi96EEEEEELi96ENS_6half_tEfNS_4arch4Sm80ELb0ELb1ELb0ELb1ELb0ELb1ELb1ELb1EEENS1_21CollectiveEpilogueFwdINS6_IJS8_SA_S9_EEENS6_IJNS7_ILi1EEESI_SI_EEESC_SE_Li128ELb1ELb1ELb1ELb0EEENS1_36VarlenDynamicPersistentTileSchedulerILi128ELi48ELi128ELi128ELb1ELb1ELb0ELb1ELb0ELb1EEEEEEEEEvNT_6ParamsE)
        .other          _ZN7cutlass13device_kernelIN5flash19enable_sm80_to_sm89INS1_16FlashAttnFwdSm80INS1_25CollectiveMainloopFwdSm80ILi4ELi1ELb0EN4cute5tupleIJNS5_1CILi128EEENS7_ILi48EEENS7_ILi96EEEEEELi96ENS_6half_tEfNS_4arch4Sm80ELb0ELb1ELb0ELb1ELb0ELb1ELb1ELb1EEENS1_21CollectiveEpilogueFwdINS6_IJS8_SA_S9_EEENS6_IJNS7_ILi1EEESI_SI_EEESC_SE_Li128ELb1ELb1ELb1ELb0EEENS1_36VarlenDynamicPersistentTileSchedulerILi128ELi48ELi128ELi128ELb1ELb1ELb0ELb1ELb0ELb1EEEEEEEEEvNT_6ParamsE,@"STO_CUDA_ENTRY STV_DEFAULT"
_ZN7cutlass13device_kernelIN5flash19enable_sm80_to_sm89INS1_16FlashAttnFwdSm80INS1_25CollectiveMainloopFwdSm80ILi4ELi1ELb0EN4cute5tupleIJNS5_1CILi128EEENS7_ILi48EEENS7_ILi96EEEEEELi96ENS_6half_tEfNS_4arch4Sm80ELb0ELb1ELb0ELb1ELb0ELb1ELb1ELb1EEENS1_21CollectiveEpilogueFwdINS6_IJS8_SA_S9_EEENS6_IJNS7_ILi1EEESI_SI_EEESC_SE_Li128ELb1ELb1ELb1ELb0EEENS1_36VarlenDynamicPersistentTileSchedulerILi128ELi48ELi128ELi128ELb1ELb1ELb0ELb1ELb0ELb1EEEEEEEEEvNT_6ParamsE:
        /* <DEDUP_REMOVED lines=54> */
.L_x_689:
        /* <DEDUP_REMOVED lines=16> */
.L_x_951:
        /* <DEDUP_REMOVED lines=16> */
.L_x_952:
[----:B--2---:R-:W-:-:S05]  /*0560*/  IMAD R0, R0, c[0x0][0x538], RZ ;  /* 0x00014e0000007a24 */ /* 0x004fca00078e02ff */
[----:B------:R-:W-:-:S04]  /*0570*/  IADD3 R7, R0, R7, RZ ;  /* 0x0000000700077210 */ /* 0x000fc80007ffe0ff */
[----:B------:R-:W-:-:S13]  /*0580*/  ISETP.GT.AND P0, PT, R7, UR4, PT ;  /* 0x0000000407007c0c */ /* 0x000fda000bf04270 */
[----:B-1----:R-:W-:Y:S05]  /*0590*/  @!P0 BRA `(.L_x_689) ;  /* 0xfffffdc000008947 */ /* 0x002fea000383ffff */
.L_x_685:
[----:B------:R-:W-:-:S05]  /*05a0*/  IADD3 R11, -R0, R7, RZ ;  /* 0x00000007000b7210 */ /* 0x000fca0007ffe1ff */
[----:B------:R-:W-:-:S05]  /*05b0*/  IMAD R0, R4, c[0x0][0x538], R11 ;  /* 0x00014e0004007a24 */ /* 0x000fca00078e020b */
[----:B------:R-:W-:Y:S01]  /*05c0*/  ISETP.GT.AND P0, PT, R0, UR4, PT ;  /* 0x0000000400007c0c */ /* 0x000fe2000bf04270 */
[----:B------:R-:W-:-:S12]  /*05d0*/  BRA.DIV ~URZ, `(.L_x_690) ;  /* 0x00022cb27f007947 */ /* 0x000fd8000b800000 */
[----:B------:R-:W-:-:S04]  /*05e0*/  VOTE.ANY R10, PT, !P0 ;  /* 0x00000000000a7806 */ /* 0x000fc800040e0100 */
.L_x_953:
[----:B------:R-:W1:Y:S02]  /*05f0*/  POPC R7, R10 ;  /* 0x0000000a00077309 */ /* 0x000e640000000000 */
[----:B-1----:R-:W-:-:S05]  /*0600*/  IADD3 R0, R7, R6, RZ ;  /* 0x0000000607007210 */ /* 0x002fca0007ffe0ff */
[----:B------:R1:W-:Y:S01]  /*0610*/  STL [R1+0x44], R0 ;  /* 0x0000440001007387 */ /* 0x0003e20000100800 */
[----:B------:R-:W-:Y:S05]  /*0620*/  BRA.DIV ~URZ, `(.L_x_691) ;  /* 0x00022cb27f007947 */ /* 0x000fea000b800000 */
[----:B------:R2:W3:Y:S01]  /*0630*/  SHFL.IDX PT, R12, R9, R7, 0x1f ;  /* 0x00001f07090c7589 */ /* 0x0004e200000e0000 */
[----:B------:R-:W-:-:S03]  /*0640*/  MOV R6, RZ ;  /* 0x000000ff00067202 */ /* 0x000fc60000000f00 */
[----:B------:R2:W4:Y:S04]  /*0650*/  SHFL.IDX PT, R9, R8, R7, 0x1f ;  /* 0x00001f0708097589 */ /* 0x00052800000e0000 */
.L_x_954:
[----:B------:R-:W-:Y:S01]  /*0660*/  ISETP.NE.AND P0, PT, R10, RZ, PT ;  /* 0x000000ff0a00720c */ /* 0x000fe20003f05270 */
[----:B------:R-:W-:-:S12]  /*0670*/  BSSY B0, `(.L_x_692) ;  /* 0x0000005000007945 */ /* 0x000fd80003800000 */
[----:B------:R-:W-:Y:S05]  /*0680*/  @!P0 BRA `(.L_x_693) ;  /* 0x0000003000008947 */ /* 0x000fea0003800000 */
[----:B------:R-:W-:Y:S01]  /*0690*/  IADD3 R3, R7, -0x1, RZ ;  /* 0xffffffff07037810 */ /* 0x000fe20007ffe0ff */
[----:B------:R-:W-:Y:S05]  /*06a0*/  BRA.DIV ~URZ, `(.L_x_694) ;  /* 0x00022d127f007947 */ /* 0x000fea000b800000 */
[----:B------:R1:W2:Y:S02]  /*06b0*/  SHFL.IDX PT, R6, R4, R3, 0x1f ;  /* 0x00001f0304067589 */ /* 0x0002a400000e0000 */
.L_x_693:
[----:B------:R-:W-:Y:S05]  /*06c0*/  BSYNC B0 ;  /* 0x0000000000007941 */ /* 0x000fea0003800000 */
.L_x_692:
        /* <DEDUP_REMOVED lines=69> */
.L_x_696:
        /* <DEDUP_REMOVED lines=46> */
[----:B------:R-:W-:-:S03]  /*0e00*/  IMAD.MOV.U32 R2, RZ, RZ, R0 ;  /* 0x000000ffff027224 */ /* 0x000fc600078e0000 */
[----:B------:R-:W-:Y:S01]  /*0e10*/  IABS R0, R8 ;  /* 0x0000000800007213 */ /* 0x000fe20000000000 */
[----:B------:R-:W-:Y:S02]  /*0e20*/  IMAD R7, R2, R5, RZ ;  /* 0x0000000502077224 */ /* 0x000fe400078e02ff */
[----:B------:R-:W-:Y:S02]  /*0e30*/  IMAD.MOV.U32 R2, RZ, RZ, RZ ;  /* 0x000000ffff027224 */ /* 0x000fe400078e00ff */
        /* <DEDUP_REMOVED lines=20> */
.L_x_697:
[----:B------:R-:W-:Y:S05]  /*0f80*/  BSYNC B0 ;  /* 0x0000000000007941 */ /* 0x000fea0003800000 */
.L_x_695:
[----:B------:R-:W-:-:S04]  /*0f90*/  LOP3.LUT R0, RZ, R0, RZ, 0x33, !PT ;  /* 0x00000000ff007212 */ /* 0x000fc800078e33ff */
[----:B------:R-:W-:-:S05]  /*0fa0*/  IADD3 R0, R0, R12, RZ ;  /* 0x0000000c00007210 */ /* 0x000fca0007ffe0ff */
[----:B------:R2:W-:Y:S01]  /*0fb0*/  STL [R1+0x3c], R0 ;  /* 0x00003c0001007387 */ /* 0x0005e20000100800 */
[----:B------:R-:W-:Y:S05]  /*0fc0*/  BRA `(.L_x_698) ;  /* 0x0000006000007947 */ /* 0x000fea0003800000 */
.L_x_686:
[----:B------:R-:W-:Y:S01]  /*0fd0*/  MOV R0, UR4 ;  /* 0x0000000400007c02 */ /* 0x000fe20008000f00 */
[----:B------:R-:W-:Y:S04]  /*0fe0*/  STL [R1+0x3c], RZ ;  /* 0x00003cff01007387 */ /* 0x000fe80000100800 */
[----:B------:R-:W-:Y:S04]  /*0ff0*/  STL [R1+0x40], RZ ;  /* 0x000040ff01007387 */ /* 0x000fe80000100800 */
[----:B------:R1:W-:Y:S02]  /*1000*/  STL [R1+0x38], R0 ;  /* 0x0000380001007387 */ /* 0x0003e40000100800 */
[----:B-1----:R-:W-:-:S05]  /*1010*/  MOV R0, c[0x0][0x53c] ;  /* 0x00014f0000007a02 */ /* 0x002fca0000000f00 */
[----:B------:R1:W-:Y:S02]  /*1020*/  STL [R1+0x44], R0 ;  /* 0x0000440001007387 */ /* 0x0003e40000100800 */
.L_x_698:
        /* <DEDUP_REMOVED lines=8> */
.L_x_684:
[----:B-12---:R-:W2:Y:S02]  /*10b0*/  LDL R0, [R1+0x44] ;  /* 0x0000440001007983 */ /* 0x006ea40000100800 */
[----:B--2---:R-:W-:-:S13]  /*10c0*/  ISETP.GE.AND P0, PT, R0, c[0x0][0x53c], PT ;  /* 0x00014f0000007a0c */ /* 0x004fda0003f06270 */
[----:B------:R-:W-:Y:S05]  /*10d0*/  @P0 EXIT ;  /* 0x000000000000094d */ /* 0x000fea0003800000 */
[----:B------:R-:W1:Y:S02]  /*10e0*/  S2R R24, SR_TID.X ;  /* 0x0000000000187919 */ /* 0x000e640000002100 */
[----:B-1-3--:R-:W-:Y:S02]  /*10f0*/  SHF.R.S32.HI R7, RZ, 0x1f, R24 ;  /* 0x0000001fff077819 */ /* 0x00afe40000011418 */
[-C--:B------:R-:W-:Y:S02]  /*1100*/  LEA.HI R15, R24, R24.reuse, RZ, 0x1 ;  /* 0x00000018180f7211 */ /* 0x080fe400078f08ff */
[CC--:B------:R-:W-:Y:S02]  /*1110*/  LEA.HI R16, R7.reuse, R24.reuse, RZ, 0x3 ;  /* 0x0000001807107211 */ /* 0x0c0fe400078f18ff */
[----:B------:R-:W-:Y:S02]  /*1120*/  LEA.HI R10, R7, R24, RZ, 0x2 ;  /* 0x00000018070a7211 */ /* 0x000fe400078f10ff */
[----:B------:R-:W-:-:S02]  /*1130*/  LOP3.LUT R0, R16, 0xfffffff8, RZ, 0xc0, !PT ;  /* 0xfffffff810007812 */ /* 0x000fc400078ec0ff */
[CC--:B------:R-:W-:Y:S02]  /*1140*/  LEA.HI R12, R7.reuse, R24.reuse, RZ, 0x5 ;  /* 0x00000018070c7211 */ /* 0x0c0fe400078f28ff */
[----:B------:R-:W-:Y:S01]  /*1150*/  SHF.R.S32.HI R2, RZ, 0x3, R16 ;  /* 0x00000003ff027819 */ /* 0x000fe20000011410 */
[----:B------:R-:W-:Y:S01]  /*1160*/  IMAD.IADD R3, R24, 0x1, -R0 ;  /* 0x0000000118037824 */ /* 0x000fe200078e0a00 */
[----:B------:R-:W-:Y:S02]  /*1170*/  LEA.HI R7, R7, R24, RZ, 0x4 ;  /* 0x0000001807077211 */ /* 0x000fe400078f20ff */
[----:B------:R-:W-:Y:S01]  /*1180*/  SHF.R.S32.HI R14, RZ, 0x1, R15 ;  /* 0x00000001ff0e7819 */ /* 0x000fe2000001140f */
[----:B------:R-:W-:Y:S01]  /*1190*/  IMAD.SHL.U32 R0, R2, 0x40, RZ ;  /* 0x0000004002007824 */ /* 0x000fe200078e00ff */
[----:B------:R-:W-:Y:S02]  /*11a0*/  LOP3.LUT R4, R10, 0xfffffffc, RZ, 0xc0, !PT ;  /* 0xfffffffc0a047812 */ /* 0x000fe400078ec0ff */
[----:B------:R-:W-:-:S02]  /*11b0*/  SHF.R.S32.HI R8, RZ, 0x4, R7 ;  /* 0x00000004ff087819 */ /* 0x000fc40000011407 */
[----:B------:R-:W-:Y:S01]  /*11c0*/  LEA.HI R5, R15, R14, RZ, 0x1 ;  /* 0x0000000e0f057211 */ /* 0x000fe200078f08ff */
[----:B------:R-:W-:Y:S01]  /*11d0*/  IMAD.IADD R25, R24, 0x1, -R4 ;  /* 0x0000000118197824 */ /* 0x000fe200078e0a04 */
[----:B------:R-:W-:Y:S02]  /*11e0*/  LEA.HI R6, R7, R8, RZ, 0x1 ;  /* 0x0000000807067211 */ /* 0x000fe400078f08ff */
[----:B------:R-:W-:Y:S01]  /*11f0*/  LOP3.LUT R2, R5, 0x7fffffe, RZ, 0xc0, !PT ;  /* 0x07fffffe05027812 */ /* 0x000fe200078ec0ff */
[----:B------:R-:W-:Y:S01]  /*1200*/  IMAD.SHL.U32 R30, R25, 0x8, RZ ;  /* 0x00000008191e7824 */ /* 0x000fe200078e00ff */
[----:B------:R-:W-:Y:S02]  /*1210*/  LOP3.LUT R0, R0, 0xc0, RZ, 0xc0, !PT ;  /* 0x000000c000007812 */ /* 0x000fe400078ec0ff */
[----:B------:R-:W-:Y:S01]  /*1220*/  LOP3.LUT R6, R6, 0xfffffffe, RZ, 0xc0, !PT ;  /* 0xfffffffe06067812 */ /* 0x000fe200078ec0ff */
[----:B------:R-:W-:Y:S01]  /*1230*/  IMAD.IADD R2, R14, 0x1, -R2 ;  /* 0x000000010e027824 */ /* 0x000fe200078e0a02 */
[----:B------:R-:W-:-:S02]  /*1240*/  LEA.HI R11, R3, R3, RZ, 0x1 ;  /* 0x00000003030b7211 */ /* 0x000fc400078f08ff */
[----:B------:R-:W-:Y:S01]  /*1250*/  SHF.R.U32.HI R5, RZ, 0x3, R0 ;  /* 0x00000003ff057819 */ /* 0x000fe20000011600 */
[----:B------:R-:W-:Y:S01]  /*1260*/  IMAD.IADD R17, R8, 0x1, -R6 ;  /* 0x0000000108117824 */ /* 0x000fe200078e0a06 */
[----:B------:R-:W-:Y:S01]  /*1270*/  LOP3.LUT R0, R0, 0x18, R30, 0xf8, !PT ;  /* 0x0000001800007812 */ /* 0x000fe200078ef81e */
[----:B------:R-:W-:Y:S01]  /*1280*/  IMAD R20, R8, 0x8, R2 ;  /* 0x0000000808147824 */ /* 0x000fe200078e0202 */
[----:B------:R-:W-:Y:S02]  /*1290*/  LOP3.LUT R4, R11, 0x3fffffe, RZ, 0xc0, !PT ;  /* 0x03fffffe0b047812 */ /* 0x000fe400078ec0ff */
[----:B------:R-:W-:Y:S01]  /*12a0*/  LOP3.LUT R8, R0, R5, RZ, 0x3c, !PT ;  /* 0x0000000500087212 */ /* 0x000fe200078e3cff */
[----:B------:R-:W-:Y:S01]  /*12b0*/  IMAD.SHL.U32 R20, R20, 0x20, RZ ;  /* 0x0000002014147824 */ /* 0x000fe200078e00ff */
[----:B------:R-:W-:Y:S01]  /*12c0*/  SHF.R.S32.HI R23, RZ, 0x2, R10 ;  /* 0x00000002ff177819 */ /* 0x000fe2000001140a */
[----:B------:R-:W-:Y:S01]  /*12d0*/  IMAD.IADD R19, R3, 0x1, -R4 ;  /* 0x0000000103137824 */ /* 0x000fe200078e0a04 */
[----:B------:R-:W-:-:S02]  /*12e0*/  SHF.R.S32.HI R9, RZ, 0x5, R12 ;  /* 0x00000005ff097819 */ /* 0x000fc4000001140c */
[----:B------:R-:W-:Y:S02]  /*12f0*/  SHF.R.S32.HI R0, RZ, 0x1f, R12 ;  /* 0x0000001fff007819 */ /* 0x000fe4000001140c */
[----:B------:R-:W-:Y:S02]  /*1300*/  LOP3.LUT R2, R7, 0xfffffff0, RZ, 0xc0, !PT ;  /* 0xfffffff007027812 */ /* 0x000fe400078ec0ff */
[----:B------:R-:W-:Y:S02]  /*1310*/  LEA.HI R5, R10, R23, RZ, 0x1 ;  /* 0x000000170a057211 */ /* 0x000fe400078f08ff */
[----:B------:R-:W-:Y:S01]  /*1320*/  LEA.HI R4, R0, R9, RZ, 0x2 ;  /* 0x0000000900047211 */ /* 0x000fe200078f10ff */
[----:B------:R-:W-:Y:S01]  /*1330*/  IMAD.IADD R0, R24, 0x1, -R2 ;  /* 0x0000000118007824 */ /* 0x000fe200078e0a02 */
[----:B------:R-:W-:Y:S02]  /*1340*/  LOP3.LUT R2, R5, 0x7fffffe, RZ, 0xc0, !PT ;  /* 0x07fffffe05027812 */ /* 0x000fe400078ec0ff */
[----:B------:R-:W-:-:S02]  /*1350*/  LOP3.LUT R3, R12, 0xffffffe0, RZ, 0xc0, !PT ;  /* 0xffffffe00c037812 */ /* 0x000fc400078ec0ff */
[-C--:B------:R-:W-:Y:S01]  /*1360*/  LEA.HI R7, R0, R0.reuse, RZ, 0x1 ;  /* 0x0000000000077211 */ /* 0x080fe200078f08ff */
[----:B------:R-:W-:Y:S01]  /*1370*/  IMAD.IADD R2, R23, 0x1, -R2 ;  /* 0x0000000117027824 */ /* 0x000fe200078e0a02 */
[----:B------:R-:W-:Y:S01]  /*1380*/  SHF.R.S32.HI R13, RZ, 0x1f, R0 ;  /* 0x0000001fff0d7819 */ /* 0x000fe20000011400 */
[----:B------:R-:W-:Y:S01]  /*1390*/  IMAD.IADD R28, R24, 0x1, -R3 ;  /* 0x00000001181c7824 */ /* 0x000fe200078e0a03 */
[----:B------:R-:W-:Y:S01]  /*13a0*/  LOP3.LUT R6, R7, 0x7fffffe, RZ, 0xc0, !PT ;  /* 0x07fffffe07067812 */ /* 0x000fe200078ec0ff */
[----:B------:R-:W-:Y:S01]  /*13b0*/  IMAD R2, R9, 0x8, R2 ;  /* 0x0000000809027824 */ /* 0x000fe200078e0202 */
[----:B------:R-:W-:Y:S02]  /*13c0*/  LEA.HI R13, R13, R0, RZ, 0x3 ;  /* 0x000000000d0d7211 */ /* 0x000fe400078f18ff */
[----:B------:R-:W-:Y:S01]  /*13d0*/  LOP3.LUT R3, R4, 0xffffffc, RZ, 0xc0, !PT ;  /* 0x0ffffffc04037812 */ /* 0x000fe200078ec0ff */
[----:B------:R-:W-:Y:S01]  /*13e0*/  IMAD.IADD R12, R0, 0x1, -R6 ;  /* 0x00000001000c7824 */ /* 0x000fe200078e0a06 */
[----:B------:R-:W-:Y:S01]  /*13f0*/  LEA.HI R4, R25, R25, RZ, 0x1 ;  /* 0x0000001919047211 */ /* 0x000fe200078f08ff */
[----:B------:R-:W-:Y:S01]  /*1400*/  IMAD.U32 R0, R2, 0x20, R8 ;  /* 0x0000002002007824 */ /* 0x000fe200078e0008 */
[----:B------:R-:W-:-:S02]  /*1410*/  SHF.R.S32.HI R5, RZ, 0x1f, R28 ;  /* 0x0000001fff057819 */ /* 0x000fc4000001141c */
[----:B------:R-:W-:Y:S02]  /*1420*/  LOP3.LUT R2, R4, 0x1ffffffe, RZ, 0xc0, !PT ;  /* 0x1ffffffe04027812 */ /* 0x000fe400078ec0ff */
[----:B------:R1:W-:Y:S01]  /*1430*/  STL [R1+0x28], R0 ;  /* 0x0000280001007387 */ /* 0x0003e20000100800 */
[----:B------:R-:W-:Y:S01]  /*1440*/  LEA.HI R18, R5, R28, RZ, 0x2 ;  /* 0x0000001c05127211 */ /* 0x000fe200078f10ff */
[----:B------:R-:W-:Y:S01]  /*1450*/  IMAD.IADD R5, R9, 0x1, -R3 ;  /* 0x0000000109057824 */ /* 0x000fe200078e0a03 */
[----:B------:R-:W-:Y:S01]  /*1460*/  IADD3 R6, R14, 0x40, RZ ;  /* 0x000000400e067810 */ /* 0x000fe20007ffe0ff */
[----:B------:R-:W-:Y:S01]  /*1470*/  IMAD.IADD R2, R25, 0x1, -R2 ;  /* 0x0000000119027824 */ /* 0x000fe200078e0a02 */
[----:B------:R-:W-:Y:S02]  /*1480*/  SHF.R.S32.HI R3, RZ, 0x2, R18 ;  /* 0x00000002ff037819 */ /* 0x000fe40000011412 */
[----:B------:R-:W-:Y:S02]  /*1490*/  SHF.R.S32.HI R10, RZ, 0x1f, R10 ;  /* 0x0000001fff0a7819 */ /* 0x000fe4000001140a */
[----:B------:R-:W-:Y:S01]  /*14a0*/  LEA.HI R14, R6, R6, RZ, 0x1 ;  /* 0x00000006060e7211 */ /* 0x000fe200078f08ff */
[----:B------:R-:W-:Y:S01]  /*14b0*/  IMAD R26, R5, 0x10, R3 ;  /* 0x00000010051a7824 */ /* 0x000fe200078e0203 */
[----:B------:R-:W-:-:S02]  /*14c0*/  LEA.HI R3, R10, R23, RZ, 0x3 ;  /* 0x000000170a037211 */ /* 0x000fc400078f18ff */
[----:B------:R-:W-:Y:S02]  /*14d0*/  SHF.R.S32.HI R8, RZ, 0x1, R7 ;  /* 0x00000001ff087819 */ /* 0x000fe40000011407 */
[----:B------:R-:W-:Y:S01]  /*14e0*/  LOP3.LUT R3, R3, 0xfffffff8, RZ, 0xc0, !PT ;  /* 0xfffffff803037812 */ /* 0x000fe200078ec0ff */
[----:B------:R-:W-:Y:S01]  /*14f0*/  STL [R1+0xb4], R26 ;  /* 0x0000b41a01007387 */ /* 0x000fe20000100800 */
[----:B------:R-:W-:Y:S02]  /*1500*/  LOP3.LUT R5, R14, 0x7fffffe, RZ, 0xc0, !PT ;  /* 0x07fffffe0e057812 */ /* 0x000fe400078ec0ff */
[----:B------:R-:W-:-:S03]  /*1510*/  SHF.R.S32.HI R31, RZ, 0x1f, R30 ;  /* 0x0000001fff1f7819 */ /* 0x000fc6000001141e */
[----:B------:R-:W-:Y:S02]  /*1520*/  IMAD.IADD R5, R6, 0x1, -R5 ;  /* 0x0000000106057824 */ /* 0x000fe400078e0a05 */
[----:B-1----:R-:W-:Y:S01]  /*1530*/  IMAD.SHL.U32 R0, R4, 0x20, RZ ;  /* 0x0000002004007824 */ /* 0x002fe200078e00ff */
[----:B------:R-:W-:-:S04]  /*1540*/  SHF.R.S32.HI R4, RZ, 0x1f, R6 ;  /* 0x0000001fff047819 */ /* 0x000fc80000011406 */
[----:B------:R-:W-:-:S05]  /*1550*/  LOP3.LUT R0, R0, 0xffffffc0, RZ, 0xc0, !PT ;  /* 0xffffffc000007812 */ /* 0x000fca00078ec0ff */
[----:B------:R-:W-:Y:S01]  /*1560*/  IMAD R21, R2, 0x8, R0 ;  /* 0x0000000802157824 */ /* 0x000fe200078e0200 */
[----:B------:R-:W-:Y:S02]  /*1570*/  LEA.HI R0, R4, R6, RZ, 0x3 ;  /* 0x0000000604007211 */ /* 0x000fe400078f18ff */
[----:B------:R-:W-:Y:S02]  /*1580*/  SHF.R.S32.HI R2, RZ, 0x1, R11 ;  /* 0x00000001ff027819 */ /* 0x000fe4000001140b */
[----:B------:R-:W-:Y:S01]  /*1590*/  SHF.R.S32.HI R4, RZ, 0x1f, R7 ;  /* 0x0000001fff047819 */ /* 0x000fe20000011407 */
[----:B------:R-:W-:Y:S01]  /*15a0*/  IMAD.SHL.U32 R0, R0, 0x20, RZ ;  /* 0x0000002000007824 */ /* 0x000fe200078e00ff */
[----:B------:R-:W-:Y:S01]  /*15b0*/  LOP3.LUT P3, RZ, R2, 0x2, RZ, 0xc0, !PT ;  /* 0x0000000202ff7812 */ /* 0x000fe2000786c0ff */
[----:B------:R-:W-:Y:S01]  /*15c0*/  IMAD.IADD R7, R23, 0x1, -R3 ;  /* 0x0000000117077824 */ /* 0x000fe200078e0a03 */
[----:B------:R-:W-:Y:S02]  /*15d0*/  LEA.HI R4, R4, R8, RZ, 0x2 ;  /* 0x0000000804047211 */ /* 0x000fe400078f10ff */
[----:B------:R-:W-:Y:S01]  /*15e0*/  LOP3.LUT R3, R0, 0xffffff00, RZ, 0xc0, !PT ;  /* 0xffffff0000037812 */ /* 0x000fe200078ec0ff */
[----:B------:R-:W-:Y:S01]  /*15f0*/  IMAD.SHL.U32 R0, R2, 0x40, RZ ;  /* 0x0000004002007824 */ /* 0x000fe200078e00ff */
[----:B------:R-:W-:-:S02]  /*1600*/  LOP3.LUT R2, R4, 0xfffffffc, RZ, 0xc0, !PT ;  /* 0xfffffffc04027812 */ /* 0x000fc400078ec0ff */
[----:B------:R-:W-:Y:S01]  /*1610*/  LEA.HI R6, R7, R7, RZ, 0x1 ;  /* 0x0000000707067211 */ /* 0x000fe200078f08ff */
[----:B------:R-:W-:Y:S01]  /*1620*/  IMAD R22, R5, 0x20, R3 ;  /* 0x0000002005167824 */ /* 0x000fe200078e0203 */
[----:B------:R-:W-:Y:S01]  /*1630*/  LOP3.LUT R0, R0, 0xc0, RZ, 0xc0, !PT ;  /* 0x000000c000007812 */ /* 0x000fe200078ec0ff */
[----:B------:R-:W-:Y:S01]  /*1640*/  IMAD.IADD R11, R8, 0x1, -R2 ;  /* 0x00000001080b7824 */ /* 0x000fe200078e0a02 */
[----:B------:R-:W-:Y:S01]  /*1650*/  LOP3.LUT R4, R6, 0x3fffffe, RZ, 0xc0, !PT ;  /* 0x03fffffe06047812 */ /* 0x000fe200078ec0ff */
[----:B------:R-:W-:Y:S01]  /*1660*/  IMAD.SHL.U32 R2, R13, 0x20, RZ ;  /* 0x000000200d027824 */ /* 0x000fe200078e00ff */
[----:B------:R-:W-:Y:S01]  /*1670*/  LOP3.LUT R5, R0, 0x8, R16, 0xf8, !PT ;  /* 0x0000000800057812 */ /* 0x000fe200078ef810 */
[----:B------:R-:W-:Y:S01]  /*1680*/  STL [R1+0x94], R22 ;  /* 0x0000941601007387 */ /* 0x000fe20000100800 */
[----:B------:R-:W-:Y:S01]  /*1690*/  SHF.R.U32.HI R3, RZ, 0x3, R0 ;  /* 0x00000003ff037819 */ /* 0x000fe20000011600 */
[----:B------:R-:W-:Y:S01]  /*16a0*/  IMAD.SHL.U32 R0, R9, 0x200, RZ ;  /* 0x0000020009007824 */ /* 0x000fe200078e00ff */
[----:B------:R-:W-:Y:S01]  /*16b0*/  LOP3.LUT R2, R2, 0xffffff00, RZ, 0xc0, !PT ;  /* 0xffffff0002027812 */ /* 0x000fe200078ec0ff */
[----:B------:R-:W-:Y:S01]  /*16c0*/  IMAD.IADD R7, R7, 0x1, -R4 ;  /* 0x0000000107077824 */ /* 0x000fe200078e0a04 */
[----:B------:R-:W-:Y:S01]  /*16d0*/  LOP3.LUT R5, R5, R3, RZ, 0x3c, !PT ;  /* 0x0000000305057212 */ /* 0x000fe200078e3cff */
[----:B------:R-:W-:Y:S01]  /*16e0*/  STL [R1+0x7c], R20 ;  /* 0x00007c1401007387 */ /* 0x000fe20000100800 */
[----:B------:R-:W-:Y:S01]  /*16f0*/  LOP3.LUT R3, R15, 0xfffffffe, RZ, 0xc0, !PT ;  /* 0xfffffffe0f037812 */ /* 0x000fe200078ec0ff */
[----:B------:R-:W-:Y:S01]  /*1700*/  IMAD.IADD R4, R2, 0x1, R0 ;  /* 0x0000000102047824 */ /* 0x000fe200078e0200 */
[----:B------:R-:W-:Y:S01]  /*1710*/  SHF.R.S32.HI R6, RZ, 0x1, R6 ;  /* 0x00000001ff067819 */ /* 0x000fe20000011406 */
[----:B------:R-:W-:Y:S01]  /*1720*/  IMAD R16, R12, 0x20, R2 ;  /* 0x000000200c107824 */ /* 0x000fe200078e0202 */
[----:B------:R-:W-:Y:S01]  /*1730*/  LOP3.LUT P4, RZ, R11, 0x2, RZ, 0xc0, !PT ;  /* 0x000000020bff7812 */ /* 0x000fe2000788c0ff */
[----:B------:R-:W-:Y:S01]  /*1740*/  IMAD.IADD R29, R24, 0x1, -R3 ;  /* 0x00000001181d7824 */ /* 0x000fe200078e0a03 */
[----:B------:R-:W-:Y:S01]  /*1750*/  LOP3.LUT R2, R6, 0x1, RZ, 0xc0, !PT ;  /* 0x0000000106027812 */ /* 0x000fe200078ec0ff */
[----:B------:R-:W-:Y:S01]  /*1760*/  IMAD R15, R12, 0x20, R4 ;  /* 0x000000200c0f7824 */ /* 0x000fe200078e0204 */
[----:B------:R-:W-:Y:S01]  /*1770*/  LEA.HI R3, R10, R23, RZ, 0x2 ;  /* 0x000000170a037211 */ /* 0x000fe200078f10ff */
[----:B------:R-:W-:Y:S01]  /*1780*/  IMAD.SHL.U32 R162, R29, 0x4, RZ ;  /* 0x000000041da27824 */ /* 0x000fe200078e00ff */
[----:B------:R-:W-:Y:S01]  /*1790*/  ISETP.NE.U32.AND P1, PT, R2, 0x1, PT ;  /* 0x000000010200780c */ /* 0x000fe20003f25070 */
[----:B------:R-:W-:Y:S01]  /*17a0*/  IMAD R0, R25, 0x2, R0 ;  /* 0x0000000219007824 */ /* 0x000fe200078e0200 */
[----:B------:R-:W-:Y:S01]  /*17b0*/  LOP3.LUT R2, R3, 0xfffffffc, RZ, 0xc0, !PT ;  /* 0xfffffffc03027812 */ /* 0x000fe200078ec0ff */
[----:B------:R-:W-:Y:S01]  /*17c0*/  IMAD.SHL.U32 R124, R29, 0x8, RZ ;  /* 0x000000081d7c7824 */ /* 0x000fe200078e00ff */
[----:B------:R-:W-:Y:S01]  /*17d0*/  IADD3 R164, R162, 0x10, RZ ;  /* 0x00000010a2a47810 */ /* 0x000fe20007ffe0ff */
[----:B------:R-:W-:Y:S01]  /*17e0*/  IMAD R7, R7, 0x20, R0 ;  /* 0x0000002007077824 */ /* 0x000fe200078e0200 */
[----:B------:R-:W-:Y:S01]  /*17f0*/  SHF.R.S32.HI R3, RZ, 0x1, R14 ;  /* 0x00000001ff037819 */ /* 0x000fe2000001140e */
[----:B------:R-:W-:Y:S01]  /*1800*/  IMAD.IADD R2, R23, 0x1, -R2 ;  /* 0x0000000117027824 */ /* 0x000fe200078e0a02 */
[----:B------:R-:W-:Y:S01]  /*1810*/  LOP3.LUT P0, RZ, R6, 0x2, RZ, 0xc0, !PT ;  /* 0x0000000206ff7812 */ /* 0x000fe2000780c0ff */
[C---:B------:R-:W-:Y:S01]  /*1820*/  IMAD.IADD R160, R162.reuse, 0x1, R164 ;  /* 0x00000001a2a07824 */ /* 0x040fe200078e02a4 */
[----:B------:R-:W-:Y:S01]  /*1830*/  IADD3 R161, R162, 0x20, RZ ;  /* 0x00000020a2a17810 */ /* 0x000fe20007ffe0ff */
[----:B------:R-:W-:Y:S01]  /*1840*/  IMAD.SHL.U32 R4, R3, 0x40, RZ ;  /* 0x0000004003047824 */ /* 0x000fe200078e00ff */
[C---:B------:R-:W-:Y:S01]  /*1850*/  LOP3.LUT P2, RZ, R2.reuse, 0x2, RZ, 0xc0, !PT ;  /* 0x0000000202ff7812 */ /* 0x040fe2000784c0ff */
[----:B------:R-:W-:Y:S01]  /*1860*/  IMAD.SHL.U32 R3, R2, 0x40, RZ ;  /* 0x0000004002037824 */ /* 0x000fe200078e00ff */
[----:B------:R-:W-:Y:S01]  /*1870*/  SHF.R.S32.HI R2, RZ, 0x1f, R160 ;  /* 0x0000001fff027819 */ /* 0x000fe200000114a0 */
[----:B------:R-:W-:Y:S01]  /*1880*/  IMAD R0, R17, 0x8, R19 ;  /* 0x0000000811007824 */ /* 0x000fe200078e0213 */
[----:B------:R-:W-:Y:S01]  /*1890*/  LOP3.LUT R27, R4, 0xc0, RZ, 0xc0, !PT ;  /* 0x000000c0041b7812 */ /* 0x000fe200078ec0ff */
[----:B------:R-:W-:Y:S01]  /*18a0*/  IMAD.SHL.U32 R6, R6, 0x40, RZ ;  /* 0x0000004006067824 */ /* 0x000fe200078e00ff */
[-C--:B------:R-:W-:Y:S01]  /*18b0*/  LEA.HI R8, R2, R160.reuse, RZ, 0x3 ;  /* 0x000000a002087211 */ /* 0x080fe200078f18ff */
[----:B------:R-:W-:Y:S01]  /*18c0*/  IMAD.U32 R0, R0, 0x20, R5 ;  /* 0x0000002000007824 */ /* 0x000fe200078e0005 */
[----:B------:R-:W-:Y:S01]  /*18d0*/  LEA.HI R2, R2, R160, RZ, 0x5 ;  /* 0x000000a002027211 */ /* 0x000fe200078f28ff */
[----:B------:R-:W-:Y:S01]  /*18e0*/  IMAD.IADD R127, R162, 0x1, R161 ;  /* 0x00000001a27f7824 */ /* 0x000fe200078e02a1 */
[----:B------:R-:W-:Y:S01]  /*18f0*/  LOP3.LUT R25, R3, 0xc0, RZ, 0xc0, !PT ;  /* 0x000000c003197812 */ /* 0x000fe200078ec0ff */
[----:B------:R-:W-:Y:S01]  /*1900*/  STL [R1+0x8c], R27 ;  /* 0x00008c1b01007387 */ /* 0x000fe20000100800 */
[----:B------:R-:W-:Y:S01]  /*1910*/  SHF.R.U32.HI R24, RZ, 0x3, R27 ;  /* 0x00000003ff187819 */ /* 0x000fe2000001161b */
[----:B------:R-:W-:Y:S01]  /*1920*/  IMAD.SHL.U32 R2, R2, 0x80, RZ ;  /* 0x0000008002027824 */ /* 0x000fe200078e00ff */
[----:B------:R-:W-:Y:S01]  /*1930*/  SHF.R.U32.HI R23, RZ, 0x3, R25 ;  /* 0x00000003ff177819 */ /* 0x000fe20000011619 */
[----:B------:R-:W-:Y:S01]  /*1940*/  STL [R1+0x74], R25 ;  /* 0x0000741901007387 */ /* 0x000fe20000100800 */
[----:B------:R-:W-:-:S02]  /*1950*/  LOP3.LUT R3, R25, 0x18, R8, 0xf8, !PT ;  /* 0x0000001819037812 */ /* 0x000fc400078ef808 */
[----:B------:R-:W-:Y:S01]  /*1960*/  LOP3.LUT R5, R27, 0x18, R8, 0xf8, !PT ;  /* 0x000000181b057812 */ /* 0x000fe200078ef808 */
[----:B------:R-:W-:Y:S01]  /*1970*/  STL [R1+0x90], R24 ;  /* 0x0000901801007387 */ /* 0x000fe20000100800 */
[----:B------:R-:W-:Y:S02]  /*1980*/  LOP3.LUT R6, R6, 0xc0, RZ, 0xc0, !PT ;  /* 0x000000c006067812 */ /* 0x000fe400078ec0ff */
[----:B------:R-:W-:Y:S01]  /*1990*/  LOP3.LUT R4, R3, R23, RZ, 0x3c, !PT ;  /* 0x0000001703047212 */ /* 0x000fe200078e3cff */
[----:B------:R-:W-:Y:S01]  /*19a0*/  STL [R1+0x78], R23 ;  /* 0x0000781701007387 */ /* 0x000fe20000100800 */
[----:B------:R-:W-:Y:S02]  /*19b0*/  LOP3.LUT R2, R2, 0xfffff000, RZ, 0xc0, !PT ;  /* 0xfffff00002027812 */ /* 0x000fe400078ec0ff */
[----:B------:R-:W-:Y:S02]  /*19c0*/  LOP3.LUT R3, R5, R24, RZ, 0x3c, !PT ;  /* 0x0000001805037212 */ /* 0x000fe400078e3cff */
[----:B------:R-:W-:-:S02]  /*19d0*/  LEA.HI R5, R6, R6, RZ, 0x1d ;  /* 0x0000000606057211 */ /* 0x000fc400078fe8ff */
[----:B------:R-:W-:Y:S02]  /*19e0*/  IADD3 R13, R4, R2, R20 ;  /* 0x00000002040d7210 */ /* 0x000fe40007ffe014 */
[----:B------:R-:W-:Y:S01]  /*19f0*/  IADD3 R12, R3, R22, R2 ;  /* 0x00000016030c7210 */ /* 0x000fe20007ffe002 */
[----:B------:R-:W-:Y:S01]  /*1a00*/  IMAD.IADD R10, R5, 0x1, R7 ;  /* 0x00000001050a7824 */ /* 0x000fe200078e0207 */
[----:B------:R-:W-:Y:S01]  /*1a10*/  SHF.R.S32.HI R2, RZ, 0x1f, R127 ;  /* 0x0000001fff027819 */ /* 0x000fe2000001147f */
[----:B------:R-:W-:Y:S01]  /*1a20*/  IMAD.SHL.U32 R3, R11, 0x40, RZ ;  /* 0x000000400b037824 */ /* 0x000fe200078e00ff */
[----:B------:R-:W-:Y:S01]  /*1a30*/  LEA R165, R0, 0x3c80, 0x1 ;  /* 0x00003c8000a57811 */ /* 0x000fe200078e08ff */
[----:B------:R-:W-:Y:S01]  /*1a40*/  IMAD.SHL.U32 R7, R17, 0x8, RZ ;  /* 0x0000000811077824 */ /* 0x000fe200078e00ff */
[-C--:B------:R-:W-:Y:S01]  /*1a50*/  LEA.HI R5, R2, R127.reuse, RZ, 0x5 ;  /* 0x0000007f02057211 */ /* 0x080fe200078f28ff */
[----:B------:R-:W-:Y:S01]  /*1a60*/  IMAD.SHL.U32 R19, R10, 0x2, RZ ;  /* 0x000000020a137824 */ /* 0x000fe200078e00ff */
[----:B------:R-:W-:Y:S01]  /*1a70*/  LEA.HI R4, R2, R127, RZ, 0x3 ;  /* 0x0000007f02047211 */ /* 0x000fe200078f18ff */
[----:B------:R-:W-:Y:S01]  /*1a80*/  IMAD.MOV.U32 R11, RZ, RZ, 0x20 ;  /* 0x00000020ff0b7424 */ /* 0x000fe200078e00ff */
[----:B------:R-:W-:Y:S01]  /*1a90*/  LOP3.LUT R2, R3, 0xc0, RZ, 0xc0, !PT ;  /* 0x000000c003027812 */ /* 0x000fe200078ec0ff */
[----:B------:R-:W-:Y:S01]  /*1aa0*/  IMAD.SHL.U32 R3, R5, 0x80, RZ ;  /* 0x0000008005037824 */ /* 0x000fe200078e00ff */
[----:B------:R-:W-:Y:S01]  /*1ab0*/  LOP3.LUT R6, R25, 0x18, R4, 0xf8, !PT ;  /* 0x0000001819067812 */ /* 0x000fe200078ef804 */
[----:B------:R-:W-:Y:S01]  /*1ac0*/  STL [R1+0x58], R19 ;  /* 0x0000581301007387 */ /* 0x000fe20000100800 */
[----:B------:R-:W-:-:S02]  /*1ad0*/  LOP3.LUT R7, R2, 0x8, R7, 0xf8, !PT ;  /* 0x0000000802077812 */ /* 0x000fc400078ef807 */
[----:B------:R-:W-:Y:S02]  /*1ae0*/  SHF.R.U32.HI R5, RZ, 0x3, R2 ;  /* 0x00000003ff057819 */ /* 0x000fe40000011602 */
[----:B------:R-:W-:Y:S02]  /*1af0*/  LOP3.LUT R2, R3, 0xfffff000, RZ, 0xc0, !PT ;  /* 0xfffff00003027812 */ /* 0x000fe400078ec0ff */
[----:B------:R-:W-:Y:S02]  /*1b00*/  LOP3.LUT R6, R6, R23, RZ, 0x3c, !PT ;  /* 0x0000001706067212 */ /* 0x000fe400078e3cff */
[----:B------:R-:W-:Y:S02]  /*1b10*/  LOP3.LUT R9, R27, 0x18, R4, 0xf8, !PT ;  /* 0x000000181b097812 */ /* 0x000fe400078ef804 */
[----:B------:R-:W-:Y:S02]  /*1b20*/  LOP3.LUT R3, R7, R5, RZ, 0x3c, !PT ;  /* 0x0000000507037212 */ /* 0x000fe400078e3cff */
[----:B------:R-:W-:-:S02]  /*1b30*/  IADD3 R10, R6, R2, R20 ;  /* 0x00000002060a7210 */ /* 0x000fc40007ffe014 */
[----:B------:R-:W-:Y:S02]  /*1b40*/  LOP3.LUT R5, R9, R24, RZ, 0x3c, !PT ;  /* 0x0000001809057212 */ /* 0x000fe400078e3cff */
[C---:B------:R-:W-:Y:S02]  /*1b50*/  IADD3 R6, R19.reuse, 0x80, RZ ;  /* 0x0000008013067810 */ /* 0x040fe40007ffe0ff */
[----:B------:R-:W-:Y:S02]  /*1b60*/  IADD3 R14, R19, 0x70, RZ ;  /* 0x00000070130e7810 */ /* 0x000fe40007ffe0ff */
[----:B------:R-:W-:Y:S01]  /*1b70*/  IADD3 R9, R5, R22, R2 ;  /* 0x0000001605097210 */ /* 0x000fe20007ffe002 */
[C---:B------:R-:W-:Y:S01]  /*1b80*/  IMAD.IADD R2, R3.reuse, 0x1, R15 ;  /* 0x0000000103027824 */ /* 0x040fe200078e020f */
[----:B------:R-:W-:Y:S01]  /*1b90*/  @P1 IADD3 R14, R6, 0x10, RZ ;  /* 0x00000010060e1810 */ /* 0x000fe20007ffe0ff */
[----:B------:R-:W-:Y:S01]  /*1ba0*/  IMAD.IADD R3, R3, 0x1, R16 ;  /* 0x0000000103037824 */ /* 0x000fe200078e0210 */
[----:B------:R-:W-:Y:S01]  /*1bb0*/  IADD3 R7, R30, 0x20, RZ ;  /* 0x000000201e077810 */ /* 0x000fe20007ffe0ff */
[----:B------:R-:W-:Y:S01]  /*1bc0*/  IMAD.IADD R16, R26, 0x1, R21 ;  /* 0x000000011a107824 */ /* 0x000fe200078e0215 */
[----:B------:R-:W-:Y:S01]  /*1bd0*/  LOP3.LUT R5, R18, 0x7ffffffc, RZ, 0xc0, !PT ;  /* 0x7ffffffc12057812 */ /* 0x000fe200078ec0ff */
[----:B------:R-:W-:Y:S01]  /*1be0*/  STL [R1+0x5c], R14 ;  /* 0x00005c0e01007387 */ /* 0x000fe20000100800 */
[----:B------:R-:W-:-:S02]  /*1bf0*/  IADD3 R6, R30, 0x40, RZ ;  /* 0x000000401e067810 */ /* 0x000fc40007ffe0ff */
[----:B------:R-:W-:Y:S01]  /*1c00*/  SHF.R.S32.HI R15, RZ, 0x1f, R7 ;  /* 0x0000001fff0f7819 */ /* 0x000fe20000011407 */
[----:B------:R-:W-:Y:S01]  /*1c10*/  IMAD.IADD R5, R28, 0x1, -R5 ;  /* 0x000000011c057824 */ /* 0x000fe200078e0a05 */
[----:B------:R1:W-:Y:S01]  /*1c20*/  STL [R1+0x48], R7 ;  /* 0x0000480701007387 */ /* 0x0003e20000100800 */
[----:B------:R-:W-:Y:S02]  /*1c30*/  LEA R0, R13, 0x6080, 0x1 ;  /* 0x000060800d007811 */ /* 0x000fe400078e08ff */
[----:B------:R-:W-:Y:S01]  /*1c40*/  LEA R9, R9, 0x6080, 0x1 ;  /* 0x0000608009097811 */ /* 0x000fe200078e08ff */
[----:B------:R-:W-:Y:S01]  /*1c50*/  STL.64 [R1+0x30], R30 ;  /* 0x0000301e01007387 */ /* 0x000fe20000100a00 */
[----:B------:R-:W-:Y:S02]  /*1c60*/  IADD3 R194, R165, 0x20, RZ ;  /* 0x00000020a5c27810 */ /* 0x000fe40007ffe0ff */
[----:B------:R-:W-:Y:S01]  /*1c70*/  LEA R192, R2, 0x6080, 0x1 ;  /* 0x0000608002c07811 */ /* 0x000fe200078e08ff */
[----:B------:R2:W-:Y:S01]  /*1c80*/  STL [R1+0x4c], R6 ;  /* 0x00004c0601007387 */ /* 0x0005e20000100800 */
[----:B------:R-:W-:-:S02]  /*1c90*/  LEA R166, R3, 0x1880, 0x1 ;  /* 0x0000188003a67811 */ /* 0x000fc400078e08ff */
[----:B------:R-:W-:Y:S01]  /*1ca0*/  @P3 IADD3 R194, R165, -0x20, RZ ;  /* 0xffffffe0a5c23810 */ /* 0x000fe20007ffe0ff */
[----:B------:R3:W-:Y:S03]  /*1cb0*/  STL [R1+0x70], R15 ;  /* 0x0000700f01007387 */ /* 0x0007e60000100800 */
[C---:B------:R-:W-:Y:S02]  /*1cc0*/  IADD3 R202, R194.reuse, 0x400, RZ ;  /* 0x00000400c2ca7810 */ /* 0x040fe40007ffe0ff */
[C---:B------:R-:W-:Y:S02]  /*1cd0*/  IADD3 R201, R194.reuse, 0x800, RZ ;  /* 0x00000800c2c97810 */ /* 0x040fe40007ffe0ff */
[C---:B------:R-:W-:Y:S02]  /*1ce0*/  IADD3 R200, R194.reuse, 0xc00, RZ ;  /* 0x00000c00c2c87810 */ /* 0x040fe40007ffe0ff */
[----:B------:R-:W-:-:S02]  /*1cf0*/  IADD3 R199, R194, 0x1000, RZ ;  /* 0x00001000c2c77810 */ /* 0x000fc40007ffe0ff */
[C---:B------:R-:W-:Y:S02]  /*1d00*/  IADD3 R198, R194.reuse, 0x1400, RZ ;  /* 0x00001400c2c67810 */ /* 0x040fe40007ffe0ff */
[----:B-1----:R-:W-:Y:S02]  /*1d10*/  SHF.R.S32.HI R7, RZ, 0x1f, R6 ;  /* 0x0000001fff077819 */ /* 0x002fe40000011406 */
[C---:B------:R-:W-:Y:S02]  /*1d20*/  IADD3 R197, R194.reuse, 0x1800, RZ ;  /* 0x00001800c2c57810 */ /* 0x040fe40007ffe0ff */
[C---:B------:R-:W-:Y:S01]  /*1d30*/  IADD3 R196, R194.reuse, 0x1c00, RZ ;  /* 0x00001c00c2c47810 */ /* 0x040fe20007ffe0ff */
[----:B------:R1:W-:Y:S01]  /*1d40*/  STL [R1+0x6c], R7 ;  /* 0x00006c0701007387 */ /* 0x0003e20000100800 */
[----:B------:R-:W-:Y:S02]  /*1d50*/  IADD3 R195, R194, 0x2000, RZ ;  /* 0x00002000c2c37810 */ /* 0x000fe40007ffe0ff */
[----:B--2---:R-:W-:Y:S01]  /*1d60*/  LOP3.LUT R6, R27, 0x18, R124, 0xf8, !PT ;  /* 0x000000181b067812 */ /* 0x004fe200078ef87c */
[----:B------:R-:W-:Y:S01]  /*1d70*/  STL [R1+0x50], R16 ;  /* 0x0000501001007387 */ /* 0x000fe20000100800 */
[----:B---3--:R-:W-:Y:S01]  /*1d80*/  IMAD.SHL.U32 R15, R5, 0x2, RZ ;  /* 0x00000002050f7824 */ /* 0x008fe200078e00ff */
[----:B------:R-:W-:-:S02]  /*1d90*/  SHF.R.S32.HI R5, RZ, 0x3, R8 ;  /* 0x00000003ff057819 */ /* 0x000fc40000011408 */
[C---:B------:R-:W-:Y:S02]  /*1da0*/  LOP3.LUT R8, R25.reuse, 0x18, R124, 0xf8, !PT ;  /* 0x0000001819087812 */ /* 0x040fe400078ef87c */
[----:B------:R2:W-:Y:S02]  /*1db0*/  STL [R1+0x10], R15 ;  /* 0x0000100f01007387 */ /* 0x0005e40000100800 */
[----:B------:R-:W-:Y:S02]  /*1dc0*/  LOP3.LUT R8, R8, R23, RZ, 0x3c, !PT ;  /* 0x0000001708087212 */ /* 0x000fe400078e3cff */
[----:B------:R3:W-:Y:S03]  /*1dd0*/  STL [R1+0x84], R5 ;  /* 0x0000840501007387 */ /* 0x0007e60000100800 */
[----:B------:R-:W-:Y:S01]  /*1de0*/  IMAD.IADD R8, R20, 0x1, R8 ;  /* 0x0000000114087824 */ /* 0x000fe200078e0208 */
[----:B-1----:R-:W-:-:S02]  /*1df0*/  LOP3.LUT R7, R25, 0x8, R124, 0xf8, !PT ;  /* 0x0000000819077812 */ /* 0x002fc400078ef87c */
[----:B--2---:R-:W-:Y:S02]  /*1e00*/  IADD3 R15, R15, 0x58, RZ ;  /* 0x000000580f0f7810 */ /* 0x004fe40007ffe0ff */
[----:B---3--:R-:W-:Y:S02]  /*1e10*/  LOP3.LUT R5, R6, R24, RZ, 0x3c, !PT ;  /* 0x0000001806057212 */ /* 0x008fe400078e3cff */
[----:B------:R-:W-:Y:S02]  /*1e20*/  SHF.R.S32.HI R6, RZ, 0x3, R4 ;  /* 0x00000003ff067819 */ /* 0x000fe40000011404 */
[----:B------:R-:W-:Y:S01]  /*1e30*/  LOP3.LUT R4, R7, R23, RZ, 0x3c, !PT ;  /* 0x0000001707047212 */ /* 0x000fe200078e3cff */
[----:B------:R-:W-:Y:S01]  /*1e40*/  IMAD.IADD R5, R22, 0x1, R5 ;  /* 0x0000000116057824 */ /* 0x000fe200078e0205 */
[C---:B------:R-:W-:Y:S01]  /*1e50*/  SEL R7, R11.reuse, 0xffffffe0, !P0 ;  /* 0xffffffe00b077807 */ /* 0x040fe20004000000 */
[----:B------:R1:W-:Y:S04]  /*1e60*/  STL [R1+0x80], R6 ;  /* 0x0000800601007387 */ /* 0x0003e80000100800 */
[----:B------:R-:W-:Y:S01]  /*1e70*/  STL [R1+0x60], R15 ;  /* 0x0000600f01007387 */ /* 0x000fe20000100800 */
[----:B-1----:R-:W-:Y:S01]  /*1e80*/  IMAD.IADD R6, R20, 0x1, R4 ;  /* 0x0000000114067824 */ /* 0x002fe200078e0204 */
[----:B------:R-:W-:-:S02]  /*1e90*/  SEL R4, R11, 0xffffffe0, !P4 ;  /* 0xffffffe00b047807 */ /* 0x000fc40006000000 */
[----:B------:R-:W-:Y:S02]  /*1ea0*/  LEA R11, R5, 0x6080, 0x1 ;  /* 0x00006080050b7811 */ /* 0x000fe400078e08ff */
[----:B------:R-:W-:Y:S01]  /*1eb0*/  SHF.R.S32.HI R5, RZ, 0x1f, R15 ;  /* 0x0000001fff057819 */ /* 0x000fe2000001140f */
[----:B------:R-:W-:Y:S02]  /*1ec0*/  IMAD.IADD R193, R192, 0x1, R4 ;  /* 0x00000001c0c17824 */ /* 0x000fe400078e0204 */
[----:B------:R-:W-:Y:S01]  /*1ed0*/  STL [R1+0xac], R11 ;  /* 0x0000ac0b01007387 */ /* 0x000fe20000100800 */
[----:B------:R-:W-:-:S03]  /*1ee0*/  IMAD.IADD R167, R4, 0x1, R166 ;  /* 0x0000000104a77824 */ /* 0x000fc600078e02a6 */
[----:B------:R1:W-:Y:S04]  /*1ef0*/  STL [R1+0x88], R5 ;  /* 0x0000880501007387 */ /* 0x0003e80000100800 */
[----:B------:R2:W-:Y:S01]  /*1f00*/  STL [R1+0xa8], R0 ;  /* 0x0000a80001007387 */ /* 0x0005e20000100800 */
[----:B-1----:R-:W-:Y:S02]  /*1f10*/  LEA R5, R6, 0x1880, 0x1 ;  /* 0x0000188006057811 */ /* 0x002fe400078e08ff */
[----:B------:R-:W-:Y:S02]  /*1f20*/  LEA R6, R12, 0x6080, 0x1 ;  /* 0x000060800c067811 */ /* 0x000fe400078e08ff */
[----:B--2---:R-:W-:-:S03]  /*1f30*/  LEA R0, R10, 0x6080, 0x1 ;  /* 0x000060800a007811 */ /* 0x004fc600078e08ff */
[----:B------:R1:W-:Y:S04]  /*1f40*/  STL [R1+0xa4], R6 ;  /* 0x0000a40601007387 */ /* 0x0003e80000100800 */
[----:B------:R-:W-:Y:S04]  /*1f50*/  STL [R1+0x18], R5 ;  /* 0x0000180501007387 */ /* 0x000fe80000100800 */
[----:B------:R2:W-:Y:S04]  /*1f60*/  STL [R1+0xa0], R0 ;  /* 0x0000a00001007387 */ /* 0x0005e80000100800 */
[----:B------:R-:W-:Y:S01]  /*1f70*/  STL [R1+0x9c], R9 ;  /* 0x00009c0901007387 */ /* 0x000fe20000100800 */
[----:B-1----:R-:W-:-:S05]  /*1f80*/  LEA R6, R8, 0x6080, 0x1 ;  /* 0x0000608008067811 */ /* 0x002fca00078e08ff */
[----:B------:R-:W-:Y:S01]  /*1f90*/  STL [R1+0x98], R6 ;  /* 0x0000980601007387 */ /* 0x000fe20000100800 */
[C---:B--2---:R-:W-:Y:S02]  /*1fa0*/  IADD3 R0, R5.reuse, 0x20, RZ ;  /* 0x0000002005007810 */ /* 0x044fe40007ffe0ff */
[----:B------:R-:W-:-:S05]  /*1fb0*/  @P2 IADD3 R0, R5, -0x20, RZ ;  /* 0xffffffe005002810 */ /* 0x000fca0007ffe0ff */
[----:B------:R1:W-:Y:S02]  /*1fc0*/  STL [R1+0x1c], R0 ;  /* 0x00001c0001007387 */ /* 0x0003e40000100800 */
[----:B-1----:R-:W-:-:S05]  /*1fd0*/  IMAD.IADD R0, R19, 0x1, R7 ;  /* 0x0000000113007824 */ /* 0x002fca00078e0207 */
[----:B------:R1:W-:Y:S02]  /*1fe0*/  STL [R1+0x68], R0 ;  /* 0x0000680001007387 */ /* 0x0003e40000100800 */
[----:B-1----:R-:W-:-:S05]  /*1ff0*/  IMAD.IADD R0, R7, 0x1, R14 ;  /* 0x0000000107007824 */ /* 0x002fca00078e020e */
[----:B------:R1:W-:Y:S02]  /*2000*/  STL [R1+0x64], R0 ;  /* 0x0000640001007387 */ /* 0x0003e40000100800 */
.L_x_950:
[----:B------:R-:W2:Y:S01]  /*2010*/  LDL R17, [R1+0x44] ;  /* 0x0000440001117983 */ /* 0x000ea20000100800 */
[----:B------:R-:W-:Y:S02]  /*2020*/  ISETP.NE.U32.AND P0, PT, RZ, c[0x0][0x370], PT ;  /* 0x0000dc00ff007a0c */ /* 0x000fe40003f05070 */
[----:B------:R-:W-:Y:S01]  /*2030*/  ISETP.NE.U32.AND P1, PT, RZ, c[0x0][0x360], PT ;  /* 0x0000d800ff007a0c */ /* 0x000fe20003f25070 */
[----:B------:R-:W3:Y:S01]  /*2040*/  LDL R18, [R1+0x40] ;  /* 0x0000400001127983 */ /* 0x000ee20000100800 */
[----:B------:R-:W-:Y:S02]  /*2050*/  ISETP.NE.AND.EX P2, PT, RZ, c[0x0][0x374], PT, P0 ;  /* 0x0000dd00ff007a0c */ /* 0x000fe40003f45300 */
[----:B------:R-:W-:Y:S01]  /*2060*/  ISETP.NE.AND.EX P0, PT, RZ, c[0x0][0x364], PT, P1 ;  /* 0x0000d900ff007a0c */ /* 0x000fe20003f05310 */
[----:B------:R-:W-:Y:S01]  /*2070*/  IMAD.MOV.U32 R16, RZ, RZ, 0x4 ;  /* 0x00000004ff107424 */ /* 0x000fe200078e00ff */
[----:B------:R-:W-:Y:S02]  /*2080*/  ISETP.NE.U32.AND P3, PT, RZ, c[0x0][0x350], PT ;  /* 0x0000d400ff007a0c */ /* 0x000fe40003f65070 */
[----:B------:R-:W-:-:S02]  /*2090*/  ISETP.NE.U32.AND P1, PT, RZ, c[0x0][0x348], PT ;  /* 0x0000d200ff007a0c */ /* 0x000fc40003f25070 */
[----:B------:R-:W-:Y:S02]  /*20a0*/  ISETP.NE.U32.AND P4, PT, RZ, c[0x0][0x358], PT ;  /* 0x0000d600ff007a0c */ /* 0x000fe40003f85070 */
[----:B------:R-:W-:Y:S02]  /*20b0*/  ISETP.NE.AND.EX P5, PT, RZ, c[0x0][0x354], PT, P3 ;  /* 0x0000d500ff007a0c */ /* 0x000fe40003fa5330 */
[----:B------:R-:W-:Y:S02]  /*20c0*/  ISETP.NE.AND.EX P1, PT, RZ, c[0x0][0x34c], PT, P1 ;  /* 0x0000d300ff007a0c */ /* 0x000fe40003f25310 */
[----:B------:R-:W-:Y:S01]  /*20d0*/  ISETP.NE.AND.EX P3, PT, RZ, c[0x0][0x35c], PT, P4 ;  /* 0x0000d700ff007a0c */ /* 0x000fe20003f65340 */
[----:B------:R-:W-:Y:S01]  /*20e0*/  CS2R R146, SRZ ;  /* 0x0000000000927805 */ /* 0x000fe2000001ff00 */
[----:B------:R-:W-:Y:S02]  /*20f0*/  IMAD.MOV.U32 R137, RZ, RZ, RZ ;  /* 0x000000ffff897224 */ /* 0x000fe400078e00ff */
[----:B------:R-:W-:-:S02]  /*2100*/  IMAD.MOV.U32 R14, RZ, RZ, RZ ;  /* 0x000000ffff0e7224 */ /* 0x000fc400078e00ff */
[----:B--2---:R-:W-:-:S05]  /*2110*/  @P0 IMAD.WIDE R8, R17, R16, c[0x0][0x360] ;  /* 0x0000d80011080625 */ /* 0x004fca00078e0210 */
[----:B-1----:R-:W2:Y:S01]  /*2120*/  @P0 LDG.E R0, [R8.64] ;  /* 0x0000000608000981 */ /* 0x002ea2000c1e1900 */
[----:B------:R-:W-:-:S04]  /*2130*/  @P2 IMAD.WIDE R10, R17, R16, c[0x0][0x370] ;  /* 0x0000dc00110a2625 */ /* 0x000fc800078e0210 */
[CC--:B------:R-:W-:Y:S01]  /*2140*/  IMAD.WIDE R6, R17.reuse, R16.reuse, c[0x0][0x348] ;  /* 0x0000d20011067625 */ /* 0x0c0fe200078e0210 */
        /* <DEDUP_REMOVED lines=9> */
[----:B------:R-:W-:Y:S02]  /*21e0*/  P2R R15, PR, RZ, 0x20 ;  /* 0x00000020ff0f7803 */ /* 0x000fe40000000000 */
[----:B--2---:R1:W-:Y:S01]  /*21f0*/  @P0 STL [R1], R0 ;  /* 0x0000000001000387 */ /* 0x0043e20000100800 */
[----:B------:R-:W-:Y:S05]  /*2200*/  @P0 BRA `(.L_x_699) ;  /* 0x0000007000000947 */ /* 0x000fea0003800000 */
[----:B-1----:R-:W-:-:S05]  /*2210*/  MOV R0, c[0x0][0x168] ;  /* 0x00005a0000007a02 */ /* 0x002fca0000000f00 */
[----:B------:R1:W-:Y:S01]  /*2220*/  STL [R1], R0 ;  /* 0x0000000001007387 */ /* 0x0003e20000100800 */
[----:B------:R-:W-:Y:S05]  /*2230*/  @!P1 BRA `(.L_x_699) ;  /* 0x0000004000009947 */ /* 0x000fea0003800000 */
[----:B------:R-:W2:Y:S04]  /*2240*/  LDG.E R8, [R6.64] ;  /* 0x0000000606087981 */ /* 0x000ea8000c1e1900 */
[----:B-1----:R-:W2:Y:S02]  /*2250*/  LDG.E R0, [R6.64+0x4] ;  /* 0x0000040606007981 */ /* 0x002ea4000c1e1900 */
[----:B--2---:R-:W-:-:S05]  /*2260*/  IADD3 R0, -R8, R0, RZ ;  /* 0x0000000008007210 */ /* 0x004fca0007ffe1ff */
[----:B------:R1:W-:Y:S02]  /*2270*/  STL [R1], R0 ;  /* 0x0000000001007387 */ /* 0x0003e40000100800 */
.L_x_699:
[----:B------:R-:W-:-:S04]  /*2280*/  ISETP.NE.U32.AND P0, PT, RZ, c[0x0][0x368], PT ;  /* 0x0000da00ff007a0c */ /* 0x000fc80003f05070 */
[----:B------:R-:W-:-:S13]  /*2290*/  ISETP.NE.AND.EX P0, PT, RZ, c[0x0][0x36c], PT, P0 ;  /* 0x0000db00ff007a0c */ /* 0x000fda0003f05300 */
[----:B------:R-:W-:Y:S05]  /*22a0*/  @!P0 BRA `(.L_x_700) ;  /* 0x0000003000008947 */ /* 0x000fea0003800000 */
[----:B-1----:R-:W-:-:S05]  /*22b0*/  IMAD.WIDE R4, R17, R16, c[0x0][0x368] ;  /* 0x0000da0011047625 */ /* 0x002fca00078e0210 */
[----:B------:R1:W5:Y:S01]  /*22c0*/  LDG.E R13, [R4.64] ;  /* 0x00000006040d7981 */ /* 0x000362000c1e1900 */
[----:B------:R-:W-:Y:S05]  /*22d0*/  BRA `(.L_x_701) ;  /* 0x0000005000007947 */ /* 0x000fea0003800000 */
.L_x_700:
[----:B------:R-:W-:Y:S01]  /*22e0*/  MOV R13, c[0x0][0x1d0] ;  /* 0x00007400000d7a02 */ /* 0x000fe20000000f00 */
[----:B------:R-:W-:Y:S05]  /*22f0*/  @!P5 BRA `(.L_x_701) ;  /* 0x000000300000d947 */ /* 0x000fea0003800000 */
[----:B-1----:R-:W2:Y:S04]  /*2300*/  LDG.E R6, [R4.64] ;  /* 0x0000000604067981 */ /* 0x002ea8000c1e1900 */
[----:B------:R-:W2:Y:S02]  /*2310*/  LDG.E R0, [R4.64+0x4] ;  /* 0x0000040604007981 */ /* 0x000ea4000c1e1900 */
[----:B--2---:R-:W-:Y:S02]  /*2320*/  IADD3 R13, -R6, R0, RZ ;  /* 0x00000000060d7210 */ /* 0x004fe40007ffe1ff */
.L_x_701:
[----:B-1----:R-:W2:Y:S04]  /*2330*/  LDL R0, [R1] ;  /* 0x0000000001007983 */ /* 0x002ea80000100800 */
[----:B------:R1:W3:Y:S04]  /*2340*/  @P3 LDG.E R5, [R2.64] ;  /* 0x0000000602053981 */ /* 0x0002e8000c1e1900 */
[----:B------:R1:W3:Y:S04]  /*2350*/  @P3 LDG.E R4, [R2.64+0x4] ;  /* 0x0000040602043981 */ /* 0x0002e8000c1e1900 */
[----:B------:R-:W4:Y:S01]  /*2360*/  LDL.LU R6, [R1+0x3c] ;  /* 0x00003c0001067983 */ /* 0x000f220000300800 */
[----:B------:R-:W-:-:S04]  /*2370*/  ISETP.NE.U32.AND P0, PT, RZ, c[0x0][0x378], PT ;  /* 0x0000de00ff007a0c */ /* 0x000fc80003f05070 */
[----:B------:R-:W-:Y:S01]  /*2380*/  ISETP.NE.AND.EX P0, PT, RZ, c[0x0][0x37c], PT, P0 ;  /* 0x0000df00ff007a0c */ /* 0x000fe20003f05300 */
[----:B------:R-:W-:Y:S02]  /*2390*/  IMAD.MOV.U32 R8, RZ, RZ, c[0x0][0x2c4] ;  /* 0x0000b100ff087624 */ /* 0x000fe400078e00ff */
[----:B-----5:R-:W-:Y:S02]  /*23a0*/  IMAD.IADD R12, R13, 0x1, -R147 ;  /* 0x000000010d0c7824 */ /* 0x020fe400078e0a93 */
[----:B------:R-:W-:Y:S01]  /*23b0*/  IMAD.MOV.U32 R136, RZ, RZ, R13 ;  /* 0x000000ffff887224 */ /* 0x000fe200078e000d */
[----:B------:R-:W-:-:S07]  /*23c0*/  ISETP.NE.AND P2, PT, R8, 0x1, PT ;  /* 0x000000010800780c */ /* 0x000fce0003f45270 */
[----:B-1----:R-:W-:-:S05]  /*23d0*/  @P0 IMAD.WIDE R2, R17, R16, c[0x0][0x378] ;  /* 0x0000de0011020625 */ /* 0x002fca00078e0210 */
[----:B------:R1:W5:Y:S01]  /*23e0*/  @P0 LDG.E R136, [R2.64] ;  /* 0x0000000602880981 */ /* 0x000362000c1e1900 */
[----:B------:R-:W-:-:S04]  /*23f0*/  LOP3.LUT R203, R203, 0xfffff7ff, RZ, 0xc0, !PT ;  /* 0xfffff7ffcbcb7812 */ /* 0x000fc800078ec0ff */
[----:B------:R-:W-:-:S04]  /*2400*/  @P2 LOP3.LUT R203, R203, 0x800, RZ, 0xfc, !PT ;  /* 0x00000800cbcb2812 */ /* 0x000fc800078efcff */
[----:B------:R-:W-:Y:S01]  /*2410*/  LOP3.LUT R203, R203, 0xfffffbff, RZ, 0xc0, !PT ;  /* 0xfffffbffcbcb7812 */ /* 0x000fe200078ec0ff */
[----:B--2---:R-:W-:Y:S02]  /*2420*/  IMAD.MOV.U32 R7, RZ, RZ, R0 ;  /* 0x000000ffff077224 */ /* 0x004fe400078e0000 */
[----:B------:R-:W-:Y:S02]  /*2430*/  IMAD.MOV.U32 R0, RZ, RZ, c[0x0][0x228] ;  /* 0x00008a00ff007624 */ /* 0x000fe400078e00ff */
[----:B---3--:R-:W-:Y:S02]  /*2440*/  @P3 IMAD.IADD R0, R4, 0x1, -R5 ;  /* 0x0000000104003824 */ /* 0x008fe400078e0a05 */
[----:B----4-:R-:W-:Y:S02]  /*2450*/  IMAD.SHL.U32 R8, R6, 0x80, RZ ;  /* 0x0000008006087824 */ /* 0x010fe400078e00ff */
[----:B------:R-:W-:Y:S02]  /*2460*/  IMAD.IADD R6, R12, 0x1, R0 ;  /* 0x000000010c067824 */ /* 0x000fe400078e0200 */
[----:B------:R-:W-:Y:S01]  /*2470*/  IMAD.MOV.U32 R5, RZ, RZ, c[0x0][0x32c] ;  /* 0x0000cb00ff057624 */ /* 0x000fe200078e00ff */
[----:B------:R2:W-:Y:S01]  /*2480*/  STL [R1+0x2c], R8 ;  /* 0x00002c0801007387 */ /* 0x0005e20000100800 */
[----:B-1----:R-:W-:-:S03]  /*2490*/  IADD3 R2, R8, 0x7f, RZ ;  /* 0x0000007f08027810 */ /* 0x002fc60007ffe0ff */
[----:B------:R2:W-:Y:S01]  /*24a0*/  STL [R1+0x4], R6 ;  /* 0x0000040601007387 */ /* 0x0005e20000100800 */
[----:B------:R-:W-:Y:S01]  /*24b0*/  IADD3 R3, R6, 0x2f, RZ ;  /* 0x0000002f06037810 */ /* 0x000fe20007ffe0ff */
[----:B------:R-:W-:Y:S01]  /*24c0*/  @P2 IMAD.HI.U32 R4, R2, c[0x0][0x2c8], RZ ;  /* 0x0000b20002042a27 */ /* 0x000fe200078e00ff */
[----:B------:R-:W-:Y:S02]  /*24d0*/  ISETP.GE.AND P1, PT, R5, 0x1, PT ;  /* 0x000000010500780c */ /* 0x000fe40003f26270 */
[----:B------:R-:W-:Y:S01]  /*24e0*/  IADD3 R151, R6, 0x1, -R7 ;  /* 0x0000000106977810 */ /* 0x000fe20007ffe807 */
[----:B------:R-:W-:Y:S01]  /*24f0*/  IMAD.HI R3, R3, 0x2aaaaaab, RZ ;  /* 0x2aaaaaab03037827 */ /* 0x000fe200078e02ff */
[----:B------:R-:W-:-:S04]  /*2500*/  @P2 SHF.R.U32.HI R2, RZ, c[0x0][0x2cc], R4 ;  /* 0x0000b300ff022a19 */ /* 0x000fc80000011604 */
[----:B------:R-:W-:Y:S01]  /*2510*/  SHF.R.U32.HI R4, RZ, 0x1f, R3 ;  /* 0x0000001fff047819 */ /* 0x000fe20000011603 */
[----:B------:R-:W-:-:S03]  /*2520*/  IMAD.IADD R2, R151, 0x1, R2 ;  /* 0x0000000197027824 */ /* 0x000fc600078e0202 */
[----:B------:R-:W-:Y:S02]  /*2530*/  LEA.HI.SX32 R152, R3, R4, 0x1d ;  /* 0x0000000403987211 */ /* 0x000fe400078feaff */
[----:B------:R-:W-:Y:S02]  /*2540*/  @P1 LOP3.LUT R203, R203, 0x400, RZ, 0xfc, !PT ;  /* 0x00000400cbcb1812 */ /* 0x000fe400078efcff */
        /* <DEDUP_REMOVED lines=12> */
.L_x_704:
[----:B------:R-:W-:-:S13]  /*2610*/  ISETP.NE.AND P0, PT, R5, 0x1, PT ;  /* 0x000000010500780c */ /* 0x000fda0003f05270 */
[----:B------:R-:W-:-:S05]  /*2620*/  @P0 IMAD.HI.U32 R2, R3, c[0x0][0x330], RZ ;  /* 0x0000cc0003020a27 */ /* 0x000fca00078e00ff */
[----:B------:R-:W-:Y:S02]  /*2630*/  @P0 SHF.R.U32.HI R3, RZ, c[0x0][0x334], R2 ;  /* 0x0000cd00ff030a19 */ /* 0x000fe40000011602 */
.L_x_705:
[----:B------:R-:W-:Y:S05]  /*2640*/  BSYNC B0 ;  /* 0x0000000000007941 */ /* 0x000fea0003800000 */
.L_x_703:
[----:B------:R-:W-:-:S05]  /*2650*/  IMAD R3, R3, R5, c[0x0][0x32c] ;  /* 0x0000cb0003037624 */ /* 0x000fca00078e0205 */
[----:B------:R-:W-:-:S04]  /*2660*/  IMNMX R4, R4, R3, PT ;  /* 0x0000000304047217 */ /* 0x000fc80003800200 */
.L_x_702:
[----:B------:R-:W-:Y:S01]  /*2670*/  IADD3 R4, R4, 0x2f, RZ ;  /* 0x0000002f04047810 */ /* 0x000fe20007ffe0ff */
[----:B------:R-:W-:-:S04]  /*2680*/  @P2 IMAD.HI.U32 R3, R8, c[0x0][0x2c8], RZ ;  /* 0x0000b20008032a27 */ /* 0x000fc800078e00ff */
[----:B------:R-:W-:-:S04]  /*2690*/  IMAD.HI R4, R4, 0x2aaaaaab, RZ ;  /* 0x2aaaaaab04047827 */ /* 0x000fc800078e02ff */
[----:B------:R-:W-:Y:S01]  /*26a0*/  IMAD.MOV.U32 R2, RZ, RZ, R8 ;  /* 0x000000ffff027224 */ /* 0x000fe200078e0008 */
[----:B------:R-:W-:Y:S01]  /*26b0*/  @P2 SHF.R.U32.HI R2, RZ, c[0x0][0x2cc], R3 ;  /* 0x0000b300ff022a19 */ /* 0x000fe20000011603 */
[----:B------:R-:W-:Y:S01]  /*26c0*/  IMAD.IADD R231, R6, 0x1, -R7 ;  /* 0x0000000106e77824 */ /* 0x000fe200078e0a07 */
[----:B------:R-:W-:-:S03]  /*26d0*/  SHF.R.U32.HI R3, RZ, 0x1f, R4 ;  /* 0x0000001fff037819 */ /* 0x000fc60000011604 */
[----:B------:R-:W-:Y:S01]  /*26e0*/  IMAD.IADD R2, R231, 0x1, R2 ;  /* 0x00000001e7027824 */ /* 0x000fe200078e0202 */
[----:B------:R-:W-:-:S04]  /*26f0*/  LEA.HI.SX32 R7, R4, R3, 0x1d ;  /* 0x0000000304077211 */ /* 0x000fc800078feaff */
[----:B------:R-:W-:Y:S02]  /*2700*/  IADD3 R3, R2, -c[0x0][0x324], RZ ;  /* 0x8000c90002037a10 */ /* 0x000fe40007ffe0ff */
        /* <DEDUP_REMOVED lines=11> */
.L_x_708:
[----:B------:R-:W-:-:S13]  /*27c0*/  ISETP.NE.AND P0, PT, R5, 0x1, PT ;  /* 0x000000010500780c */ /* 0x000fda0003f05270 */
[----:B------:R-:W-:-:S05]  /*27d0*/  @P0 IMAD.HI.U32 R4, R2, c[0x0][0x330], RZ ;  /* 0x0000cc0002040a27 */ /* 0x000fca00078e00ff */
[----:B------:R-:W-:Y:S02]  /*27e0*/  @P0 SHF.R.U32.HI R2, RZ, c[0x0][0x334], R4 ;  /* 0x0000cd00ff020a19 */ /* 0x000fe40000011604 */
.L_x_709:
[----:B------:R-:W-:Y:S05]  /*27f0*/  BSYNC B0 ;  /* 0x0000000000007941 */ /* 0x000fea0003800000 */
.L_x_707:
[----:B------:R-:W-:-:S05]  /*2800*/  IMAD R2, R2, c[0x0][0x32c], RZ ;  /* 0x0000cb0002027a24 */ /* 0x000fca00078e02ff */
[----:B------:R-:W-:-:S04]  /*2810*/  IMNMX R3, R3, R2, !PT ;  /* 0x0000000203037217 */ /* 0x000fc80007800200 */
.L_x_706:
[C---:B------:R-:W-:Y:S01]  /*2820*/  LOP3.LUT R4, R18.reuse, 0xff000000, RZ, 0xc0, !PT ;  /* 0xff00000012047812 */ /* 0x040fe200078ec0ff */
[----:B------:R-:W-:Y:S01]  /*2830*/  IMAD.HI R3, R3, 0x2aaaaaab, RZ ;  /* 0x2aaaaaab03037827 */ /* 0x000fe200078e02ff */
[----:B------:R-:W-:Y:S01]  /*2840*/  LOP3.LUT R5, R18, 0xff0000, RZ, 0xc0, !PT ;  /* 0x00ff000012057812 */ /* 0x000fe200078ec0ff */
[----:B------:R-:W-:Y:S01]  /*2850*/  BSSY B0, `(.L_x_710) ;  /* 0x000002c000007945 */ /* 0x000fe20003800000 */
[----:B------:R-:W-:Y:S02]  /*2860*/  SHF.R.U32.HI R4, RZ, 0x8, R4 ;  /* 0x00000008ff047819 */ /* 0x000fe40000011604 */
[----:B------:R-:W-:Y:S02]  /*2870*/  SHF.R.U32.HI R2, RZ, 0x1f, R3 ;  /* 0x0000001fff027819 */ /* 0x000fe40000011603 */
[----:B------:R-:W-:Y:S02]  /*2880*/  LEA.HI R5, R5, R4, RZ, 0x10 ;  /* 0x0000000405057211 */ /* 0x000fe400078f80ff */
[----:B------:R-:W-:Y:S01]  /*2890*/  LEA.HI.SX32 R3, R3, R2, 0x1d ;  /* 0x0000000203037211 */ /* 0x000fe200078feaff */
[----:B------:R-:W-:Y:S01]  /*28a0*/  IMAD.MOV.U32 R2, RZ, RZ, RZ ;  /* 0x000000ffff027224 */ /* 0x000fe200078e00ff */
[----:B--2---:R-:W-:-:S02]  /*28b0*/  SHF.R.U32.HI R8, RZ, 0x10, R5 ;  /* 0x00000010ff087819 */ /* 0x004fc40000011605 */
[----:B------:R-:W-:Y:S02]  /*28c0*/  LOP3.LUT R18, R5, 0xff, RZ, 0xc0, !PT ;  /* 0x000000ff05127812 */ /* 0x000fe400078ec0ff */
[----:B------:R-:W-:Y:S01]  /*28d0*/  IMNMX R6, RZ, R3, !PT ;  /* 0x00000003ff067217 */ /* 0x000fe20007800200 */
[----:B------:R1:W-:Y:S01]  /*28e0*/  STL [R1+0x3c], R8 ;  /* 0x00003c0801007387 */ /* 0x0003e20000100800 */
[C---:B------:R-:W-:Y:S02]  /*28f0*/  ISETP.NE.AND P1, PT, R8.reuse, RZ, PT ;  /* 0x000000ff0800720c */ /* 0x040fe40003f25270 */
[----:B------:R-:W-:Y:S01]  /*2900*/  ISETP.GT.AND P0, PT, R7, R6, PT ;  /* 0x000000060700720c */ /* 0x000fe20003f04270 */
[----:B------:R1:W-:Y:S01]  /*2910*/  STL [R1+0x40], R18 ;  /* 0x0000401201007387 */ /* 0x0003e20000100800 */
[----:B------:R-:W-:-:S11]  /*2920*/  SEL R135, R8, c[0x0][0x338], P1 ;  /* 0x0000ce0008877a07 */ /* 0x000fd60000800000 */
[----:B------:R-:W-:Y:S05]  /*2930*/  @!P0 BRA `(.L_x_711) ;  /* 0x000001d000008947 */ /* 0x000fea0003800000 */
[----:B------:R-:W-:Y:S02]  /*2940*/  IABS R3, R135 ;  /* 0x0000008700037213 */ /* 0x000fe40000000000 */
[----:B------:R-:W-:Y:S02]  /*2950*/  IADD3 R4, R135, -0x1, R7 ;  /* 0xffffffff87047810 */ /* 0x000fe40007ffe007 */
[----:B------:R-:W2:Y:S03]  /*2960*/  I2F.RP R2, R3 ;  /* 0x0000000300027306 */ /* 0x000ea60000209400 */
[----:B-1----:R-:W-:Y:S02]  /*2970*/  IMAD.IADD R8, R4, 0x1, -R6 ;  /* 0x0000000104087824 */ /* 0x002fe400078e0a06 */
[----:B------:R-:W-:-:S03]  /*2980*/  IMAD.MOV.U32 R4, RZ, RZ, RZ ;  /* 0x000000ffff047224 */ /* 0x000fc600078e00ff */
[----:B------:R-:W-:Y:S01]  /*2990*/  IABS R11, R8 ;  /* 0x00000008000b7213 */ /* 0x000fe20000000000 */
[----:B--2---:R-:W1:Y:S02]  /*29a0*/  MUFU.RCP R2, R2 ;  /* 0x0000000200027308 */ /* 0x004e640000001000 */
        /* <DEDUP_REMOVED lines=22> */
.L_x_711:
[----:B------:R-:W-:Y:S05]  /*2b10*/  BSYNC B0 ;  /* 0x0000000000007941 */ /* 0x000fea0003800000 */
.L_x_710:
[----:B------:R-:W-:Y:S01]  /*2b20*/  IMAD R3, R18, R2, R6 ;  /* 0x0000000212037224 */ /* 0x000fe200078e0206 */
[----:B------:R-:W-:Y:S02]  /*2b30*/  SHF.R.S32.HI R125, RZ, 0x1f, R124 ;  /* 0x0000001fff7d7819 */ /* 0x000fe4000001147c */
[C---:B------:R-:W-:Y:S01]  /*2b40*/  IADD3 R32, R162.reuse, 0x8, RZ ;  /* 0x00000008a2207810 */ /* 0x040fe20007ffe0ff */
[C---:B------:R-:W-:Y:S01]  /*2b50*/  IMAD.IADD R2, R3.reuse, 0x1, R2 ;  /* 0x0000000103027824 */ /* 0x040fe200078e0202 */
[C---:B------:R-:W-:Y:S01]  /*2b60*/  IADD3 R31, R162.reuse, 0x18, RZ ;  /* 0x00000018a21f7810 */ /* 0x040fe20007ffe0ff */
[----:B------:R-:W-:Y:S01]  /*2b70*/  IMAD R3, R3, 0x30, -R12 ;  /* 0x0000003003037824 */ /* 0x000fe200078e0a0c */
[----:B------:R-:W-:Y:S02]  /*2b80*/  IADD3 R30, R162, 0x28, RZ ;  /* 0x00000028a21e7810 */ /* 0x000fe40007ffe0ff */
[----:B------:R-:W-:-:S02]  /*2b90*/  IMNMX R2, R7, R2, PT ;  /* 0x0000000207027217 */ /* 0x000fc40003800200 */
[----:B------:R-:W-:-:S03]  /*2ba0*/  IMNMX R3, RZ, R3, !PT ;  /* 0x00000003ff037217 */ /* 0x000fc60007800200 */
[----:B------:R-:W-:Y:S02]  /*2bb0*/  IMAD R2, R2, 0x30, -R12 ;  /* 0x0000003002027824 */ /* 0x000fe400078e0a0c */
[----:B------:R-:W-:-:S03]  /*2bc0*/  IMAD.WIDE.U32 R4, R3, -0x55555555, RZ ;  /* 0xaaaaaaab03047825 */ /* 0x000fc600078e00ff */
        /* <DEDUP_REMOVED lines=10> */
[----:B-1----:R-:W2:Y:S04]  /*2c70*/  LDL.64 R18, [R1+0x30] ;  /* 0x0000300001127983 */ /* 0x002ea80000100a00 */
[----:B------:R-:W1:Y:S04]  /*2c80*/  S2R R8, SR_TID.X ;  /* 0x0000000000087919 */ /* 0x000e680000002100 */
[----:B------:R-:W3:Y:S04]  /*2c90*/  LDL R21, [R1+0x48] ;  /* 0x0000480001157983 */ /* 0x000ee80000100800 */
[----:B------:R-:W4:Y:S01]  /*2ca0*/  LDL R20, [R1+0x4c] ;  /* 0x00004c0001147983 */ /* 0x000f220000100800 */
[----:B-1----:R-:W-:-:S04]  /*2cb0*/  SHF.R.S32.HI R23, RZ, 0x1f, R8 ;  /* 0x0000001fff177819 */ /* 0x002fc80000011408 */
[----:B------:R-:W-:Y:S02]  /*2cc0*/  LEA.HI R23, R23, R8, RZ, 0x2 ;  /* 0x0000000817177211 */ /* 0x000fe400078f10ff */
[----:B------:R-:W3:Y:S02]  /*2cd0*/  LDL R8, [R1+0x28] ;  /* 0x0000280001087983 */ /* 0x000ee40000100800 */
[----:B------:R-:W-:Y:S02]  /*2ce0*/  SHF.R.S32.HI R23, RZ, 0x2, R23 ;  /* 0x00000002ff177819 */ /* 0x000fe40000011417 */
[----:B------:R-:W-:Y:S02]  /*2cf0*/  SHF.R.S32.HI R3, RZ, 0x1f, R14 ;  /* 0x0000001fff037819 */ /* 0x000fe4000001140e */
[----:B------:R-:W-:-:S04]  /*2d00*/  IADD3 R126, P0, R23, R14, RZ ;  /* 0x0000000e177e7210 */ /* 0x000fc80007f1e0ff */
[----:B------:R-:W-:-:S05]  /*2d10*/  LEA.HI.X.SX32 R130, R23, R3, 0x1, P0 ;  /* 0x0000000317827211 */ /* 0x000fca00000f0eff */
[----:B------:R-:W-:Y:S01]  /*2d20*/  IMAD R3, R130, c[0x0][0x238], RZ ;  /* 0x00008e0082037a24 */ /* 0x000fe200078e02ff */
[----:B------:R-:W-:Y:S02]  /*2d30*/  IADD3 R33, R2, -0x1, RZ ;  /* 0xffffffff02217810 */ /* 0x000fe40007ffe0ff */
[----:B------:R-:W-:Y:S01]  /*2d40*/  SHF.R.S32.HI R9, RZ, 0x1f, R17 ;  /* 0x0000001fff097819 */ /* 0x000fe20000011411 */
[----:B------:R-:W-:-:S03]  /*2d50*/  IMAD R3, R126, c[0x0][0x23c], R3 ;  /* 0x00008f007e037a24 */ /* 0x000fc600078e0203 */
[----:B------:R-:W-:Y:S01]  /*2d60*/  SEL R10, R9, RZ, !P3 ;  /* 0x000000ff090a7207 */ /* 0x000fe20005800000 */
[----:B------:R-:W-:Y:S01]  /*2d70*/  IMAD.MOV.U32 R138, RZ, RZ, 0x30 ;  /* 0x00000030ff8a7424 */ /* 0x000fe200078e00ff */
[----:B------:R-:W-:-:S03]  /*2d80*/  SEL R11, R17, RZ, !P3 ;  /* 0x000000ff110b7207 */ /* 0x000fc60005800000 */
[C---:B------:R-:W-:Y:S02]  /*2d90*/  IMAD R154, R138.reuse, c[0x0][0x23c], RZ ;  /* 0x00008f008a9a7a24 */ /* 0x040fe400078e02ff */
[----:B------:R-:W-:-:S05]  /*2da0*/  IMAD.WIDE.U32 R144, R138, c[0x0][0x238], RZ ;  /* 0x00008e008a907a25 */ /* 0x000fca00078e00ff */
[----:B------:R-:W-:Y:S02]  /*2db0*/  IADD3 R154, R145, R154, RZ ;  /* 0x0000009a919a7210 */ /* 0x000fe40007ffe0ff */
[----:B------:R-:W-:-:S04]  /*2dc0*/  MOV R153, c[0x0][0x238] ;  /* 0x00008e0000997a02 */ /* 0x000fc80000000f00 */
[----:B------:R-:W-:Y:S01]  /*2dd0*/  SHF.L.U32 R155, R153, 0x5, RZ ;  /* 0x00000005999b7819 */ /* 0x000fe200000006ff */
[----:B--2---:R-:W-:-:S04]  /*2de0*/  IMAD.WIDE.U32 R4, R126, c[0x0][0x238], R18 ;  /* 0x00008e007e047a25 */ /* 0x004fc800078e0012 */
[----:B------:R-:W-:Y:S02]  /*2df0*/  IMAD.IADD R3, R5, 0x1, R3 ;  /* 0x0000000105037824 */ /* 0x000fe400078e0203 */
[----:B------:R-:W-:Y:S02]  /*2e00*/  IMAD R5, R33, -0x30, R0 ;  /* 0xffffffd021057824 */ /* 0x000fe400078e0200 */
[----:B------:R-:W-:Y:S02]  /*2e10*/  IMAD.MOV.U32 R2, RZ, RZ, R4 ;  /* 0x000000ffff027224 */ /* 0x000fe400078e0004 */
[----:B------:R-:W-:Y:S01]  /*2e20*/  IMAD R4, R10, c[0x0][0x248], RZ ;  /* 0x000092000a047a24 */ /* 0x000fe200078e02ff */
[----:B------:R-:W-:Y:S01]  /*2e30*/  IMNMX R6, R5, 0x30, PT ;  /* 0x0000003005067817 */ /* 0x000fe20003800200 */
[----:B------:R-:W-:-:S04]  /*2e40*/  IMAD.WIDE.U32 R2, R22, c[0x0][0x240], R2 ;  /* 0x0000900016027a25 */ /* 0x000fc800078e0002 */
[----:B------:R-:W-:Y:S02]  /*2e50*/  IMAD R5, R11, c[0x0][0x24c], R4 ;  /* 0x000093000b057a24 */ /* 0x000fe400078e0204 */
[----:B------:R-:W-:Y:S02]  /*2e60*/  IMAD.IADD R4, R6, 0x1, -R23 ;  /* 0x0000000106047824 */ /* 0x000fe400078e0a17 */
[----:B------:R-:W-:-:S03]  /*2e70*/  IMAD R3, R22, c[0x0][0x244], R3 ;  /* 0x0000910016037a24 */ /* 0x000fc600078e0203 */
[C---:B------:R-:W-:Y:S01]  /*2e80*/  ISETP.GE.AND P1, PT, R4.reuse, 0x1, PT ;  /* 0x000000010400780c */ /* 0x040fe20003f26270 */
[----:B------:R-:W-:Y:S01]  /*2e90*/  IMAD.WIDE.U32 R100, R11, c[0x0][0x248], R2 ;  /* 0x000092000b647a25 */ /* 0x000fe200078e0002 */
[----:B------:R-:W-:Y:S02]  /*2ea0*/  ISETP.GT.AND P0, PT, R4, 0x20, PT ;  /* 0x000000200400780c */ /* 0x000fe40003f04270 */
[----:B------:R-:W-:Y:S01]  /*2eb0*/  SHF.R.S32.HI R3, RZ, 0x1f, R33 ;  /* 0x0000001fff037819 */ /* 0x000fe20000011421 */
[----:B------:R-:W-:Y:S02]  /*2ec0*/  IMAD R2, R154, R33, RZ ;  /* 0x000000219a027224 */ /* 0x000fe400078e02ff */
[----:B------:R-:W-:Y:S02]  /*2ed0*/  IMAD.IADD R91, R101, 0x1, R5 ;  /* 0x00000001655b7824 */ /* 0x000fe400078e0205 */
[----:B------:R-:W-:Y:S02]  /*2ee0*/  IMAD.MOV.U32 R90, RZ, RZ, R100 ;  /* 0x000000ffff5a7224 */ /* 0x000fe400078e0064 */
[----:B------:R-:W-:-:S02]  /*2ef0*/  IMAD R4, R3, R144, R2 ;  /* 0x0000009003047224 */ /* 0x000fc400078e0202 */
[----:B------:R-:W-:Y:S02]  /*2f00*/  IMAD.MOV.U32 R5, RZ, RZ, 0x5 ;  /* 0x00000005ff057424 */ /* 0x000fe400078e00ff */
[----:B------:R-:W-:-:S03]  /*2f10*/  IMAD.WIDE.U32 R2, R33, R144, R90 ;  /* 0x0000009021027225 */ /* 0x000fc600078e005a */
[----:B------:R-:W-:Y:S01]  /*2f20*/  SHF.L.U64.HI R153, R153, R5, c[0x0][0x23c] ;  /* 0x00008f0099997619 */ /* 0x000fe20000010205 */
[----:B------:R-:W-:Y:S01]  /*2f30*/  IMAD.IADD R3, R3, 0x1, R4 ;  /* 0x0000000103037824 */ /* 0x000fe200078e0204 */
[----:B------:R-:W-:Y:S02]  /*2f40*/  @P1 LEA R4, P3, R2, c[0x0][0x220], 0x1 ;  /* 0x0000880002041a11 */ /* 0x000fe400078608ff */
[----:B------:R-:W-:Y:S02]  /*2f50*/  @P0 IADD3 R6, P2, R155, R2, RZ ;  /* 0x000000029b060210 */ /* 0x000fe40007f5e0ff */
[----:B------:R-:W-:Y:S02]  /*2f60*/  ISETP.GE.AND P6, PT, R18, c[0x0][0x1d4], PT ;  /* 0x0000750012007a0c */ /* 0x000fe40003fc6270 */
[----:B------:R-:W-:Y:S01]  /*2f70*/  @P1 LEA.HI.X R5, R2, c[0x0][0x224], R3, 0x1, P3 ;  /* 0x0000890002051a11 */ /* 0x000fe200018f0c03 */
[----:B------:R-:W-:Y:S01]  /*2f80*/  @P0 IMAD.X R3, R3, 0x1, R153, P2 ;  /* 0x0000000103030824 */ /* 0x000fe200010e0699 */
[----:B---3--:R-:W-:-:S02]  /*2f90*/  ISETP.GE.AND P5, PT, R21, c[0x0][0x1d4], PT ;  /* 0x0000750015007a0c */ /* 0x008fc40003fa6270 */
[----:B----4-:R-:W-:Y:S02]  /*2fa0*/  ISETP.GE.AND P4, PT, R20, c[0x0][0x1d4], PT ;  /* 0x0000750014007a0c */ /* 0x010fe40003f86270 */
[----:B------:R-:W-:-:S04]  /*2fb0*/  @P0 LEA R2, P2, R6, c[0x0][0x220], 0x1 ;  /* 0x0000880006020a11 */ /* 0x000fc800078408ff */
[----:B------:R-:W-:Y:S02]  /*2fc0*/  @P0 LEA.HI.X R3, R6, c[0x0][0x224], R3, 0x1, P2 ;  /* 0x0000890006030a11 */ /* 0x000fe400010f0c03 */
[----:B------:R-:W-:-:S05]  /*2fd0*/  @P1 SHF.L.U32 R6, R8, 0x1, RZ ;  /* 0x0000000108061819 */ /* 0x000fca00000006ff */
[----:B------:R-:W-:Y:S01]  /*2fe0*/  @!PT LDS RZ, [RZ] ;  /* 0x00000000fffff984 */ /* 0x000fe20000000800 */
[----:B------:R-:W-:Y:S01]  /*2ff0*/  @!PT LDS RZ, [RZ] ;  /* 0x00000000fffff984 */ /* 0x000fe20000000800 */
[----:B------:R-:W-:Y:S01]  /*3000*/  @!PT LDS RZ, [RZ] ;  /* 0x00000000fffff984 */ /* 0x000fe20000000800 */
[----:B------:R1:W-:Y:S04]  /*3010*/  @P1 LDGSTS.E.BYPASS.LTC128B.128 [R6+0x3c80], [R4.64], !P6 ;  /* 0x03c8000004061fae */ /* 0x0003e8000f101d46 */
[----:B------:R1:W-:Y:S04]  /*3020*/  @P1 LDGSTS.E.BYPASS.LTC128B.128 [R6+0x4880], [R4.64+0x40], !P5 ;  /* 0x0488004004061fae */ /* 0x0003e8000e901d46 */
[----:B------:R1:W-:Y:S02]  /*3030*/  @P1 LDGSTS.E.BYPASS.LTC128B.128 [R6+0x5480], [R4.64+0x80], !P4 ;  /* 0x0548008004061fae */ /* 0x0003e4000e101d46 */
[----:B-1----:R-:W-:-:S05]  /*3040*/  @P0 IMAD.SHL.U32 R4, R8, 0x2, RZ ;  /* 0x0000000208040824 */ /* 0x002fca00078e00ff */
[----:B------:R1:W-:Y:S04]  /*3050*/  @P0 LDGSTS.E.BYPASS.LTC128B.128 [R4+0x4480], [R2.64], !P6 ;  /* 0x0448000002040fae */ /* 0x0003e8000f101d46 */
[----:B------:R1:W-:Y:S04]  /*3060*/  @P0 LDGSTS.E.BYPASS.LTC128B.128 [R4+0x5080], [R2.64+0x40], !P5 ;  /* 0x0508004002040fae */ /* 0x0003e8000e901d46 */
[----:B------:R1:W-:Y:S01]  /*3070*/  @P0 LDGSTS.E.BYPASS.LTC128B.128 [R4+0x5c80], [R2.64+0x80], !P4 ;  /* 0x05c8008002040fae */ /* 0x0003e2000e101d46 */
[----:B------:R-:W-:Y:S01]  /*3080*/  ISETP.NE.U32.AND P0, PT, RZ, c[0x0][0x340], PT ;  /* 0x0000d000ff007a0c */ /* 0x000fe20003f05070 */
[----:B------:R-:W-:-:S02]  /*3090*/  IMAD.IADD R6, R13, 0x1, R146 ;  /* 0x000000010d067824 */ /* 0x000fc400078e0292 */
[----:B------:R-:W2:Y:S01]  /*30a0*/  S2R R20, SR_TID.X ;  /* 0x0000000000147919 */ /* 0x000ea20000002100 */
[----:B------:R-:W-:Y:S02]  /*30b0*/  ISETP.NE.AND.EX P0, PT, RZ, c[0x0][0x344], PT, P0 ;  /* 0x0000d100ff007a0c */ /* 0x000fe40003f05300 */
[----:B------:R-:W-:Y:S01]  /*30c0*/  ISETP.NE.AND P3, PT, R15, RZ, PT ;  /* 0x000000ff0f00720c */ /* 0x000fe20003f65270 */
[----:B------:R-:W-:Y:S01]  /*30d0*/  IMAD.MOV.U32 R158, RZ, RZ, c[0x0][0x27c] ;  /* 0x00009f00ff9e7624 */ /* 0x000fe200078e00ff */
[----:B------:R-:W0:Y:S09]  /*30e0*/  LDGDEPBAR ;  /* 0x00000000000079af */ /* 0x000e320000000000 */
[----:B-1----:R-:W-:-:S05]  /*30f0*/  @P0 IMAD.WIDE R2, R17, R16, c[0x0][0x340] ;  /* 0x0000d00011020625 */ /* 0x002fca00078e0210 */
[----:B------:R1:W3:Y:S01]  /*3100*/  @P0 LDG.E R7, [R2.64] ;  /* 0x0000000602070981 */ /* 0x0002e2000c1e1900 */
[----:B------:R-:W-:-:S05]  /*3110*/  SHF.R.S32.HI R8, RZ, 0x1f, R6 ;  /* 0x0000001fff087819 */ /* 0x000fca0000011406 */
[----:B------:R-:W-:-:S04]  /*3120*/  IMAD R4, R8, c[0x0][0x1e0], RZ ;  /* 0x0000780008047a24 */ /* 0x000fc800078e02ff */
[----:B------:R-:W-:Y:S01]  /*3130*/  IMAD R4, R6, c[0x0][0x1e4], R4 ;  /* 0x0000790006047a24 */ /* 0x000fe200078e0204 */
[----:B--2---:R-:W-:Y:S01]  /*3140*/  LEA.HI R20, R20, R20, RZ, 0x1 ;  /* 0x0000001414147211 */ /* 0x004fe200078f08ff */
[----:B-1----:R-:W-:-:S05]  /*3150*/  IMAD.WIDE.U32 R2, R6, c[0x0][0x1e0], RZ ;  /* 0x0000780006027a25 */ /* 0x002fca00078e00ff */
[----:B------:R-:W-:-:S05]  /*3160*/  IADD3 R3, R3, R4, RZ ;  /* 0x0000000403037210 */ /* 0x000fca0007ffe0ff */
[----:B------:R-:W-:Y:S01]  /*3170*/  IMAD.WIDE.U32 R2, R22, c[0x0][0x1e8], R2 ;  /* 0x00007a0016027a25 */ /* 0x000fe200078e0002 */
[----:B------:R-:W-:-:S03]  /*3180*/  SHF.R.S32.HI R20, RZ, 0x1, R20 ;  /* 0x00000001ff147819 */ /* 0x000fc60000011414 */
[----:B------:R-:W-:Y:S02]  /*3190*/  IMAD R5, R22, c[0x0][0x1ec], R3 ;  /* 0x00007b0016057a24 */ /* 0x000fe400078e0203 */
[----:B------:R-:W-:Y:S01]  /*31a0*/  IMAD.MOV.U32 R4, RZ, RZ, R2 ;  /* 0x000000ffff047224 */ /* 0x000fe200078e0002 */
[----:B------:R-:W-:Y:S01]  /*31b0*/  SHF.R.S32.HI R12, RZ, 0x1f, R20 ;  /* 0x0000001fff0c7819 */ /* 0x000fe20000011414 */
[----:B------:R-:W-:Y:S01]  /*31c0*/  IMAD.WIDE.U32 R156, R20, c[0x0][0x1e0], RZ ;  /* 0x00007800149c7a25 */ /* 0x000fe200078e00ff */
[----:B------:R-:W-:Y:S01]  /*31d0*/  WARPSYNC 0xffffffff ;  /* 0xffffffff00007948 */ /* 0x000fe20003800000 */
[----:B------:R-:W-:Y:S02]  /*31e0*/  ISETP.GE.AND P2, PT, R124, c[0x0][0x27c], PT ;  /* 0x00009f007c007a0c */ /* 0x000fe40003f46270 */
[----:B------:R-:W-:Y:S02]  /*31f0*/  SHF.R.S32.HI R163, RZ, 0x1f, R162 ;  /* 0x0000001fffa37819 */ /* 0x000fe400000114a2 */
[----:B-----5:R-:W-:-:S02]  /*3200*/  SHF.R.S32.HI R26, RZ, 0x1f, R136 ;  /* 0x0000001fff1a7819 */ /* 0x020fc40000011488 */
[----:B---3--:R-:W-:Y:S01]  /*3210*/  @P0 SHF.R.S32.HI R3, RZ, 0x1f, R7 ;  /* 0x0000001fff030819 */ /* 0x008fe20000011407 */
[----:B------:R-:W-:Y:S02]  /*3220*/  @!P0 IMAD.MOV.U32 R3, RZ, RZ, R9 ;  /* 0x000000ffff038224 */ /* 0x000fe400078e0009 */
[----:B------:R-:W-:Y:S01]  /*3230*/  @P0 IMAD.MOV.U32 R2, RZ, RZ, R7 ;  /* 0x000000ffff020224 */ /* 0x000fe200078e0007 */
[----:B------:R-:W-:Y:S02]  /*3240*/  @!P0 MOV R2, R17 ;  /* 0x0000001100028202 */ /* 0x000fe40000000f00 */
[----:B------:R-:W-:Y:S02]  /*3250*/  SEL R21, R3, RZ, !P3 ;  /* 0x000000ff03157207 */ /* 0x000fe40005800000 */
[----:B------:R-:W-:Y:S01]  /*3260*/  SEL R15, R2, RZ, !P3 ;  /* 0x000000ff020f7207 */ /* 0x000fe20005800000 */
[----:B------:R-:W-:Y:S02]  /*3270*/  IMAD R2, R12, c[0x0][0x1e0], RZ ;  /* 0x000078000c027a24 */ /* 0x000fe400078e02ff */
[----:B------:R-:W-:-:S02]  /*3280*/  IMAD R7, R21, c[0x0][0x1f0], RZ ;  /* 0x00007c0015077a24 */ /* 0x000fc400078e02ff */
[----:B------:R-:W-:Y:S02]  /*3290*/  IMAD R3, R20, c[0x0][0x1e4], R2 ;  /* 0x0000790014037a24 */ /* 0x000fe400078e0202 */
[----:B------:R-:W-:-:S04]  /*32a0*/  IMAD.WIDE.U32 R80, R15, c[0x0][0x1f0], R4 ;  /* 0x00007c000f507a25 */ /* 0x000fc800078e0004 */
[----:B------:R-:W-:Y:S01]  /*32b0*/  IMAD R2, R15, c[0x0][0x1f4], R7 ;  /* 0x00007d000f027a24 */ /* 0x000fe200078e0207 */
[----:B------:R-:W-:Y:S01]  /*32c0*/  SHF.L.U32 R5, R158, 0x1, RZ ;  /* 0x000000019e057819 */ /* 0x000fe200000006ff */
[----:B------:R-:W-:-:S03]  /*32d0*/  IMAD.IADD R129, R157, 0x1, R3 ;  /* 0x000000019d817824 */ /* 0x000fc600078e0203 */
[----:B------:R-:W-:Y:S02]  /*32e0*/  IADD3 R79, R81, R2, RZ ;  /* 0x00000002514f7210 */ /* 0x000fe40007ffe0ff */
[----:B------:R-:W2:Y:S01]  /*32f0*/  LDL R35, [R1+0x74] ;  /* 0x0000740001237983 */ /* 0x000ea20000100800 */
[----:B------:R-:W-:Y:S01]  /*3300*/  IADD3 R134, P1, P0, R80, R156, R124 ;  /* 0x0000009c50867210 */ /* 0x000fe2000783e07c */
[----:B------:R-:W-:Y:S01]  /*3310*/  IMAD.WIDE.U32 R2, R22, c[0x0][0x260], R18 ;  /* 0x0000980016027a25 */ /* 0x000fe200078e0012 */
[----:B------:R-:W-:Y:S01]  /*3320*/  IADD3 R19, -R5, c[0x0][0x1d4], RZ ;  /* 0x0000750005137a10 */ /* 0x000fe20007ffe1ff */
[----:B------:R-:W3:Y:S01]  /*3330*/  LDL R29, [R1+0x78] ;  /* 0x00007800011d7983 */ /* 0x000ee20000100800 */
[----:B------:R-:W-:Y:S01]  /*3340*/  IADD3.X R133, R79, R129, R125, P1, P0 ;  /* 0x000000814f857210 */ /* 0x000fe20000fe047d */
[----:B------:R-:W-:Y:S01]  /*3350*/  IMAD R4, R10, c[0x0][0x268], RZ ;  /* 0x00009a000a047a24 */ /* 0x000fe200078e02ff */
[----:B------:R-:W-:Y:S01]  /*3360*/  IADD3 R132, P0, R20, R6, RZ ;  /* 0x0000000614847210 */ /* 0x000fe20007f1e0ff */
[----:B------:R-:W4:Y:S01]  /*3370*/  LDL R34, [R1+0x7c] ;  /* 0x00007c0001227983 */ /* 0x000f220000100800 */
[----:B------:R-:W-:Y:S01]  /*3380*/  ISETP.GE.AND P1, PT, R160, c[0x0][0x27c], PT ;  /* 0x00009f00a0007a0c */ /* 0x000fe20003f26270 */
[----:B------:R-:W-:Y:S01]  /*3390*/  IMAD R3, R22, c[0x0][0x264], R3 ;  /* 0x0000990016037a24 */ /* 0x000fe200078e0203 */
[-C--:B------:R-:W-:Y:S01]  /*33a0*/  SEL R18, R5, R19.reuse, !P2 ;  /* 0x0000001305127207 */ /* 0x080fe20005000000 */
[----:B------:R-:W-:Y:S01]  /*33b0*/  IMAD.X R131, R8, 0x1, R12, P0 ;  /* 0x0000000108837824 */ /* 0x000fe200000e060c */
[----:B------:R-:W-:Y:S01]  /*33c0*/  ISETP.GE.AND P0, PT, R127, c[0x0][0x27c], PT ;  /* 0x00009f007f007a0c */ /* 0x000fe20003f06270 */
[C---:B------:R-:W-:Y:S01]  /*33d0*/  IMAD R8, R12.reuse, c[0x0][0x280], RZ ;  /* 0x0000a0000c087a24 */ /* 0x040fe200078e02ff */
[-C--:B------:R-:W-:Y:S01]  /*33e0*/  SEL R17, R5, R19.reuse, !P1 ;  /* 0x0000001305117207 */ /* 0x080fe20004800000 */
[----:B------:R-:W-:Y:S01]  /*33f0*/  IMAD R28, R11, c[0x0][0x26c], R4 ;  /* 0x00009b000b1c7a24 */ /* 0x000fe200078e0204 */
[----:B------:R-:W-:Y:S01]  /*3400*/  SEL R19, R5, R19, !P0 ;  /* 0x0000001305137207 */ /* 0x000fe20004000000 */
[----:B------:R-:W-:Y:S01]  /*3410*/  IMAD R9, R12, c[0x0][0x290], RZ ;  /* 0x0000a4000c097a24 */ /* 0x000fe200078e02ff */
[----:B------:R-:W-:Y:S01]  /*3420*/  SEL R16, RZ, c[0x0][0x27c], !P2 ;  /* 0x00009f00ff107a07 */ /* 0x000fe20005000000 */
[----:B------:R-:W-:Y:S01]  /*3430*/  IMAD.WIDE.U32 R4, R20, c[0x0][0x280], R162 ;  /* 0x0000a00014047a25 */ /* 0x000fe200078e00a2 */
[----:B------:R-:W-:Y:S01]  /*3440*/  SEL R25, RZ, c[0x0][0x27c], !P1 ;  /* 0x00009f00ff197a07 */ /* 0x000fe20004800000 */
[----:B------:R-:W-:Y:S01]  /*3450*/  ULDC.U8 UR4, c[0x0][0x298] ;  /* 0x0000a60000047ab9 */ /* 0x000fe20000000000 */
[----:B------:R-:W-:Y:S01]  /*3460*/  ISETP.GE.AND P1, PT, R158, 0x1, PT ;  /* 0x000000019e00780c */ /* 0x000fe20003f26270 */
[----:B------:R-:W-:-:S02]  /*3470*/  IMAD R8, R20, c[0x0][0x284], R8 ;  /* 0x0000a10014087a24 */ /* 0x000fc400078e0208 */
[----:B------:R-:W-:-:S04]  /*3480*/  IMAD.WIDE.U32 R12, R20, c[0x0][0x280], R124 ;  /* 0x0000a000140c7a25 */ /* 0x000fc800078e007c */
[----:B------:R-:W-:-:S04]  /*3490*/  IMAD.WIDE.U32 R84, R11, c[0x0][0x268], R2 ;  /* 0x00009a000b547a25 */ /* 0x000fc800078e0002 */
[----:B------:R-:W-:Y:S02]  /*34a0*/  IMAD R14, R20, c[0x0][0x294], R9 ;  /* 0x0000a500140e7a24 */ /* 0x000fe400078e0209 */
[----:B------:R-:W-:-:S04]  /*34b0*/  IMAD.WIDE.U32 R2, R22, c[0x0][0x210], R124 ;  /* 0x0000840016027a25 */ /* 0x000fc800078e007c */
[----:B------:R-:W-:Y:S02]  /*34c0*/  IMAD.IADD R9, R5, 0x1, R8 ;  /* 0x0000000105097824 */ /* 0x000fe400078e0208 */
[----:B------:R-:W-:Y:S02]  /*34d0*/  IMAD.IADD R5, R8, 0x1, R13 ;  /* 0x0000000108057824 */ /* 0x000fe400078e020d */
[----:B------:R-:W-:Y:S02]  /*34e0*/  IMAD.IADD R13, R124, 0x1, R16 ;  /* 0x000000017c0d7824 */ /* 0x000fe400078e0210 */
[----:B------:R-:W-:Y:S02]  /*34f0*/  IMAD R11, R22, c[0x0][0x214], R3 ;  /* 0x00008500160b7a24 */ /* 0x000fe400078e0203 */
[----:B------:R-:W-:Y:S02]  /*3500*/  IMAD.MOV.U32 R10, RZ, RZ, R2 ;  /* 0x000000ffff0a7224 */ /* 0x000fe400078e0002 */
[----:B------:R-:W-:-:S04]  /*3510*/  IMAD.WIDE.U32 R6, R20, c[0x0][0x290], R162 ;  /* 0x0000a40014067a25 */ /* 0x000fc800078e00a2 */
[----:B------:R-:W-:-:S04]  /*3520*/  IMAD.WIDE.U32 R2, R20, c[0x0][0x290], R124 ;  /* 0x0000a40014027a25 */ /* 0x000fc800078e007c */
[----:B------:R-:W-:Y:S02]  /*3530*/  IMAD.MOV.U32 R8, RZ, RZ, R4 ;  /* 0x000000ffff087224 */ /* 0x000fe400078e0004 */
[----:B------:R-:W-:Y:S01]  /*3540*/  IMAD.MOV.U32 R4, RZ, RZ, R12 ;  /* 0x000000ffff047224 */ /* 0x000fe200078e000c */
[----:B------:R-:W-:Y:S01]  /*3550*/  SHF.R.S32.HI R12, RZ, 0x1f, R13 ;  /* 0x0000001fff0c7819 */ /* 0x000fe2000001140d */
[----:B------:R-:W-:Y:S02]  /*3560*/  IMAD.IADD R7, R7, 0x1, R14 ;  /* 0x0000000107077824 */ /* 0x000fe400078e020e */
[----:B------:R-:W-:Y:S01]  /*3570*/  IMAD.IADD R3, R14, 0x1, R3 ;  /* 0x000000010e037824 */ /* 0x000fe200078e0203 */
[----:B------:R-:W-:Y:S02]  /*3580*/  SHF.R.S32.HI R14, RZ, 0x1f, R17 ;  /* 0x0000001fff0e7819 */ /* 0x000fe40000011411 */
[CC--:B------:R-:W-:Y:S02]  /*3590*/  LEA.HI R16, R12.reuse, R13.reuse, RZ, 0x3 ;  /* 0x0000000d0c107211 */ /* 0x0c0fe400078f18ff */
[----:B------:R-:W-:Y:S01]  /*35a0*/  LEA.HI R22, R12, R13, RZ, 0x5 ;  /* 0x0000000d0c167211 */ /* 0x000fe200078f28ff */
[----:B------:R-:W-:Y:S01]  /*35b0*/  IMAD.IADD R12, R160, 0x1, R25 ;  /* 0x00000001a00c7824 */ /* 0x000fe200078e0219 */
[----:B------:R-:W-:-:S02]  /*35c0*/  SHF.R.S32.HI R13, RZ, 0x1f, R19 ;  /* 0x0000001fff0d7819 */ /* 0x000fc40000011413 */
[----:B------:R-:W-:Y:S01]  /*35d0*/  LEA.HI R23, R14, R17, RZ, 0x4 ;  /* 0x000000110e177211 */ /* 0x000fe200078f20ff */
[----:B------:R-:W-:Y:S01]  /*35e0*/  IMAD R14, R21, c[0x0][0x218], RZ ;  /* 0x00008600150e7a24 */ /* 0x000fe200078e02ff */
[----:B------:R-:W-:Y:S02]  /*35f0*/  LEA.HI R21, R13, R19, RZ, 0x4 ;  /* 0x000000130d157211 */ /* 0x000fe400078f20ff */
[----:B------:R-:W-:Y:S01]  /*3600*/  SHF.R.S32.HI R13, RZ, 0x1f, R12 ;  /* 0x0000001fff0d7819 */ /* 0x000fe2000001140c */
[C---:B------:R-:W-:Y:S01]  /*3610*/  IMAD.WIDE.U32 R102, R15.reuse, c[0x0][0x218], R10 ;  /* 0x000086000f667a25 */ /* 0x040fe200078e000a */
[----:B------:R-:W-:Y:S02]  /*3620*/  SHF.R.S32.HI R20, RZ, 0x1f, R18 ;  /* 0x0000001fff147819 */ /* 0x000fe40000011412 */
[----:B------:R-:W-:Y:S01]  /*3630*/  SEL R17, RZ, c[0x0][0x27c], !P0 ;  /* 0x00009f00ff117a07 */ /* 0x000fe20004000000 */
[----:B------:R-:W-:Y:S01]  /*3640*/  IMAD R27, R15, c[0x0][0x21c], R14 ;  /* 0x000087000f1b7a24 */ /* 0x000fe200078e020e */
[----:B------:R-:W-:-:S02]  /*3650*/  LEA.HI R11, R13, R12, RZ, 0x5 ;  /* 0x0000000c0d0b7211 */ /* 0x000fc400078f28ff */
[----:B------:R-:W-:Y:S01]  /*3660*/  LEA.HI R15, R13, R12, RZ, 0x3 ;  /* 0x0000000c0d0f7211 */ /* 0x000fe200078f18ff */
[----:B------:R-:W-:Y:S01]  /*3670*/  IMAD.IADD R14, R127, 0x1, R17 ;  /* 0x000000017f0e7824 */ /* 0x000fe200078e0211 */
[----:B------:R-:W-:Y:S02]  /*3680*/  LEA.HI R24, R20, R18, RZ, 0x4 ;  /* 0x0000001214187211 */ /* 0x000fe400078f20ff */
[----:B------:R-:W-:Y:S02]  /*3690*/  SHF.R.S32.HI R11, RZ, 0x5, R11 ;  /* 0x00000005ff0b7819 */ /* 0x000fe4000001140b */
[----:B------:R-:W-:Y:S02]  /*36a0*/  SHF.R.S32.HI R17, RZ, 0x5, R22 ;  /* 0x00000005ff117819 */ /* 0x000fe40000011416 */
[----:B------:R-:W-:-:S04]  /*36b0*/  SHF.R.S32.HI R10, RZ, 0x1f, R14 ;  /* 0x0000001fff0a7819 */ /* 0x000fc8000001140e */
[----:B------:R-:W-:Y:S01]  /*36c0*/  LEA.HI R13, R10, R14, RZ, 0x3 ;  /* 0x0000000e0a0d7211 */ /* 0x000fe200078f18ff */
[C---:B------:R-:W-:Y:S01]  /*36d0*/  IMAD R148, R138.reuse, c[0x0][0x1e4], RZ ;  /* 0x000079008a947a24 */ /* 0x040fe200078e02ff */
[----:B------:R-:W-:Y:S01]  /*36e0*/  ISETP.NE.AND P0, PT, RZ, UR4, PT ;  /* 0x00000004ff007c0c */ /* 0x000fe2000bf05270 */
[----:B------:R-:W-:Y:S01]  /*36f0*/  IMAD R149, R138, c[0x0][0x284], RZ ;  /* 0x0000a1008a957a24 */ /* 0x000fe200078e02ff */
[----:B------:R-:W-:Y:S01]  /*3700*/  LOP3.LUT R105, R16, 0xfffffff8, RZ, 0xc0, !PT ;  /* 0xfffffff810697812 */ /* 0x000fe200078ec0ff */
[C---:B------:R-:W-:Y:S01]  /*3710*/  IMAD R150, R138.reuse, c[0x0][0x294], RZ ;  /* 0x0000a5008a967a24 */ /* 0x040fe200078e02ff */
[----:B------:R-:W-:Y:S01]  /*3720*/  LOP3.LUT R104, R15, 0xfffffff8, RZ, 0xc0, !PT ;  /* 0xfffffff80f687812 */ /* 0x000fe200078ec0ff */
[----:B------:R-:W-:Y:S01]  /*3730*/  IMAD.WIDE.U32 R142, R138, c[0x0][0x1e0], RZ ;  /* 0x000078008a8e7a25 */ /* 0x000fe200078e00ff */
[----:B------:R-:W-:-:S03]  /*3740*/  LOP3.LUT R89, R13, 0xfffffff8, RZ, 0xc0, !PT ;  /* 0xfffffff80d597812 */ /* 0x000fc600078ec0ff */
[----:B------:R-:W-:-:S04]  /*3750*/  IMAD.WIDE.U32 R140, R138, c[0x0][0x280], RZ ;  /* 0x0000a0008a8c7a25 */ /* 0x000fc800078e00ff */
[----:B------:R-:W-:-:S04]  /*3760*/  IMAD.WIDE.U32 R92, R136, c[0x0][0x290], R2 ;  /* 0x0000a400885c7a25 */ /* 0x000fc800078e0002 */
[----:B------:R-:W-:-:S04]  /*3770*/  IMAD.WIDE.U32 R138, R138, c[0x0][0x290], RZ ;  /* 0x0000a4008a8a7a25 */ /* 0x000fc800078e00ff */
[----:B------:R-:W-:-:S04]  /*3780*/  IMAD.WIDE.U32 R98, R136, c[0x0][0x280], R8 ;  /* 0x0000a00088627a25 */ /* 0x000fc800078e0008 */
[----:B------:R-:W-:-:S04]  /*3790*/  IMAD.WIDE.U32 R96, R136, c[0x0][0x290], R6 ;  /* 0x0000a40088607a25 */ /* 0x000fc800078e0006 */
[----:B------:R-:W-:Y:S01]  /*37a0*/  IMAD.WIDE.U32 R94, R136, c[0x0][0x280], R4 ;  /* 0x0000a000885e7a25 */ /* 0x000fe200078e0004 */
[----:B------:R-:W-:Y:S02]  /*37b0*/  P2R R123, PR, RZ, 0x1 ;  /* 0x00000001ff7b7803 */ /* 0x000fe40000000000 */
[----:B------:R-:W-:Y:S01]  /*37c0*/  IADD3 R148, R143, R148, RZ ;  /* 0x000000948f947210 */ /* 0x000fe20007ffe0ff */
[----:B------:R-:W-:Y:S01]  /*37d0*/  IMAD.IADD R149, R141, 0x1, R149 ;  /* 0x000000018d957824 */ /* 0x000fe200078e0295 */
[----:B------:R-:W-:Y:S01]  /*37e0*/  SHF.R.S32.HI R116, RZ, 0x1f, R105 ;  /* 0x0000001fff747819 */ /* 0x000fe20000011469 */
[----:B------:R-:W-:Y:S01]  /*37f0*/  IMAD.IADD R150, R139, 0x1, R150 ;  /* 0x000000018b967824 */ /* 0x000fe200078e0296 */
[----:B------:R-:W-:Y:S01]  /*3800*/  SHF.R.S32.HI R115, RZ, 0x1f, R104 ;  /* 0x0000001fff737819 */ /* 0x000fe20000011468 */
[----:B------:R-:W-:Y:S01]  /*3810*/  IMAD.IADD R88, R85, 0x1, R28 ;  /* 0x0000000155587824 */ /* 0x000fe200078e021c */
[----:B------:R-:W-:Y:S01]  /*3820*/  SHF.R.S32.HI R114, RZ, 0x1f, R89 ;  /* 0x0000001fff727819 */ /* 0x000fe20000011459 */
[----:B------:R-:W-:Y:S01]  /*3830*/  IMAD.IADD R122, R103, 0x1, R27 ;  /* 0x00000001677a7824 */ /* 0x000fe200078e021b */
[----:B--2---:R-:W-:-:S02]  /*3840*/  LOP3.LUT R18, R35, 0x18, R16, 0xf8, !PT ;  /* 0x0000001823127812 */ /* 0x004fc400078ef810 */
[----:B------:R-:W-:Y:S02]  /*3850*/  LOP3.LUT R12, R35, 0x18, R15, 0xf8, !PT ;  /* 0x00000018230c7812 */ /* 0x000fe400078ef80f */
[-C--:B---3--:R-:W-:Y:S01]  /*3860*/  LOP3.LUT R19, R18, R29.reuse, RZ, 0x3c, !PT ;  /* 0x0000001d12137212 */ /* 0x088fe200078e3cff */
[--C-:B----4-:R-:W-:Y:S01]  /*3870*/  IMAD R18, R11, 0x600, R34.reuse ;  /* 0x000006000b127824 */ /* 0x110fe200078e0222 */
[----:B------:R-:W-:Y:S01]  /*3880*/  LOP3.LUT R11, R12, R29, RZ, 0x3c, !PT ;  /* 0x0000001d0c0b7212 */ /* 0x000fe200078e3cff */
[----:B------:R-:W-:Y:S01]  /*3890*/  IMAD R20, R17, 0x600, R34 ;  /* 0x0000060011147824 */ /* 0x000fe200078e0222 */
[----:B------:R-:W-:Y:S02]  /*38a0*/  LEA.HI R17, R10, R14, RZ, 0x5 ;  /* 0x0000000e0a117211 */ /* 0x000fe400078f28ff */
[----:B------:R-:W-:Y:S01]  /*38b0*/  SHF.R.S32.HI R10, RZ, 0x4, R24 ;  /* 0x00000004ff0a7819 */ /* 0x000fe20000011418 */
[----:B------:R-:W-:Y:S01]  /*38c0*/  IMAD.IADD R24, R18, 0x1, R11 ;  /* 0x0000000112187824 */ /* 0x000fe200078e020b */
[----:B------:R-:W-:-:S02]  /*38d0*/  SHF.R.S32.HI R11, RZ, 0x4, R23 ;  /* 0x00000004ff0b7819 */ /* 0x000fc40000011417 */
[----:B------:R-:W-:Y:S02]  /*38e0*/  SHF.R.S32.HI R14, RZ, 0x4, R21 ;  /* 0x00000004ff0e7819 */ /* 0x000fe40000011415 */
[----:B------:R-:W-:Y:S02]  /*38f0*/  SHF.R.S32.HI R17, RZ, 0x5, R17 ;  /* 0x00000005ff117819 */ /* 0x000fe40000011411 */
[----:B------:R-:W-:Y:S02]  /*3900*/  LEA.HI.SX32 R12, R16, R10, 0x1d ;  /* 0x0000000a100c7211 */ /* 0x000fe400078feaff */
[----:B------:R-:W-:Y:S02]  /*3910*/  LEA.HI.SX32 R11, R15, R11, 0x1d ;  /* 0x0000000b0f0b7211 */ /* 0x000fe400078feaff */
[----:B------:R-:W-:Y:S01]  /*3920*/  LEA.HI.SX32 R10, R13, R14, 0x1d ;  /* 0x0000000e0d0a7211 */ /* 0x000fe200078feaff */
[----:B------:R-:W-:Y:S01]  /*3930*/  IMAD R22, R17, 0x600, R34 ;  /* 0x0000060011167824 */ /* 0x000fe200078e0222 */
[----:B------:R-:W-:-:S02]  /*3940*/  SHF.R.S32.HI R17, RZ, 0x1f, R11 ;  /* 0x0000001fff117819 */ /* 0x000fc4000001140b */
[----:B------:R-:W-:Y:S01]  /*3950*/  SHF.R.S32.HI R18, RZ, 0x1f, R10 ;  /* 0x0000001fff127819 */ /* 0x000fe2000001140a */
[----:B------:R-:W-:Y:S01]  /*3960*/  IMAD.SHL.U32 R83, R11, 0x8, RZ ;  /* 0x000000080b537824 */ /* 0x000fe200078e00ff */
[----:B------:R-:W-:Y:S01]  /*3970*/  LEA.HI R17, R17, R11, RZ, 0x2 ;  /* 0x0000000b11117211 */ /* 0x000fe200078f10ff */
[----:B------:R-:W-:Y:S01]  /*3980*/  IMAD.SHL.U32 R86, R12, 0x8, RZ ;  /* 0x000000080c567824 */ /* 0x000fe200078e00ff */
[----:B------:R-:W-:Y:S01]  /*3990*/  IADD3 R25, R20, R19, RZ ;  /* 0x0000001314197210 */ /* 0x000fe20007ffe0ff */
[----:B------:R-:W-:Y:S01]  /*39a0*/  IMAD.SHL.U32 R87, R10, 0x8, RZ ;  /* 0x000000080a577824 */ /* 0x000fe200078e00ff */
[----:B------:R-:W-:Y:S02]  /*39b0*/  SHF.R.S32.HI R14, RZ, 0x1f, R12 ;  /* 0x0000001fff0e7819 */ /* 0x000fe4000001140c */
[----:B------:R-:W-:Y:S02]  /*39c0*/  LEA.HI R11, R18, R10, RZ, 0x2 ;  /* 0x0000000a120b7211 */ /* 0x000fe400078f10ff */
[----:B------:R-:W-:-:S02]  /*39d0*/  LOP3.LUT R20, R35, 0x18, R13, 0xf8, !PT ;  /* 0x0000001823147812 */ /* 0x000fc400078ef80d */
[----:B------:R-:W-:Y:S02]  /*39e0*/  LEA.HI R19, R14, R12, RZ, 0x2 ;  /* 0x0000000c0e137211 */ /* 0x000fe400078f10ff */
[----:B------:R-:W-:Y:S02]  /*39f0*/  SHF.R.S32.HI R10, RZ, 0x2, R11 ;  /* 0x00000002ff0a7819 */ /* 0x000fe4000001140b */
[----:B------:R-:W-:Y:S02]  /*3a00*/  LOP3.LUT R21, R20, R29, RZ, 0x3c, !PT ;  /* 0x0000001d14157212 */ /* 0x000fe400078e3cff */
[C---:B------:R-:W-:Y:S02]  /*3a10*/  LOP3.LUT R14, R35.reuse, 0x18, R86, 0xf8, !PT ;  /* 0x00000018230e7812 */ /* 0x040fe400078ef856 */
[----:B------:R-:W-:Y:S02]  /*3a20*/  LOP3.LUT R12, R35, 0x18, R83, 0xf8, !PT ;  /* 0x00000018230c7812 */ /* 0x000fe400078ef853 */
[----:B------:R-:W-:-:S02]  /*3a30*/  SHF.R.S32.HI R17, RZ, 0x2, R17 ;  /* 0x00000002ff117819 */ /* 0x000fc40000011411 */
[----:B------:R-:W-:Y:S01]  /*3a40*/  LOP3.LUT R20, R35, 0x18, R87, 0xf8, !PT ;  /* 0x0000001823147812 */ /* 0x000fe200078ef857 */
[--C-:B------:R-:W-:Y:S01]  /*3a50*/  IMAD R11, R10, 0x600, R34.reuse ;  /* 0x000006000a0b7824 */ /* 0x100fe200078e0222 */
[----:B------:R-:W-:Y:S02]  /*3a60*/  SHF.R.S32.HI R18, RZ, 0x2, R19 ;  /* 0x00000002ff127819 */ /* 0x000fe40000011413 */
[-C--:B------:R-:W-:Y:S01]  /*3a70*/  LOP3.LUT R19, R14, R29.reuse, RZ, 0x3c, !PT ;  /* 0x0000001d0e137212 */ /* 0x080fe200078e3cff */
[----:B------:R-:W-:Y:S01]  /*3a80*/  IMAD R14, R17, 0x600, R34 ;  /* 0x00000600110e7824 */ /* 0x000fe200078e0222 */
[-C--:B------:R-:W-:Y:S02]  /*3a90*/  LOP3.LUT R12, R12, R29.reuse, RZ, 0x3c, !PT ;  /* 0x0000001d0c0c7212 */ /* 0x080fe400078e3cff */
[----:B------:R-:W-:-:S03]  /*3aa0*/  LOP3.LUT R10, R20, R29, RZ, 0x3c, !PT ;  /* 0x0000001d140a7212 */ /* 0x000fc600078e3cff */
[----:B------:R-:W-:Y:S02]  /*3ab0*/  IMAD.IADD R14, R14, 0x1, R12 ;  /* 0x000000010e0e7824 */ /* 0x000fe400078e020c */
[----:B------:R-:W-:Y:S02]  /*3ac0*/  IMAD.IADD R12, R11, 0x1, R10 ;  /* 0x000000010b0c7824 */ /* 0x000fe400078e020a */
[----:B------:R-:W-:Y:S02]  /*3ad0*/  IMAD R10, R26, c[0x0][0x290], RZ ;  /* 0x0000a4001a0a7a24 */ /* 0x000fe400078e02ff */
[----:B------:R-:W-:Y:S02]  /*3ae0*/  IMAD R18, R18, 0x600, R34 ;  /* 0x0000060012127824 */ /* 0x000fe400078e0222 */
[----:B------:R-:W-:Y:S02]  /*3af0*/  IMAD R11, R26, c[0x0][0x280], RZ ;  /* 0x0000a0001a0b7a24 */ /* 0x000fe400078e02ff */
[----:B------:R-:W-:-:S02]  /*3b00*/  IMAD R10, R136, c[0x0][0x294], R10 ;  /* 0x0000a500880a7a24 */ /* 0x000fc400078e020a */
[----:B------:R-:W-:Y:S02]  /*3b10*/  IMAD.IADD R17, R22, 0x1, R21 ;  /* 0x0000000116117824 */ /* 0x000fe400078e0215 */
[----:B------:R-:W-:Y:S02]  /*3b20*/  IMAD.IADD R18, R18, 0x1, R19 ;  /* 0x0000000112127824 */ /* 0x000fe400078e0213 */
[----:B------:R-:W-:Y:S01]  /*3b30*/  IMAD R11, R136, c[0x0][0x284], R11 ;  /* 0x0000a100880b7a24 */ /* 0x000fe200078e020b */
[----:B------:R-:W-:Y:S01]  /*3b40*/  IADD3 R110, R10, R93, RZ ;  /* 0x0000005d0a6e7210 */ /* 0x000fe20007ffe0ff */
[----:B------:R-:W-:Y:S01]  /*3b50*/  IMAD.IADD R120, R97, 0x1, R10 ;  /* 0x0000000161787824 */ /* 0x000fe200078e020a */
[----:B------:R-:W-:Y:S01]  /*3b60*/  SHF.R.S32.HI R113, RZ, 0x1f, R86 ;  /* 0x0000001fff717819 */ /* 0x000fe20000011456 */
[----:B------:R-:W-:Y:S01]  /*3b70*/  IMAD.IADD R121, R99, 0x1, R11 ;  /* 0x0000000163797824 */ /* 0x000fe200078e020b */
[----:B------:R-:W-:Y:S01]  /*3b80*/  SHF.R.S32.HI R112, RZ, 0x1f, R83 ;  /* 0x0000001fff707819 */ /* 0x000fe20000011453 */
[----:B------:R-:W-:Y:S01]  /*3b90*/  IMAD.IADD R119, R11, 0x1, R95 ;  /* 0x000000010b777824 */ /* 0x000fe200078e025f */
[----:B------:R-:W-:Y:S01]  /*3ba0*/  SHF.R.S32.HI R111, RZ, 0x1f, R87 ;  /* 0x0000001fff6f7819 */ /* 0x000fe20000011457 */
[----:B------:R-:W-:-:S02]  /*3bb0*/  IMAD.SHL.U32 R118, R25, 0x2, RZ ;  /* 0x0000000219767824 */ /* 0x000fc400078e00ff */
[----:B------:R-:W-:Y:S02]  /*3bc0*/  IMAD.SHL.U32 R117, R24, 0x2, RZ ;  /* 0x0000000218757824 */ /* 0x000fe400078e00ff */
[----:B------:R-:W-:Y:S02]  /*3bd0*/  IMAD.SHL.U32 R109, R17, 0x2, RZ ;  /* 0x00000002116d7824 */ /* 0x000fe400078e00ff */
[----:B------:R-:W-:Y:S02]  /*3be0*/  IMAD.SHL.U32 R108, R18, 0x2, RZ ;  /* 0x00000002126c7824 */ /* 0x000fe400078e00ff */
[----:B------:R-:W-:Y:S02]  /*3bf0*/  IMAD.SHL.U32 R107, R14, 0x2, RZ ;  /* 0x000000020e6b7824 */ /* 0x000fe400078e00ff */
[----:B------:R-:W-:Y:S01]  /*3c00*/  IMAD.SHL.U32 R106, R12, 0x2, RZ ;  /* 0x000000020c6a7824 */ /* 0x000fe200078e00ff */
[----:B------:R-:W-:Y:S06]  /*3c10*/  BAR.SYNC.DEFER_BLOCKING 0x0 ;  /* 0x0000000000007b1d */ /* 0x000fec0000010000 */
.L_x_739:
[----:B-1----:R-:W1:Y:S01]  /*3c20*/  S2R R168, SR_TID.X ;  /* 0x0000000000a87919 */ /* 0x002e620000002100 */
[----:B------:R-:W-:Y:S01]  /*3c30*/  SHF.R.S32.HI R82, RZ, 0x1f, R33 ;  /* 0x0000001fff527819 */ /* 0x000fe20000011421 */
[----:B------:R-:W-:Y:S04]  /*3c40*/  DEPBAR.LE SB0, 0x0 ;  /* 0x000080000000791a */ /* 0x000fe80000000000 */
[----:B------:R-:W-:Y:S01]  /*3c50*/  ISETP.GE.AND P1, PT, R158, 0x1, PT ;  /* 0x000000019e00780c */ /* 0x000fe20003f26270 */
[-C--:B------:R-:W-:Y:S01]  /*3c60*/  IMAD R2, R148, R33.reuse, RZ ;  /* 0x0000002194027224 */ /* 0x080fe200078e02ff */
[----:B------:R-:W-:Y:S01]  /*3c70*/  WARPSYNC 0xffffffff ;  /* 0xffffffff00007948 */ /* 0x000fe20003800000 */
[----:B------:R-:W-:Y:S01]  /*3c80*/  BAR.SYNC.DEFER_BLOCKING 0x0 ;  /* 0x0000000000007b1d */ /* 0x000fe20000010000 */
[----:B------:R-:W-:Y:S04]  /*3c90*/  IMAD.WIDE.U32 R10, R142, R33, RZ ;  /* 0x000000218e0a7225 */ /* 0x000fe800078e00ff */
[----:B------:R-:W-:Y:S04]  /*3ca0*/  IMAD R2, R82, R142, R2 ;  /* 0x0000008e52027224 */ /* 0x000fe800078e0202 */
[----:B------:R-:W-:Y:S01]  /*3cb0*/  IMAD.IADD R16, R11, 0x1, R2 ;  /* 0x000000010b107824 */ /* 0x000fe200078e0202 */
[----:B------:R-:W-:Y:S02]  /*3cc0*/  IADD3 R2, P0, R134, R10, RZ ;  /* 0x0000000a86027210 */ /* 0x000fe40007f1e0ff */
[----:B-1----:R-:W-:Y:S03]  /*3cd0*/  LEA.HI R159, R168, R168, RZ, 0x1 ;  /* 0x000000a8a89f7211 */ /* 0x002fe600078f08ff */
[----:B------:R-:W-:Y:S01]  /*3ce0*/  IMAD.X R3, R16, 0x1, R133, P0 ;  /* 0x0000000110037824 */ /* 0x000fe200000e0685 */
[C---:B------:R-:W-:Y:S02]  /*3cf0*/  LEA R54, P0, R2.reuse, c[0x0][0x1c8], 0x1 ;  /* 0x0000720002367a11 */ /* 0x040fe400078008ff */
[----:B------:R-:W-:Y:S02]  /*3d00*/  SHF.R.S32.HI R159, RZ, 0x1, R159 ;  /* 0x00000001ff9f7819 */ /* 0x000fe4000001149f */
        /* <DEDUP_REMOVED lines=74> */
.L_x_717:
[----:B------:R-:W-:Y:S05]  /*41b0*/  BSYNC B0 ;  /* 0x0000000000007941 */ /* 0x000fea0003800000 */
.L_x_716:
        /* <DEDUP_REMOVED lines=35> */
[----:B------:R-:W2:Y:S01]  /*43f0*/  LDL R10, [R1+0x18] ;  /* 0x00001800010a7983 */ /* 0x000ea20000100800 */
[----:B------:R-:W-:Y:S02]  /*4400*/  MOV R4, R2 ;  /* 0x0000000200047202 */ /* 0x000fe40000000f00 */
[----:B------:R-:W-:Y:S02]  /*4410*/  MOV R13, R34 ;  /* 0x00000022000d7202 */ /* 0x000fe40000000f00 */
[----:B------:R-:W-:Y:S02]  /*4420*/  MOV R19, R3 ;  /* 0x0000000300137202 */ /* 0x000fe40000000f00 */
[----:B------:R-:W-:Y:S05]  /*4430*/  MOV R37, R35 ;  /* 0x0000002300257202 */ /* 0x000fea0000000f00 */
[----:B------:R-:W-:Y:S01]  /*4440*/  @!P0 SHF.R.U64 R5, R2, 0x10, R3 ;  /* 0x0000001002058819 */ /* 0x000fe20000001203 */
[----:B------:R-:W-:Y:S01]  /*4450*/  @!P0 HADD2.F32 R12, -RZ, R4.H0_H0 ;  /* 0x20000004ff0c8230 */ /* 0x000fe20000004100 */
[----:B------:R-:W-:Y:S01]  /*4460*/  @!P0 SHF.R.U64 R36, R34, 0x10, R35 ;  /* 0x0000001022248819 */ /* 0x000fe20000001223 */
[----:B------:R-:W-:Y:S01]  /*4470*/  @!P0 HADD2.F32 R34, -RZ, R13.H0_H0 ;  /* 0x2000000dff228230 */ /* 0x000fe20000004100 */
[----:B------:R-:W-:Y:S01]  /*4480*/  @!P0 SHF.R.U32.HI R18, RZ, 0x10, R3 ;  /* 0x00000010ff128819 */ /* 0x000fe20000011603 */
[----:B------:R-:W-:Y:S01]  /*4490*/  @!P0 HADD2.F32 R13, -RZ, R5.H0_H0 ;  /* 0x20000005ff0d8230 */ /* 0x000fe20000004100 */
[----:B------:R-:W-:Y:S01]  /*44a0*/  @!P0 SHF.R.U32.HI R48, RZ, 0x10, R35 ;  /* 0x00000010ff308819 */ /* 0x000fe20000011623 */
[----:B------:R-:W-:Y:S02]  /*44b0*/  @!P0 HADD2.F32 R36, -RZ, R36.H0_H0 ;  /* 0x20000024ff248230 */ /* 0x000fe40000004100 */
[----:B------:R-:W-:Y:S01]  /*44c0*/  @!P0 HADD2.F32 R18, -RZ, R18.H0_H0 ;  /* 0x20000012ff128230 */ /* 0x000fe20000004100 */
[----:B--2---:R-:W1:Y:S02]  /*44d0*/  LDS.128 R8, [R10+0x2400] ;  /* 0x002400000a087984 */ /* 0x004e640000000c00 */
        /* <DEDUP_REMOVED lines=8> */
[----:B------:R-:W-:Y:S02]  /*4560*/  @!P0 FMUL.FTZ R2, R3, R12 ;  /* 0x0000000c03028220 */ /* 0x000fe40000410000 */
[-C--:B------:R-:W-:Y:S02]  /*4570*/  @!P0 FMUL.FTZ R12, R35, R13.reuse ;  /* 0x0000000d230c8220 */ /* 0x080fe40000410000 */
[----:B------:R-:W-:Y:S02]  /*4580*/  @!P0 FFMA.FTZ R56, R3, R34, -R56 ;  /* 0x0000002203388223 */ /* 0x000fe40000010838 */
        /* <DEDUP_REMOVED lines=14> */
[-C--:B------:R-:W-:Y:S01]  /*4670*/  @!P0 FFMA.FTZ R57, R5, R29.reuse, -R57 ;  /* 0x0000001d05398223 */ /* 0x080fe20000010839 */
[----:B------:R-:W-:Y:S01]  /*4680*/  @!P0 HADD2.F32 R37, -RZ, R48.H0_H0 ;  /* 0x20000030ff258230 */ /* 0x000fe20000004100 */
[-C--:B------:R-:W-:Y:S02]  /*4690*/  @!P0 FMUL.FTZ R5, R12, R18.reuse ;  /* 0x000000120c058220 */ /* 0x080fe40000410000 */
        /* <DEDUP_REMOVED lines=12> */
.L_x_720:
[----:B------:R-:W-:Y:S05]  /*4760*/  BSYNC B0 ;  /* 0x0000000000007941 */ /* 0x000fea0003800000 */
.L_x_719:
[----:B------:R-:W-:Y:S01]  /*4770*/  ISETP.GE.AND P0, PT, R160, c[0x0][0x1d4], PT ;  /* 0x00007500a0007a0c */ /* 0x000fe20003f06270 */
[----:B------:R-:W-:Y:S01]  /*4780*/  @!UPT UIADD3 URZ, URZ, URZ, URZ ;  /* 0x0000003f3f3ff290 */ /* 0x000fe2000fffe03f */
[----:B------:R-:W-:Y:S11]  /*4790*/  BSSY B0, `(.L_x_721) ;  /* 0x0000037000007945 */ /* 0x000ff60003800000 */
[----:B------:R-:W-:-:S05]  /*47a0*/  @P0 BRA `(.L_x_722) ;  /* 0x0000035000000947 */ /* 0x000fca0003800000 */
[----:B------:R-:W-:Y:S01]  /*47b0*/  ISETP.GE.AND P0, PT, R32, c[0x0][0x27c], PT ;  /* 0x00009f0020007a0c */ /* 0x000fe20003f06270 */
[----:B------:R-:W2:Y:S11]  /*47c0*/  LDL R2, [R1+0x1c] ;  /* 0x00001c0001027983 */ /* 0x000eb60000100800 */
[----:B------:R-:W-:Y:S01]  /*47d0*/  @!UPT UIADD3 URZ, URZ, URZ, URZ ;  /* 0x0000003f3f3ff290 */ /* 0x000fe2000fffe03f */
[----:B------:R-:W-:Y:S01]  /*47e0*/  @!P0 HADD2.F32 R12, -RZ, R49.H0_H0 ;  /* 0x20000031ff0c8230 */ /* 0x000fe20000004100 */
[----:B------:R-:W-:Y:S02]  /*47f0*/  @!P0 SHF.R.U64 R5, R6, 0x10, R7 ;  /* 0x0000001006058819 */ /* 0x000fe40000001207 */
[----:B------:R-:W-:Y:S02]  /*4800*/  @!P0 SHF.R.U64 R18, R38, 0x10, R39 ;  /* 0x0000001026128819 */ /* 0x000fe40000001227 */
[----:B------:R-:W-:Y:S01]  /*4810*/  @!P0 SHF.R.U32.HI R7, RZ, 0x10, R7 ;  /* 0x00000010ff078819 */ /* 0x000fe20000011607 */
[----:B------:R-:W-:Y:S01]  /*4820*/  @!P0 HADD2.F32 R5, -RZ, R5.H0_H0 ;  /* 0x20000005ff058230 */ /* 0x000fe20000004100 */
[----:B------:R-:W-:Y:S01]  /*4830*/  @!P0 SHF.R.U32.HI R34, RZ, 0x10, R39 ;  /* 0x00000010ff228819 */ /* 0x000fe20000011627 */
[----:B------:R-:W-:Y:S04]  /*4840*/  @!P0 HADD2.F32 R18, -RZ, R18.H0_H0 ;  /* 0x20000012ff128230 */ /* 0x000fe80000004100 */
[----:B------:R-:W-:Y:S01]  /*4850*/  @!P0 HADD2.F32 R34, -RZ, R34.H0_H0 ;  /* 0x20000022ff228230 */ /* 0x000fe20000004100 */
[----:B-12---:R1:W2:Y:S02]  /*4860*/  LDS.128 R8, [R2+0x2400] ;  /* 0x0024000002087984 */ /* 0x0062a40000000c00 */
[----:B-1----:R-:W-:Y:S01]  /*4870*/  @!P0 HADD2.F32 R2, -RZ, R24.H0_H0 ;  /* 0x20000018ff028230 */ /* 0x002fe20000004100 */
[----:B--2---:R-:W-:Y:S02]  /*4880*/  @!P0 MOV R3, R8 ;  /* 0x0000000800038202 */ /* 0x004fe40000000f00 */
        /* <DEDUP_REMOVED lines=39> */
.L_x_722:
[----:B------:R-:W-:Y:S05]  /*4b00*/  BSYNC B0 ;  /* 0x0000000000007941 */ /* 0x000fea0003800000 */
.L_x_721:
[----:B------:R-:W-:Y:S01]  /*4b10*/  ISETP.GE.AND P0, PT, R127, c[0x0][0x1d4], PT ;  /* 0x000075007f007a0c */ /* 0x000fe20003f06270 */
[----:B------:R-:W-:Y:S01]  /*4b20*/  @!UPT UIADD3 URZ, URZ, URZ, URZ ;  /* 0x0000003f3f3ff290 */ /* 0x000fe2000fffe03f */
[----:B------:R-:W-:Y:S11]  /*4b30*/  BSSY B0, `(.L_x_723) ;  /* 0x0000037000007945 */ /* 0x000ff60003800000 */
[----:B------:R-:W-:-:S05]  /*4b40*/  @P0 BRA `(.L_x_724) ;  /* 0x0000035000000947 */ /* 0x000fca0003800000 */
[----:B------:R-:W-:Y:S01]  /*4b50*/  ISETP.GE.AND P0, PT, R164, c[0x0][0x27c], PT ;  /* 0x00009f00a4007a0c */ /* 0x000fe20003f06270 */
[----:B------:R-:W2:Y:S11]  /*4b60*/  LDL R2, [R1+0x18] ;  /* 0x0000180001027983 */ /* 0x000eb60000100800 */
[----:B------:R-:W-:Y:S01]  /*4b70*/  @!UPT UIADD3 URZ, URZ, URZ, URZ ;  /* 0x0000003f3f3ff290 */ /* 0x000fe2000fffe03f */
[--C-:B------:R-:W-:Y:S01]  /*4b80*/  @!P0 HADD2.F32 R12, -RZ, R50.reuse.H0_H0 ;  /* 0x20000032ff0c8230 */ /* 0x100fe20000004100 */
[----:B------:R-:W-:Y:S01]  /*4b90*/  @!P0 SHF.R.U64 R5, R14, 0x10, R15 ;  /* 0x000000100e058819 */ /* 0x000fe2000000120f */
[----:B------:R-:W-:Y:S01]  /*4ba0*/  @!P0 HADD2.F32 R18, -RZ, R50.H1_H1 ;  /* 0x30000032ff128230 */ /* 0x000fe20000004100 */
        /* <DEDUP_REMOVED lines=38> */
[----:B------:R-:W-:Y:S01]  /*4e10*/  @!P0 FFMA.FTZ R25, R6, R24, -R25 ;  /* 0x0000001806198223 */ /* 0x000fe20000010819 */
        /* <DEDUP_REMOVED lines=8> */
.L_x_724:
[----:B------:R-:W-:Y:S05]  /*4ea0*/  BSYNC B0 ;  /* 0x0000000000007941 */ /* 0x000fea0003800000 */
.L_x_723:
[----:B------:R-:W-:Y:S01]  /*4eb0*/  IADD3 R2, R124, 0x30, RZ ;  /* 0x000000307c027810 */ /* 0x000fe20007ffe0ff */
[----:B------:R-:W-:Y:S03]  /*4ec0*/  BSSY B0, `(.L_x_725) ;  /* 0x0000039000007945 */ /* 0x000fe60003800000 */
[----:B------:R-:W-:Y:S11]  /*4ed0*/  ISETP.GE.AND P0, PT, R2, c[0x0][0x1d4], PT ;  /* 0x0000750002007a0c */ /* 0x000ff60003f06270 */
[----:B------:R-:W-:Y:S02]  /*4ee0*/  @!UPT UIADD3 URZ, URZ, URZ, URZ ;  /* 0x0000003f3f3ff290 */ /* 0x000fe4000fffe03f */
[----:B------:R-:W-:-:S05]  /*4ef0*/  @P0 BRA `(.L_x_726) ;  /* 0x0000035000000947 */ /* 0x000fca0003800000 */
[----:B------:R-:W-:Y:S01]  /*4f00*/  ISETP.GE.AND P0, PT, R31, c[0x0][0x27c], PT ;  /* 0x00009f001f007a0c */ /* 0x000fe20003f06270 */
[----:B------:R-:W2:Y:S11]  /*4f10*/  LDL R3, [R1+0x1c] ;  /* 0x00001c0001037983 */ /* 0x000eb60000100800 */
        /* <DEDUP_REMOVED lines=11> */
[----:B-12---:R-:W1:Y:S02]  /*4fd0*/  LDS.128 R8, [R3+0x3000] ;  /* 0x0030000003087984 */ /* 0x006e640000000c00 */
        /* <DEDUP_REMOVED lines=39> */
.L_x_726:
[----:B------:R-:W-:Y:S05]  /*5250*/  BSYNC B0 ;  /* 0x0000000000007941 */ /* 0x000fea0003800000 */
.L_x_725:
        /* <DEDUP_REMOVED lines=58> */
.L_x_728:
[----:B------:R-:W-:Y:S05]  /*5600*/  BSYNC B0 ;  /* 0x0000000000007941 */ /* 0x000fea0003800000 */
.L_x_727:
[----:B------:R-:W-:Y:S04]  /*5610*/  IADD3 R2, R124, 0x50, RZ ;  /* 0x000000507c027810 */ /* 0x000fe80007ffe0ff */
        /* <DEDUP_REMOVED lines=57> */
.L_x_715:
        /* <DEDUP_REMOVED lines=47> */
.L_x_730:
[----:B------:R-:W-:Y:S05]  /*5ca0*/  BSYNC B0 ;  /* 0x0000000000007941 */ /* 0x000fea0003800000 */
.L_x_729:
        /* <DEDUP_REMOVED lines=32> */
[----:B------:R-:W-:Y:S01]  /*5eb0*/  LDS.128 R52, [R108+0x3c80] ;  /* 0x003c80006c347984 */ /* 0x000fe20000000c00 */
[CC--:B------:R-:W-:Y:S01]  /*5ec0*/  IADD3 R2, P1, P0, R80.reuse, R71.reuse, R105 ;  /* 0x0000004750027210 */ /* 0x0c0fe2000783e069 */
[----:B------:R-:W-:Y:S01]  /*5ed0*/  IMAD.MOV.U32 R24, RZ, RZ, R7 ;  /* 0x000000ffff187224 */ /* 0x000fe200078e0007 */
[----:B------:R-:W-:Y:S01]  /*5ee0*/  MOV R44, R38 ;  /* 0x00000026002c7202 */ /* 0x000fe20000000f00 */
[----:B------:R-:W-:Y:S01]  /*5ef0*/  IMAD.MOV.U32 R47, RZ, RZ, R39 ;  /* 0x000000ffff2f7224 */ /* 0x000fe200078e0027 */
[C---:B------:R-:W-:Y:S02]  /*5f00*/  IADD3.X R8, R79.reuse, R70, R116, P1, P0 ;  /* 0x000000464f087210 */ /* 0x040fe40000fe0474 */
[----:B------:R-:W-:Y:S01]  /*5f10*/  MOV R10, R6 ;  /* 0x00000006000a7202 */ /* 0x000fe20000000f00 */
[----:B------:R-:W1:Y:S04]  /*5f20*/  LDS.128 R16, [R118+0x3c80] ;  /* 0x003c800076107984 */ /* 0x000e680000000c00 */
        /* <DEDUP_REMOVED lines=10> */
[----:B------:R-:W-:Y:S01]  /*5fd0*/  @!P0 SHF.R.U64 R45, R38, 0x10, R39 ;  /* 0x00000010262d8819 */ /* 0x000fe20000001227 */
[----:B------:R-:W-:Y:S01]  /*5fe0*/  @!P0 HADD2.F32 R2, -RZ, R2.H0_H0 ;  /* 0x20000002ff028230 */ /* 0x000fe20000004100 */
[--C-:B------:R-:W-:Y:S01]  /*5ff0*/  @!P0 SHF.R.U64 R11, R6, 0x10, R7.reuse ;  /* 0x00000010060b8819 */ /* 0x100fe20000001207 */
[----:B------:R-:W-:Y:S01]  /*6000*/  @!P0 HADD2.F32 R10, -RZ, R10.H0_H0 ;  /* 0x2000000aff0a8230 */ /* 0x000fe20000004100 */
[----:B------:R-:W-:Y:S01]  /*6010*/  @!P0 SHF.R.U32.HI R25, RZ, 0x10, R7 ;  /* 0x00000010ff198819 */ /* 0x000fe20000011607 */
[----:B-1----:R-:W-:Y:S01]  /*6020*/  @!P0 IMAD.MOV.U32 R7, RZ, RZ, R16 ;  /* 0x000000ffff078224 */ /* 0x002fe200078e0010 */
[----:B------:R-:W-:Y:S02]  /*6030*/  @!P0 MOV R38, R53 ;  /* 0x0000003500268202 */ /* 0x000fe40000000f00 */
[----:B------:R-:W-:Y:S02]  /*6040*/  @!P0 MOV R40, R52 ;  /* 0x0000003400288202 */ /* 0x000fe40000000f00 */
[----:B------:R-:W-:Y:S02]  /*6050*/  @!P0 MOV R6, R17 ;  /* 0x0000001100068202 */ /* 0x000fe40000000f00 */
[--C-:B------:R-:W-:Y:S01]  /*6060*/  @!P0 SHF.R.U32.HI R9, RZ, 0x10, R5.reuse ;  /* 0x00000010ff098819 */ /* 0x100fe20000011605 */
[----:B------:R-:W-:Y:S01]  /*6070*/  @!P0 HADD2.F32 R34, -RZ, R40.H0_H0 ;  /* 0x20000028ff228230 */ /* 0x000fe20000004100 */
[----:B------:R-:W-:Y:S01]  /*6080*/  @!P0 SHF.R.U64 R8, R4, 0x10, R5 ;  /* 0x0000001004088819 */ /* 0x000fe20000001205 */
[----:B------:R-:W-:Y:S01]  /*6090*/  @!P0 HADD2.F32 R4, -RZ, R3.H0_H0 ;  /* 0x20000003ff048230 */ /* 0x000fe20000004100 */
[----:B------:R-:W-:Y:S01]  /*60a0*/  MOV R5, R36 ;  /* 0x0000002400057202 */ /* 0x000fe20000000f00 */
[----:B------:R-:W-:Y:S01]  /*60b0*/  @!P0 HADD2.F32 R3, -RZ, R7.H0_H0 ;  /* 0x20000007ff038230 */ /* 0x000fe20000004100 */
[-C--:B------:R-:W-:Y:S01]  /*60c0*/  @!P0 FMUL.FTZ R46, R34, R2.reuse ;  /* 0x00000002222e8220 */ /* 0x080fe20000410000 */
[--C-:B------:R-:W-:Y:S01]  /*60d0*/  @!P0 SHF.R.U64 R43, R36, 0x10, R37.reuse ;  /* 0x00000010242b8819 */ /* 0x100fe20000001225 */
[----:B------:R-:W-:Y:S01]  /*60e0*/  @!P0 HADD2.F32 R36, -RZ, R38.H0_H0 ;  /* 0x20000026ff248230 */ /* 0x000fe20000004100 */
[----:B------:R-:W-:Y:S01]  /*60f0*/  @!P0 SHF.R.U32.HI R42, RZ, 0x10, R37 ;  /* 0x00000010ff2a8819 */ /* 0x000fe20000011625 */
[C---:B------:R-:W-:Y:S01]  /*6100*/  @!P0 FMUL.FTZ R2, R3.reuse, R2 ;  /* 0x0000000203028220 */ /* 0x040fe20000410000 */
[----:B------:R-:W-:Y:S01]  /*6110*/  @!P0 HADD2.F32 R35, -RZ, R5.H0_H0 ;  /* 0x20000005ff238230 */ /* 0x000fe20000004100 */
[----:B------:R-:W-:Y:S01]  /*6120*/  @!P0 SHF.R.U32.HI R60, RZ, 0x10, R39 ;  /* 0x00000010ff3c8819 */ /* 0x000fe20000011627 */
[-C--:B------:R-:W-:Y:S01]  /*6130*/  @!P0 FMUL.FTZ R39, R36, R4.reuse ;  /* 0x0000000424278220 */ /* 0x080fe20000410000 */
[----:B------:R-:W-:Y:S02]  /*6140*/  @!P0 HADD2.F32 R5, -RZ, R6.H0_H0 ;  /* 0x20000006ff058230 */ /* 0x000fe40000004100 */
[-C--:B------:R-:W-:Y:S01]  /*6150*/  @!P0 FFMA.FTZ R77, R3, R35.reuse, -R46 ;  /* 0x00000023034d8223 */ /* 0x080fe2000001082e */
[----:B------:R-:W-:Y:S01]  /*6160*/  @!P0 HADD2.F32 R37, -RZ, R41.H0_H0 ;  /* 0x20000029ff258230 */ /* 0x000fe20000004100 */
[----:B------:R-:W-:Y:S01]  /*6170*/  @!P0 FFMA.FTZ R2, R34, R35, R2 ;  /* 0x0000002322028223 */ /* 0x000fe20000010002 */
[----:B------:R-:W-:Y:S01]  /*6180*/  @!P0 MOV R46, R55 ;  /* 0x00000037002e8202 */ /* 0x000fe20000000f00 */
[C---:B------:R-:W-:Y:S01]  /*6190*/  @!P0 FMUL.FTZ R4, R5.reuse, R4 ;  /* 0x0000000405048220 */ /* 0x040fe20000410000 */
[----:B------:R-:W-:Y:S01]  /*61a0*/  @!P0 HADD2.F32 R34, -RZ, R40.H1_H1 ;  /* 0x30000028ff228230 */ /* 0x000fe20000004100 */
[----:B------:R-:W-:Y:S01]  /*61b0*/  @!P0 FFMA.FTZ R76, R5, R37, -R39 ;  /* 0x00000025054c8223 */ /* 0x000fe20000010827 */
[----:B------:R-:W-:Y:S02]  /*61c0*/  @!P0 HADD2.F32 R5, -RZ, R9.H0_H0 ;  /* 0x20000009ff058230 */ /* 0x000fe40000004100 */
[----:B------:R-:W-:Y:S02]  /*61d0*/  @!P0 HADD2.F32 R38, -RZ, R38.H1_H1 ;  /* 0x30000026ff268230 */ /* 0x000fe40000004100 */
[----:B------:R-:W-:Y:S02]  /*61e0*/  @!P0 HADD2.F32 R8, -RZ, R8.H0_H0 ;  /* 0x20000008ff088230 */ /* 0x000fe40000004100 */
[----:B------:R-:W-:Y:S01]  /*61f0*/  @!P0 HADD2.F32 R39, -RZ, R42.H0_H0 ;  /* 0x2000002aff278230 */ /* 0x000fe20000004100 */
[----:B------:R-:W-:Y:S01]  /*6200*/  @!P0 FMUL.FTZ R9, R38, R5 ;  /* 0x0000000526098220 */ /* 0x000fe20000410000 */
[----:B------:R-:W-:Y:S02]  /*6210*/  @!P0 HADD2.F32 R3, -RZ, R6.H1_H1 ;  /* 0x30000006ff038230 */ /* 0x000fe40000004100 */
[----:B------:R-:W-:Y:S02]  /*6220*/  @!P0 HADD2.F32 R35, -RZ, R43.H0_H0 ;  /* 0x2000002bff238230 */ /* 0x000fe40000004100 */
[----:B------:R-:W-:Y:S01]  /*6230*/  @!P0 HADD2.F32 R6, -RZ, R7.H1_H1 ;  /* 0x30000007ff068230 */ /* 0x000fe20000004100 */
[-C--:B------:R-:W-:Y:S01]  /*6240*/  @!P0 FMUL.FTZ R7, R34, R8.reuse ;  /* 0x0000000822078220 */ /* 0x080fe20000410000 */
[----:B------:R-:W-:Y:S01]  /*6250*/  @!P0 HADD2.F32 R43, -RZ, R45.H0_H0 ;  /* 0x2000002dff2b8230 */ /* 0x000fe20000004100 */
[C---:B------:R-:W-:Y:S01]  /*6260*/  @!P0 FFMA.FTZ R75, R3.reuse, R39, -R9 ;  /* 0x00000027034b8223 */ /* 0x040fe20000010809 */
[----:B------:R-:W-:Y:S01]  /*6270*/  @!P0 HADD2.F32 R41, -RZ, R44.H0_H0 ;  /* 0x2000002cff298230 */ /* 0x000fe20000004100 */
[----:B------:R-:W-:Y:S01]  /*6280*/  @!P0 IMAD.MOV.U32 R9, RZ, RZ, R54 ;  /* 0x000000ffff098224 */ /* 0x000fe200078e0036 */
[----:B------:R-:W-:Y:S01]  /*6290*/  @!P0 HADD2.F32 R45, -RZ, R47.H0_H0 ;  /* 0x2000002fff2d8230 */ /* 0x000fe20000004100 */
[----:B------:R-:W-:Y:S02]  /*62a0*/  @!P0 FMUL.FTZ R5, R3, R5 ;  /* 0x0000000503058220 */ /* 0x000fe40000410000 */
[C---:B------:R-:W-:Y:S01]  /*62b0*/  @!P0 FMUL.FTZ R3, R6.reuse, R8 ;  /* 0x0000000806038220 */ /* 0x040fe20000410000 */
[----:B------:R-:W-:Y:S01]  /*62c0*/  @!P0 HADD2.F32 R42, -RZ, R9.H1_H1 ;  /* 0x30000009ff2a8230 */ /* 0x000fe20000004100 */
[-C--:B------:R-:W-:Y:S01]  /*62d0*/  @!P0 FFMA.FTZ R74, R6, R35.reuse, -R7 ;  /* 0x00000023064a8223 */ /* 0x080fe20000010807 */
        /* <DEDUP_REMOVED lines=11> */
[----:B------:R-:W-:Y:S01]  /*6390*/  @!P0 FMUL.FTZ R7, R8, R7 ;  /* 0x0000000708078220 */ /* 0x000fe20000410000 */
[----:B------:R-:W-:Y:S01]  /*63a0*/  @!P0 F2FP.PACK_AB R34, R74, R77 ;  /* 0x0000004d4a22823e */ /* 0x000fe200000000ff */
[----:B------:R-:W-:Y:S01]  /*63b0*/  @!P0 FFMA.FTZ R73, R8, R43, -R11 ;  /* 0x0000002b08498223 */ /* 0x000fe2000001080b */
[----:B------:R-:W-:Y:S01]  /*63c0*/  @!P0 MOV R17, R35 ;  /* 0x0000002300118202 */ /* 0x000fe20000000f00 */
[----:B------:R-:W-:Y:S01]  /*63d0*/  @!P0 IMAD.MOV.U32 R8, RZ, RZ, R19 ;  /* 0x000000ffff088224 */ /* 0x000fe200078e0013 */
[----:B------:R-:W-:Y:S01]  /*63e0*/  @!P0 MOV R16, R34 ;  /* 0x0000002200108202 */ /* 0x000fe20000000f00 */
[CC--:B------:R-:W-:Y:S01]  /*63f0*/  @!P0 FFMA.FTZ R72, R9.reuse, R41.reuse, -R44 ;  /* 0x0000002909488223 */ /* 0x0c0fe2000001082c */
[----:B------:R-:W-:Y:S01]  /*6400*/  @!P0 HADD2.F32 R11, -RZ, R24.H0_H0 ;  /* 0x20000018ff0b8230 */ /* 0x000fe20000004100 */
[----:B------:R-:W-:Y:S01]  /*6410*/  @!P0 FMUL.FTZ R6, R9, R10 ;  /* 0x0000000a09068220 */ /* 0x000fe20000410000 */
[----:B------:R-:W-:Y:S01]  /*6420*/  @!P0 HADD2.F32 R24, -RZ, R25.H0_H0 ;  /* 0x20000019ff188230 */ /* 0x000fe20000004100 */
[----:B------:R-:W-:Y:S01]  /*6430*/  @!P0 F2FP.PACK_AB R4, R5, R4 ;  /* 0x000000040504823e */ /* 0x000fe200000000ff */
[--C-:B------:R-:W-:Y:S01]  /*6440*/  @!P0 HADD2.F32 R44, -RZ, R46.reuse.H0_H0 ;  /* 0x2000002eff2c8230 */ /* 0x100fe20000004100 */
[----:B------:R-:W-:Y:S01]  /*6450*/  @!P0 FFMA.FTZ R6, R40, R41, R6 ;  /* 0x0000002928068223 */ /* 0x000fe20000010006 */
[----:B------:R-:W-:Y:S01]  /*6460*/  @!P0 HADD2.F32 R25, -RZ, R46.H1_H1 ;  /* 0x3000002eff198230 */ /* 0x000fe20000004100 */
[----:B------:R-:W-:Y:S01]  /*6470*/  @!P0 FFMA.FTZ R7, R42, R43, R7 ;  /* 0x0000002b2a078223 */ /* 0x000fe20000010007 */
[--C-:B------:R-:W-:Y:S01]  /*6480*/  @!P0 HADD2.F32 R10, -RZ, R8.reuse.H1_H1 ;  /* 0x30000008ff0a8230 */ /* 0x100fe20000004100 */
[----:B------:R-:W-:Y:S01]  /*6490*/  @!P0 FMUL.FTZ R65, R44, R11 ;  /* 0x0000000b2c418220 */ /* 0x000fe20000410000 */
[----:B------:R-:W-:Y:S01]  /*64a0*/  @!P0 HADD2.F32 R9, -RZ, R8.H0_H0 ;  /* 0x20000008ff098230 */ /* 0x000fe20000004100 */
[----:B------:R-:W-:Y:S01]  /*64b0*/  @!P0 FMUL.FTZ R47, R25, R24 ;  /* 0x00000018192f8220 */ /* 0x000fe20000410000 */
[----:B------:R-:W-:Y:S01]  /*64c0*/  @!P0 HADD2.F32 R46, -RZ, R60.H0_H0 ;  /* 0x2000003cff2e8230 */ /* 0x000fe20000004100 */
[----:B------:R-:W-:Y:S02]  /*64d0*/  @!P0 IMAD.MOV.U32 R53, RZ, RZ, R4 ;  /* 0x000000ffff358224 */ /* 0x000fe400078e0004 */
[C---:B------:R-:W-:Y:S02]  /*64e0*/  @!P0 FFMA.FTZ R65, R9.reuse, R45, -R65 ;  /* 0x0000002d09418223 */ /* 0x040fe40000010841 */
[C---:B------:R-:W-:Y:S02]  /*64f0*/  @!P0 FFMA.FTZ R47, R10.reuse, R46, -R47 ;  /* 0x0000002e0a2f8223 */ /* 0x040fe4000001082f */
[----:B------:R-:W-:Y:S02]  /*6500*/  @!P0 FMUL.FTZ R8, R9, R11 ;  /* 0x0000000b09088220 */ /* 0x000fe40000410000 */
[----:B------:R-:W-:Y:S01]  /*6510*/  @!P0 FMUL.FTZ R9, R10, R24 ;  /* 0x000000180a098220 */ /* 0x000fe20000410000 */
[----:B------:R-:W-:Y:S01]  /*6520*/  @!P0 F2FP.PACK_AB R24, R73, R72 ;  /* 0x000000484918823e */ /* 0x000fe200000000ff */
[----:B------:R-:W-:Y:S01]  /*6530*/  @!P0 FFMA.FTZ R8, R44, R45, R8 ;  /* 0x0000002d2c088223 */ /* 0x000fe20000010008 */
[----:B------:R-:W-:Y:S01]  /*6540*/  @!P0 F2FP.PACK_AB R11, R47, R65 ;  /* 0x000000412f0b823e */ /* 0x000fe200000000ff */
[----:B------:R-:W-:Y:S01]  /*6550*/  @!P0 FFMA.FTZ R9, R25, R46, R9 ;  /* 0x0000002e19098223 */ /* 0x000fe20000010009 */
[----:B------:R-:W-:Y:S01]  /*6560*/  @!P0 F2FP.PACK_AB R10, R3, R2 ;  /* 0x00000002030a823e */ /* 0x000fe200000000ff */
[----:B------:R-:W-:Y:S01]  /*6570*/  @!P0 IMAD.MOV.U32 R18, RZ, RZ, R24 ;  /* 0x000000ffff128224 */ /* 0x000fe200078e0018 */
[----:B------:R-:W-:Y:S02]  /*6580*/  @!P0 MOV R19, R11 ;  /* 0x0000000b00138202 */ /* 0x000fe40000000f00 */
[----:B------:R-:W-:Y:S02]  /*6590*/  @!P0 F2FP.PACK_AB R3, R7, R6 ;  /* 0x000000060703823e */ /* 0x000fe400000000ff */
[----:B------:R-:W-:Y:S01]  /*65a0*/  @!P0 F2FP.PACK_AB R2, R9, R8 ;  /* 0x000000080902823e */ /* 0x000fe200000000ff */
[----:B------:R1:W-:Y:S01]  /*65b0*/  STG.E.128 [R68.64], R16 ;  /* 0x0000001044007986 */ /* 0x0003e2000c101d06 */
[----:B------:R-:W-:Y:S02]  /*65c0*/  @!P0 MOV R52, R10 ;  /* 0x0000000a00348202 */ /* 0x000fe40000000f00 */
[----:B------:R-:W-:Y:S02]  /*65d0*/  @!P0 MOV R54, R3 ;  /* 0x0000000300368202 */ /* 0x000fe40000000f00 */
[----:B------:R-:W-:Y:S05]  /*65e0*/  @!P0 MOV R55, R2 ;  /* 0x0000000200378202 */ /* 0x000fea0000000f00 */
[----:B------:R1:W-:Y:S02]  /*65f0*/  @!P2 STG.E.128 [R66.64], R52 ;  /* 0x000000344200a986 */ /* 0x0003e4000c101d06 */
.L_x_732:
[----:B------:R-:W-:Y:S05]  /*6600*/  BSYNC B0 ;  /* 0x0000000000007941 */ /* 0x000fea0003800000 */
.L_x_731:
[----:B------:R-:W-:Y:S01]  /*6610*/  ISETP.GE.AND P0, PT, R160, c[0x0][0x1d4], PT ;  /* 0x00007500a0007a0c */ /* 0x000fe20003f06270 */
[----:B------:R-:W-:Y:S01]  /*6620*/  @!UPT UIADD3 URZ, URZ, URZ, URZ ;  /* 0x0000003f3f3ff290 */ /* 0x000fe2000fffe03f */
[----:B------:R-:W-:Y:S11]  /*6630*/  BSSY B0, `(.L_x_733) ;  /* 0x0000071000007945 */ /* 0x000ff60003800000 */
[----:B------:R-:W-:-:S05]  /*6640*/  @P0 BRA `(.L_x_734) ;  /* 0x000006f000000947 */ /* 0x000fca0003800000 */
[----:B------:R-:W2:Y:S01]  /*6650*/  LDS.128 R44, [R107+0x3c80] ;  /* 0x003c80006b2c7984 */ /* 0x000ea20000000c00 */
[----:B------:R-:W-:Y:S02]  /*6660*/  ISETP.GE.AND P2, PT, R83, c[0x0][0x1d4], PT ;  /* 0x0000750053007a0c */ /* 0x000fe40003f46270 */
[CC--:B------:R-:W-:Y:S04]  /*6670*/  IADD3 R2, P1, P0, R80.reuse, R71.reuse, R104 ;  /* 0x0000004750027210 */ /* 0x0c0fe8000783e068 */
[CC--:B------:R-:W-:Y:S01]  /*6680*/  IADD3.X R4, R79.reuse, R70.reuse, R115, P1, P0 ;  /* 0x000000464f047210 */ /* 0x0c0fe20000fe0473 */
        /* <DEDUP_REMOVED lines=12> */
[----:B------:R-:W-:Y:S01]  /*6750*/  @!P0 HADD2.F32 R8, -RZ, R61.H0_H0 ;  /* 0x2000003dff088230 */ /* 0x000fe20000004100 */
        /* <DEDUP_REMOVED lines=28> */
[----:B------:R-:W-:Y:S01]  /*6920*/  @!P0 F2FP.PACK_AB R13, R54, R55 ;  /* 0x00000037360d823e */ /* 0x000fe200000000ff */
[----:B------:R-:W-:Y:S01]  /*6930*/  @!P0 HADD2.F32 R7, -RZ, R5.H0_H0 ;  /* 0x20000005ff078230 */ /* 0x000fe20000004100 */
[----:B------:R-:W-:Y:S01]  /*6940*/  @!P0 SHF.R.U64 R36, R50, 0x10, R51 ;  /* 0x0000001032248819 */ /* 0x000fe20000001233 */
[----:B------:R-:W-:Y:S01]  /*6950*/  @!P0 HADD2.F32 R25, -RZ, R9.H1_H1 ;  /* 0x30000009ff198230 */ /* 0x000fe20000004100 */
[-C--:B------:R-:W-:Y:S01]  /*6960*/  @!P0 FMUL.FTZ R12, R15, R4.reuse ;  /* 0x000000040f0c8220 */ /* 0x080fe20000410000 */
[----:B------:R-:W-:Y:S01]  /*6970*/  @!P0 HADD2.F32 R8, -RZ, R6.H0_H0 ;  /* 0x20000006ff088230 */ /* 0x000fe20000004100 */
[C---:B------:R-:W-:Y:S01]  /*6980*/  @!P0 FMUL.FTZ R4, R7.reuse, R4 ;  /* 0x0000000407048220 */ /* 0x040fe20000410000 */
[----:B------:R-:W-:Y:S01]  /*6990*/  @!P0 MOV R16, R13 ;  /* 0x0000000d00108202 */ /* 0x000fe20000000f00 */
[----:B------:R-:W-:Y:S01]  /*69a0*/  @!P0 FFMA.FTZ R51, R7, R24, -R12 ;  /* 0x0000001807338223 */ /* 0x000fe2000001080c */
[----:B------:R-:W-:Y:S01]  /*69b0*/  @!P0 MOV R7, R19 ;  /* 0x0000001300078202 */ /* 0x000fe20000000f00 */
[----:B------:R-:W-:Y:S01]  /*69c0*/  @!P0 IMAD.MOV.U32 R12, RZ, RZ, R47 ;  /* 0x000000ffff0c8224 */ /* 0x000fe200078e002f */
[----:B------:R-:W-:Y:S01]  /*69d0*/  @!P0 HADD2.F32 R26, -RZ, R34.H0_H0 ;  /* 0x20000022ff1a8230 */ /* 0x000fe20000004100 */
[----:B------:R-:W-:Y:S01]  /*69e0*/  @!P0 FMUL.FTZ R9, R25, R8 ;  /* 0x0000000819098220 */ /* 0x000fe20000410000 */
[----:B------:R-:W-:Y:S01]  /*69f0*/  @!P0 HADD2.F32 R6, -RZ, R5.H1_H1 ;  /* 0x30000005ff068230 */ /* 0x000fe20000004100 */
[----:B------:R-:W-:Y:S01]  /*6a00*/  @!P0 FFMA.FTZ R4, R15, R24, R4 ;  /* 0x000000180f048223 */ /* 0x000fe20000010004 */
[----:B------:R-:W-:Y:S02]  /*6a10*/  @!P0 HADD2.F32 R37, -RZ, R12.H0_H0 ;  /* 0x2000000cff258230 */ /* 0x000fe40000004100 */
[----:B------:R-:W-:Y:S01]  /*6a20*/  @!P0 HADD2.F32 R10, -RZ, R10.H0_H0 ;  /* 0x2000000aff0a8230 */ /* 0x000fe20000004100 */
[C---:B------:R-:W-:Y:S01]  /*6a30*/  @!P0 FMUL.FTZ R5, R6.reuse, R8 ;  /* 0x0000000806058220 */ /* 0x040fe20000410000 */
[----:B------:R-:W-:Y:S01]  /*6a40*/  @!P0 HADD2.F32 R39, -RZ, R12.H1_H1 ;  /* 0x3000000cff278230 */ /* 0x000fe20000004100 */
[-C--:B------:R-:W-:Y:S01]  /*6a50*/  @!P0 FFMA.FTZ R50, R6, R26.reuse, -R9 ;  /* 0x0000001a06328223 */ /* 0x080fe20000010809 */
[----:B------:R-:W-:Y:S01]  /*6a60*/  @!P0 HADD2.F32 R9, -RZ, R7.H0_H0 ;  /* 0x20000007ff098230 */ /* 0x000fe20000004100 */
[----:B------:R-:W-:Y:S01]  /*6a70*/  @!P0 FFMA.FTZ R5, R25, R26, R5 ;  /* 0x0000001a19058223 */ /* 0x000fe20000010005 */
[----:B------:R-:W-:Y:S02]  /*6a80*/  @!P0 HADD2.F32 R6, -RZ, R27.H0_H0 ;  /* 0x2000001bff068230 */ /* 0x000fe40000004100 */
[----:B------:R-:W-:Y:S01]  /*6a90*/  @!P0 HADD2.F32 R7, -RZ, R7.H1_H1 ;  /* 0x30000007ff078230 */ /* 0x000fe20000004100 */
[----:B------:R-:W-:Y:S01]  /*6aa0*/  @!P0 F2FP.PACK_AB R14, R50, R51 ;  /* 0x00000033320e823e */ /* 0x000fe200000000ff */
[--C-:B------:R-:W-:Y:S01]  /*6ab0*/  @!P0 HADD2.F32 R38, -RZ, R62.reuse.H0_H0 ;  /* 0x2000003eff268230 */ /* 0x100fe20000004100 */
[----:B------:R-:W-:Y:S01]  /*6ac0*/  @!P0 FMUL.FTZ R12, R37, R6 ;  /* 0x00000006250c8220 */ /* 0x000fe20000410000 */
[----:B------:R-:W-:Y:S01]  /*6ad0*/  @!P0 F2FP.PACK_AB R4, R5, R4 ;  /* 0x000000040504823e */ /* 0x000fe200000000ff */
[----:B------:R-:W-:Y:S01]  /*6ae0*/  @!P0 FMUL.FTZ R8, R9, R6 ;  /* 0x0000000609088220 */ /* 0x000fe20000410000 */
[----:B------:R-:W-:Y:S01]  /*6af0*/  @!P0 MOV R17, R14 ;  /* 0x0000000e00118202 */ /* 0x000fe20000000f00 */
[----:B------:R-:W-:Y:S01]  /*6b00*/  @!P0 FMUL.FTZ R6, R39, R10 ;  /* 0x0000000a27068220 */ /* 0x000fe20000410000 */
[----:B------:R-:W-:Y:S01]  /*6b10*/  @!P0 HADD2.F32 R34, -RZ, R62.H1_H1 ;  /* 0x3000003eff228230 */ /* 0x000fe20000004100 */
[----:B------:R-:W-:Y:S01]  /*6b20*/  @!P0 FFMA.FTZ R49, R9, R38, -R12 ;  /* 0x0000002609318223 */ /* 0x000fe2000001080c */
[----:B------:R-:W-:Y:S01]  /*6b30*/  @!P0 HADD2.F32 R12, -RZ, R11.H0_H0 ;  /* 0x2000000bff0c8230 */ /* 0x000fe20000004100 */
[C---:B------:R-:W-:Y:S01]  /*6b40*/  @!P0 FMUL.FTZ R9, R7.reuse, R10 ;  /* 0x0000000a07098220 */ /* 0x040fe20000410000 */
[----:B------:R-:W-:Y:S01]  /*6b50*/  @!P0 HADD2.F32 R36, -RZ, R36.H0_H0 ;  /* 0x20000024ff248230 */ /* 0x000fe20000004100 */
[----:B------:R-:W-:Y:S01]  /*6b60*/  @!P0 FFMA.FTZ R48, R7, R40, -R6 ;  /* 0x0000002807308223 */ /* 0x000fe20000010806 */
[----:B------:R-:W-:Y:S01]  /*6b70*/  @!P0 HADD2.F32 R6, -RZ, R27.H1_H1 ;  /* 0x3000001bff068230 */ /* 0x000fe20000004100 */
[----:B------:R-:W-:Y:S01]  /*6b80*/  @!P0 IMAD.MOV.U32 R7, RZ, RZ, R18 ;  /* 0x000000ffff078224 */ /* 0x000fe200078e0012 */
[--C-:B------:R-:W-:Y:S01]  /*6b90*/  @!P0 HADD2.F32 R27, -RZ, R35.reuse.H0_H0 ;  /* 0x20000023ff1b8230 */ /* 0x100fe20000004100 */
[----:B------:R-:W-:Y:S01]  /*6ba0*/  @!P0 IMAD.MOV.U32 R45, RZ, RZ, R4 ;  /* 0x000000ffff2d8224 */ /* 0x000fe200078e0004 */
[----:B------:R-:W-:Y:S02]  /*6bb0*/  @!P0 HADD2.F32 R35, -RZ, R35.H1_H1 ;  /* 0x30000023ff238230 */ /* 0x000fe40000004100 */
[--C-:B------:R-:W-:Y:S02]  /*6bc0*/  @!P0 HADD2.F32 R11, -RZ, R7.reuse.H0_H0 ;  /* 0x20000007ff0b8230 */ /* 0x100fe40000004100 */
[----:B------:R-:W-:Y:S01]  /*6bd0*/  @!P0 HADD2.F32 R10, -RZ, R7.H1_H1 ;  /* 0x30000007ff0a8230 */ /* 0x000fe20000004100 */
[----:B------:R-:W-:Y:S02]  /*6be0*/  @!P0 FMUL.FTZ R7, R27, R6 ;  /* 0x000000061b078220 */ /* 0x000fe40000410000 */
[----:B------:R-:W-:Y:S02]  /*6bf0*/  @!P0 FMUL.FTZ R41, R35, R12 ;  /* 0x0000000c23298220 */ /* 0x000fe40000410000 */
[C---:B------:R-:W-:Y:S02]  /*6c00*/  @!P0 FMUL.FTZ R6, R11.reuse, R6 ;  /* 0x000000060b068220 */ /* 0x040fe40000410000 */
[----:B------:R-:W-:Y:S02]  /*6c10*/  @!P0 FFMA.FTZ R11, R11, R34, -R7 ;  /* 0x000000220b0b8223 */ /* 0x000fe40000010807 */
[C---:B------:R-:W-:Y:S02]  /*6c20*/  @!P0 FFMA.FTZ R41, R10.reuse, R36, -R41 ;  /* 0x000000240a298223 */ /* 0x040fe40000010829 */
[----:B------:R-:W-:Y:S01]  /*6c30*/  @!P0 FMUL.FTZ R7, R10, R12 ;  /* 0x0000000c0a078220 */ /* 0x000fe20000410000 */
[----:B------:R-:W-:Y:S01]  /*6c40*/  @!P0 F2FP.PACK_AB R12, R48, R49 ;  /* 0x00000031300c823e */ /* 0x000fe200000000ff */
[----:B------:R-:W-:Y:S01]  /*6c50*/  @!P0 FFMA.FTZ R6, R27, R34, R6 ;  /* 0x000000221b068223 */ /* 0x000fe20000010006 */
[----:B------:R-:W-:Y:S01]  /*6c60*/  @!P0 F2FP.PACK_AB R11, R41, R11 ;  /* 0x0000000b290b823e */ /* 0x000fe200000000ff */
[----:B------:R-:W-:Y:S01]  /*6c70*/  @!P0 FFMA.FTZ R7, R35, R36, R7 ;  /* 0x0000002423078223 */ /* 0x000fe20000010007 */
[----:B------:R-:W-:Y:S01]  /*6c80*/  @!P0 MOV R19, R12 ;  /* 0x0000000c00138202 */ /* 0x000fe20000000f00 */
[----:B------:R-:W-:Y:S01]  /*6c90*/  @!P0 FFMA.FTZ R8, R37, R38, R8 ;  /* 0x0000002625088223 */ /* 0x000fe20000010008 */
[----:B------:R-:W-:Y:S01]  /*6ca0*/  @!P0 F2FP.PACK_AB R10, R3, R2 ;  /* 0x00000002030a823e */ /* 0x000fe200000000ff */
[----:B------:R-:W-:Y:S01]  /*6cb0*/  @!P0 FFMA.FTZ R9, R39, R40, R9 ;  /* 0x0000002827098223 */ /* 0x000fe20000010009 */
[----:B------:R-:W-:Y:S01]  /*6cc0*/  @!P0 F2FP.PACK_AB R3, R7, R6 ;  /* 0x000000060703823e */ /* 0x000fe200000000ff */
[----:B------:R-:W-:Y:S01]  /*6cd0*/  @!P0 IMAD.MOV.U32 R18, RZ, RZ, R11 ;  /* 0x000000ffff128224 */ /* 0x000fe200078e000b */
[----:B------:R-:W-:Y:S02]  /*6ce0*/  @!P0 MOV R44, R10 ;  /* 0x0000000a002c8202 */ /* 0x000fe40000000f00 */
[----:B------:R-:W-:Y:S02]  /*6cf0*/  @!P0 F2FP.PACK_AB R2, R9, R8 ;  /* 0x000000080902823e */ /* 0x000fe400000000ff */
[----:B------:R1:W-:Y:S01]  /*6d00*/  STG.E.128 [R52.64], R16 ;  /* 0x0000001034007986 */ /* 0x0003e2000c101d06 */
[----:B------:R-:W-:Y:S02]  /*6d10*/  @!P0 MOV R46, R3 ;  /* 0x00000003002e8202 */ /* 0x000fe40000000f00 */
[----:B------:R-:W-:Y:S05]  /*6d20*/  @!P0 MOV R47, R2 ;  /* 0x00000002002f8202 */ /* 0x000fea0000000f00 */
[----:B------:R1:W-:Y:S02]  /*6d30*/  @!P2 STG.E.128 [R42.64], R44 ;  /* 0x0000002c2a00a986 */ /* 0x0003e4000c101d06 */
.L_x_734:
[----:B------:R-:W-:Y:S05]  /*6d40*/  BSYNC B0 ;  /* 0x0000000000007941 */ /* 0x000fea0003800000 */
.L_x_733:
[----:B------:R-:W-:Y:S11]  /*6d50*/  ISETP.GE.AND P0, PT, R127, c[0x0][0x1d4], PT ;  /* 0x000075007f007a0c */ /* 0x000ff60003f06270 */
[----:B------:R-:W-:Y:S02]  /*6d60*/  @!UPT UIADD3 URZ, URZ, URZ, URZ ;  /* 0x0000003f3f3ff290 */ /* 0x000fe4000fffe03f */
[----:B------:R-:W-:-:S05]  /*6d70*/  @P0 BRA `(.L_x_718) ;  /* 0x0000091000000947 */ /* 0x000fca0003800000 */
[----:B------:R-:W-:Y:S01]  /*6d80*/  LDS.128 R36, [R106+0x3c80] ;  /* 0x003c80006a247984 */ /* 0x000fe20000000c00 */
[----:B------:R-:W-:Y:S04]  /*6d90*/  IADD3 R2, P1, P0, R80, R71, R89 ;  /* 0x0000004750027210 */ /* 0x000fe8000783e059 */
[----:B------:R-:W-:Y:S02]  /*6da0*/  IADD3.X R3, R79, R70, R114, P1, P0 ;  /* 0x000000464f037210 */ /* 0x000fe40000fe0472 */
[C---:B-1----:R-:W-:Y:S01]  /*6db0*/  LEA R44, P0, R2.reuse, c[0x0][0x1c8], 0x1 ;  /* 0x00007200022c7a11 */ /* 0x042fe200078008ff */
[----:B------:R-:W1:Y:S03]  /*6dc0*/  LDS.128 R12, [R109+0x3c80] ;  /* 0x003c80006d0c7984 */ /* 0x000e660000000c00 */
[----:B------:R-:W-:Y:S02]  /*6dd0*/  LEA.HI.X R45, R2, c[0x0][0x1cc], R3, 0x1, P0 ;  /* 0x00007300022d7a11 */ /* 0x000fe400000f0c03 */
[----:B------:R-:W-:Y:S11]  /*6de0*/  ISETP.GE.AND P0, PT, R127, c[0x0][0x27c], PT ;  /* 0x00009f007f007a0c */ /* 0x000ff60003f06270 */
[----:B------:R-:W-:Y:S02]  /*6df0*/  @!UPT UIADD3 URZ, URZ, URZ, URZ ;  /* 0x0000003f3f3ff290 */ /* 0x000fe4000fffe03f */
[--C-:B------:R-:W-:Y:S01]  /*6e00*/  @!P0 SHF.R.U64 R11, R22, 0x10, R23.reuse ;  /* 0x00000010160b8819 */ /* 0x100fe20000001217 */
[--C-:B------:R-:W-:Y:S01]  /*6e10*/  @!P0 HADD2.F32 R2, -RZ, R28.reuse.H0_H0 ;  /* 0x2000001cff028230 */ /* 0x100fe20000004100 */
[----:B------:R-:W-:Y:S01]  /*6e20*/  @!P0 SHF.R.U32.HI R10, RZ, 0x10, R23 ;  /* 0x00000010ff0a8819 */ /* 0x000fe20000011617 */
[----:B------:R-:W-:Y:S01]  /*6e30*/  @!P0 HADD2.F32 R3, -RZ, R28.H1_H1 ;  /* 0x3000001cff038230 */ /* 0x000fe20000004100 */
[--C-:B------:R-:W-:Y:S01]  /*6e40*/  @!P0 SHF.R.U32.HI R8, RZ, 0x10, R21.reuse ;  /* 0x00000010ff088819 */ /* 0x100fe20000011615 */
[--C-:B------:R-:W-:Y:S01]  /*6e50*/  @!P0 HADD2.F32 R17, -RZ, R63.reuse.H0_H0 ;  /* 0x2000003fff118230 */ /* 0x100fe20000004100 */
[----:B------:R-:W-:Y:S01]  /*6e60*/  @!P0 SHF.R.U64 R9, R20, 0x10, R21 ;  /* 0x0000001014098819 */ /* 0x000fe20000001215 */
[----:B------:R-:W-:Y:S01]  /*6e70*/  @!P0 HADD2.F32 R20, -RZ, R63.H1_H1 ;  /* 0x3000003fff148230 */ /* 0x000fe20000004100 */
[--C-:B------:R-:W-:Y:S01]  /*6e80*/  @!P0 SHF.R.U64 R25, R56, 0x10, R57.reuse ;  /* 0x0000001038198819 */ /* 0x100fe20000001239 */
[----:B------:R-:W-:Y:S01]  /*6e90*/  @!P0 HADD2.F32 R10, -RZ, R10.H0_H0 ;  /* 0x2000000aff0a8230 */ /* 0x000fe20000004100 */
[----:B------:R-:W-:Y:S01]  /*6ea0*/  @!P0 SHF.R.U32.HI R24, RZ, 0x10, R57 ;  /* 0x00000010ff188819 */ /* 0x000fe20000011639 */
[----:B------:R-:W-:Y:S01]  /*6eb0*/  @!P0 HADD2.F32 R9, -RZ, R9.H0_H0 ;  /* 0x20000009ff098230 */ /* 0x000fe20000004100 */
[--C-:B------:R-:W-:Y:S01]  /*6ec0*/  @!P0 SHF.R.U32.HI R26, RZ, 0x10, R59.reuse ;  /* 0x00000010ff1a8819 */ /* 0x100fe2000001163b */
[----:B------:R-:W-:Y:S01]  /*6ed0*/  @!P0 HADD2.F32 R28, -RZ, R64.H0_H0 ;  /* 0x20000040ff1c8230 */ /* 0x000fe20000004100 */
[----:B------:R-:W-:Y:S03]  /*6ee0*/  @!P0 SHF.R.U64 R40, R58, 0x10, R59 ;  /* 0x000000103a288819 */ /* 0x000fe6000000123b */
[----:B------:R-:W-:Y:S02]  /*6ef0*/  @!P0 HADD2.F32 R35, -RZ, R26.H0_H0 ;  /* 0x2000001aff238230 */ /* 0x000fe40000004100 */
[----:B------:R-:W-:Y:S01]  /*6f00*/  @!P0 HADD2.F32 R26, -RZ, R40.H0_H0 ;  /* 0x20000028ff1a8230 */ /* 0x000fe20000004100 */
[----:B-1----:R-:W-:Y:S02]  /*6f10*/  @!P0 MOV R7, R12 ;  /* 0x0000000c00078202 */ /* 0x002fe40000000f00 */
[----:B------:R-:W-:Y:S02]  /*6f20*/  @!P0 MOV R23, R36 ;  /* 0x0000002400178202 */ /* 0x000fe40000000f00 */
[----:B------:R-:W-:Y:S01]  /*6f30*/  @!P0 MOV R18, R37 ;  /* 0x0000002500128202 */ /* 0x000fe20000000f00 */
[----:B------:R-:W-:Y:S01]  /*6f40*/  @!P0 HADD2.F32 R4, -RZ, R7.H0_H0 ;  /* 0x20000007ff048230 */ /* 0x000fe20000004100 */
[----:B------:R-:W-:Y:S01]  /*6f50*/  @!P0 MOV R6, R13 ;  /* 0x0000000d00068202 */ /* 0x000fe20000000f00 */
[--C-:B------:R-:W-:Y:S02]  /*6f60*/  @!P0 HADD2.F32 R16, -RZ, R23.reuse.H0_H0 ;  /* 0x20000017ff108230 */ /* 0x100fe40000004100 */
[----:B------:R-:W-:Y:S02]  /*6f70*/  @!P0 HADD2.F32 R19, -RZ, R18.H0_H0 ;  /* 0x20000012ff138230 */ /* 0x000fe40000004100 */
[----:B------:R-:W-:Y:S01]  /*6f80*/  @!P0 HADD2.F32 R5, -RZ, R6.H0_H0 ;  /* 0x20000006ff058230 */ /* 0x000fe20000004100 */
[-C--:B------:R-:W-:Y:S02]  /*6f90*/  @!P0 FMUL.FTZ R22, R16, R2.reuse ;  /* 0x0000000210168220 */ /* 0x080fe40000410000 */
[C---:B------:R-:W-:Y:S02]  /*6fa0*/  @!P0 FMUL.FTZ R2, R4.reuse, R2 ;  /* 0x0000000204028220 */ /* 0x040fe40000410000 */
[----:B------:R-:W-:Y:S02]  /*6fb0*/  @!P0 FMUL.FTZ R21, R19, R3 ;  /* 0x0000000313158220 */ /* 0x000fe40000410000 */
[-C--:B------:R-:W-:Y:S01]  /*6fc0*/  @!P0 FFMA.FTZ R48, R4, R17.reuse, -R22 ;  /* 0x0000001104308223 */ /* 0x080fe20000010816 */
[----:B------:R-:W-:Y:S01]  /*6fd0*/  @!P0 HADD2.F32 R22, -RZ, R24.H0_H0 ;  /* 0x20000018ff168230 */ /* 0x000fe20000004100 */
[----:B------:R-:W-:Y:S01]  /*6fe0*/  @!P0 FFMA.FTZ R2, R16, R17, R2 ;  /* 0x0000001110028223 */ /* 0x000fe20000010002 */
[----:B------:R-:W-:Y:S01]  /*6ff0*/  @!P0 HADD2.F32 R17, -RZ, R23.H1_H1 ;  /* 0x30000017ff118230 */ /* 0x000fe20000004100 */
[C---:B------:R-:W-:Y:S01]  /*7000*/  @!P0 FMUL.FTZ R4, R5.reuse, R3 ;  /* 0x0000000305048220 */ /* 0x040fe20000410000 */
[----:B------:R-:W-:Y:S01]  /*7010*/  @!P0 HADD2.F32 R3, -RZ, R6.H1_H1 ;  /* 0x30000006ff038230 */ /* 0x000fe20000004100 */
[----:B------:R-:W-:Y:S01]  /*7020*/  @!P0 FFMA.FTZ R47, R5, R20, -R21 ;  /* 0x00000014052f8223 */ /* 0x000fe20000010815 */
[----:B------:R-:W-:Y:S02]  /*7030*/  @!P0 HADD2.F32 R21, -RZ, R18.H1_H1 ;  /* 0x30000012ff158230 */ /* 0x000fe40000004100 */
[----:B------:R-:W-:Y:S02]  /*7040*/  @!P0 HADD2.F32 R5, -RZ, R8.H0_H0 ;  /* 0x20000008ff058230 */ /* 0x000fe40000004100 */
[----:B------:R-:W-:Y:S01]  /*7050*/  @!P0 HADD2.F32 R18, -RZ, R25.H0_H0 ;  /* 0x20000019ff128230 */ /* 0x000fe20000004100 */
[----:B------:R-:W-:Y:S01]  /*7060*/  @!P0 MOV R25, R38 ;  /* 0x0000002600198202 */ /* 0x000fe20000000f00 */
[----:B------:R-:W-:Y:S01]  /*7070*/  @!P0 HADD2.F32 R6, -RZ, R7.H1_H1 ;  /* 0x30000007ff068230 */ /* 0x000fe20000004100 */
[----:B------:R-:W-:Y:S01]  /*7080*/  @!P0 FMUL.FTZ R8, R21, R5 ;  /* 0x0000000515088220 */ /* 0x000fe20000410000 */
[----:B------:R-:W-:Y:S01]  /*7090*/  @!P0 HADD2.F32 R24, -RZ, R64.H1_H1 ;  /* 0x30000040ff188230 */ /* 0x000fe20000004100 */
[----:B------:R-:W-:Y:S01]  /*70a0*/  @!P0 FMUL.FTZ R7, R17, R9 ;  /* 0x0000000911078220 */ /* 0x000fe20000410000 */
[--C-:B------:R-:W-:Y:S01]  /*70b0*/  @!P0 HADD2.F32 R23, -RZ, R25.reuse.H0_H0 ;  /* 0x20000019ff178230 */ /* 0x100fe20000004100 */
[C---:B------:R-:W-:Y:S01]  /*70c0*/  @!P0 FFMA.FTZ R46, R3.reuse, R22, -R8 ;  /* 0x00000016032e8223 */ /* 0x040fe20000010808 */
[----:B------:R-:W-:Y:S01]  /*70d0*/  @!P0 HADD2.F32 R25, -RZ, R25.H1_H1 ;  /* 0x30000019ff198230 */ /* 0x000fe20000004100 */
[----:B------:R-:W-:Y:S02]  /*70e0*/  @!P0 IMAD.MOV.U32 R8, RZ, RZ, R39 ;  /* 0x000000ffff088224 */ /* 0x000fe400078e0027 */
[CC--:B------:R-:W-:Y:S01]  /*70f0*/  @!P0 FFMA.FTZ R43, R6.reuse, R18.reuse, -R7 ;  /* 0x00000012062b8223 */ /* 0x0c0fe20000010807 */
[----:B------:R-:W-:Y:S01]  /*7100*/  @!P0 MOV R7, R15 ;  /* 0x0000000f00078202 */ /* 0x000fe20000000f00 */
[----:B------:R-:W-:Y:S01]  /*7110*/  @!P0 FMUL.FTZ R5, R3, R5 ;  /* 0x0000000503058220 */ /* 0x000fe20000410000 */
[--C-:B------:R-:W-:Y:S01]  /*7120*/  @!P0 HADD2.F32 R27, -RZ, R8.reuse.H0_H0 ;  /* 0x20000008ff1b8230 */ /* 0x100fe20000004100 */
[----:B------:R-:W-:Y:S01]  /*7130*/  @!P0 FMUL.FTZ R3, R6, R9 ;  /* 0x0000000906038220 */ /* 0x000fe20000410000 */
[----:B------:R-:W-:Y:S02]  /*7140*/  @!P0 HADD2.F32 R6, -RZ, R29.H0_H0 ;  /* 0x2000001dff068230 */ /* 0x000fe40000004100 */
[--C-:B------:R-:W-:Y:S01]  /*7150*/  @!P0 HADD2.F32 R9, -RZ, R7.reuse.H0_H0 ;  /* 0x20000007ff098230 */ /* 0x100fe20000004100 */
[----:B------:R-:W-:Y:S01]  /*7160*/  @!P0 FFMA.FTZ R3, R17, R18, R3 ;  /* 0x0000001211038223 */ /* 0x000fe20000010003 */
[----:B------:R-:W-:Y:S01]  /*7170*/  @!P0 HADD2.F32 R34, -RZ, R8.H1_H1 ;  /* 0x30000008ff228230 */ /* 0x000fe20000004100 */
[-C--:B------:R-:W-:Y:S01]  /*7180*/  @!P0 FMUL.FTZ R16, R27, R6.reuse ;  /* 0x000000061b108220 */ /* 0x080fe20000410000 */
[----:B------:R-:W-:Y:S01]  /*7190*/  @!P0 HADD2.F32 R7, -RZ, R7.H1_H1 ;  /* 0x30000007ff078230 */ /* 0x000fe20000004100 */
[----:B------:R-:W-:Y:S01]  /*71a0*/  @!P0 FMUL.FTZ R8, R9, R6 ;  /* 0x0000000609088220 */ /* 0x000fe20000410000 */
[----:B------:R-:W-:Y:S01]  /*71b0*/  @!P0 F2FP.PACK_AB R17, R43, R48 ;  /* 0x000000302b11823e */ /* 0x000fe200000000ff */
[----:B------:R-:W-:Y:S01]  /*71c0*/  @!P0 FMUL.FTZ R6, R34, R10 ;  /* 0x0000000a22068220 */ /* 0x000fe20000410000 */
[----:B------:R-:W-:Y:S01]  /*71d0*/  @!P0 F2FP.PACK_AB R18, R46, R47 ;  /* 0x0000002f2e12823e */ /* 0x000fe200000000ff */
[----:B------:R-:W-:Y:S01]  /*71e0*/  @!P0 FFMA.FTZ R42, R9, R28, -R16 ;  /* 0x0000001c092a8223 */ /* 0x000fe20000010810 */
[----:B------:R-:W-:Y:S01]  /*71f0*/  @!P0 HADD2.F32 R16, -RZ, R11.H0_H0 ;  /* 0x2000000bff108230 */ /* 0x000fe20000004100 */
[C---:B------:R-:W-:Y:S01]  /*7200*/  @!P0 FMUL.FTZ R9, R7.reuse, R10 ;  /* 0x0000000a07098220 */ /* 0x040fe20000410000 */
[----:B------:R-:W-:Y:S01]  /*7210*/  @!P0 MOV R13, R18 ;  /* 0x00000012000d8202 */ /* 0x000fe20000000f00 */
[----:B------:R-:W-:Y:S01]  /*7220*/  @!P0 FFMA.FTZ R41, R7, R35, -R6 ;  /* 0x0000002307298223 */ /* 0x000fe20000010806 */
[----:B------:R-:W-:Y:S01]  /*7230*/  @!P0 MOV R7, R14 ;  /* 0x0000000e00078202 */ /* 0x000fe20000000f00 */
[----:B------:R-:W-:Y:S01]  /*7240*/  @!P0 FFMA.FTZ R4, R19, R20, R4 ;  /* 0x0000001413048223 */ /* 0x000fe20000010004 */
[----:B------:R-:W-:Y:S01]  /*7250*/  @!P0 HADD2.F32 R6, -RZ, R29.H1_H1 ;  /* 0x3000001dff068230 */ /* 0x000fe20000004100 */
[----:B------:R-:W-:Y:S02]  /*7260*/  @!P0 FMUL.FTZ R29, R25, R16 ;  /* 0x00000010191d8220 */ /* 0x000fe40000410000 */
[--C-:B------:R-:W-:Y:S01]  /*7270*/  @!P0 HADD2.F32 R11, -RZ, R7.reuse.H0_H0 ;  /* 0x20000007ff0b8230 */ /* 0x100fe20000004100 */
[----:B------:R-:W-:Y:S01]  /*7280*/  @!P0 FFMA.FTZ R5, R21, R22, R5 ;  /* 0x0000001615058223 */ /* 0x000fe20000010005 */
[----:B------:R-:W-:Y:S01]  /*7290*/  @!P0 HADD2.F32 R10, -RZ, R7.H1_H1 ;  /* 0x30000007ff0a8230 */ /* 0x000fe20000004100 */
[-C--:B------:R-:W-:Y:S02]  /*72a0*/  @!P0 FMUL.FTZ R7, R23, R6.reuse ;  /* 0x0000000617078220 */ /* 0x080fe40000410000 */
[----:B------:R-:W-:Y:S01]  /*72b0*/  @!P0 FMUL.FTZ R6, R11, R6 ;  /* 0x000000060b068220 */ /* 0x000fe20000410000 */
[----:B------:R-:W-:Y:S01]  /*72c0*/  @!P0 F2FP.PACK_AB R4, R5, R4 ;  /* 0x000000040504823e */ /* 0x000fe200000000ff */
[----:B------:R-:W-:Y:S02]  /*72d0*/  @!P0 FFMA.FTZ R11, R11, R24, -R7 ;  /* 0x000000180b0b8223 */ /* 0x000fe40000010807 */
[C---:B------:R-:W-:Y:S01]  /*72e0*/  @!P0 FFMA.FTZ R29, R10.reuse, R26, -R29 ;  /* 0x0000001a0a1d8223 */ /* 0x040fe2000001081d */
[----:B------:R-:W-:Y:S01]  /*72f0*/  @!P0 MOV R37, R4 ;  /* 0x0000000400258202 */ /* 0x000fe20000000f00 */
[----:B------:R-:W-:Y:S01]  /*7300*/  @!P0 FMUL.FTZ R7, R10, R16 ;  /* 0x000000100a078220 */ /* 0x000fe20000410000 */
[----:B------:R-:W-:Y:S01]  /*7310*/  @!P0 F2FP.PACK_AB R16, R41, R42 ;  /* 0x0000002a2910823e */ /* 0x000fe200000000ff */
[----:B------:R-:W-:Y:S01]  /*7320*/  @!P0 FFMA.FTZ R6, R23, R24, R6 ;  /* 0x0000001817068223 */ /* 0x000fe20000010006 */
[----:B------:R-:W-:Y:S01]  /*7330*/  @!P0 F2FP.PACK_AB R11, R29, R11 ;  /* 0x0000000b1d0b823e */ /* 0x000fe200000000ff */
[----:B------:R-:W-:Y:S01]  /*7340*/  @!P0 FFMA.FTZ R7, R25, R26, R7 ;  /* 0x0000001a19078223 */ /* 0x000fe20000010007 */
[----:B------:R-:W-:Y:S01]  /*7350*/  @!P0 MOV R15, R16 ;  /* 0x00000010000f8202 */ /* 0x000fe20000000f00 */
[----:B------:R-:W-:Y:S01]  /*7360*/  @!P0 FFMA.FTZ R8, R27, R28, R8 ;  /* 0x0000001c1b088223 */ /* 0x000fe20000010008 */
[----:B------:R-:W-:Y:S01]  /*7370*/  @!P0 MOV R14, R11 ;  /* 0x0000000b000e8202 */ /* 0x000fe20000000f00 */
[----:B------:R-:W-:Y:S01]  /*7380*/  @!P0 IMAD.MOV.U32 R12, RZ, RZ, R17 ;  /* 0x000000ffff0c8224 */ /* 0x000fe200078e0011 */
[----:B------:R-:W-:Y:S01]  /*7390*/  @!P0 F2FP.PACK_AB R10, R3, R2 ;  /* 0x00000002030a823e */ /* 0x000fe200000000ff */
[----:B------:R-:W-:Y:S01]  /*73a0*/  @!P0 FFMA.FTZ R9, R34, R35, R9 ;  /* 0x0000002322098223 */ /* 0x000fe20000010009 */
[----:B------:R-:W-:Y:S02]  /*73b0*/  @!P0 F2FP.PACK_AB R3, R7, R6 ;  /* 0x000000060703823e */ /* 0x000fe400000000ff */
[----:B------:R1:W-:Y:S01]  /*73c0*/  STG.E.128 [R44.64], R12 ;  /* 0x0000000c2c007986 */ /* 0x0003e2000c101d06 */
[----:B------:R-:W-:Y:S01]  /*73d0*/  @!P0 IMAD.MOV.U32 R36, RZ, RZ, R10 ;  /* 0x000000ffff248224 */ /* 0x000fe200078e000a */
[----:B------:R-:W-:Y:S02]  /*73e0*/  @!P0 F2FP.PACK_AB R2, R9, R8 ;  /* 0x000000080902823e */ /* 0x000fe400000000ff */
[----:B------:R-:W-:Y:S02]  /*73f0*/  @!P0 MOV R38, R3 ;  /* 0x0000000300268202 */ /* 0x000fe40000000f00 */
[----:B------:R-:W-:Y:S02]  /*7400*/  @!P0 MOV R39, R2 ;  /* 0x0000000200278202 */ /* 0x000fe40000000f00 */
[----:B------:R-:W-:Y:S11]  /*7410*/  ISETP.GE.AND P0, PT, R87, c[0x0][0x1d4], PT ;  /* 0x0000750057007a0c */ /* 0x000ff60003f06270 */
[----:B------:R-:W-:Y:S02]  /*7420*/  @!UPT UIADD3 URZ, URZ, URZ, URZ ;  /* 0x0000003f3f3ff290 */ /* 0x000fe4000fffe03f */
[----:B------:R-:W-:-:S05]  /*7430*/  @P0 BRA `(.L_x_718) ;  /* 0x0000025000000947 */ /* 0x000fca0003800000 */
[----:B------:R-:W-:Y:S04]  /*7440*/  IADD3 R3, P1, P0, R80, R71, R87 ;  /* 0x0000004750037210 */ /* 0x000fe8000783e057 */
[----:B------:R-:W-:Y:S02]  /*7450*/  IADD3.X R4, R79, R70, R111, P1, P0 ;  /* 0x000000464f047210 */ /* 0x000fe40000fe046f */
[C---:B------:R-:W-:Y:S04]  /*7460*/  LEA R2, P0, R3.reuse, c[0x0][0x1c8], 0x1 ;  /* 0x0000720003027a11 */ /* 0x040fe800078008ff */
[----:B------:R-:W-:Y:S05]  /*7470*/  LEA.HI.X R3, R3, c[0x0][0x1cc], R4, 0x1, P0 ;  /* 0x0000730003037a11 */ /* 0x000fea00000f0c04 */
[----:B------:R2:W-:Y:S01]  /*7480*/  STG.E.128 [R2.64], R36 ;  /* 0x0000002402007986 */ /* 0x0005e2000c101d06 */
[----:B------:R-:W-:-:S05]  /*7490*/  BRA `(.L_x_718) ;  /* 0x000001f000007947 */ /* 0x000fca0003800000 */
.L_x_714:
[----:B------:R-:W-:Y:S05]  /*74a0*/  IMAD R2, R33, -0x30, R0 ;  /* 0xffffffd021027824 */ /* 0x000fea00078e0200 */
[----:B------:R-:W-:Y:S04]  /*74b0*/  IMNMX R78, R2, 0x30, PT ;  /* 0x00000030024e7817 */ /* 0x000fe80003800200 */
[----:B------:R-:W-:Y:S11]  /*74c0*/  ISETP.GE.AND P0, PT, R159, R78, PT ;  /* 0x0000004e9f00720c */ /* 0x000ff60003f06270 */
[----:B------:R-:W-:Y:S02]  /*74d0*/  @!UPT UIADD3 URZ, URZ, URZ, URZ ;  /* 0x0000003f3f3ff290 */ /* 0x000fe4000fffe03f */
[----:B------:R-:W-:-:S05]  /*74e0*/  @P0 BRA `(.L_x_718) ;  /* 0x000001a000000947 */ /* 0x000fca0003800000 */
[----:B------:R-:W2:Y:S01]  /*74f0*/  LDL R12, [R1+0x18] ;  /* 0x00001800010c7983 */ /* 0x000ea20000100800 */
[C---:B------:R-:W-:Y:S02]  /*7500*/  ISETP.GE.AND P0, PT, R124.reuse, c[0x0][0x1d4], PT ;  /* 0x000075007c007a0c */ /* 0x040fe40003f06270 */
[----:B------:R-:W-:Y:S01]  /*7510*/  IADD3 R2, R124, 0x30, RZ ;  /* 0x000000307c027810 */ /* 0x000fe20007ffe0ff */
[----:B------:R-:W3:Y:S10]  /*7520*/  LDL R3, [R1+0x1c] ;  /* 0x00001c0001037983 */ /* 0x000ef40000100800 */
[----:B--2---:R-:W1:Y:S04]  /*7530*/  @!P0 LDS.128 R4, [R12+0x2400] ;  /* 0x002400000c048984 */ /* 0x004e680000000c00 */
[----:B-1----:R-:W-:Y:S01]  /*7540*/  @!P0 STG.E.128 [R54.64], R4 ;  /* 0x0000000436008986 */ /* 0x002fe2000c101d06 */
[----:B------:R-:W-:Y:S11]  /*7550*/  ISETP.GE.AND P0, PT, R160, c[0x0][0x1d4], PT ;  /* 0x00007500a0007a0c */ /* 0x000ff60003f06270 */
[----:B------:R-:W-:Y:S02]  /*7560*/  @!UPT UIADD3 URZ, URZ, URZ, URZ ;  /* 0x0000003f3f3ff290 */ /* 0x000fe4000fffe03f */
[----:B---3--:R-:W1:Y:S04]  /*7570*/  @!P0 LDS.128 R8, [R3+0x2400] ;  /* 0x0024000003088984 */ /* 0x008e680000000c00 */
[----:B-1----:R-:W-:Y:S01]  /*7580*/  @!P0 STG.E.128 [R54.64+0x20], R8 ;  /* 0x0000200836008986 */ /* 0x002fe2000c101d06 */
[----:B------:R-:W-:Y:S11]  /*7590*/  ISETP.GE.AND P0, PT, R127, c[0x0][0x1d4], PT ;  /* 0x000075007f007a0c */ /* 0x000ff60003f06270 */
[----:B------:R-:W-:Y:S02]  /*75a0*/  @!UPT UIADD3 URZ, URZ, URZ, URZ ;  /* 0x0000003f3f3ff290 */ /* 0x000fe4000fffe03f */
[----:B------:R-:W1:Y:S04]  /*75b0*/  @!P0 LDS.128 R4, [R12+0x3000] ;  /* 0x003000000c048984 */ /* 0x000e680000000c00 */
[----:B-1----:R-:W-:Y:S01]  /*75c0*/  @!P0 STG.E.128 [R54.64+0x40], R4 ;  /* 0x0000400436008986 */ /* 0x002fe2000c101d06 */
[----:B------:R-:W-:Y:S02]  /*75d0*/  ISETP.GE.AND P0, PT, R2, c[0x0][0x1d4], PT ;  /* 0x0000750002007a0c */ /* 0x000fe40003f06270 */
[----:B------:R-:W-:Y:S11]  /*75e0*/  IADD3 R2, R124, 0x40, RZ ;  /* 0x000000407c027810 */ /* 0x000ff60007ffe0ff */
[----:B------:R-:W1:Y:S04]  /*75f0*/  @!P0 LDS.128 R4, [R3+0x3000] ;  /* 0x0030000003048984 */ /* 0x000e680000000c00 */
[----:B-1----:R-:W-:Y:S01]  /*7600*/  @!P0 STG.E.128 [R54.64+0x60], R4 ;  /* 0x0000600436008986 */ /* 0x002fe2000c101d06 */
[----:B------:R-:W-:Y:S02]  /*7610*/  ISETP.GE.AND P0, PT, R2, c[0x0][0x1d4], PT ;  /* 0x0000750002007a0c */ /* 0x000fe40003f06270 */
[----:B------:R-:W-:Y:S11]  /*7620*/  IADD3 R2, R124, 0x50, RZ ;  /* 0x000000507c027810 */ /* 0x000ff60007ffe0ff */
[----:B------:R-:W1:Y:S04]  /*7630*/  @!P0 LDS.128 R4, [R12+0x3c00] ;  /* 0x003c00000c048984 */ /* 0x000e680000000c00 */
[----:B-1----:R-:W-:Y:S01]  /*7640*/  @!P0 STG.E.128 [R54.64+0x80], R4 ;  /* 0x0000800436008986 */ /* 0x002fe2000c101d06 */
[----:B------:R-:W-:Y:S11]  /*7650*/  ISETP.GE.AND P0, PT, R2, c[0x0][0x1d4], PT ;  /* 0x0000750002007a0c */ /* 0x000ff60003f06270 */
[----:B------:R-:W-:Y:S02]  /*7660*/  @!UPT UIADD3 URZ, URZ, URZ, URZ ;  /* 0x0000003f3f3ff290 */ /* 0x000fe4000fffe03f */
[----:B------:R-:W1:Y:S04]  /*7670*/  @!P0 LDS.128 R4, [R3+0x3c00] ;  /* 0x003c000003048984 */ /* 0x000e680000000c00 */
[----:B-1----:R1:W-:Y:S02]  /*7680*/  @!P0 STG.E.128 [R54.64+0xa0], R4 ;  /* 0x0000a00436008986 */ /* 0x0023e4000c101d06 */
.L_x_718:
[----:B------:R-:W-:Y:S05]  /*7690*/  BSYNC B1 ;  /* 0x0000000000017941 */ /* 0x000fea0003800000 */
.L_x_713:
[----:B-1----:R-:W-:Y:S01]  /*76a0*/  IMAD.WIDE.U32 R10, R33, 0x30, RZ ;  /* 0x00000030210a7825 */ /* 0x002fe200078e00ff */
[----:B-----5:R-:W3:Y:S01]  /*76b0*/  LDL R16, [R1+0x28] ;  /* 0x0000280001107983 */ /* 0x020ee20000100800 */
[----:B------:R-:W-:Y:S01]  /*76c0*/  SHF.R.S32.HI R17, RZ, 0x1f, R168 ;  /* 0x0000001fff117819 */ /* 0x000fe200000114a8 */
[----:B------:R-:W-:Y:S01]  /*76d0*/  BSSY B0, `(.L_x_735) ;  /* 0x0000054000007945 */ /* 0x000fe20003800000 */
[----:B--2---:R-:W-:Y:S01]  /*76e0*/  IMAD R2, R82, 0x30, RZ ;  /* 0x0000003052027824 */ /* 0x004fe200078e02ff */
[----:B------:R-:W-:Y:S02]  /*76f0*/  IADD3 R4, P0, R126, R10, RZ ;  /* 0x0000000a7e047210 */ /* 0x000fe40007f1e0ff */
[----:B------:R-:W-:Y:S01]  /*7700*/  LEA.HI R17, R17, R168, RZ, 0x2 ;  /* 0x000000a811117211 */ /* 0x000fe200078f10ff */
[----:B------:R-:W-:Y:S03]  /*7710*/  IMAD.IADD R12, R11, 0x1, R2 ;  /* 0x000000010b0c7824 */ /* 0x000fe600078e0202 */
[----:B------:R-:W-:Y:S01]  /*7720*/  SHF.R.S32.HI R17, RZ, 0x2, R17 ;  /* 0x00000002ff117819 */ /* 0x000fe20000011411 */
[----:B------:R-:W-:Y:S03]  /*7730*/  IMAD.X R2, R12, 0x1, R130, P0 ;  /* 0x000000010c027824 */ /* 0x000fe600000e0682 */
[----:B------:R-:W-:Y:S04]  /*7740*/  IADD3 R3, -R17, R78, RZ ;  /* 0x0000004e11037210 */ /* 0x000fe80007ffe1ff */
[C---:B------:R-:W-:Y:S11]  /*7750*/  ISETP.GE.AND P0, PT, R3.reuse, 0x21, PT ;  /* 0x000000210300780c */ /* 0x040ff60003f06270 */
[----:B------:R-:W-:Y:S02]  /*7760*/  @!UPT UIADD3 URZ, URZ, URZ, URZ ;  /* 0x0000003f3f3ff290 */ /* 0x000fe4000fffe03f */
[----:B------:R-:W-:Y:S05]  /*7770*/  @P0 IADD3 R6, P1, R4, 0x20, RZ ;  /* 0x0000002004060810 */ /* 0x000fea0007f3e0ff */
[----:B------:R-:W-:Y:S01]  /*7780*/  @P0 IMAD.X R7, RZ, RZ, R2, P1 ;  /* 0x000000ffff070224 */ /* 0x000fe200008e0602 */
[----:B------:R-:W-:Y:S11]  /*7790*/  ISETP.GE.AND P1, PT, R3, 0x1, PT ;  /* 0x000000010300780c */ /* 0x000ff60003f26270 */
[----:B------:R-:W-:Y:S02]  /*77a0*/  @!UPT UIADD3 URZ, URZ, URZ, URZ ;  /* 0x0000003f3f3ff290 */ /* 0x000fe4000fffe03f */
[----:B------:R-:W-:Y:S01]  /*77b0*/  @P1 MOV R3, R88 ;  /* 0x0000005800031202 */ /* 0x000fe20000000f00 */
[----:B------:R-:W-:Y:S02]  /*77c0*/  @P1 IMAD R5, R2, c[0x0][0x258], RZ ;  /* 0x0000960002051a24 */ /* 0x000fe400078e02ff */
[----:B------:R-:W-:Y:S04]  /*77d0*/  @P1 IMAD.MOV.U32 R2, RZ, RZ, R84 ;  /* 0x000000ffff021224 */ /* 0x000fe800078e0054 */
[C---:B------:R-:W-:Y:S04]  /*77e0*/  @P1 IMAD.WIDE.U32 R2, R4.reuse, c[0x0][0x258], R2 ;  /* 0x0000960004021a25 */ /* 0x040fe800078e0002 */
[----:B------:R-:W-:Y:S01]  /*77f0*/  @P1 IMAD R4, R4, c[0x0][0x25c], R5 ;  /* 0x0000970004041a24 */ /* 0x000fe200078e0205 */
[C---:B------:R-:W-:Y:S01]  /*7800*/  @P1 LEA R8, P2, R2.reuse, c[0x0][0x250], 0x1 ;  /* 0x0000940002081a11 */ /* 0x040fe200078408ff */
[----:B------:R-:W-:Y:S02]  /*7810*/  @P0 IMAD.MOV.U32 R5, RZ, RZ, R88 ;  /* 0x000000ffff050224 */ /* 0x000fe400078e0058 */
[----:B------:R-:W-:Y:S01]  /*7820*/  @P1 IMAD.IADD R3, R3, 0x1, R4 ;  /* 0x0000000103031824 */ /* 0x000fe200078e0204 */
[----:B------:R-:W-:Y:S04]  /*7830*/  @P0 MOV R4, R84 ;  /* 0x0000005400040202 */ /* 0x000fe80000000f00 */
[----:B------:R-:W-:Y:S01]  /*7840*/  @P1 LEA.HI.X R9, R2, c[0x0][0x254], R3, 0x1, P2 ;  /* 0x0000950002091a11 */ /* 0x000fe200010f0c03 */
[----:B------:R-:W-:Y:S02]  /*7850*/  @P0 IMAD R2, R7, c[0x0][0x258], RZ ;  /* 0x0000960007020a24 */ /* 0x000fe400078e02ff */
[C---:B------:R-:W-:Y:S04]  /*7860*/  @P0 IMAD.WIDE.U32 R4, R6.reuse, c[0x0][0x258], R4 ;  /* 0x0000960006040a25 */ /* 0x040fe800078e0004 */
[----:B------:R-:W-:Y:S05]  /*7870*/  @P0 IMAD R2, R6, c[0x0][0x25c], R2 ;  /* 0x0000970006020a24 */ /* 0x000fea00078e0202 */
[----:B------:R-:W-:Y:S02]  /*7880*/  @P0 IADD3 R3, R5, R2, RZ ;  /* 0x0000000205030210 */ /* 0x000fe40007ffe0ff */
[C---:B------:R-:W-:Y:S04]  /*7890*/  @P0 LEA R2, P2, R4.reuse, c[0x0][0x250], 0x1 ;  /* 0x0000940004020a11 */ /* 0x040fe800078408ff */
[----:B------:R-:W-:Y:S01]  /*78a0*/  @P0 LEA.HI.X R3, R4, c[0x0][0x254], R3, 0x1, P2 ;  /* 0x0000950004030a11 */ /* 0x000fe200010f0c03 */
[C---:B---3--:R-:W-:Y:S01]  /*78b0*/  @P1 IMAD.SHL.U32 R6, R16.reuse, 0x2, RZ ;  /* 0x0000000210061824 */ /* 0x048fe200078e00ff */
[----:B------:R-:W-:Y:S04]  /*78c0*/  @P0 SHF.L.U32 R4, R16, 0x1, RZ ;  /* 0x0000000110040819 */ /* 0x000fe800000006ff */
        /* <DEDUP_REMOVED lines=14> */
[----:B-1----:R-:W2:Y:S01]  /*79b0*/  LDL R19, [R1+0x18] ;  /* 0x0000180001137983 */ /* 0x002ea20000100800 */
[----:B------:R-:W-:Y:S01]  /*79c0*/  IADD3 R2, P0, R132, R10, RZ ;  /* 0x0000000a84027210 */ /* 0x000fe20007f1e0ff */
[----:B------:R-:W-:Y:S02]  /*79d0*/  IMAD.MOV.U32 R4, RZ, RZ, R102 ;  /* 0x000000ffff047224 */ /* 0x000fe400078e0066 */
[----:B------:R-:W3:Y:S01]  /*79e0*/  LDL R18, [R1+0x1c] ;  /* 0x00001c0001127983 */ /* 0x000ee20000100800 */
[----:B------:R-:W-:Y:S02]  /*79f0*/  IMAD.MOV.U32 R5, RZ, RZ, R122 ;  /* 0x000000ffff057224 */ /* 0x000fe400078e007a */
[----:B------:R-:W-:Y:S02]  /*7a00*/  IMAD.X R3, R12, 0x1, R131, P0 ;  /* 0x000000010c037824 */ /* 0x000fe400000e0683 */
[C---:B------:R-:W-:Y:S04]  /*7a10*/  IMAD.WIDE.U32 R4, R2.reuse, c[0x0][0x208], R4 ;  /* 0x0000820002047a25 */ /* 0x040fe800078e0004 */
[----:B------:R-:W-:Y:S04]  /*7a20*/  IMAD R3, R3, c[0x0][0x208], RZ ;  /* 0x0000820003037a24 */ /* 0x000fe800078e02ff */
[----:B------:R-:W-:Y:S04]  /*7a30*/  IMAD R2, R2, c[0x0][0x20c], R3 ;  /* 0x0000830002027a24 */ /* 0x000fe800078e0203 */
[----:B------:R-:W-:Y:S01]  /*7a40*/  IMAD.IADD R3, R5, 0x1, R2 ;  /* 0x0000000105037824 */ /* 0x000fe200078e0202 */
[C---:B------:R-:W-:Y:S04]  /*7a50*/  LEA R2, P0, R4.reuse, c[0x0][0x1f8], 0x1 ;  /* 0x00007e0004027a11 */ /* 0x040fe800078008ff */
[----:B------:R-:W-:Y:S02]  /*7a60*/  LEA.HI.X R3, R4, c[0x0][0x1fc], R3, 0x1, P0 ;  /* 0x00007f0004037a11 */ /* 0x000fe400000f0c03 */
[----:B------:R-:W-:Y:S11]  /*7a70*/  ISETP.GE.AND P0, PT, R124, c[0x0][0x1d4], PT ;  /* 0x000075007c007a0c */ /* 0x000ff60003f06270 */
[----:B------:R-:W-:Y:S02]  /*7a80*/  @!UPT UIADD3 URZ, URZ, URZ, URZ ;  /* 0x0000003f3f3ff290 */ /* 0x000fe4000fffe03f */
[----:B--2---:R-:W1:Y:S04]  /*7a90*/  @!P0 LDS.128 R12, [R19] ;  /* 0x00000000130c8984 */ /* 0x004e680000000c00 */
[----:B-1----:R-:W-:Y:S01]  /*7aa0*/  @!P0 STG.E.128 [R2.64], R12 ;  /* 0x0000000c02008986 */ /* 0x002fe2000c101d06 */
[----:B------:R-:W-:Y:S11]  /*7ab0*/  ISETP.GE.AND P0, PT, R160, c[0x0][0x1d4], PT ;  /* 0x00007500a0007a0c */ /* 0x000ff60003f06270 */
[----:B------:R-:W-:Y:S02]  /*7ac0*/  @!UPT UIADD3 URZ, URZ, URZ, URZ ;  /* 0x0000003f3f3ff290 */ /* 0x000fe4000fffe03f */
[----:B---3--:R-:W1:Y:S04]  /*7ad0*/  @!P0 LDS.128 R4, [R18] ;  /* 0x0000000012048984 */ /* 0x008e680000000c00 */
[----:B-1----:R-:W-:Y:S01]  /*7ae0*/  @!P0 STG.E.128 [R2.64+0x20], R4 ;  /* 0x0000200402008986 */ /* 0x002fe2000c101d06 */
[----:B------:R-:W-:Y:S11]  /*7af0*/  ISETP.GE.AND P0, PT, R127, c[0x0][0x1d4], PT ;  /* 0x000075007f007a0c */ /* 0x000ff60003f06270 */
[----:B------:R-:W-:Y:S02]  /*7b00*/  @!UPT UIADD3 URZ, URZ, URZ, URZ ;  /* 0x0000003f3f3ff290 */ /* 0x000fe4000fffe03f */
[----:B------:R-:W1:Y:S04]  /*7b10*/  @!P0 LDS.128 R4, [R19+0xc00] ;  /* 0x000c000013048984 */ /* 0x000e680000000c00 */
[----:B-1----:R1:W-:Y:S02]  /*7b20*/  @!P0 STG.E.128 [R2.64+0x40], R4 ;  /* 0x0000400402008986 */ /* 0x0023e4000c101d06 */
[----:B-1----:R-:W-:Y:S04]  /*7b30*/  IADD3 R4, R124, 0x30, RZ ;  /* 0x000000307c047810 */ /* 0x002fe80007ffe0ff */
        /* <DEDUP_REMOVED lines=8> */
[----:B-1----:R-:W-:Y:S04]  /*7bc0*/  IADD3 R4, R124, 0x50, RZ ;  /* 0x000000507c047810 */ /* 0x002fe80007ffe0ff */
[----:B------:R-:W-:Y:S11]  /*7bd0*/  ISETP.GE.AND P0, PT, R4, c[0x0][0x1d4], PT ;  /* 0x0000750004007a0c */ /* 0x000ff60003f06270 */
[----:B------:R-:W-:Y:S02]  /*7be0*/  @!UPT UIADD3 URZ, URZ, URZ, URZ ;  /* 0x0000003f3f3ff290 */ /* 0x000fe4000fffe03f */
[----:B------:R-:W1:Y:S04]  /*7bf0*/  @!P0 LDS.128 R4, [R18+0x1800] ;  /* 0x0018000012048984 */ /* 0x000e680000000c00 */
[----:B-1----:R1:W-:Y:S02]  /*7c00*/  @!P0 STG.E.128 [R2.64+0xa0], R4 ;  /* 0x0000a00402008986 */ /* 0x0023e4000c101d06 */
.L_x_736:
[----:B-1----:R-:W-:Y:S05]  /*7c10*/  BSYNC B0 ;  /* 0x0000000000007941 */ /* 0x002fea0003800000 */
.L_x_735:
[----:B------:R-:W-:Y:S01]  /*7c20*/  ISETP.GT.AND P3, PT, R33, R128, PT ;  /* 0x000000802100720c */ /* 0x000fe20003f64270 */
[----:B------:R-:W-:Y:S01]  /*7c30*/  @!UPT UIADD3 URZ, URZ, URZ, URZ ;  /* 0x0000003f3f3ff290 */ /* 0x000fe2000fffe03f */
[----:B------:R-:W-:Y:S11]  /*7c40*/  BSSY B0, `(.L_x_737) ;  /* 0x0000020000007945 */ /* 0x000ff60003800000 */
[----:B------:R-:W-:-:S05]  /*7c50*/  @!P3 BRA `(.L_x_738) ;  /* 0x000001e00000b947 */ /* 0x000fca0003800000 */
[----:B------:R-:W-:Y:S01]  /*7c60*/  IADD3 R4, R33, -0x1, RZ ;  /* 0xffffffff21047810 */ /* 0x000fe20007ffe0ff */
[----:B------:R-:W-:Y:S02]  /*7c70*/  IMAD.MOV.U32 R2, RZ, RZ, R100 ;  /* 0x000000ffff027224 */ /* 0x000fe400078e0064 */
[----:B------:R-:W-:Y:S01]  /*7c80*/  IMAD.MOV.U32 R3, RZ, RZ, R91 ;  /* 0x000000ffff037224 */ /* 0x000fe200078e005b */
[----:B------:R-:W-:Y:S01]  /*7c90*/  SHF.R.S32.HI R6, RZ, 0x1f, R4 ;  /* 0x0000001fff067819 */ /* 0x000fe20000011404 */
[----:B------:R-:W-:Y:S02]  /*7ca0*/  IMAD R5, R154, R4, RZ ;  /* 0x000000049a057224 */ /* 0x000fe400078e02ff */
[-C--:B------:R-:W-:Y:S04]  /*7cb0*/  IMAD.WIDE.U32 R2, R4, R144.reuse, R2 ;  /* 0x0000009004027225 */ /* 0x080fe800078e0002 */
[----:B------:R-:W-:Y:S01]  /*7cc0*/  IMAD R4, R6, R144, R5 ;  /* 0x0000009006047224 */ /* 0x000fe200078e0205 */
[----:B------:R-:W-:Y:S03]  /*7cd0*/  IADD3 R6, -R17, 0x30, RZ ;  /* 0x0000003011067810 */ /* 0x000fe60007ffe1ff */
[----:B------:R-:W-:Y:S01]  /*7ce0*/  IMAD.IADD R3, R3, 0x1, R4 ;  /* 0x0000000103037824 */ /* 0x000fe200078e0204 */
[----:B------:R-:W-:Y:S11]  /*7cf0*/  ISETP.GE.AND P1, PT, R6, 0x1, PT ;  /* 0x000000010600780c */ /* 0x000ff60003f26270 */
[----:B------:R-:W-:Y:S02]  /*7d00*/  @!UPT UIADD3 URZ, URZ, URZ, URZ ;  /* 0x0000003f3f3ff290 */ /* 0x000fe4000fffe03f */
        /* <DEDUP_REMOVED lines=19> */
.L_x_738:
[----:B------:R-:W-:Y:S05]  /*7e40*/  BSYNC B0 ;  /* 0x0000000000007941 */ /* 0x000fea0003800000 */
.L_x_737:
[----:B------:R-:W0:Y:S01]  /*7e50*/  LDGDEPBAR ;  /* 0x00000000000079af */ /* 0x000e220000000000 */
[----:B------:R-:W-:Y:S01]  /*7e60*/  IADD3 R33, R33, -0x1, RZ ;  /* 0xffffffff21217810 */ /* 0x000fe20007ffe0ff */
[----:B------:R-:W-:-:S05]  /*7e70*/  @P3 BRA `(.L_x_739) ;  /* 0xffffbda000003947 */ /* 0x000fca000383ffff */
[----:B------:R-:W-:Y:S01]  /*7e80*/  WARPSYNC 0xffffffff ;  /* 0xffffffff00007948 */ /* 0x000fe20003800000 */
[----:B------:R-:W-:Y:S06]  /*7e90*/  BAR.SYNC.DEFER_BLOCKING 0x0 ;  /* 0x0000000000007b1d */ /* 0x000fec0000010000 */
.L_x_712:
[----:B------:R-:W2:Y:S01]  /*7ea0*/  LDL R24, [R1+0x2c] ;  /* 0x00002c0001187983 */ /* 0x000ea20000100800 */
[----:B------:R-:W-:-:S05]  /*7eb0*/  IMAD.MOV.U32 R0, RZ, RZ, c[0x0][0x2c4] ;  /* 0x0000b100ff007624 */ /* 0x000fca00078e00ff */
[----:B------:R-:W-:Y:S01]  /*7ec0*/  ISETP.NE.AND P3, PT, R0, 0x1, PT ;  /* 0x000000010000780c */ /* 0x000fe20003f65270 */
[----:B-1----:R-:W-:-:S05]  /*7ed0*/  IMAD.MOV.U32 R3, RZ, RZ, c[0x0][0x32c] ;  /* 0x0000cb00ff037624 */ /* 0x002fca00078e00ff */
[----:B------:R-:W-:Y:S01]  /*7ee0*/  ISETP.GE.AND P1, PT, R3, 0x1, PT ;  /* 0x000000010300780c */ /* 0x000fe20003f26270 */
[----:B------:R-:W-:Y:S01]  /*7ef0*/  IMAD.IADD R11, R146, 0x1, R147 ;  /* 0x00000001920b7824 */ /* 0x000fe200078e0293 */
[----:B--2---:R-:W-:-:S05]  /*7f00*/  IADD3 R0, R24, 0x7f, RZ ;  /* 0x0000007f18007810 */ /* 0x004fca0007ffe0ff */
[----:B------:R-:W-:-:S05]  /*7f10*/  @P3 IMAD.HI.U32 R2, R0, c[0x0][0x2c8], RZ ;  /* 0x0000b20000023a27 */ /* 0x000fca00078e00ff */
[----:B------:R-:W-:-:S05]  /*7f20*/  @P3 SHF.R.U32.HI R0, RZ, c[0x0][0x2cc], R2 ;  /* 0x0000b300ff003a19 */ /* 0x000fca0000011602 */
[----:B------:R-:W-:-:S05]  /*7f30*/  IMAD.IADD R0, R151, 0x1, R0 ;  /* 0x0000000197007824 */ /* 0x000fca00078e0200 */
[----:B------:R-:W-:Y:S01]  /*7f40*/  IADD3 R3, R0, c[0x0][0x328], RZ ;  /* 0x0000ca0000037a10 */ /* 0x000fe20007ffe0ff */
[----:B------:R-:W-:Y:S05]  /*7f50*/  @!P1 BRA `(.L_x_740) ;  /* 0x0000011000009947 */ /* 0x000fea0003800000 */
[C---:B------:R-:W-:Y:S01]  /*7f60*/  ISETP.GT.AND P0, PT, R0.reuse, RZ, PT ;  /* 0x000000ff0000720c */ /* 0x040fe20003f04270 */
[----:B------:R-:W-:Y:S01]  /*7f70*/  BSSY B0, `(.L_x_741) ;  /* 0x000000d000007945 */ /* 0x000fe20003800000 */
[----:B------:R-:W-:Y:S01]  /*7f80*/  IADD3 R2, R0, -0x1, RZ ;  /* 0xffffffff00027810 */ /* 0x000fe20007ffe0ff */
        /* <DEDUP_REMOVED lines=8> */
.L_x_742:
[----:B------:R-:W-:-:S13]  /*8010*/  ISETP.NE.AND P0, PT, R4, 0x1, PT ;  /* 0x000000010400780c */ /* 0x000fda0003f05270 */
[----:B------:R-:W-:-:S05]  /*8020*/  @P0 IMAD.HI.U32 R0, R2, c[0x0][0x330], RZ ;  /* 0x0000cc0002000a27 */ /* 0x000fca00078e00ff */
[----:B------:R-:W-:Y:S02]  /*8030*/  @P0 SHF.R.U32.HI R2, RZ, c[0x0][0x334], R0 ;  /* 0x0000cd00ff020a19 */ /* 0x000fe40000011600 */
.L_x_743:
[----:B------:R-:W-:Y:S05]  /*8040*/  BSYNC B0 ;  /* 0x0000000000007941 */ /* 0x000fea0003800000 */
.L_x_741:
[----:B------:R-:W-:-:S05]  /*8050*/  IMAD R2, R2, R4, c[0x0][0x32c] ;  /* 0x0000cb0002027624 */ /* 0x000fca00078e0204 */
[----:B------:R-:W-:-:S04]  /*8060*/  IMNMX R3, R3, R2, PT ;  /* 0x0000000203037217 */ /* 0x000fc80003800200 */
.L_x_740:
[----:B------:R-:W-:Y:S01]  /*8070*/  IADD3 R3, R3, 0x2f, RZ ;  /* 0x0000002f03037810 */ /* 0x000fe20007ffe0ff */
[----:B------:R-:W-:-:S04]  /*8080*/  @P3 IMAD.HI.U32 R2, R24, c[0x0][0x2c8], RZ ;  /* 0x0000b20018023a27 */ /* 0x000fc800078e00ff */
[----:B------:R-:W-:-:S04]  /*8090*/  IMAD.HI R3, R3, 0x2aaaaaab, RZ ;  /* 0x2aaaaaab03037827 */ /* 0x000fc800078e02ff */
[----:B------:R-:W-:Y:S01]  /*80a0*/  IMAD.MOV.U32 R0, RZ, RZ, R24 ;  /* 0x000000ffff007224 */ /* 0x000fe200078e0018 */
[----:B------:R-:W-:Y:S02]  /*80b0*/  @P3 SHF.R.U32.HI R0, RZ, c[0x0][0x2cc], R2 ;  /* 0x0000b300ff003a19 */ /* 0x000fe40000011602 */
        /* <DEDUP_REMOVED lines=16> */
.L_x_746:
[----:B------:R-:W-:-:S04]  /*81c0*/  MOV R3, c[0x0][0x32c] ;  /* 0x0000cb0000037a02 */ /* 0x000fc80000000f00 */
[----:B------:R-:W-:-:S13]  /*81d0*/  ISETP.NE.AND P0, PT, R3, 0x1, PT ;  /* 0x000000010300780c */ /* 0x000fda0003f05270 */
[----:B------:R-:W-:-:S05]  /*81e0*/  @P0 IMAD.HI.U32 R3, R0, c[0x0][0x330], RZ ;  /* 0x0000cc0000030a27 */ /* 0x000fca00078e00ff */
[----:B------:R-:W-:Y:S02]  /*81f0*/  @P0 SHF.R.U32.HI R0, RZ, c[0x0][0x334], R3 ;  /* 0x0000cd00ff000a19 */ /* 0x000fe40000011603 */
.L_x_747:
[----:B------:R-:W-:Y:S05]  /*8200*/  BSYNC B0 ;  /* 0x0000000000007941 */ /* 0x000fea0003800000 */
.L_x_745:
[----:B------:R-:W-:-:S05]  /*8210*/  IMAD R0, R0, c[0x0][0x32c], RZ ;  /* 0x0000cb0000007a24 */ /* 0x000fca00078e02ff */
[----:B------:R-:W-:-:S05]  /*8220*/  IMNMX R2, R2, R0, !PT ;  /* 0x0000000002027217 */ /* 0x000fca0007800200 */
.L_x_744:
[----:B------:R-:W-:Y:S01]  /*8230*/  IMAD.HI R2, R2, 0x2aaaaaab, RZ ;  /* 0x2aaaaaab02027827 */ /* 0x000fe200078e02ff */
[----:B------:R-:W-:Y:S04]  /*8240*/  BSSY B0, `(.L_x_748) ;  /* 0x0000024000007945 */ /* 0x000fe80003800000 */
[----:B------:R-:W-:-:S04]  /*8250*/  SHF.R.U32.HI R0, RZ, 0x1f, R2 ;  /* 0x0000001fff007819 */ /* 0x000fc80000011602 */
[----:B------:R-:W-:Y:S01]  /*8260*/  LEA.HI.SX32 R2, R2, R0, 0x1d ;  /* 0x0000000002027211 */ /* 0x000fe200078feaff */
[----:B------:R-:W-:-:S03]  /*8270*/  IMAD.MOV.U32 R0, RZ, RZ, RZ ;  /* 0x000000ffff007224 */ /* 0x000fc600078e00ff */
[----:B------:R-:W-:-:S04]  /*8280*/  IMNMX R6, RZ, R2, !PT ;  /* 0x00000002ff067217 */ /* 0x000fc80007800200 */
[----:B------:R-:W-:-:S13]  /*8290*/  ISETP.GT.AND P0, PT, R7, R6, PT ;  /* 0x000000060700720c */ /* 0x000fda0003f04270 */
[----:B------:R-:W-:Y:S05]  /*82a0*/  @!P0 BRA `(.L_x_749) ;  /* 0x000001d000008947 */ /* 0x000fea0003800000 */
[----:B------:R-:W-:Y:S02]  /*82b0*/  IABS R2, R135 ;  /* 0x0000008700027213 */ /* 0x000fe40000000000 */
[----:B------:R-:W-:Y:S02]  /*82c0*/  IADD3 R3, R135, -0x1, R7 ;  /* 0xffffffff87037810 */ /* 0x000fe40007ffe007 */
[----:B------:R-:W1:Y:S03]  /*82d0*/  I2F.RP R0, R2 ;  /* 0x0000000200007306 */ /* 0x000e660000209400 */
[----:B------:R-:W-:-:S05]  /*82e0*/  IMAD.IADD R8, R3, 0x1, -R6 ;  /* 0x0000000103087824 */ /* 0x000fca00078e0a06 */
[----:B------:R-:W-:Y:S01]  /*82f0*/  IABS R10, R8 ;  /* 0x00000008000a7213 */ /* 0x000fe20000000000 */
[----:B-1----:R-:W1:Y:S02]  /*8300*/  MUFU.RCP R0, R0 ;  /* 0x0000000000007308 */ /* 0x002e640000001000 */
[----:B-1----:R-:W-:-:S06]  /*8310*/  IADD3 R0, R0, 0xffffffe, RZ ;  /* 0x0ffffffe00007810 */ /* 0x002fcc0007ffe0ff */
[----:B------:R-:W1:Y:S02]  /*8320*/  F2I.FTZ.U32.TRUNC.NTZ R5, R0 ;  /* 0x0000000000057305 */ /* 0x000e64000021f000 */
        /* <DEDUP_REMOVED lines=21> */
.L_x_749:
[----:B------:R-:W-:Y:S05]  /*8480*/  BSYNC B0 ;  /* 0x0000000000007941 */ /* 0x000fea0003800000 */
.L_x_748:
[----:B------:R-:W2:Y:S01]  /*8490*/  LDL R2, [R1+0x40] ;  /* 0x0000400001027983 */ /* 0x000ea20000100800 */
        /* <DEDUP_REMOVED lines=50> */
[----:B--2---:R-:W-:-:S04]  /*87c0*/  IMAD R3, R2, R0, R6 ;  /* 0x0000000002037224 */ /* 0x004fc800078e0206 */
[--C-:B------:R-:W-:Y:S01]  /*87d0*/  IMAD.IADD R2, R3, 0x1, R0.reuse ;  /* 0x0000000103027824 */ /* 0x100fe200078e0200 */
[----:B------:R1:W-:Y:S01]  /*87e0*/  STL [R1+0x20], R3 ;  /* 0x0000200301007387 */ /* 0x0003e20000100800 */
[----:B------:R-:W-:-:S03]  /*87f0*/  PRMT R0, RZ, 0x7610, R0 ;  /* 0x00007610ff007816 */ /* 0x000fc60000000000 */
[----:B------:R-:W-:-:S04]  /*8800*/  IMNMX R230, R7, R2, PT ;  /* 0x0000000207e67217 */ /* 0x000fc80003800200 */
[----:B------:R-:W-:-:S13]  /*8810*/  ISETP.GT.AND P0, PT, R230, R3, PT ;  /* 0x00000003e600720c */ /* 0x000fda0003f04270 */
[----:B------:R-:W-:Y:S05]  /*8820*/  @!P0 BRA `(.L_x_750) ;  /* 0x00015ed000008947 */ /* 0x000fea0003800000 */
[----:B------:R-:W2:Y:S04]  /*8830*/  LDL R28, [R1+0x44] ;  /* 0x00004400011c7983 */ /* 0x000ea80000100800 */
[----:B------:R-:W3:Y:S01]  /*8840*/  LDL R25, [R1+0x54] ;  /* 0x0000540001197983 */ /* 0x000ee20000100800 */
[----:B------:R-:W-:-:S03]  /*8850*/  ISETP.NE.U32.AND P0, PT, RZ, c[0x0][0x340], PT ;  /* 0x0000d000ff007a0c */ /* 0x000fc60003f05070 */
[----:B------:R-:W4:Y:S01]  /*8860*/  LDL.64 R26, [R1+0x30] ;  /* 0x00003000011a7983 */ /* 0x000f220000100a00 */
[----:B------:R-:W-:-:S03]  /*8870*/  ISETP.NE.AND.EX P0, PT, RZ, c[0x0][0x344], PT, P0 ;  /* 0x0000d100ff007a0c */ /* 0x000fc60003f05300 */
[----:B------:R-:W3:Y:S04]  /*8880*/  LDL R20, [R1+0x48] ;  /* 0x0000480001147983 */ /* 0x000ee80000100800 */
[----:B------:R-:W3:Y:S06]  /*8890*/  LDL R18, [R1+0x4c] ;  /* 0x00004c0001127983 */ /* 0x000eec0000100800 */
[----:B------:R-:W-:Y:S01]  /*88a0*/  @P0 IMAD.MOV.U32 R2, RZ, RZ, 0x4 ;  /* 0x00000004ff020424 */ /* 0x000fe200078e00ff */
[----:B------:R-:W1:Y:S01]  /*88b0*/  S2R R5, SR_TID.X ;  /* 0x0000000000057919 */ /* 0x000e620000002100 */
[----:B------:R-:W-:-:S05]  /*88c0*/  SHF.R.S32.HI R0, RZ, 0x1f, R137 ;  /* 0x0000001fff007819 */ /* 0x000fca0000011489 */
[----:B------:R-:W-:Y:S01]  /*88d0*/  IMAD R0, R0, c[0x0][0x178], RZ ;  /* 0x00005e0000007a24 */ /* 0x000fe200078e02ff */
[----:B------:R-:W-:-:S03]  /*88e0*/  ISETP.NE.U32.AND P2, PT, RZ, c[0x0][0x348], PT ;  /* 0x0000d200ff007a0c */ /* 0x000fc60003f45070 */
[----:B------:R-:W-:Y:S01]  /*88f0*/  IMAD R0, R137, c[0x0][0x17c], R0 ;  /* 0x00005f0089007a24 */ /* 0x000fe200078e0200 */
[----:B-1----:R-:W-:Y:S01]  /*8900*/  SHF.R.S32.HI R4, RZ, 0x1f, R5 ;  /* 0x0000001fff047819 */ /* 0x002fe20000011405 */
[----:B--2---:R-:W-:-:S05]  /*8910*/  @P0 IMAD.WIDE R2, R28, R2, c[0x0][0x340] ;  /* 0x0000d0001c020625 */ /* 0x004fca00078e0202 */
[----:B------:R1:W2:Y:S01]  /*8920*/  @P0 LDG.E R16, [R2.64] ;  /* 0x0000000602100981 */ /* 0x0002a2000c1e1900 */
[-C--:B------:R-:W-:Y:S02]  /*8930*/  LEA.HI R4, R4, R5.reuse, RZ, 0x2 ;  /* 0x0000000504047211 */ /* 0x080fe400078f10ff */
[----:B------:R-:W-:Y:S02]  /*8940*/  SHF.R.S32.HI R19, RZ, 0x1f, R5 ;  /* 0x0000001fff137819 */ /* 0x000fe40000011405 */
[----:B------:R-:W-:Y:S02]  /*8950*/  LOP3.LUT R4, R4, 0xfffffffc, RZ, 0xc0, !PT ;  /* 0xfffffffc04047812 */ /* 0x000fe400078ec0ff */
[----:B------:R-:W-:-:S03]  /*8960*/  LEA.HI R19, R19, R5, RZ, 0x2 ;  /* 0x0000000513137211 */ /* 0x000fc600078f10ff */
[----:B------:R-:W-:Y:S01]  /*8970*/  IMAD.IADD R4, R5, 0x1, -R4 ;  /* 0x0000000105047824 */ /* 0x000fe200078e0a04 */
[----:B------:R-:W-:Y:S02]  /*8980*/  SHF.R.S32.HI R19, RZ, 0x2, R19 ;  /* 0x00000002ff137819 */ /* 0x000fe40000011413 */
[----:B------:R-:W-:Y:S02]  /*8990*/  SHF.R.S32.HI R14, RZ, 0x1f, R28 ;  /* 0x0000001fff0e7819 */ /* 0x000fe4000001141c */
[----:B------:R-:W-:Y:S01]  /*89a0*/  ISETP.NE.AND.EX P2, PT, RZ, c[0x0][0x34c], PT, P2 ;  /* 0x0000d300ff007a0c */ /* 0x000fe20003f45320 */
[----:B-1----:R-:W-:-:S04]  /*89b0*/  IMAD.WIDE.U32 R2, R137, c[0x0][0x178], RZ ;  /* 0x00005e0089027a25 */ /* 0x002fc800078e00ff */
[----:B------:R-:W-:Y:S01]  /*89c0*/  IMAD.IADD R3, R3, 0x1, R0 ;  /* 0x0000000103037824 */ /* 0x000fe200078e0200 */
[----:B------:R-:W-:Y:S02]  /*89d0*/  LEA R0, R4, R19, 0x5 ;  /* 0x0000001304007211 */ /* 0x000fe400078e28ff */
[----:B------:R-:W-:Y:S01]  /*89e0*/  SEL R6, R14, RZ, !P2 ;  /* 0x000000ff0e067207 */ /* 0x000fe20005000000 */
[----:B---3--:R-:W-:-:S04]  /*89f0*/  IMAD.WIDE.U32 R4, R25, c[0x0][0x1b8], R2 ;  /* 0x00006e0019047a25 */ /* 0x008fc800078e0002 */
[----:B------:R-:W-:Y:S01]  /*8a00*/  IMAD.IADD R10, R24, 0x1, R0 ;  /* 0x00000001180a7824 */ /* 0x000fe200078e0200 */
[----:B------:R-:W-:Y:S01]  /*8a10*/  SHF.R.S32.HI R8, RZ, 0x1f, R11 ;  /* 0x0000001fff087819 */ /* 0x000fe2000001140b */
[----:B------:R-:W-:Y:S01]  /*8a20*/  IMAD R6, R6, c[0x0][0x1c0], RZ ;  /* 0x0000700006067a24 */ /* 0x000fe200078e02ff */
[----:B------:R-:W-:Y:S01]  /*8a30*/  IADD3 R2, P1, R19, R11, RZ ;  /* 0x0000000b13027210 */ /* 0x000fe20007f3e0ff */
[----:B------:R-:W-:Y:S01]  /*8a40*/  @P3 IMAD.HI.U32 R7, R10, c[0x0][0x2c8], RZ ;  /* 0x0000b2000a073a27 */ /* 0x000fe200078e00ff */
[----:B------:R-:W-:-:S03]  /*8a50*/  SEL R3, R28, RZ, !P2 ;  /* 0x000000ff1c037207 */ /* 0x000fc60005000000 */
[----:B------:R-:W-:Y:S01]  /*8a60*/  IMAD R5, R25, c[0x0][0x1bc], R5 ;  /* 0x00006f0019057a24 */ /* 0x000fe200078e0205 */
[----:B------:R-:W-:Y:S01]  /*8a70*/  LEA.HI.X.SX32 R11, R19, R8, 0x1, P1 ;  /* 0x00000008130b7211 */ /* 0x000fe200008f0eff */
[----:B------:R-:W-:Y:S01]  /*8a80*/  IMAD.MOV.U32 R0, RZ, RZ, R10 ;  /* 0x000000ffff007224 */ /* 0x000fe200078e000a */
[----:B------:R-:W-:Y:S01]  /*8a90*/  @P3 SHF.R.U32.HI R0, RZ, c[0x0][0x2cc], R7 ;  /* 0x0000b300ff003a19 */ /* 0x000fe20000011607 */
[C---:B------:R-:W-:Y:S02]  /*8aa0*/  IMAD R13, R3.reuse, c[0x0][0x1c4], R6 ;  /* 0x00007100030d7a24 */ /* 0x040fe400078e0206 */
[----:B------:R-:W-:Y:S01]  /*8ab0*/  IMAD.WIDE.U32 R6, R3, c[0x0][0x1c0], R4 ;  /* 0x0000700003067a25 */ /* 0x000fe200078e0004 */
[----:B----4-:R-:W-:Y:S02]  /*8ac0*/  MOV R4, R26 ;  /* 0x0000001a00047202 */ /* 0x010fe40000000f00 */
[----:B------:R-:W-:Y:S01]  /*8ad0*/  ISETP.GE.AND P3, PT, R20, c[0x0][0x1d4], PT ;  /* 0x0000750014007a0c */ /* 0x000fe20003f66270 */
[----:B------:R-:W-:-:S02]  /*8ae0*/  IMAD.MOV.U32 R5, RZ, RZ, R27 ;  /* 0x000000ffff057224 */ /* 0x000fc400078e001b */
[C---:B------:R-:W-:Y:S02]  /*8af0*/  IMAD R3, R11.reuse, c[0x0][0x1e0], RZ ;  /* 0x000078000b037a24 */ /* 0x040fe400078e02ff */
[----:B------:R-:W-:Y:S01]  /*8b00*/  IMAD R15, R11, c[0x0][0x208], RZ ;  /* 0x000082000b0f7a24 */ /* 0x000fe200078e02ff */
[----:B------:R-:W-:Y:S01]  /*8b10*/  SHF.R.S32.HI R12, RZ, 0x1f, R0 ;  /* 0x0000001fff0c7819 */ /* 0x000fe20000011400 */
[----:B------:R-:W-:-:S04]  /*8b20*/  IMAD.WIDE.U32 R8, R2, c[0x0][0x1e0], R4 ;  /* 0x0000780002087a25 */ /* 0x000fc800078e0004 */
[----:B------:R-:W-:-:S04]  /*8b30*/  IMAD.WIDE.U32 R4, R2, c[0x0][0x208], R4 ;  /* 0x0000820002047a25 */ /* 0x000fc800078e0004 */
[----:B------:R-:W-:Y:S02]  /*8b40*/  IMAD.MOV R11, RZ, RZ, -R0 ;  /* 0x000000ffff0b7224 */ /* 0x000fe400078e0a00 */
[C---:B------:R-:W-:Y:S02]  /*8b50*/  IMAD R17, R2.reuse, c[0x0][0x1e4], R3 ;  /* 0x0000790002117a24 */ /* 0x040fe400078e0203 */
[----:B------:R-:W-:Y:S01]  /*8b60*/  IMAD R15, R2, c[0x0][0x20c], R15 ;  /* 0x00008300020f7a24 */ /* 0x000fe200078e020f */
[----:B------:R-:W-:Y:S01]  /*8b70*/  IADD3 R3, R7, R13, RZ ;  /* 0x0000000d07037210 */ /* 0x000fe20007ffe0ff */
[----:B------:R-:W-:Y:S01]  /*8b80*/  IMAD.MOV.U32 R2, RZ, RZ, R6 ;  /* 0x000000ffff027224 */ /* 0x000fe200078e0006 */
[----:B------:R-:W-:Y:S01]  /*8b90*/  SEL R6, RZ, 0xffffffff, P3 ;  /* 0xffffffffff067807 */ /* 0x000fe20001800000 */
[----:B------:R-:W-:Y:S01]  /*8ba0*/  IMAD R7, R12, c[0x0][0x1b0], RZ ;  /* 0x00006c000c077a24 */ /* 0x000fe200078e02ff */
[----:B------:R-:W-:Y:S01]  /*8bb0*/  ISETP.GE.AND P2, PT, R26, c[0x0][0x1d4], PT ;  /* 0x000075001a007a0c */ /* 0x000fe20003f46270 */
[----:B------:R-:W-:Y:S01]  /*8bc0*/  IMAD R10, R11, c[0x0][0x2c4], R10 ;  /* 0x0000b1000b0a7a24 */ /* 0x000fe200078e020a */
[----:B------:R-:W-:Y:S01]  /*8bd0*/  LOP3.LUT R203, R203, 0xffffff7f, RZ, 0xc0, !PT ;  /* 0xffffff7fcbcb7812 */ /* 0x000fe200078ec0ff */
[----:B------:R-:W-:-:S02]  /*8be0*/  IMAD R12, R0, c[0x0][0x1b4], R7 ;  /* 0x00006d00000c7a24 */ /* 0x000fc400078e0207 */
[----:B------:R-:W-:Y:S01]  /*8bf0*/  IMAD.WIDE.U32 R2, R0, c[0x0][0x1b0], R2 ;  /* 0x00006c0000027a25 */ /* 0x000fe200078e0002 */
[----:B------:R-:W-:-:S03]  /*8c00*/  SEL R0, RZ, 0x1, P2 ;  /* 0x00000001ff007807 */ /* 0x000fc60001000000 */
[----:B------:R-:W-:Y:S01]  /*8c10*/  IMAD.SHL.U32 R6, R6, 0x2, RZ ;  /* 0x0000000206067824 */ /* 0x000fe200078e00ff */
[----:B------:R-:W-:Y:S02]  /*8c20*/  @P3 LOP3.LUT R203, R203, 0x80, RZ, 0xfc, !PT ;  /* 0x00000080cbcb3812 */ /* 0x000fe400078efcff */
[----:B------:R-:W-:Y:S01]  /*8c30*/  SHF.R.S32.HI R11, RZ, 0x1f, R10 ;  /* 0x0000001fff0b7819 */ /* 0x000fe2000001140a */
[----:B------:R-:W-:Y:S01]  /*8c40*/  IMAD.IADD R7, R5, 0x1, R15 ;  /* 0x0000000105077824 */ /* 0x000fe200078e020f */
[----:B------:R-:W-:Y:S01]  /*8c50*/  LOP3.LUT R13, R6, 0x2, R0, 0xe2, !PT ;  /* 0x00000002060d7812 */ /* 0x000fe200078ee200 */
[----:B------:R-:W-:Y:S01]  /*8c60*/  IMAD.IADD R5, R3, 0x1, R12 ;  /* 0x0000000103057824 */ /* 0x000fe200078e020c */
[----:B------:R-:W-:Y:S01]  /*8c70*/  LOP3.LUT R203, R203, 0xfffffeff, RZ, 0xc0, !PT ;  /* 0xfffffeffcbcb7812 */ /* 0x000fe200078ec0ff */
[----:B------:R-:W-:Y:S01]  /*8c80*/  IMAD R0, R11, c[0x0][0x1a8], RZ ;  /* 0x00006a000b007a24 */ /* 0x000fe200078e02ff */
[----:B------:R-:W-:Y:S01]  /*8c90*/  MOV R6, R4 ;  /* 0x0000000400067202 */ /* 0x000fe20000000f00 */
[----:B------:R-:W-:Y:S01]  /*8ca0*/  IMAD.MOV.U32 R4, RZ, RZ, R2 ;  /* 0x000000ffff047224 */ /* 0x000fe200078e0002 */
[----:B------:R-:W-:-:S02]  /*8cb0*/  ISETP.NE.U32.AND P1, PT, RZ, c[0x0][0x350], PT ;  /* 0x0000d400ff007a0c */ /* 0x000fc40003f25070 */
[----:B------:R-:W-:Y:S01]  /*8cc0*/  IADD3 R9, R9, R17, RZ ;  /* 0x0000001109097210 */ /* 0x000fe20007ffe0ff */
[C---:B------:R-:W-:Y:S01]  /*8cd0*/  IMAD R12, R10.reuse, c[0x0][0x1ac], R0 ;  /* 0x00006b000a0c7a24 */ /* 0x040fe200078e0200 */
[----:B------:R-:W-:Y:S01]  /*8ce0*/  @P2 LOP3.LUT R203, R203, 0x100, RZ, 0xfc, !PT ;  /* 0x00000100cbcb2812 */ /* 0x000fe200078efcff */
[----:B------:R-:W-:Y:S01]  /*8cf0*/  IMAD.WIDE.U32 R10, R10, c[0x0][0x1a8], R4 ;  /* 0x00006a000a0a7a25 */ /* 0x000fe200078e0004 */
[----:B------:R-:W-:-:S03]  /*8d00*/  ISETP.GE.AND P2, PT, R18, c[0x0][0x1d4], PT ;  /* 0x0000750012007a0c */ /* 0x000fc60003f46270 */
[----:B------:R-:W-:-:S04]  /*8d10*/  IMAD.WIDE.U32 R4, R25, c[0x0][0x1e8], R8 ;  /* 0x00007a0019047a25 */ /* 0x000fc800078e0008 */
[----:B------:R-:W-:-:S04]  /*8d20*/  IMAD.WIDE.U32 R6, R25, c[0x0][0x210], R6 ;  /* 0x0000840019067a25 */ /* 0x000fc800078e0006 */
[----:B------:R-:W-:Y:S01]  /*8d30*/  IMAD R5, R25, c[0x0][0x1ec], R5 ;  /* 0x00007b0019057a24 */ /* 0x000fe200078e0205 */
[----:B------:R-:W-:Y:S01]  /*8d40*/  LOP3.LUT R203, R203, 0xffffffbf, RZ, 0xc0, !PT ;  /* 0xffffffbfcbcb7812 */ /* 0x000fe200078ec0ff */
[----:B------:R-:W-:Y:S01]  /*8d50*/  IMAD.IADD R9, R19, 0x1, R24 ;  /* 0x0000000113097824 */ /* 0x000fe200078e0218 */
[----:B------:R-:W-:Y:S02]  /*8d60*/  ISETP.GE.AND P4, PT, R26, c[0x0][0x198], PT ;  /* 0x000066001a007a0c */ /* 0x000fe40003f86270 */
[----:B------:R-:W-:Y:S02]  /*8d70*/  @P2 LOP3.LUT R203, R203, 0x40, RZ, 0xfc, !PT ;  /* 0x00000040cbcb2812 */ /* 0x000fe400078efcff */
[----:B------:R-:W-:Y:S02]  /*8d80*/  ISETP.GE.AND P3, PT, R20, c[0x0][0x198], PT ;  /* 0x0000660014007a0c */ /* 0x000fe40003f66270 */
[----:B------:R-:W-:Y:S02]  /*8d90*/  IADD3 R117, R230, -0x1, RZ ;  /* 0xffffffffe6757810 */ /* 0x000fe40007ffe0ff */
[--C-:B--2---:R-:W-:Y:S01]  /*8da0*/  @P0 SHF.R.S32.HI R3, RZ, 0x1f, R16.reuse ;  /* 0x0000001fff030819 */ /* 0x104fe20000011410 */
[----:B------:R-:W-:Y:S01]  /*8db0*/  @P0 IMAD.MOV.U32 R2, RZ, RZ, R16 ;  /* 0x000000ffff020224 */ /* 0x000fe200078e0010 */
[----:B------:R-:W-:Y:S01]  /*8dc0*/  @!P0 MOV R2, R28 ;  /* 0x0000001c00028202 */ /* 0x000fe20000000f00 */
[----:B------:R-:W-:Y:S01]  /*8dd0*/  @!P0 IMAD.MOV.U32 R3, RZ, RZ, R14 ;  /* 0x000000ffff038224 */ /* 0x000fe200078e000e */
[----:B------:R-:W-:-:S04]  /*8de0*/  ISETP.NE.AND.EX P0, PT, RZ, c[0x0][0x354], PT, P1 ;  /* 0x0000d500ff007a0c */ /* 0x000fc80003f05310 */
[----:B------:R-:W-:Y:S02]  /*8df0*/  SEL R8, R2, RZ, !P0 ;  /* 0x000000ff02087207 */ /* 0x000fe40004000000 */
[----:B------:R-:W-:Y:S02]  /*8e00*/  SEL R2, RZ, 0x4, P2 ;  /* 0x00000004ff027807 */ /* 0x000fe40001000000 */
[----:B------:R-:W-:Y:S02]  /*8e10*/  SEL R0, R3, RZ, !P0 ;  /* 0x000000ff03007207 */ /* 0x000fe40004000000 */
[----:B------:R-:W-:Y:S01]  /*8e20*/  LOP3.LUT R103, R13, R2, RZ, 0xfc, !PT ;  /* 0x000000020d677212 */ /* 0x000fe200078efcff */
[----:B------:R-:W-:Y:S01]  /*8e30*/  IMAD R3, R25, c[0x0][0x214], R7 ;  /* 0x0000850019037a24 */ /* 0x000fe200078e0207 */
[----:B------:R-:W-:Y:S01]  /*8e40*/  MOV R2, R6 ;  /* 0x0000000600027202 */ /* 0x000fe20000000f00 */
[----:B------:R-:W-:Y:S02]  /*8e50*/  IMAD R6, R0, c[0x0][0x1f0], RZ ;  /* 0x00007c0000067a24 */ /* 0x000fe400078e02ff */
[----:B------:R-:W-:-:S04]  /*8e60*/  IMAD.WIDE.U32 R14, R8, c[0x0][0x1f0], R4 ;  /* 0x00007c00080e7a25 */ /* 0x000fc800078e0004 */
[----:B------:R-:W-:-:S04]  /*8e70*/  IMAD.WIDE.U32 R240, R8, c[0x0][0x218], R2 ;  /* 0x0000860008f07a25 */ /* 0x000fc800078e0002 */
[----:B------:R-:W-:-:S04]  /*8e80*/  IMAD R2, R8, c[0x0][0x1f4], R6 ;  /* 0x00007d0008027a24 */ /* 0x000fc800078e0206 */
[----:B------:R-:W-:Y:S01]  /*8e90*/  IMAD.IADD R2, R15, 0x1, R2 ;  /* 0x000000010f027824 */ /* 0x000fe200078e0202 */
[----:B------:R1:W-:Y:S04]  /*8ea0*/  STL.64 [R1+0x8], R14 ;  /* 0x0000080e01007387 */ /* 0x0003e80000100a00 */
[----:B------:R1:W-:Y:S01]  /*8eb0*/  STL [R1+0x14], R2 ;  /* 0x0000140201007387 */ /* 0x0003e20000100800 */
[----:B------:R-:W-:Y:S02]  /*8ec0*/  IMAD R0, R0, c[0x0][0x218], RZ ;  /* 0x0000860000007a24 */ /* 0x000fe400078e02ff */
[----:B------:R-:W-:Y:S01]  /*8ed0*/  IMAD.IADD R7, R11, 0x1, R12 ;  /* 0x000000010b077824 */ /* 0x000fe200078e020c */
[----:B------:R-:W-:Y:S01]  /*8ee0*/  LEA R11, P0, R10, c[0x0][0x160], 0x1 ;  /* 0x000058000a0b7a11 */ /* 0x000fe200078008ff */
[----:B------:R-:W-:Y:S01]  /*8ef0*/  IMAD R0, R8, c[0x0][0x21c], R0 ;  /* 0x0000870008007a24 */ /* 0x000fe200078e0200 */
[----:B------:R-:W-:-:S02]  /*8f00*/  ISETP.GE.AND P2, PT, R18, c[0x0][0x198], PT ;  /* 0x0000660012007a0c */ /* 0x000fc40003f46270 */
[----:B------:R-:W-:Y:S02]  /*8f10*/  LEA.HI.X R10, R10, c[0x0][0x164], R7, 0x1, P0 ;  /* 0x000059000a0a7a11 */ /* 0x000fe400000f0c07 */
[----:B------:R-:W-:Y:S01]  /*8f20*/  IADD3 R248, R241, R0, RZ ;  /* 0x00000000f1f87210 */ /* 0x000fe20007ffe0ff */
[----:B------:R-:W-:Y:S06]  /*8f30*/  BRA.DIV ~URZ, `(.L_x_751) ;  /* 0x0001a4e27f007947 */ /* 0x000fec000b800000 */
[----:B------:R2:W3:Y:S02]  /*8f40*/  SHFL.IDX PT, R8, R10, RZ, 0x1c1f ;  /* 0x001c1fff0a087589 */ /* 0x0004e400000e0000 */
.L_x_955:
[----:B------:R-:W-:Y:S05]  /*8f50*/  BRA.DIV ~URZ, `(.L_x_752) ;  /* 0x0001a5327f007947 */ /* 0x000fea000b800000 */
[----:B------:R4:W1:Y:S02]  /*8f60*/  SHFL.IDX PT, R0, R11, RZ, 0x1c1f ;  /* 0x001c1fff0b007589 */ /* 0x00086400000e0000 */
.L_x_956:
[----:B-12---:R-:W2:Y:S01]  /*8f70*/  LDL R2, [R1] ;  /* 0x0000000001027983 */ /* 0x006ea20000100800 */
[----:B------:R-:W-:Y:S01]  /*8f80*/  BSSY B0, `(.L_x_753) ;  /* 0x0000017000007945 */ /* 0x000fe20003800000 */
[----:B--2---:R-:W-:-:S05]  /*8f90*/  IMAD R26, R2, c[0x0][0x2c4], RZ ;  /* 0x0000b100021a7a24 */ /* 0x004fca00078e02ff */
[----:B------:R-:W-:-:S13]  /*8fa0*/  ISETP.GE.AND P0, PT, R9, R26, PT ;  /* 0x0000001a0900720c */ /* 0x000fda0003f06270 */
[----:B------:R-:W-:Y:S05]  /*8fb0*/  @P0 BRA `(.L_x_754) ;  /* 0x0000013000000947 */ /* 0x000fea0003800000 */
[----:B------:R-:W2:Y:S04]  /*8fc0*/  LDL.64 R4, [R1+0x30] ;  /* 0x0000300001047983 */ /* 0x000ea80000100a00 */
[----:B----4-:R-:W4:Y:S04]  /*8fd0*/  LDL R2, [R1+0x48] ;  /* 0x0000480001027983 */ /* 0x010f280000100800 */
[----:B---3--:R-:W3:Y:S04]  /*8fe0*/  LDL R3, [R1+0x70] ;  /* 0x0000700001037983 */ /* 0x008ee80000100800 */
[----:B------:R-:W3:Y:S04]  /*8ff0*/  LDL R13, [R1+0x4c] ;  /* 0x00004c00010d7983 */ /* 0x000ee80000100800 */
[----:B------:R-:W3:Y:S04]  /*9000*/  LDL R12, [R1+0x28] ;  /* 0x00002800010c7983 */ /* 0x000ee80000100800 */
[----:B------:R-:W3:Y:S01]  /*9010*/  LDL R14, [R1+0x6c] ;  /* 0x00006c00010e7983 */ /* 0x000ee20000100800 */
[----:B--2---:R-:W-:-:S04]  /*9020*/  LEA R6, P0, R4, R0, 0x1 ;  /* 0x0000000004067211 */ /* 0x004fc800078008ff */
[----:B------:R-:W-:Y:S02]  /*9030*/  LEA.HI.X R7, R4, R8, R5, 0x1, P0 ;  /* 0x0000000804077211 */ /* 0x000fe400000f0c05 */
[----:B----4-:R-:W-:-:S04]  /*9040*/  LEA R4, P0, R2, R0, 0x1 ;  /* 0x0000000002047211 */ /* 0x010fc800078008ff */
[----:B---3--:R-:W-:Y:S02]  /*9050*/  LEA.HI.X R5, R2, R8, R3, 0x1, P0 ;  /* 0x0000000802057211 */ /* 0x008fe400000f0c03 */
[----:B------:R-:W-:Y:S01]  /*9060*/  LEA R2, P0, R13, R0, 0x1 ;  /* 0x000000000d027211 */ /* 0x000fe200078008ff */
        /* <DEDUP_REMOVED lines=8> */
.L_x_754:
[----:B------:R-:W-:Y:S05]  /*90f0*/  BSYNC B0 ;  /* 0x0000000000007941 */ /* 0x000fea0003800000 */
.L_x_753:
[----:B------:R-:W-:Y:S05]  /*9100*/  BRA.DIV ~URZ, `(.L_x_755) ;  /* 0x0001a3e27f007947 */ /* 0x000fea000b800000 */
[----:B---3--:R2:W3:Y:S04]  /*9110*/  SHFL.IDX PT, R8, R10, 0x1, 0x1c1f ;  /* 0x003c1f000a087f89 */ /* 0x0084e800000e0000 */
[----:B-1----:R2:W1:Y:S02]  /*9120*/  SHFL.IDX PT, R0, R11, 0x1, 0x1c1f ;  /* 0x003c1f000b007f89 */ /* 0x00246400000e0000 */
.L_x_957:
[----:B------:R-:W-:Y:S01]  /*9130*/  IADD3 R2, R9, 0x20, RZ ;  /* 0x0000002009027810 */ /* 0x000fe20007ffe0ff */
[----:B------:R-:W-:Y:S03]  /*9140*/  BSSY B0, `(.L_x_756) ;  /* 0x0000016000007945 */ /* 0x000fe60003800000 */
[----:B------:R-:W-:-:S13]  /*9150*/  ISETP.GE.AND P0, PT, R2, R26, PT ;  /* 0x0000001a0200720c */ /* 0x000fda0003f06270 */
[----:B------:R-:W-:Y:S05]  /*9160*/  @P0 BRA `(.L_x_757) ;  /* 0x0000013000000947 */ /* 0x000fea0003800000 */
[----:B--2---:R-:W2:Y:S04]  /*9170*/  LDL.64 R4, [R1+0x30] ;  /* 0x0000300001047983 */ /* 0x004ea80000100a00 */
[----:B----4-:R-:W4:Y:S04]  /*9180*/  LDL R3, [R1+0x48] ;  /* 0x0000480001037983 */ /* 0x010f280000100800 */
[----:B---3--:R-:W3:Y:S04]  /*9190*/  LDL R15, [R1+0x70] ;  /* 0x00007000010f7983 */ /* 0x008ee80000100800 */
[----:B------:R-:W3:Y:S04]  /*91a0*/  LDL R13, [R1+0x4c] ;  /* 0x00004c00010d7983 */ /* 0x000ee80000100800 */
[----:B------:R-:W3:Y:S04]  /*91b0*/  LDL R12, [R1+0x28] ;  /* 0x00002800010c7983 */ /* 0x000ee80000100800 */
[----:B------:R-:W3:Y:S01]  /*91c0*/  LDL R14, [R1+0x6c] ;  /* 0x00006c00010e7983 */ /* 0x000ee20000100800 */
[----:B-12---:R-:W-:-:S04]  /*91d0*/  LEA R6, P0, R4, R0, 0x1 ;  /* 0x0000000004067211 */ /* 0x006fc800078008ff */
        /* <DEDUP_REMOVED lines=12> */
.L_x_757:
[----:B------:R-:W-:Y:S05]  /*92a0*/  BSYNC B0 ;  /* 0x0000000000007941 */ /* 0x000fea0003800000 */
.L_x_756:
[----:B------:R-:W-:Y:S05]  /*92b0*/  BRA.DIV ~URZ, `(.L_x_758) ;  /* 0x0001a2f27f007947 */ /* 0x000fea000b800000 */
[----:B---3--:R3:W2:Y:S02]  /*92c0*/  SHFL.IDX PT, R8, R10, 0x2, 0x1c1f ;  /* 0x005c1f000a087f89 */ /* 0x0086a400000e0000 */
.L_x_958:
[----:B------:R-:W-:Y:S05]  /*92d0*/  BRA.DIV ~URZ, `(.L_x_759) ;  /* 0x0001a3427f007947 */ /* 0x000fea000b800000 */
[----:B-1----:R1:W3:Y:S02]  /*92e0*/  SHFL.IDX PT, R0, R11, 0x2, 0x1c1f ;  /* 0x005c1f000b007f89 */ /* 0x0022e400000e0000 */
.L_x_959:
[----:B------:R-:W-:Y:S01]  /*92f0*/  IADD3 R2, R9, 0x40, RZ ;  /* 0x0000004009027810 */ /* 0x000fe20007ffe0ff */
[----:B------:R-:W-:Y:S03]  /*9300*/  BSSY B0, `(.L_x_760) ;  /* 0x0000016000007945 */ /* 0x000fe60003800000 */
[----:B------:R-:W-:-:S13]  /*9310*/  ISETP.GE.AND P0, PT, R2, R26, PT ;  /* 0x0000001a0200720c */ /* 0x000fda0003f06270 */
[----:B------:R-:W-:Y:S05]  /*9320*/  @P0 BRA `(.L_x_761) ;  /* 0x0000013000000947 */ /* 0x000fea0003800000 */
[----:B----4-:R-:W4:Y:S04]  /*9330*/  LDL.64 R4, [R1+0x30] ;  /* 0x0000300001047983 */ /* 0x010f280000100a00 */
[----:B---3--:R-:W3:Y:S04]  /*9340*/  LDL R3, [R1+0x48] ;  /* 0x0000480001037983 */ /* 0x008ee80000100800 */
[----:B--2---:R-:W2:Y:S04]  /*9350*/  LDL R15, [R1+0x70] ;  /* 0x00007000010f7983 */ /* 0x004ea80000100800 */
[----:B------:R-:W2:Y:S04]  /*9360*/  LDL R13, [R1+0x4c] ;  /* 0x00004c00010d7983 */ /* 0x000ea80000100800 */
[----:B------:R-:W2:Y:S04]  /*9370*/  LDL R12, [R1+0x28] ;  /* 0x00002800010c7983 */ /* 0x000ea80000100800 */
[----:B------:R-:W2:Y:S01]  /*9380*/  LDL R14, [R1+0x6c] ;  /* 0x00006c00010e7983 */ /* 0x000ea20000100800 */
[----:B----4-:R-:W-:-:S04]  /*9390*/  LEA R6, P0, R4, R0, 0x1 ;  /* 0x0000000004067211 */ /* 0x010fc800078008ff */
[----:B------:R-:W-:Y:S02]  /*93a0*/  LEA.HI.X R7, R4, R8, R5, 0x1, P0 ;  /* 0x0000000804077211 */ /* 0x000fe400000f0c05 */
[----:B---3--:R-:W-:-:S04]  /*93b0*/  LEA R4, P0, R3, R0, 0x1 ;  /* 0x0000000003047211 */ /* 0x008fc800078008ff */
[----:B--2---:R-:W-:Y:S02]  /*93c0*/  LEA.HI.X R5, R3, R8, R15, 0x1, P0 ;  /* 0x0000000803057211 */ /* 0x004fe400000f0c0f */
        /* <DEDUP_REMOVED lines=9> */
.L_x_761:
[----:B------:R-:W-:Y:S05]  /*9460*/  BSYNC B0 ;  /* 0x0000000000007941 */ /* 0x000fea0003800000 */
.L_x_760:
[----:B------:R-:W-:Y:S05]  /*9470*/  BRA.DIV ~URZ, `(.L_x_762) ;  /* 0x0001a2027f007947 */ /* 0x000fea000b800000 */
[----:B--2---:R2:W1:Y:S04]  /*9480*/  SHFL.IDX PT, R8, R10, 0x3, 0x1c1f ;  /* 0x007c1f000a087f89 */ /* 0x00446800000e0000 */
[----:B---3--:R2:W3:Y:S02]  /*9490*/  SHFL.IDX PT, R0, R11, 0x3, 0x1c1f ;  /* 0x007c1f000b007f89 */ /* 0x0084e400000e0000 */
.L_x_960:
[----:B--2---:R-:W2:Y:S04]  /*94a0*/  LDL.64 R12, [R1+0x30] ;  /* 0x00003000010c7983 */ /* 0x004ea80000100a00 */
[----:B----4-:R-:W4:Y:S04]  /*94b0*/  LDL R4, [R1+0x48] ;  /* 0x0000480001047983 */ /* 0x010f280000100800 */
[----:B---3--:R-:W3:Y:S04]  /*94c0*/  LDL R5, [R1+0x70] ;  /* 0x0000700001057983 */ /* 0x008ee80000100800 */
[----:B------:R-:W3:Y:S04]  /*94d0*/  LDL R10, [R1+0x4c] ;  /* 0x00004c00010a7983 */ /* 0x000ee80000100800 */
[----:B------:R-:W3:Y:S04]  /*94e0*/  LDL R105, [R1+0x28] ;  /* 0x0000280001697983 */ /* 0x000ee80000100800 */
[----:B------:R-:W3:Y:S04]  /*94f0*/  LDL R119, [R1+0x4] ;  /* 0x0000040001777983 */ /* 0x000ee80000100800 */
[----:B-1----:R-:W3:Y:S04]  /*9500*/  LDL R11, [R1+0x6c] ;  /* 0x00006c00010b7983 */ /* 0x002ee80000100800 */
[----:B------:R-:W3:Y:S04]  /*9510*/  LDL.64 R128, [R1+0x8] ;  /* 0x0000080001807983 */ /* 0x000ee80000100a00 */
[----:B------:R-:W3:Y:S04]  /*9520*/  LDL R122, [R1+0x14] ;  /* 0x00001400017a7983 */ /* 0x000ee80000100800 */
[----:B------:R1:W5:Y:S01]  /*9530*/  LDL R235, [R1+0x2c] ;  /* 0x00002c0001eb7983 */ /* 0x0003620000100800 */
[----:B------:R-:W-:-:S03]  /*9540*/  IADD3 R2, R9, 0x60, RZ ;  /* 0x0000006009027810 */ /* 0x000fc60007ffe0ff */
[----:B------:R-:W1:Y:S01]  /*9550*/  S2R R107, SR_TID.X ;  /* 0x00000000006b7919 */ /* 0x000e620000002100 */
[----:B------:R-:W-:Y:S01]  /*9560*/  ISETP.GE.AND P0, PT, R2, R26, PT ;  /* 0x0000001a0200720c */ /* 0x000fe20003f06270 */
[----:B------:R-:W-:-:S04]  /*9570*/  IMAD.MOV.U32 R116, RZ, RZ, 0x30 ;  /* 0x00000030ff747424 */ /* 0x000fc800078e00ff */
[----:B------:R-:W-:Y:S01]  /*9580*/  IMAD R116, R230, -0x30, R116 ;  /* 0xffffffd0e6747824 */ /* 0x000fe200078e0274 */
[----:B------:R-:W-:Y:S02]  /*9590*/  SHF.R.S32.HI R104, RZ, 0x1f, R117 ;  /* 0x0000001fff687819 */ /* 0x000fe40000011475 */
[----:B-1----:R-:W-:-:S04]  /*95a0*/  SHF.R.S32.HI R123, RZ, 0x1f, R107 ;  /* 0x0000001fff7b7819 */ /* 0x002fc8000001146b */
[----:B------:R-:W-:-:S04]  /*95b0*/  LEA.HI R123, R123, R107, RZ, 0x2 ;  /* 0x0000006b7b7b7211 */ /* 0x000fc800078f10ff */
[----:B------:R-:W-:Y:S02]  /*95c0*/  SHF.R.S32.HI R123, RZ, 0x2, R123 ;  /* 0x00000002ff7b7819 */ /* 0x000fe4000001147b */
[C---:B------:R-:W-:Y:S02]  /*95d0*/  LOP3.LUT P5, RZ, R203.reuse, 0x100, RZ, 0xc0, !PT ;  /* 0x00000100cbff7812 */ /* 0x040fe400078ac0ff */
[----:B------:R-:W-:Y:S01]  /*95e0*/  LOP3.LUT P6, RZ, R203, 0x40, RZ, 0xc0, !PT ;  /* 0x00000040cbff7812 */ /* 0x000fe200078cc0ff */
[----:B------:R-:W-:Y:S01]  /*95f0*/  IMAD.MOV.U32 R237, RZ, RZ, c[0x0][0x2c4] ;  /* 0x0000b100ffed7624 */ /* 0x000fe200078e00ff */
[----:B--2---:R-:W-:-:S04]  /*9600*/  @!P0 LEA R6, P1, R12, R0, 0x1 ;  /* 0x000000000c068211 */ /* 0x004fc800078208ff */
[----:B------:R-:W-:Y:S02]  /*9610*/  @!P0 LEA.HI.X R7, R12, R8, R13, 0x1, P1 ;  /* 0x000000080c078211 */ /* 0x000fe400008f0c0d */
[----:B----4-:R-:W-:-:S04]  /*9620*/  @!P0 LEA R2, P1, R4, R0, 0x1 ;  /* 0x0000000004028211 */ /* 0x010fc800078208ff */
[----:B---3--:R-:W-:Y:S02]  /*9630*/  @!P0 LEA.HI.X R3, R4, R8, R5, 0x1, P1 ;  /* 0x0000000804038211 */ /* 0x008fe400008f0c05 */
[----:B------:R-:W-:Y:S01]  /*9640*/  @!P0 LEA R4, P1, R10, R0, 0x1 ;  /* 0x000000000a048211 */ /* 0x000fe200078208ff */
[----:B------:R-:W-:Y:S02]  /*9650*/  @!P0 IMAD.SHL.U32 R0, R105, 0x2, RZ ;  /* 0x0000000269008824 */ /* 0x000fe400078e00ff */
[----:B------:R-:W-:-:S03]  /*9660*/  IMAD.IADD R118, R119, 0x1, R116 ;  /* 0x0000000177767824 */ /* 0x000fc600078e0274 */
[----:B------:R-:W-:Y:S01]  /*9670*/  @!PT LDS RZ, [RZ] ;  /* 0x00000000fffff984 */ /* 0x000fe20000000800 */
[----:B------:R-:W-:Y:S01]  /*9680*/  @!PT LDS RZ, [RZ] ;  /* 0x00000000fffff984 */ /* 0x000fe20000000800 */
[----:B------:R-:W-:Y:S01]  /*9690*/  @!PT LDS RZ, [RZ] ;  /* 0x00000000fffff984 */ /* 0x000fe20000000800 */
[----:B------:R1:W-:Y:S01]  /*96a0*/  @!P0 LDGSTS.E.BYPASS.LTC128B.128 [R0+0x7880], [R6.64], !P4 ;  /* 0x0788000006008fae */ /* 0x0003e2000e101d46 */
[----:B------:R-:W-:-:S03]  /*96b0*/  @!P0 LEA.HI.X R5, R10, R8, R11, 0x1, P1 ;  /* 0x000000080a058211 */ /* 0x000fc600008f0c0b */
[----:B------:R2:W-:Y:S04]  /*96c0*/  @!P0 LDGSTS.E.BYPASS.LTC128B.128 [R0+0x9880], [R2.64], !P3 ;  /* 0x0988000002008fae */ /* 0x0005e8000d901d46 */
[----:B------:R3:W-:Y:S01]  /*96d0*/  @!P0 LDGSTS.E.BYPASS.LTC128B.128 [R0+0xb880], [R4.64], !P2 ;  /* 0x0b88000004008fae */ /* 0x0007e2000d101d46 */
[----:B------:R-:W-:Y:S02]  /*96e0*/  IMAD.MOV.U32 R120, RZ, RZ, R128 ;  /* 0x000000ffff787224 */ /* 0x000fe400078e0080 */
[----:B------:R-:W-:Y:S01]  /*96f0*/  IMAD.MOV.U32 R121, RZ, RZ, R122 ;  /* 0x000000ffff797224 */ /* 0x000fe200078e007a */
[----:B------:R-:W0:Y:S01]  /*9700*/  LDGDEPBAR ;  /* 0x00000000000079af */ /* 0x000e220000000000 */
[----:B-1----:R-:W-:Y:S01]  /*9710*/  IMNMX R6, R118, 0x30, PT ;  /* 0x0000003076067817 */ /* 0x002fe20003800200 */
[----:B------:R-:W-:-:S04]  /*9720*/  IMAD R7, R104, c[0x0][0x1e0], RZ ;  /* 0x0000780068077a24 */ /* 0x000fc800078e02ff */
[----:B------:R-:W-:Y:S02]  /*9730*/  IMAD.IADD R6, R6, 0x1, -R123 ;  /* 0x0000000106067824 */ /* 0x000fe400078e0a7b */
[----:B--2---:R-:W-:-:S03]  /*9740*/  IMAD.WIDE.U32 R2, R117, c[0x0][0x1e0], RZ ;  /* 0x0000780075027a25 */ /* 0x004fc600078e00ff */
[----:B------:R-:W-:Y:S01]  /*9750*/  ISETP.GE.AND P0, PT, R6, 0x21, PT ;  /* 0x000000210600780c */ /* 0x000fe20003f06270 */
[----:B------:R-:W-:-:S04]  /*9760*/  IMAD R7, R117, c[0x0][0x1e4], R7 ;  /* 0x0000790075077a24 */ /* 0x000fc800078e0207 */
[----:B---3--:R-:W-:Y:S02]  /*9770*/  IMAD.IADD R0, R3, 0x1, R7 ;  /* 0x0000000103007824 */ /* 0x008fe400078e0207 */
[----:B------:R-:W-:Y:S02]  /*9780*/  IMAD.MOV.U32 R7, RZ, RZ, 0x20 ;  /* 0x00000020ff077424 */ /* 0x000fe400078e00ff */
[----:B------:R-:W-:-:S04]  /*9790*/  IMAD.WIDE.U32 R2, R2, 0x30, R120 ;  /* 0x0000003002027825 */ /* 0x000fc800078e0078 */
[----:B------:R-:W-:Y:S02]  /*97a0*/  IMAD R0, R0, 0x30, RZ ;  /* 0x0000003000007824 */ /* 0x000fe400078e02ff */
[----:B------:R-:W-:-:S04]  /*97b0*/  IMAD.WIDE.U32 R4, R7, c[0x0][0x1e0], RZ ;  /* 0x0000780007047a25 */ /* 0x000fc800078e00ff */
[----:B------:R-:W-:Y:S02]  /*97c0*/  IMAD R7, R7, c[0x0][0x1e4], RZ ;  /* 0x0000790007077a24 */ /* 0x000fe400078e02ff */
[----:B------:R-:W-:Y:S01]  /*97d0*/  IMAD.IADD R0, R3, 0x1, R0 ;  /* 0x0000000103007824 */ /* 0x000fe200078e0200 */
[----:B------:R-:W-:Y:S01]  /*97e0*/  @P0 IADD3 R3, P1, R2, R4, RZ ;  /* 0x0000000402030210 */ /* 0x000fe20007f3e0ff */
[----:B------:R-:W-:Y:S03]  /*97f0*/  WARPSYNC 0xffffffff ;  /* 0xffffffff00007948 */ /* 0x000fe60003800000 */
[----:B------:R-:W-:Y:S01]  /*9800*/  @P0 IADD3.X R7, R0, R5, R7, P1, !PT ;  /* 0x0000000500070210 */ /* 0x000fe20000ffe407 */
[----:B------:R-:W-:Y:S01]  /*9810*/  BAR.SYNC.DEFER_BLOCKING 0x0 ;  /* 0x0000000000007b1d */ /* 0x000fe20000010000 */
[----:B------:R-:W-:Y:S02]  /*9820*/  ISETP.GE.AND P1, PT, R6, 0x1, PT ;  /* 0x000000010600780c */ /* 0x000fe40003f26270 */
[----:B------:R-:W-:-:S11]  /*9830*/  LOP3.LUT P4, RZ, R203, 0x80, RZ, 0xc0, !PT ;  /* 0x00000080cbff7812 */ /* 0x000fd6000788c0ff */
[----:B------:R-:W-:Y:S01]  /*9840*/  @P1 LEA R4, P2, R2, c[0x0][0x1c8], 0x1 ;  /* 0x0000720002041a11 */ /* 0x000fe200078408ff */
[----:B------:R-:W-:-:S03]  /*9850*/  @P1 IMAD.SHL.U32 R6, R105, 0x2, RZ ;  /* 0x0000000269061824 */ /* 0x000fc600078e00ff */
[----:B------:R-:W-:Y:S02]  /*9860*/  @P1 LEA.HI.X R5, R2, c[0x0][0x1cc], R0, 0x1, P2 ;  /* 0x0000730002051a11 */ /* 0x000fe400010f0c00 */
[----:B------:R-:W-:Y:S01]  /*9870*/  @P0 LEA R2, P2, R3, c[0x0][0x1c8], 0x1 ;  /* 0x0000720003020a11 */ /* 0x000fe200078408ff */
[----:B------:R-:W-:-:S03]  /*9880*/  @P0 IMAD.SHL.U32 R0, R105, 0x2, RZ ;  /* 0x0000000269000824 */ /* 0x000fc600078e00ff */
[----:B------:R-:W-:Y:S01]  /*9890*/  @P0 LEA.HI.X R3, R3, c[0x0][0x1cc], R7, 0x1, P2 ;  /* 0x0000730003030a11 */ /* 0x000fe200010f0c07 */
        /* <DEDUP_REMOVED lines=9> */
[----:B------:R-:W-:-:S03]  /*9930*/  ISETP.LT.AND P0, PT, RZ, c[0x0][0x27c], PT ;  /* 0x00009f00ff007a0c */ /* 0x000fc60003f01270 */
[----:B------:R-:W0:Y:S01]  /*9940*/  LDGDEPBAR ;  /* 0x00000000000079af */ /* 0x000e220000000000 */
[----:B------:R-:W-:-:S09]  /*9950*/  ISETP.NE.AND P5, PT, R237, 0x1, PT ;  /* 0x00000001ed00780c */ /* 0x000fd20003fa5270 */
[----:B------:R-:W-:Y:S05]  /*9960*/  @P0 BRA `(.L_x_763) ;  /* 0x0000002000000947 */ /* 0x000fea0003800000 */
[----:B------:R-:W-:-:S04]  /*9970*/  DEPBAR.LE SB0, 0x1 ;  /* 0x000080400000791a */ /* 0x000fc80000000000 */
[----:B------:R-:W-:Y:S05]  /*9980*/  BRA `(.L_x_764) ;  /* 0x000069e000007947 */ /* 0x000fea0003800000 */
.L_x_763:
[----:B------:R-:W2:Y:S01]  /*9990*/  S2R R90, SR_TID.X ;  /* 0x00000000005a7919 */ /* 0x000ea20000002100 */
[----:B------:R-:W-:Y:S01]  /*99a0*/  ULDC.U8 UR4, c[0x0][0x298] ;  /* 0x0000a60000047ab9 */ /* 0x000fe20000000000 */
[----:B-1---5:R-:W-:Y:S01]  /*99b0*/  SHF.R.S32.HI R0, RZ, 0x1f, R136 ;  /* 0x0000001fff007819 */ /* 0x022fe20000011488 */
[----:B------:R-:W-:Y:S01]  /*99c0*/  IMAD.WIDE.U32 R4, R136, c[0x0][0x280], RZ ;  /* 0x0000a00088047a25 */ /* 0x000fe200078e00ff */
[----:B------:R-:W-:Y:S01]  /*99d0*/  ISETP.NE.AND P0, PT, RZ, UR4, PT ;  /* 0x00000004ff007c0c */ /* 0x000fe2000bf05270 */
[----:B------:R-:W-:Y:S01]  /*99e0*/  BSSY B2, `(.L_x_764) ;  /* 0x0000698000027945 */ /* 0x000fe20003800000 */
[----:B------:R-:W-:Y:S01]  /*99f0*/  LEA.HI R106, R107, R107, RZ, 0x1 ;  /* 0x0000006b6b6a7211 */ /* 0x000fe200078f08ff */
[C---:B------:R-:W-:Y:S02]  /*9a00*/  IMAD R2, R0.reuse, c[0x0][0x280], RZ ;  /* 0x0000a00000027a24 */ /* 0x040fe400078e02ff */
[----:B------:R-:W-:Y:S01]  /*9a10*/  IMAD R0, R0, c[0x0][0x290], RZ ;  /* 0x0000a40000007a24 */ /* 0x000fe200078e02ff */
[----:B------:R-:W-:Y:S01]  /*9a20*/  LOP3.LUT R106, R106, 0xfffffffe, RZ, 0xc0, !PT ;  /* 0xfffffffe6a6a7812 */ /* 0x000fe200078ec0ff */
[----:B------:R-:W-:-:S02]  /*9a30*/  IMAD R7, R136, c[0x0][0x284], R2 ;  /* 0x0000a10088077a24 */ /* 0x000fc400078e0202 */
[----:B------:R-:W-:Y:S01]  /*9a40*/  IMAD R6, R136, c[0x0][0x294], R0 ;  /* 0x0000a50088067a24 */ /* 0x000fe200078e0200 */
[----:B------:R-:W-:Y:S01]  /*9a50*/  IADD3 R106, -R106, R107, RZ ;  /* 0x0000006b6a6a7210 */ /* 0x000fe20007ffe1ff */
[----:B------:R-:W-:Y:S01]  /*9a60*/  IMAD.WIDE.U32 R2, R136, c[0x0][0x290], RZ ;  /* 0x0000a40088027a25 */ /* 0x000fe200078e00ff */
[----:B------:R-:W-:-:S03]  /*9a70*/  IADD3 R7, R7, R5, RZ ;  /* 0x0000000507077210 */ /* 0x000fc60007ffe0ff */
[----:B------:R-:W-:Y:S01]  /*9a80*/  IMAD.IADD R6, R6, 0x1, R3 ;  /* 0x0000000106067824 */ /* 0x000fe200078e0203 */
[----:B--2---:R-:W-:-:S04]  /*9a90*/  LEA.HI R108, R90, R90, RZ, 0x1 ;  /* 0x0000005a5a6c7211 */ /* 0x004fc800078f08ff */
[----:B------:R-:W-:-:S04]  /*9aa0*/  SHF.R.S32.HI R108, RZ, 0x1, R108 ;  /* 0x00000001ff6c7819 */ /* 0x000fc8000001146c */
[----:B------:R-:W-:-:S05]  /*9ab0*/  IADD3 R20, R108, R235, RZ ;  /* 0x000000eb6c147210 */ /* 0x000fca0007ffe0ff */
[----:B------:R-:W-:Y:S01]  /*9ac0*/  IMAD R0, R106, 0x40, R20 ;  /* 0x000000406a007824 */ /* 0x000fe200078e0214 */
[----:B------:R-:W-:Y:S05]  /*9ad0*/  @!P0 BRA `(.L_x_765) ;  /* 0x0000346000008947 */ /* 0x000fea0003800000 */
[----:B------:R-:W-:Y:S01]  /*9ae0*/  @P5 IMAD.HI.U32 R3, R0, c[0x0][0x2c8], RZ ;  /* 0x0000b20000035a27 */ /* 0x000fe200078e00ff */
[----:B------:R-:W-:Y:S01]  /*9af0*/  BSSY B0, `(.L_x_766) ;  /* 0x0000068000007945 */ /* 0x000fe20003800000 */
[----:B------:R-:W-:Y:S01]  /*9b00*/  SHF.R.S32.HI R48, RZ, 0x1f, R31 ;  /* 0x0000001fff307819 */ /* 0x000fe2000001141f */
[----:B------:R-:W-:Y:S01]  /*9b10*/  CS2R R70, SRZ ;  /* 0x0000000000467805 */ /* 0x000fe2000001ff00 */
[----:B------:R-:W-:Y:S01]  /*9b20*/  IMAD.MOV.U32 R5, RZ, RZ, R7 ;  /* 0x000000ffff057224 */ /* 0x000fe200078e0007 */
[----:B------:R-:W-:Y:S01]  /*9b30*/  @P5 SHF.R.U32.HI R0, RZ, c[0x0][0x2cc], R3 ;  /* 0x0000b300ff005a19 */ /* 0x000fe20000011603 */
[----:B------:R-:W-:Y:S01]  /*9b40*/  IMAD.MOV.U32 R7, RZ, RZ, R6 ;  /* 0x000000ffff077224 */ /* 0x000fe200078e0006 */
[----:B------:R-:W-:Y:S01]  /*9b50*/  SHF.R.S32.HI R21, RZ, 0x1f, R32 ;  /* 0x0000001fff157819 */ /* 0x000fe20000011420 */
[----:B------:R-:W-:Y:S01]  /*9b60*/  IMAD.MOV.U32 R6, RZ, RZ, R2 ;  /* 0x000000ffff067224 */ /* 0x000fe200078e0002 */
[----:B------:R-:W-:Y:S01]  /*9b70*/  SHF.R.S32.HI R3, RZ, 0x1f, R0 ;  /* 0x0000001fff037819 */ /* 0x000fe20000011400 */
[----:B------:R-:W-:Y:S01]  /*9b80*/  IMAD.WIDE.U32 R4, R0, c[0x0][0x280], R4 ;  /* 0x0000a00000047a25 */ /* 0x000fe200078e0004 */
[----:B------:R-:W-:Y:S01]  /*9b90*/  SHF.R.S32.HI R49, RZ, 0x1f, R161 ;  /* 0x0000001fff317819 */ /* 0x000fe200000114a1 */
[----:B------:R-:W-:Y:S01]  /*9ba0*/  CS2R R44, SRZ ;  /* 0x00000000002c7805 */ /* 0x000fe2000001ff00 */
[----:B------:R-:W-:Y:S01]  /*9bb0*/  SHF.R.S32.HI R54, RZ, 0x1f, R30 ;  /* 0x0000001fff367819 */ /* 0x000fe2000001141e */
[C---:B------:R-:W-:Y:S01]  /*9bc0*/  IMAD R8, R3.reuse, c[0x0][0x280], RZ ;  /* 0x0000a00003087a24 */ /* 0x040fe200078e02ff */
[----:B------:R-:W-:Y:S01]  /*9bd0*/  LEA R27, P0, R4, c[0x0][0x270], 0x1 ;  /* 0x00009c00041b7a11 */ /* 0x000fe200078008ff */
[----:B------:R-:W-:Y:S01]  /*9be0*/  IMAD R9, R3, c[0x0][0x290], RZ ;  /* 0x0000a40003097a24 */ /* 0x000fe200078e02ff */
[----:B------:R-:W-:Y:S01]  /*9bf0*/  SHF.R.S32.HI R33, RZ, 0x1f, R164 ;  /* 0x0000001fff217819 */ /* 0x000fe200000114a4 */
[C---:B------:R-:W-:Y:S01]  /*9c00*/  IMAD R8, R0.reuse, c[0x0][0x284], R8 ;  /* 0x0000a10000087a24 */ /* 0x040fe200078e0208 */
[----:B------:R-:W-:Y:S01]  /*9c10*/  CS2R R36, SRZ ;  /* 0x0000000000247805 */ /* 0x000fe2000001ff00 */
[----:B------:R-:W-:Y:S01]  /*9c20*/  IMAD.WIDE.U32 R2, R0, c[0x0][0x290], R6 ;  /* 0x0000a40000027a25 */ /* 0x000fe200078e0006 */
[----:B------:R-:W-:Y:S01]  /*9c30*/  CS2R R28, SRZ ;  /* 0x00000000001c7805 */ /* 0x000fe2000001ff00 */
[----:B------:R-:W-:Y:S01]  /*9c40*/  CS2R R22, SRZ ;  /* 0x0000000000167805 */ /* 0x000fe2000001ff00 */
[----:B------:R-:W-:Y:S01]  /*9c50*/  CS2R R16, SRZ ;  /* 0x0000000000107805 */ /* 0x000fe2000001ff00 */
[----:B------:R-:W-:Y:S01]  /*9c60*/  IMAD.IADD R5, R5, 0x1, R8 ;  /* 0x0000000105057824 */ /* 0x000fe200078e0208 */
[----:B------:R-:W-:Y:S01]  /*9c70*/  LEA R40, P1, R2, c[0x0][0x288], 0x1 ;  /* 0x0000a20002287a11 */ /* 0x000fe200078208ff */
[----:B------:R-:W-:Y:S01]  /*9c80*/  IMAD R0, R0, c[0x0][0x294], R9 ;  /* 0x0000a50000007a24 */ /* 0x000fe200078e0209 */
[----:B------:R-:W-:Y:S01]  /*9c90*/  CS2R R46, SRZ ;  /* 0x00000000002e7805 */ /* 0x000fe2000001ff00 */
[----:B------:R-:W-:Y:S01]  /*9ca0*/  CS2R R8, SRZ ;  /* 0x0000000000087805 */ /* 0x000fe2000001ff00 */
[----:B------:R-:W-:Y:S01]  /*9cb0*/  LEA.HI.X R15, R4, c[0x0][0x274], R5, 0x1, P0 ;  /* 0x00009d00040f7a11 */ /* 0x000fe200000f0c05 */
[----:B------:R-:W-:Y:S01]  /*9cc0*/  IMAD.IADD R0, R3, 0x1, R0 ;  /* 0x0000000103007824 */ /* 0x000fe200078e0200 */
[----:B------:R-:W-:Y:S01]  /*9cd0*/  ISETP.GE.AND P0, PT, R20, R26, PT ;  /* 0x0000001a1400720c */ /* 0x000fe20003f06270 */
[----:B------:R1:W2:Y:S01]  /*9ce0*/  SHFL.IDX PT, R4, R27, RZ, 0x1e1f ;  /* 0x001e1fff1b047589 */ /* 0x0002a200000e0000 */
[----:B------:R-:W-:Y:S01]  /*9cf0*/  CS2R R38, SRZ ;  /* 0x0000000000267805 */ /* 0x000fe2000001ff00 */
[----:B------:R-:W-:Y:S01]  /*9d00*/  CS2R R34, SRZ ;  /* 0x0000000000227805 */ /* 0x000fe2000001ff00 */
[----:B------:R-:W-:Y:S01]  /*9d10*/  LEA.HI.X R14, R2, c[0x0][0x28c], R0, 0x1, P1 ;  /* 0x0000a300020e7a11 */ /* 0x000fe200008f0c00 */
[----:B------:R1:W3:Y:S01]  /*9d20*/  SHFL.IDX PT, R5, R15, RZ, 0x1e1f ;  /* 0x001e1fff0f057589 */ /* 0x0002e200000e0000 */
[----:B------:R-:W-:Y:S01]  /*9d30*/  CS2R R24, SRZ ;  /* 0x0000000000187805 */ /* 0x000fe2000001ff00 */
[----:B------:R-:W-:Y:S01]  /*9d40*/  CS2R R18, SRZ ;  /* 0x0000000000127805 */ /* 0x000fe2000001ff00 */
[----:B------:R-:W-:Y:S01]  /*9d50*/  CS2R R6, SRZ ;  /* 0x0000000000067805 */ /* 0x000fe2000001ff00 */
[----:B------:R1:W4:Y:S04]  /*9d60*/  SHFL.IDX PT, R2, R40, RZ, 0x1e1f ;  /* 0x001e1fff28027589 */ /* 0x00032800000e0000 */
[----:B------:R1:W1:Y:S01]  /*9d70*/  SHFL.IDX PT, R3, R14, RZ, 0x1e1f ;  /* 0x001e1fff0e037589 */ /* 0x00026200000e0000 */
[----:B------:R-:W-:Y:S05]  /*9d80*/  @P0 BRA `(.L_x_767) ;  /* 0x000003e000000947 */ /* 0x000fea0003800000 */
[----:B------:R-:W-:Y:S01]  /*9d90*/  ISETP.GE.AND P0, PT, R32, c[0x0][0x27c], PT ;  /* 0x00009f0020007a0c */ /* 0x000fe20003f06270 */
[----:B------:R-:W-:Y:S01]  /*9da0*/  CS2R R16, SRZ ;  /* 0x0000000000107805 */ /* 0x000fe2000001ff00 */
[----:B------:R-:W-:-:S11]  /*9db0*/  CS2R R18, SRZ ;  /* 0x0000000000127805 */ /* 0x000fd6000001ff00 */
[C---:B------:R-:W-:Y:S01]  /*9dc0*/  @!P0 IMAD.SHL.U32 R0, R32.reuse, 0x2, RZ ;  /* 0x0000000220008824 */ /* 0x040fe200078e00ff */
[----:B------:R-:W-:-:S04]  /*9dd0*/  @!P0 SHF.L.U64.HI R7, R32, 0x1, R21 ;  /* 0x0000000120078819 */ /* 0x000fc80000010215 */
[----:B--2---:R-:W-:-:S05]  /*9de0*/  @!P0 IADD3 R8, P1, R4, R0, RZ ;  /* 0x0000000004088210 */ /* 0x004fca0007f3e0ff */
[----:B---3--:R-:W-:Y:S01]  /*9df0*/  @!P0 IMAD.X R9, R5, 0x1, R7, P1 ;  /* 0x0000000105098824 */ /* 0x008fe200008e0607 */
[----:B----4-:R-:W-:-:S04]  /*9e00*/  @!P0 IADD3 R6, P1, R2, R0, RZ ;  /* 0x0000000002068210 */ /* 0x010fc80007f3e0ff */
[----:B------:R2:W5:Y:S01]  /*9e10*/  @!P0 LD.E.64 R16, [R8.64] ;  /* 0x0000000608108980 */ /* 0x000562000c101b00 */
[----:B-1----:R-:W-:Y:S01]  /*9e20*/  @!P0 IMAD.X R7, R3, 0x1, R7, P1 ;  /* 0x0000000103078824 */ /* 0x002fe200008e0607 */
[----:B------:R-:W-:-:S04]  /*9e30*/  ISETP.GE.AND P1, PT, R164, c[0x0][0x27c], PT ;  /* 0x00009f00a4007a0c */ /* 0x000fc80003f26270 */
[----:B------:R1:W5:Y:S09]  /*9e40*/  @!P0 LD.E.64 R18, [R6.64] ;  /* 0x0000000606128980 */ /* 0x000372000c101b00 */
[C---:B------:R-:W-:Y:S01]  /*9e50*/  @!P1 IMAD.SHL.U32 R10, R164.reuse, 0x2, RZ ;  /* 0x00000002a40a9824 */ /* 0x040fe200078e00ff */
[----:B------:R-:W-:-:S04]  /*9e60*/  @!P1 SHF.L.U64.HI R0, R164, 0x1, R33 ;  /* 0x00000001a4009819 */ /* 0x000fc80000010221 */
[----:B--2---:R-:W-:-:S05]  /*9e70*/  @!P1 IADD3 R8, P0, R4, R10, RZ ;  /* 0x0000000a04089210 */ /* 0x004fca0007f1e0ff */
[----:B------:R-:W-:Y:S01]  /*9e80*/  @!P1 IMAD.X R9, R5, 0x1, R0, P0 ;  /* 0x0000000105099824 */ /* 0x000fe200000e0600 */
[----:B-1----:R-:W-:-:S05]  /*9e90*/  @!P1 IADD3 R6, P0, R2, R10, RZ ;  /* 0x0000000a02069210 */ /* 0x002fca0007f1e0ff */
[----:B------:R-:W-:Y:S01]  /*9ea0*/  @!P1 IMAD.X R7, R3, 0x1, R0, P0 ;  /* 0x0000000103079824 */ /* 0x000fe200000e0600 */
[----:B------:R-:W-:Y:S01]  /*9eb0*/  ISETP.GE.AND P0, PT, R31, c[0x0][0x27c], PT ;  /* 0x00009f001f007a0c */ /* 0x000fe20003f06270 */
[----:B------:R-:W-:Y:S01]  /*9ec0*/  CS2R R22, SRZ ;  /* 0x0000000000167805 */ /* 0x000fe2000001ff00 */
[----:B------:R-:W-:Y:S01]  /*9ed0*/  CS2R R24, SRZ ;  /* 0x0000000000187805 */ /* 0x000fe2000001ff00 */
[----:B------:R-:W-:-:S04]  /*9ee0*/  ISETP.GE.AND P2, PT, R161, c[0x0][0x27c], PT ;  /* 0x00009f00a1007a0c */ /* 0x000fc80003f46270 */
[----:B------:R1:W5:Y:S04]  /*9ef0*/  @!P1 LD.E.64 R22, [R8.64] ;  /* 0x0000000608169980 */ /* 0x000368000c101b00 */
[----:B------:R2:W5:Y:S02]  /*9f00*/  @!P1 LD.E.64 R24, [R6.64] ;  /* 0x0000000606189980 */ /* 0x000564000c101b00 */
[C---:B------:R-:W-:Y:S01]  /*9f10*/  @!P0 IMAD.SHL.U32 R10, R31.reuse, 0x2, RZ ;  /* 0x000000021f0a8824 */ /* 0x040fe200078e00ff */
[----:B------:R-:W-:Y:S01]  /*9f20*/  @!P0 SHF.L.U64.HI R0, R31, 0x1, R48 ;  /* 0x000000011f008819 */ /* 0x000fe20000010230 */
[----:B------:R-:W-:Y:S01]  /*9f30*/  CS2R R28, SRZ ;  /* 0x00000000001c7805 */ /* 0x000fe2000001ff00 */
[----:B------:R-:W-:Y:S02]  /*9f40*/  CS2R R34, SRZ ;  /* 0x0000000000227805 */ /* 0x000fe4000001ff00 */
[----:B-1----:R-:W-:-:S05]  /*9f50*/  @!P0 IADD3 R8, P1, R4, R10, RZ ;  /* 0x0000000a04088210 */ /* 0x002fca0007f3e0ff */
[----:B------:R-:W-:Y:S01]  /*9f60*/  @!P0 IMAD.X R9, R5, 0x1, R0, P1 ;  /* 0x0000000105098824 */ /* 0x000fe200008e0600 */
[----:B--2---:R-:W-:Y:S01]  /*9f70*/  @!P0 IADD3 R6, P1, R2, R10, RZ ;  /* 0x0000000a02068210 */ /* 0x004fe20007f3e0ff */
[----:B------:R-:W-:-:S03]  /*9f80*/  @!P2 IMAD.SHL.U32 R10, R161, 0x2, RZ ;  /* 0x00000002a10aa824 */ /* 0x000fc600078e00ff */
[----:B------:R1:W5:Y:S01]  /*9f90*/  @!P0 LD.E.64 R28, [R8.64] ;  /* 0x00000006081c8980 */ /* 0x000362000c101b00 */
[----:B------:R-:W-:Y:S01]  /*9fa0*/  @!P0 IMAD.X R7, R3, 0x1, R0, P1 ;  /* 0x0000000103078824 */ /* 0x000fe200008e0600 */
[----:B------:R-:W-:-:S04]  /*9fb0*/  @!P2 SHF.L.U64.HI R0, R161, 0x1, R49 ;  /* 0x00000001a100a819 */ /* 0x000fc80000010231 */
[----:B------:R2:W5:Y:S01]  /*9fc0*/  @!P0 LD.E.64 R34, [R6.64] ;  /* 0x0000000606228980 */ /* 0x000562000c101b00 */
[----:B------:R-:W-:Y:S01]  /*9fd0*/  ISETP.GE.AND P1, PT, R162, c[0x0][0x27c], PT ;  /* 0x00009f00a2007a0c */ /* 0x000fe20003f26270 */
[----:B------:R-:W-:Y:S01]  /*9fe0*/  CS2R R36, SRZ ;  /* 0x0000000000247805 */ /* 0x000fe2000001ff00 */
[----:B------:R-:W-:Y:S01]  /*9ff0*/  CS2R R38, SRZ ;  /* 0x0000000000267805 */ /* 0x000fe2000001ff00 */
[----:B-1----:R-:W-:-:S05]  /*a000*/  @!P2 IADD3 R8, P0, R4, R10, RZ ;  /* 0x0000000a0408a210 */ /* 0x002fca0007f1e0ff */
[----:B------:R-:W-:Y:S01]  /*a010*/  @!P2 IMAD.X R9, R5, 0x1, R0, P0 ;  /* 0x000000010509a824 */ /* 0x000fe200000e0600 */
[----:B--2---:R-:W-:-:S04]  /*a020*/  @!P2 IADD3 R6, P0, R2, R10, RZ ;  /* 0x0000000a0206a210 */ /* 0x004fc80007f1e0ff */
[----:B------:R-:W-:Y:S01]  /*a030*/  @!P1 IMAD.WIDE R12, R162, 0x2, R4 ;  /* 0x00000002a20c9825 */ /* 0x000fe200078e0204 */
[----:B------:R1:W5:Y:S03]  /*a040*/  @!P2 LD.E.64 R36, [R8.64] ;  /* 0x000000060824a980 */ /* 0x000366000c101b00 */
[----:B------:R-:W-:Y:S01]  /*a050*/  @!P2 IMAD.X R7, R3, 0x1, R0, P0 ;  /* 0x000000010307a824 */ /* 0x000fe200000e0600 */
[----:B------:R-:W-:Y:S01]  /*a060*/  ISETP.GE.AND P0, PT, R30, c[0x0][0x27c], PT ;  /* 0x00009f001e007a0c */ /* 0x000fe20003f06270 */
[----:B------:R-:W-:-:S03]  /*a070*/  @!P1 IMAD.WIDE R10, R162, 0x2, R2 ;  /* 0x00000002a20a9825 */ /* 0x000fc600078e0202 */
[----:B------:R2:W5:Y:S09]  /*a080*/  @!P2 LD.E.64 R38, [R6.64] ;  /* 0x000000060626a980 */ /* 0x000572000c101b00 */
[----:B------:R-:W-:Y:S01]  /*a090*/  @!P0 IMAD.SHL.U32 R0, R30, 0x2, RZ ;  /* 0x000000021e008824 */ /* 0x000fe200078e00ff */
[----:B-1----:R-:W-:Y:S01]  /*a0a0*/  CS2R R8, SRZ ;  /* 0x0000000000087805 */ /* 0x002fe2000001ff00 */
[----:B--2---:R-:W-:-:S05]  /*a0b0*/  CS2R R6, SRZ ;  /* 0x0000000000067805 */ /* 0x004fca000001ff00 */
[----:B------:R1:W5:Y:S04]  /*a0c0*/  @!P1 LD.E.64 R8, [R12.64] ;  /* 0x000000060c089980 */ /* 0x000368000c101b00 */
[----:B------:R2:W5:Y:S01]  /*a0d0*/  @!P1 LD.E.64 R6, [R10.64] ;  /* 0x000000060a069980 */ /* 0x000562000c101b00 */
[----:B------:R-:W-:Y:S01]  /*a0e0*/  @!P0 IADD3 R4, P1, R4, R0, RZ ;  /* 0x0000000004048210 */ /* 0x000fe20007f3e0ff */
[----:B------:R-:W-:Y:S01]  /*a0f0*/  CS2R R44, SRZ ;  /* 0x00000000002c7805 */ /* 0x000fe2000001ff00 */
[----:B------:R-:W-:Y:S01]  /*a100*/  CS2R R46, SRZ ;  /* 0x00000000002e7805 */ /* 0x000fe2000001ff00 */
[----:B--2---:R-:W-:-:S05]  /*a110*/  @!P0 SHF.L.U64.HI R10, R30, 0x1, R54 ;  /* 0x000000011e0a8819 */ /* 0x004fca0000010236 */
[----:B------:R-:W-:Y:S01]  /*a120*/  @!P0 IMAD.X R5, R5, 0x1, R10, P1 ;  /* 0x0000000105058824 */ /* 0x000fe200008e060a */
[----:B------:R-:W-:-:S04]  /*a130*/  @!P0 IADD3 R2, P1, R2, R0, RZ ;  /* 0x0000000002028210 */ /* 0x000fc80007f3e0ff */
[----:B------:R1:W5:Y:S01]  /*a140*/  @!P0 LD.E.64 R44, [R4.64] ;  /* 0x00000006042c8980 */ /* 0x000362000c101b00 */
[----:B------:R-:W-:-:S05]  /*a150*/  @!P0 IMAD.X R3, R3, 0x1, R10, P1 ;  /* 0x0000000103038824 */ /* 0x000fca00008e060a */
[----:B------:R1:W5:Y:S03]  /*a160*/  @!P0 LD.E.64 R46, [R2.64] ;  /* 0x00000006022e8980 */ /* 0x000366000c101b00 */
.L_x_767:
[----:B------:R-:W-:Y:S05]  /*a170*/  BSYNC B0 ;  /* 0x0000000000007941 */ /* 0x000fea0003800000 */
.L_x_766:
[----:B------:R-:W-:Y:S01]  /*a180*/  IADD3 R0, R20, 0x40, RZ ;  /* 0x0000004014007810 */ /* 0x000fe20007ffe0ff */
[----:B-1--45:R-:W-:Y:S01]  /*a190*/  IMAD.MOV.U32 R2, RZ, RZ, R36 ;  /* 0x000000ffff027224 */ /* 0x032fe200078e0024 */
[----:B------:R-:W-:Y:S01]  /*a1a0*/  MOV R10, R6 ;  /* 0x00000006000a7202 */ /* 0x000fe20000000f00 */
[----:B--2---:R-:W-:Y:S01]  /*a1b0*/  IMAD.MOV.U32 R4, RZ, RZ, R44 ;  /* 0x000000ffff047224 */ /* 0x004fe200078e002c */
[----:B------:R-:W-:Y:S01]  /*a1c0*/  ISETP.GE.AND P0, PT, R0, R26, PT ;  /* 0x0000001a0000720c */ /* 0x000fe20003f06270 */
[----:B------:R-:W-:Y:S01]  /*a1d0*/  IMAD.MOV.U32 R0, RZ, RZ, R37 ;  /* 0x000000ffff007224 */ /* 0x000fe200078e0025 */
[----:B---3--:R-:W1:Y:S01]  /*a1e0*/  SHFL.IDX PT, R5, R15, 0x1, 0x1e1f ;  /* 0x003e1f000f057f89 */ /* 0x008e6200000e0000 */
[----:B------:R-:W-:Y:S01]  /*a1f0*/  IMAD.MOV.U32 R3, RZ, RZ, R45 ;  /* 0x000000ffff037224 */ /* 0x000fe200078e002d */
[----:B------:R-:W-:Y:S01]  /*a200*/  BSSY B0, `(.L_x_768) ;  /* 0x000006d000007945 */ /* 0x000fe20003800000 */
[----:B------:R-:W-:Y:S01]  /*a210*/  IMAD.MOV.U32 R12, RZ, RZ, R18 ;  /* 0x000000ffff0c7224 */ /* 0x000fe200078e0012 */
[----:B------:R-:W-:Y:S01]  /*a220*/  PRMT R79, R2, 0x5410, R0 ;  /* 0x00005410024f7816 */ /* 0x000fe20000000000 */
[----:B------:R-:W-:Y:S01]  /*a230*/  IMAD.MOV.U32 R2, RZ, RZ, R22 ;  /* 0x000000ffff027224 */ /* 0x000fe200078e0016 */
[----:B------:R-:W-:Y:S01]  /*a240*/  PRMT R81, R4, 0x5410, R3 ;  /* 0x0000541004517816 */ /* 0x000fe20000000003 */
[----:B------:R-:W-:Y:S01]  /*a250*/  IMAD.MOV.U32 R0, RZ, RZ, R23 ;  /* 0x000000ffff007224 */ /* 0x000fe200078e0017 */
[----:B------:R-:W-:Y:S01]  /*a260*/  MOV R4, R28 ;  /* 0x0000001c00047202 */ /* 0x000fe20000000f00 */
[----:B------:R-:W-:Y:S01]  /*a270*/  IMAD.MOV.U32 R3, RZ, RZ, R29 ;  /* 0x000000ffff037224 */ /* 0x000fe200078e001d */
[----:B------:R-:W-:Y:S01]  /*a280*/  CS2R R64, SRZ ;  /* 0x0000000000407805 */ /* 0x000fe2000001ff00 */
[----:B------:R-:W-:Y:S01]  /*a290*/  IMAD.MOV.U32 R11, RZ, RZ, R19 ;  /* 0x000000ffff0b7224 */ /* 0x000fe200078e0013 */
[----:B------:R-:W-:Y:S01]  /*a2a0*/  PRMT R75, R2, 0x5410, R0 ;  /* 0x00005410024b7816 */ /* 0x000fe20000000000 */
[----:B------:R-:W-:Y:S01]  /*a2b0*/  IMAD.MOV.U32 R2, RZ, RZ, R8 ;  /* 0x000000ffff027224 */ /* 0x000fe200078e0008 */
[----:B------:R-:W-:Y:S01]  /*a2c0*/  PRMT R77, R4, 0x5410, R3 ;  /* 0x00005410044d7816 */ /* 0x000fe20000000003 */
[----:B------:R-:W-:Y:S01]  /*a2d0*/  IMAD.MOV.U32 R0, RZ, RZ, R9 ;  /* 0x000000ffff007224 */ /* 0x000fe200078e0009 */
[----:B------:R-:W-:Y:S01]  /*a2e0*/  MOV R4, R16 ;  /* 0x0000001000047202 */ /* 0x000fe20000000f00 */
[----:B------:R-:W-:Y:S01]  /*a2f0*/  IMAD.MOV.U32 R3, RZ, RZ, R17 ;  /* 0x000000ffff037224 */ /* 0x000fe200078e0011 */
[----:B------:R-:W-:Y:S01]  /*a300*/  PRMT R72, R12, 0x5410, R11 ;  /* 0x000054100c487816 */ /* 0x000fe2000000000b */
[----:B------:R-:W-:Y:S01]  /*a310*/  CS2R R60, SRZ ;  /* 0x00000000003c7805 */ /* 0x000fe2000001ff00 */
[----:B------:R-:W-:Y:S01]  /*a320*/  PRMT R55, R2, 0x5410, R0 ;  /* 0x0000541002377816 */ /* 0x000fe20000000000 */
[----:B------:R-:W-:Y:S01]  /*a330*/  IMAD.MOV.U32 R2, RZ, RZ, R38 ;  /* 0x000000ffff027224 */ /* 0x000fe200078e0026 */
[----:B------:R-:W-:Y:S01]  /*a340*/  PRMT R73, R4, 0x5410, R3 ;  /* 0x0000541004497816 */ /* 0x000fe20000000003 */
[----:B------:R-:W-:Y:S01]  /*a350*/  IMAD.MOV.U32 R0, RZ, RZ, R39 ;  /* 0x000000ffff007224 */ /* 0x000fe200078e0027 */
[----:B------:R-:W-:Y:S01]  /*a360*/  MOV R4, R46 ;  /* 0x0000002e00047202 */ /* 0x000fe20000000f00 */
[----:B------:R-:W-:Y:S01]  /*a370*/  IMAD.MOV.U32 R3, RZ, RZ, R47 ;  /* 0x000000ffff037224 */ /* 0x000fe200078e002f */
[----:B------:R-:W-:Y:S01]  /*a380*/  CS2R R56, SRZ ;  /* 0x0000000000387805 */ /* 0x000fe2000001ff00 */
[----:B------:R-:W-:Y:S01]  /*a390*/  CS2R R50, SRZ ;  /* 0x0000000000327805 */ /* 0x000fe2000001ff00 */
[----:B------:R-:W-:Y:S01]  /*a3a0*/  PRMT R78, R2, 0x5410, R0 ;  /* 0x00005410024e7816 */ /* 0x000fe20000000000 */
[----:B------:R-:W-:Y:S01]  /*a3b0*/  IMAD.MOV.U32 R2, RZ, RZ, R24 ;  /* 0x000000ffff027224 */ /* 0x000fe200078e0018 */
[----:B------:R-:W-:Y:S01]  /*a3c0*/  PRMT R80, R4, 0x5410, R3 ;  /* 0x0000541004507816 */ /* 0x000fe20000000003 */
[----:B------:R-:W-:Y:S01]  /*a3d0*/  IMAD.MOV.U32 R3, RZ, RZ, R35 ;  /* 0x000000ffff037224 */ /* 0x000fe200078e0023 */
[----:B------:R-:W-:Y:S01]  /*a3e0*/  MOV R0, R25 ;  /* 0x0000001900007202 */ /* 0x000fe20000000f00 */
[----:B------:R-:W-:Y:S01]  /*a3f0*/  CS2R R68, SRZ ;  /* 0x0000000000447805 */ /* 0x000fe2000001ff00 */
[----:B------:R-:W-:Y:S01]  /*a400*/  MOV R4, R34 ;  /* 0x0000002200047202 */ /* 0x000fe20000000f00 */
[----:B------:R-:W-:Y:S01]  /*a410*/  CS2R R66, SRZ ;  /* 0x0000000000427805 */ /* 0x000fe2000001ff00 */
[----:B------:R-:W-:Y:S01]  /*a420*/  PRMT R74, R2, 0x5410, R0 ;  /* 0x00005410024a7816 */ /* 0x000fe20000000000 */
[----:B------:R-:W-:Y:S01]  /*a430*/  IMAD.MOV.U32 R0, RZ, RZ, R7 ;  /* 0x000000ffff007224 */ /* 0x000fe200078e0007 */
[----:B------:R-:W-:Y:S01]  /*a440*/  PRMT R76, R4, 0x5410, R3 ;  /* 0x00005410044c7816 */ /* 0x000fe20000000003 */
[----:B------:R2:W3:Y:S01]  /*a450*/  SHFL.IDX PT, R2, R40, 0x1, 0x1e1f ;  /* 0x003e1f0028027f89 */ /* 0x0004e200000e0000 */
[----:B------:R-:W-:Y:S01]  /*a460*/  CS2R R62, SRZ ;  /* 0x00000000003e7805 */ /* 0x000fe2000001ff00 */
[----:B------:R-:W-:Y:S01]  /*a470*/  CS2R R58, SRZ ;  /* 0x00000000003a7805 */ /* 0x000fe2000001ff00 */
[----:B------:R-:W-:Y:S01]  /*a480*/  CS2R R52, SRZ ;  /* 0x0000000000347805 */ /* 0x000fe2000001ff00 */
[----:B------:R4:W1:Y:S01]  /*a490*/  SHFL.IDX PT, R4, R27, 0x1, 0x1e1f ;  /* 0x003e1f001b047f89 */ /* 0x00086200000e0000 */
[----:B------:R-:W-:-:S03]  /*a4a0*/  CS2R R42, SRZ ;  /* 0x00000000002a7805 */ /* 0x000fc6000001ff00 */
[----:B------:R1:W1:Y:S01]  /*a4b0*/  SHFL.IDX PT, R3, R14, 0x1, 0x1e1f ;  /* 0x003e1f000e037f89 */ /* 0x00026200000e0000 */
[----:B--2---:R-:W-:Y:S01]  /*a4c0*/  CS2R R40, SRZ ;  /* 0x0000000000287805 */ /* 0x004fe2000001ff00 */
[----:B----4-:R-:W-:Y:S01]  /*a4d0*/  PRMT R27, R10, 0x5410, R0 ;  /* 0x000054100a1b7816 */ /* 0x010fe20000000000 */
[----:B------:R-:W-:Y:S05]  /*a4e0*/  @P0 BRA `(.L_x_769) ;  /* 0x000003e000000947 */ /* 0x000fea0003800000 */
[----:B---3--:R-:W-:Y:S01]  /*a4f0*/  ISETP.GE.AND P0, PT, R32, c[0x0][0x27c], PT ;  /* 0x00009f0020007a0c */ /* 0x008fe20003f06270 */
[----:B------:R-:W-:Y:S01]  /*a500*/  CS2R R50, SRZ ;  /* 0x0000000000327805 */ /* 0x000fe2000001ff00 */
[----:B------:R-:W-:-:S11]  /*a510*/  CS2R R52, SRZ ;  /* 0x0000000000347805 */ /* 0x000fd6000001ff00 */
[C---:B------:R-:W-:Y:S01]  /*a520*/  @!P0 IMAD.SHL.U32 R0, R32.reuse, 0x2, RZ ;  /* 0x0000000220008824 */ /* 0x040fe200078e00ff */
[----:B------:R-:W-:-:S04]  /*a530*/  @!P0 SHF.L.U64.HI R11, R32, 0x1, R21 ;  /* 0x00000001200b8819 */ /* 0x000fc80000010215 */
[----:B-1----:R-:W-:-:S05]  /*a540*/  @!P0 IADD3 R12, P1, R4, R0, RZ ;  /* 0x00000000040c8210 */ /* 0x002fca0007f3e0ff */
[----:B------:R-:W-:Y:S01]  /*a550*/  @!P0 IMAD.X R13, R5, 0x1, R11, P1 ;  /* 0x00000001050d8824 */ /* 0x000fe200008e060b */
[----:B------:R-:W-:-:S04]  /*a560*/  @!P0 IADD3 R10, P1, R2, R0, RZ ;  /* 0x00000000020a8210 */ /* 0x000fc80007f3e0ff */
[----:B------:R1:W5:Y:S01]  /*a570*/  @!P0 LD.E.64 R50, [R12.64] ;  /* 0x000000060c328980 */ /* 0x000362000c101b00 */
[----:B------:R-:W-:Y:S01]  /*a580*/  @!P0 IMAD.X R11, R3, 0x1, R11, P1 ;  /* 0x00000001030b8824 */ /* 0x000fe200008e060b */
[----:B------:R-:W-:-:S04]  /*a590*/  ISETP.GE.AND P1, PT, R164, c[0x0][0x27c], PT ;  /* 0x00009f00a4007a0c */ /* 0x000fc80003f26270 */
[----:B------:R2:W5:Y:S09]  /*a5a0*/  @!P0 LD.E.64 R52, [R10.64] ;  /* 0x000000060a348980 */ /* 0x000572000c101b00 */
[----:B------:R-:W-:-:S05]  /*a5b0*/  @!P1 IMAD.SHL.U32 R0, R164, 0x2, RZ ;  /* 0x00000002a4009824 */ /* 0x000fca00078e00ff */
[----:B-1----:R-:W-:Y:S02]  /*a5c0*/  @!P1 IADD3 R12, P0, R4, R0, RZ ;  /* 0x00000000040c9210 */ /* 0x002fe40007f1e0ff */
[----:B--2---:R-:W-:-:S05]  /*a5d0*/  @!P1 SHF.L.U64.HI R11, R164, 0x1, R33 ;  /* 0x00000001a40b9819 */ /* 0x004fca0000010221 */
[----:B------:R-:W-:Y:S01]  /*a5e0*/  @!P1 IMAD.X R13, R5, 0x1, R11, P0 ;  /* 0x00000001050d9824 */ /* 0x000fe200000e060b */
[----:B------:R-:W-:-:S05]  /*a5f0*/  @!P1 IADD3 R10, P0, R2, R0, RZ ;  /* 0x00000000020a9210 */ /* 0x000fca0007f1e0ff */
[----:B------:R-:W-:Y:S01]  /*a600*/  @!P1 IMAD.X R11, R3, 0x1, R11, P0 ;  /* 0x00000001030b9824 */ /* 0x000fe200000e060b */
[----:B------:R-:W-:Y:S01]  /*a610*/  ISETP.GE.AND P0, PT, R31, c[0x0][0x27c], PT ;  /* 0x00009f001f007a0c */ /* 0x000fe20003f06270 */
[----:B------:R-:W-:Y:S01]  /*a620*/  CS2R R56, SRZ ;  /* 0x0000000000387805 */ /* 0x000fe2000001ff00 */
[----:B------:R-:W-:Y:S01]  /*a630*/  CS2R R58, SRZ ;  /* 0x00000000003a7805 */ /* 0x000fe2000001ff00 */
[----:B------:R-:W-:-:S04]  /*a640*/  ISETP.GE.AND P2, PT, R161, c[0x0][0x27c], PT ;  /* 0x00009f00a1007a0c */ /* 0x000fc80003f46270 */
[----:B------:R1:W5:Y:S04]  /*a650*/  @!P1 LD.E.64 R56, [R12.64] ;  /* 0x000000060c389980 */ /* 0x000368000c101b00 */
[----:B------:R2:W5:Y:S02]  /*a660*/  @!P1 LD.E.64 R58, [R10.64] ;  /* 0x000000060a3a9980 */ /* 0x000564000c101b00 */
[----:B------:R-:W-:Y:S01]  /*a670*/  @!P0 IMAD.SHL.U32 R0, R31, 0x2, RZ ;  /* 0x000000021f008824 */ /* 0x000fe200078e00ff */
[----:B------:R-:W-:Y:S01]  /*a680*/  CS2R R60, SRZ ;  /* 0x00000000003c7805 */ /* 0x000fe2000001ff00 */
[----:B------:R-:W-:-:S03]  /*a690*/  CS2R R62, SRZ ;  /* 0x00000000003e7805 */ /* 0x000fc6000001ff00 */
[----:B-1----:R-:W-:Y:S02]  /*a6a0*/  @!P0 IADD3 R12, P1, R4, R0, RZ ;  /* 0x00000000040c8210 */ /* 0x002fe40007f3e0ff */
[----:B--2---:R-:W-:-:S05]  /*a6b0*/  @!P0 SHF.L.U64.HI R11, R31, 0x1, R48 ;  /* 0x000000011f0b8819 */ /* 0x004fca0000010230 */
[----:B------:R-:W-:Y:S01]  /*a6c0*/  @!P0 IMAD.X R13, R5, 0x1, R11, P1 ;  /* 0x00000001050d8824 */ /* 0x000fe200008e060b */
[----:B------:R-:W-:Y:S01]  /*a6d0*/  @!P0 IADD3 R10, P1, R2, R0, RZ ;  /* 0x00000000020a8210 */ /* 0x000fe20007f3e0ff */
[----:B------:R-:W-:-:S03]  /*a6e0*/  @!P2 IMAD.SHL.U32 R0, R161, 0x2, RZ ;  /* 0x00000002a100a824 */ /* 0x000fc600078e00ff */
[----:B------:R1:W5:Y:S01]  /*a6f0*/  @!P0 LD.E.64 R60, [R12.64] ;  /* 0x000000060c3c8980 */ /* 0x000362000c101b00 */
[----:B------:R-:W-:-:S05]  /*a700*/  @!P0 IMAD.X R11, R3, 0x1, R11, P1 ;  /* 0x00000001030b8824 */ /* 0x000fca00008e060b */
[----:B------:R2:W5:Y:S01]  /*a710*/  @!P0 LD.E.64 R62, [R10.64] ;  /* 0x000000060a3e8980 */ /* 0x000562000c101b00 */
[----:B------:R-:W-:Y:S01]  /*a720*/  ISETP.GE.AND P1, PT, R162, c[0x0][0x27c], PT ;  /* 0x00009f00a2007a0c */ /* 0x000fe20003f26270 */
[----:B------:R-:W-:Y:S01]  /*a730*/  CS2R R64, SRZ ;  /* 0x0000000000407805 */ /* 0x000fe2000001ff00 */
[----:B-1----:R-:W-:Y:S02]  /*a740*/  @!P2 IADD3 R12, P0, R4, R0, RZ ;  /* 0x00000000040ca210 */ /* 0x002fe40007f1e0ff */
[----:B--2---:R-:W-:-:S05]  /*a750*/  @!P2 SHF.L.U64.HI R11, R161, 0x1, R49 ;  /* 0x00000001a10ba819 */ /* 0x004fca0000010231 */
[--C-:B------:R-:W-:Y:S01]  /*a760*/  @!P2 IMAD.X R13, R5, 0x1, R11.reuse, P0 ;  /* 0x00000001050da824 */ /* 0x100fe200000e060b */
[----:B------:R-:W-:Y:S01]  /*a770*/  @!P2 IADD3 R10, P0, R2, R0, RZ ;  /* 0x00000000020aa210 */ /* 0x000fe20007f1e0ff */
[----:B------:R-:W-:Y:S01]  /*a780*/  CS2R R66, SRZ ;  /* 0x0000000000427805 */ /* 0x000fe2000001ff00 */
[----:B------:R-:W-:Y:S01]  /*a790*/  CS2R R40, SRZ ;  /* 0x0000000000287805 */ /* 0x000fe2000001ff00 */
[----:B------:R-:W-:Y:S01]  /*a7a0*/  CS2R R42, SRZ ;  /* 0x00000000002a7805 */ /* 0x000fe2000001ff00 */
[----:B------:R1:W5:Y:S01]  /*a7b0*/  @!P2 LD.E.64 R64, [R12.64] ;  /* 0x000000060c40a980 */ /* 0x000362000c101b00 */
[----:B------:R-:W-:Y:S01]  /*a7c0*/  @!P2 IMAD.X R11, R3, 0x1, R11, P0 ;  /* 0x00000001030ba824 */ /* 0x000fe200000e060b */
[----:B------:R-:W-:-:S04]  /*a7d0*/  ISETP.GE.AND P0, PT, R30, c[0x0][0x27c], PT ;  /* 0x00009f001e007a0c */ /* 0x000fc80003f06270 */
[----:B------:R2:W5:Y:S09]  /*a7e0*/  @!P2 LD.E.64 R66, [R10.64] ;  /* 0x000000060a42a980 */ /* 0x000572000c101b00 */
[----:B------:R-:W-:Y:S02]  /*a7f0*/  @!P0 IMAD.SHL.U32 R0, R30, 0x2, RZ ;  /* 0x000000021e008824 */ /* 0x000fe400078e00ff */
[----:B-1----:R-:W-:-:S05]  /*a800*/  @!P1 IMAD.WIDE R12, R162, 0x2, R4 ;  /* 0x00000002a20c9825 */ /* 0x002fca00078e0204 */
[----:B------:R1:W5:Y:S01]  /*a810*/  @!P1 LD.E.64 R40, [R12.64] ;  /* 0x000000060c289980 */ /* 0x000362000c101b00 */
[----:B--2---:R-:W-:-:S05]  /*a820*/  @!P1 IMAD.WIDE R10, R162, 0x2, R2 ;  /* 0x00000002a20a9825 */ /* 0x004fca00078e0202 */
        /* <DEDUP_REMOVED lines=10> */
.L_x_769:
[----:B---3--:R-:W-:Y:S05]  /*a8d0*/  BSYNC B0 ;  /* 0x0000000000007941 */ /* 0x008fea0003800000 */
.L_x_768:
[----:B-----5:R-:W-:Y:S01]  /*a8e0*/  IMAD.MOV.U32 R0, RZ, RZ, R70 ;  /* 0x000000ffff007224 */ /* 0x020fe200078e0046 */
[----:B------:R-:W-:-:S04]  /*a8f0*/  DEPBAR.LE SB0, 0x1 ;  /* 0x000080400000791a */ /* 0x000fc80000000000 */
[----:B-1----:R-:W-:Y:S01]  /*a900*/  IMAD.MOV.U32 R4, RZ, RZ, R71 ;  /* 0x000000ffff047224 */ /* 0x002fe200078e0047 */
[----:B------:R-:W-:Y:S01]  /*a910*/  BSSY B1, `(.L_x_770) ;  /* 0x0000144000017945 */ /* 0x000fe20003800000 */
[----:B------:R-:W-:Y:S02]  /*a920*/  IMAD.MOV.U32 R3, RZ, RZ, R64 ;  /* 0x000000ffff037224 */ /* 0x000fe400078e0040 */
[----:B------:R-:W-:Y:S01]  /*a930*/  IMAD.MOV.U32 R2, RZ, RZ, R65 ;  /* 0x000000ffff027224 */ /* 0x000fe200078e0041 */
[----:B------:R-:W-:Y:S01]  /*a940*/  PRMT R89, R0, 0x5410, R4 ;  /* 0x0000541000597816 */ /* 0x000fe20000000004 */
[----:B------:R-:W-:Y:S01]  /*a950*/  IMAD.MOV.U32 R0, RZ, RZ, R60 ;  /* 0x000000ffff007224 */ /* 0x000fe200078e003c */
[----:B------:R-:W-:Y:S02]  /*a960*/  MOV R4, R61 ;  /* 0x0000003d00047202 */ /* 0x000fe40000000f00 */
[----:B------:R-:W-:Y:S01]  /*a970*/  PRMT R87, R3, 0x5410, R2 ;  /* 0x0000541003577816 */ /* 0x000fe20000000002 */
[----:B------:R-:W-:Y:S01]  /*a980*/  IMAD.MOV.U32 R3, RZ, RZ, R56 ;  /* 0x000000ffff037224 */ /* 0x000fe200078e0038 */
[----:B------:R-:W-:Y:S01]  /*a990*/  PRMT R85, R0, 0x7610, R85 ;  /* 0x0000761000557816 */ /* 0x000fe20000000055 */
[----:B------:R-:W-:-:S02]  /*a9a0*/  IMAD.MOV.U32 R0, RZ, RZ, R50 ;  /* 0x000000ffff007224 */ /* 0x000fc400078e0032 */
[----:B------:R-:W-:Y:S01]  /*a9b0*/  IMAD.MOV.U32 R2, RZ, RZ, R57 ;  /* 0x000000ffff027224 */ /* 0x000fe200078e0039 */
[----:B------:R-:W-:Y:S01]  /*a9c0*/  PRMT R85, R85, 0x5410, R4 ;  /* 0x0000541055557816 */ /* 0x000fe20000000004 */
        /* <DEDUP_REMOVED lines=9> */
[----:B------:R-:W-:-:S02]  /*aa60*/  MOV R3, R40 ;  /* 0x0000002800037202 */ /* 0x000fc40000000f00 */
[----:B------:R-:W-:Y:S01]  /*aa70*/  PRMT R88, R88, 0x5410, R4 ;  /* 0x0000541058587816 */ /* 0x000fe20000000004 */
[----:B------:R-:W-:Y:S01]  /*aa80*/  IMAD.IADD R4, R26, 0x1, -R235 ;  /* 0x000000011a047824 */ /* 0x000fe200078e0aeb */
[----:B------:R-:W-:Y:S01]  /*aa90*/  PRMT R48, R3, 0x5410, R2 ;  /* 0x0000541003307816 */ /* 0x000fe20000000002 */
[----:B------:R-:W-:Y:S01]  /*aaa0*/  IMAD.MOV.U32 R2, RZ, RZ, R67 ;  /* 0x000000ffff027224 */ /* 0x000fe200078e0043 */
[----:B------:R-:W-:Y:S02]  /*aab0*/  MOV R3, R66 ;  /* 0x0000004200037202 */ /* 0x000fe40000000f00 */
[----:B------:R-:W-:Y:S01]  /*aac0*/  IMNMX R26, R4, 0x80, PT ;  /* 0x00000080041a7817 */ /* 0x000fe20003800200 */
[----:B------:R-:W-:Y:S01]  /*aad0*/  IMAD.MOV.U32 R4, RZ, RZ, R52 ;  /* 0x000000ffff047224 */ /* 0x000fe200078e0034 */
[----:B------:R-:W-:Y:S01]  /*aae0*/  PRMT R84, R0, 0x7610, R84 ;  /* 0x0000761000547816 */ /* 0x000fe20000000054 */
[----:B------:R-:W-:Y:S01]  /*aaf0*/  IMAD.MOV.U32 R0, RZ, RZ, R59 ;  /* 0x000000ffff007224 */ /* 0x000fe200078e003b */
[----:B------:R-:W-:Y:S01]  /*ab00*/  BAR.SYNC.DEFER_BLOCKING 0x0 ;  /* 0x0000000000007b1d */ /* 0x000fe20000010000 */
[----:B------:R-:W-:-:S02]  /*ab10*/  ISETP.GE.AND P0, PT, R108, R26, PT ;  /* 0x0000001a6c00720c */ /* 0x000fc40003f06270 */
[----:B------:R-:W-:Y:S01]  /*ab20*/  PRMT R86, R3, 0x5410, R2 ;  /* 0x0000541003567816 */ /* 0x000fe20000000002 */
[----:B------:R-:W-:Y:S01]  /*ab30*/  IMAD.MOV.U32 R3, RZ, RZ, R63 ;  /* 0x000000ffff037224 */ /* 0x000fe200078e003f */
[----:B------:R-:W-:-:S04]  /*ab40*/  MOV R2, R58 ;  /* 0x0000003a00027202 */ /* 0x000fc80000000f00 */
[----:B------:R-:W-:Y:S01]  /*ab50*/  PRMT R82, R2, 0x5410, R0 ;  /* 0x0000541002527816 */ /* 0x000fe20000000000 */
[----:B------:R-:W-:Y:S01]  /*ab60*/  IMAD.MOV.U32 R2, RZ, RZ, R42 ;  /* 0x000000ffff027224 */ /* 0x000fe200078e002a */
[----:B------:R-:W-:Y:S01]  /*ab70*/  PRMT R84, R84, 0x5410, R3 ;  /* 0x0000541054547816 */ /* 0x000fe20000000003 */
[----:B------:R-:W-:Y:S01]  /*ab80*/  IMAD.MOV.U32 R0, RZ, RZ, R43 ;  /* 0x000000ffff007224 */ /* 0x000fe200078e002b */
[----:B------:R-:W-:-:S04]  /*ab90*/  MOV R3, R53 ;  /* 0x0000003500037202 */ /* 0x000fc80000000f00 */
[----:B------:R-:W-:Y:S02]  /*aba0*/  PRMT R49, R4, 0x5410, R3 ;  /* 0x0000541004317816 */ /* 0x000fe40000000003 */
[----:B------:R-:W-:Y:S01]  /*abb0*/  PRMT R33, R2, 0x5410, R0 ;  /* 0x0000541002217816 */ /* 0x000fe20000000000 */
[----:B------:R-:W-:Y:S05]  /*abc0*/  @P0 BRA `(.L_x_771) ;  /* 0x0000118000000947 */ /* 0x000fea0003800000 */
[----:B------:R-:W-:Y:S01]  /*abd0*/  ISETP.GE.AND P0, PT, R162, c[0x0][0x27c], PT ;  /* 0x00009f00a2007a0c */ /* 0x000fe20003f06270 */
[----:B------:R-:W-:-:S12]  /*abe0*/  BSSY B0, `(.L_x_772) ;  /* 0x000002d000007945 */ /* 0x000fd80003800000 */
[----:B------:R-:W-:Y:S05]  /*abf0*/  @P0 BRA `(.L_x_773) ;  /* 0x000002b000000947 */ /* 0x000fea0003800000 */
[----:B------:R-:W2:Y:S01]  /*ac00*/  LDL R91, [R1+0x18] ;  /* 0x00001800015b7983 */ /* 0x000ea20000100800 */
[----:B------:R-:W-:Y:S02]  /*ac10*/  SHF.R.U32.HI R0, RZ, 0x10, R7 ;  /* 0x00000010ff007819 */ /* 0x000fe40000011607 */
[----:B------:R-:W-:Y:S02]  /*ac20*/  SHF.R.U64 R21, R8, 0x10, R9 ;  /* 0x0000001008157819 */ /* 0x000fe40000001209 */
[----:B------:R-:W-:Y:S02]  /*ac30*/  SHF.R.U64 R20, R6, 0x10, R7 ;  /* 0x0000001006147819 */ /* 0x000fe40000001207 */
[----:B------:R-:W-:Y:S01]  /*ac40*/  SHF.R.U32.HI R3, RZ, 0x10, R9 ;  /* 0x00000010ff037819 */ /* 0x000fe20000011609 */
[----:B--2---:R-:W1:Y:S02]  /*ac50*/  LDS.128 R12, [R91+0x4800] ;  /* 0x004800005b0c7984 */ /* 0x004e640000000c00 */
[----:B-1----:R-:W-:-:S02]  /*ac60*/  HADD2.F32 R8, -RZ, R12.H0_H0 ;  /* 0x2000000cff087230 */ /* 0x002fc40000004100 */
[----:B------:R-:W-:Y:S02]  /*ac70*/  HADD2.F32 R7, -RZ, R12.H1_H1 ;  /* 0x3000000cff077230 */ /* 0x000fe40000004100 */
[----:B------:R-:W-:Y:S02]  /*ac80*/  HADD2.F32 R2, -RZ, R15.H1_H1 ;  /* 0x3000000fff027230 */ /* 0x000fe40000004100 */
[----:B------:R-:W-:Y:S02]  /*ac90*/  HADD2.F32 R12, -RZ, R0.H0_H0 ;  /* 0x20000000ff0c7230 */ /* 0x000fe40000004100 */
[----:B------:R-:W-:Y:S02]  /*aca0*/  HADD2.F32 R0, -RZ, R27.H0_H0 ;  /* 0x2000001bff007230 */ /* 0x000fe40000004100 */
[----:B------:R-:W-:Y:S01]  /*acb0*/  HADD2.F32 R9, -RZ, R15.H0_H0 ;  /* 0x2000000fff097230 */ /* 0x000fe20000004100 */
[----:B------:R-:W-:Y:S01]  /*acc0*/  FMUL.FTZ R11, R2, R12 ;  /* 0x0000000c020b7220 */ /* 0x000fe20000410000 */
[----:B------:R-:W-:-:S02]  /*acd0*/  HADD2.F32 R15, -RZ, R3.H0_H0 ;  /* 0x20000003ff0f7230 */ /* 0x000fc40000004100 */
[--C-:B------:R-:W-:Y:S01]  /*ace0*/  HADD2.F32 R6, -RZ, R13.reuse.H0_H0 ;  /* 0x2000000dff067230 */ /* 0x100fe20000004100 */
[----:B------:R-:W-:Y:S01]  /*acf0*/  FMUL.FTZ R12, R9, R12 ;  /* 0x0000000c090c7220 */ /* 0x000fe20000410000 */
[----:B------:R-:W-:Y:S01]  /*ad00*/  HADD2.F32 R5, -RZ, R13.H1_H1 ;  /* 0x3000000dff057230 */ /* 0x000fe20000004100 */
[-C--:B------:R-:W-:Y:S01]  /*ad10*/  FMUL.FTZ R13, R7, R0.reuse ;  /* 0x00000000070d7220 */ /* 0x080fe20000410000 */
[----:B------:R-:W-:Y:S02]  /*ad20*/  HADD2.F32 R3, -RZ, R55.H0_H0 ;  /* 0x20000037ff037230 */ /* 0x000fe40000004100 */
[--C-:B------:R-:W-:Y:S02]  /*ad30*/  HADD2.F32 R10, -RZ, R14.reuse.H0_H0 ;  /* 0x2000000eff0a7230 */ /* 0x100fe40000004100 */
[----:B------:R-:W-:Y:S01]  /*ad40*/  HADD2.F32 R4, -RZ, R14.H1_H1 ;  /* 0x3000000eff047230 */ /* 0x000fe20000004100 */
[----:B------:R-:W-:Y:S02]  /*ad50*/  FFMA.FTZ R14, R9, R15, -R11 ;  /* 0x0000000f090e7223 */ /* 0x000fe4000001080b */
[C---:B------:R-:W-:Y:S01]  /*ad60*/  FMUL.FTZ R9, R8.reuse, R0 ;  /* 0x0000000008097220 */ /* 0x040fe20000410000 */
[----:B------:R-:W-:Y:S01]  /*ad70*/  HADD2.F32 R0, -RZ, R27.H1_H1 ;  /* 0x3000001bff007230 */ /* 0x000fe20000004100 */
[----:B------:R-:W-:Y:S01]  /*ad80*/  FFMA.FTZ R13, R8, R3, -R13 ;  /* 0x00000003080d7223 */ /* 0x000fe2000001080d */
[----:B------:R-:W-:Y:S01]  /*ad90*/  HADD2.F32 R8, -RZ, R20.H0_H0 ;  /* 0x20000014ff087230 */ /* 0x000fe20000004100 */
[----:B------:R-:W-:Y:S01]  /*ada0*/  FFMA.FTZ R11, R2, R15, R12 ;  /* 0x0000000f020b7223 */ /* 0x000fe2000001000c */
[----:B------:R-:W-:Y:S01]  /*adb0*/  HADD2.F32 R2, -RZ, R55.H1_H1 ;  /* 0x30000037ff027230 */ /* 0x000fe20000004100 */
[----:B------:R-:W-:Y:S01]  /*adc0*/  FFMA.FTZ R9, R7, R3, R9 ;  /* 0x0000000307097223 */ /* 0x000fe20000010009 */
[----:B------:R-:W-:Y:S01]  /*add0*/  HADD2.F32 R12, -RZ, R21.H0_H0 ;  /* 0x20000015ff0c7230 */ /* 0x000fe20000004100 */
[----:B------:R-:W-:-:S02]  /*ade0*/  FMUL.FTZ R3, R4, R0 ;  /* 0x0000000004037220 */ /* 0x000fc40000410000 */
[----:B------:R-:W-:Y:S02]  /*adf0*/  FMUL.FTZ R0, R10, R0 ;  /* 0x000000000a007220 */ /* 0x000fe40000410000 */
[-C--:B------:R-:W-:Y:S02]  /*ae00*/  FMUL.FTZ R7, R5, R8.reuse ;  /* 0x0000000805077220 */ /* 0x080fe40000410000 */
[----:B------:R-:W-:Y:S02]  /*ae10*/  FMUL.FTZ R8, R6, R8 ;  /* 0x0000000806087220 */ /* 0x000fe40000410000 */
[-C--:B------:R-:W-:Y:S02]  /*ae20*/  FFMA.FTZ R10, R10, R2.reuse, -R3 ;  /* 0x000000020a0a7223 */ /* 0x080fe40000010803 */
[----:B------:R-:W-:Y:S01]  /*ae30*/  FFMA.FTZ R2, R4, R2, R0 ;  /* 0x0000000204027223 */ /* 0x000fe20000010000 */
[----:B------:R-:W-:Y:S01]  /*ae40*/  F2FP.PACK_AB R4, R9, R13 ;  /* 0x0000000d0904723e */ /* 0x000fe200000000ff */
[----:B------:R-:W-:Y:S01]  /*ae50*/  FFMA.FTZ R3, R6, R12, -R7 ;  /* 0x0000000c06037223 */ /* 0x000fe20000010807 */
[----:B------:R-:W-:Y:S01]  /*ae60*/  F2FP.PACK_AB R7, R11, R14 ;  /* 0x0000000e0b07723e */ /* 0x000fe200000000ff */
[----:B------:R-:W-:Y:S01]  /*ae70*/  FFMA.FTZ R0, R5, R12, R8 ;  /* 0x0000000c05007223 */ /* 0x000fe20000010008 */
[----:B------:R-:W-:-:S04]  /*ae80*/  F2FP.PACK_AB R6, R2, R10 ;  /* 0x0000000a0206723e */ /* 0x000fc800000000ff */
[----:B------:R-:W-:-:S05]  /*ae90*/  F2FP.PACK_AB R5, R0, R3 ;  /* 0x000000030005723e */ /* 0x000fca00000000ff */
[----:B------:R1:W-:Y:S02]  /*aea0*/  STS.128 [R91+0x4800], R4 ;  /* 0x004800045b007388 */ /* 0x0003e40000000c00 */
.L_x_773:
[----:B------:R-:W-:Y:S05]  /*aeb0*/  BSYNC B0 ;  /* 0x0000000000007941 */ /* 0x000fea0003800000 */
.L_x_772:
[----:B------:R-:W-:Y:S01]  /*aec0*/  ISETP.GE.AND P0, PT, R32, c[0x0][0x27c], PT ;  /* 0x00009f0020007a0c */ /* 0x000fe20003f06270 */
[----:B------:R-:W-:-:S12]  /*aed0*/  BSSY B0, `(.L_x_774) ;  /* 0x000002d000007945 */ /* 0x000fd80003800000 */
[----:B------:R-:W-:Y:S05]  /*aee0*/  @P0 BRA `(.L_x_775) ;  /* 0x000002b000000947 */ /* 0x000fea0003800000 */
[----:B------:R-:W2:Y:S01]  /*aef0*/  LDL R20, [R1+0x1c] ;  /* 0x00001c0001147983 */ /* 0x000ea20000100800 */
[----:B------:R-:W-:Y:S02]  /*af00*/  SHF.R.U32.HI R0, RZ, 0x10, R19 ;  /* 0x00000010ff007819 */ /* 0x000fe40000011613 */
[--C-:B------:R-:W-:Y:S02]  /*af10*/  SHF.R.U32.HI R2, RZ, 0x10, R17.reuse ;  /* 0x00000010ff027819 */ /* 0x100fe40000011611 */
[----:B------:R-:W-:Y:S01]  /*af20*/  SHF.R.U64 R16, R16, 0x10, R17 ;  /* 0x0000001010107819 */ /* 0x000fe20000001211 */
[----:B------:R-:W-:Y:S01]  /*af30*/  HADD2.F32 R12, -RZ, R0.H0_H0 ;  /* 0x20000000ff0c7230 */ /* 0x000fe20000004100 */
[----:B------:R-:W-:Y:S01]  /*af40*/  SHF.R.U64 R15, R18, 0x10, R19 ;  /* 0x00000010120f7819 */ /* 0x000fe20000001213 */
[----:B------:R-:W-:Y:S02]  /*af50*/  HADD2.F32 R0, -RZ, R72.H0_H0 ;  /* 0x20000048ff007230 */ /* 0x000fe40000004100 */
[----:B------:R-:W-:-:S02]  /*af60*/  HADD2.F32 R17, -RZ, R2.H0_H0 ;  /* 0x20000002ff117230 */ /* 0x000fc40000004100 */
[----:B------:R-:W-:Y:S01]  /*af70*/  HADD2.F32 R2, -RZ, R73.H0_H0 ;  /* 0x20000049ff027230 */ /* 0x000fe20000004100 */
[----:B-12---:R-:W1:Y:S02]  /*af80*/  LDS.128 R4, [R20+0x4800] ;  /* 0x0048000014047984 */ /* 0x006e640000000c00 */
[--C-:B-1----:R-:W-:Y:S02]  /*af90*/  HADD2.F32 R10, -RZ, R7.reuse.H0_H0 ;  /* 0x20000007ff0a7230 */ /* 0x102fe40000004100 */
[----:B------:R-:W-:Y:S02]  /*afa0*/  HADD2.F32 R7, -RZ, R7.H1_H1 ;  /* 0x30000007ff077230 */ /* 0x000fe40000004100 */
[--C-:B------:R-:W-:Y:S02]  /*afb0*/  HADD2.F32 R9, -RZ, R4.reuse.H0_H0 ;  /* 0x20000004ff097230 */ /* 0x100fe40000004100 */
[----:B------:R-:W-:Y:S02]  /*afc0*/  HADD2.F32 R8, -RZ, R4.H1_H1 ;  /* 0x30000004ff087230 */ /* 0x000fe40000004100 */
[----:B------:R-:W-:-:S02]  /*afd0*/  HADD2.F32 R4, -RZ, R5.H0_H0 ;  /* 0x20000005ff047230 */ /* 0x000fc40000004100 */
[----:B------:R-:W-:Y:S01]  /*afe0*/  HADD2.F32 R3, -RZ, R5.H1_H1 ;  /* 0x30000005ff037230 */ /* 0x000fe20000004100 */
[----:B------:R-:W-:Y:S01]  /*aff0*/  FMUL.FTZ R5, R7, R12 ;  /* 0x0000000c07057220 */ /* 0x000fe20000410000 */
[--C-:B------:R-:W-:Y:S01]  /*b000*/  HADD2.F32 R11, -RZ, R6.reuse.H0_H0 ;  /* 0x20000006ff0b7230 */ /* 0x100fe20000004100 */
[-C--:B------:R-:W-:Y:S01]  /*b010*/  FMUL.FTZ R13, R8, R0.reuse ;  /* 0x00000000080d7220 */ /* 0x080fe20000410000 */
[----:B------:R-:W-:Y:S01]  /*b020*/  HADD2.F32 R6, -RZ, R6.H1_H1 ;  /* 0x30000006ff067230 */ /* 0x000fe20000004100 */
[----:B------:R-:W-:Y:S02]  /*b030*/  FFMA.FTZ R14, R10, R17, -R5 ;  /* 0x000000110a0e7223 */ /* 0x000fe40000010805 */
[C---:B------:R-:W-:Y:S01]  /*b040*/  FMUL.FTZ R5, R9.reuse, R0 ;  /* 0x0000000009057220 */ /* 0x040fe20000410000 */
[----:B------:R-:W-:Y:S01]  /*b050*/  HADD2.F32 R0, -RZ, R72.H1_H1 ;  /* 0x30000048ff007230 */ /* 0x000fe20000004100 */
[-C--:B------:R-:W-:Y:S02]  /*b060*/  FFMA.FTZ R13, R9, R2.reuse, -R13 ;  /* 0x00000002090d7223 */ /* 0x080fe4000001080d */
[----:B------:R-:W-:Y:S01]  /*b070*/  FFMA.FTZ R9, R8, R2, R5 ;  /* 0x0000000208097223 */ /* 0x000fe20000010005 */
[----:B------:R-:W-:Y:S01]  /*b080*/  HADD2.F32 R8, -RZ, R15.H0_H0 ;  /* 0x2000000fff087230 */ /* 0x000fe20000004100 */
[----:B------:R-:W-:Y:S01]  /*b090*/  FMUL.FTZ R12, R10, R12 ;  /* 0x0000000c0a0c7220 */ /* 0x000fe20000410000 */
[----:B------:R-:W-:Y:S01]  /*b0a0*/  HADD2.F32 R2, -RZ, R73.H1_H1 ;  /* 0x30000049ff027230 */ /* 0x000fe20000004100 */
[----:B------:R-:W-:-:S02]  /*b0b0*/  FMUL.FTZ R5, R6, R0 ;  /* 0x0000000006057220 */ /* 0x000fc40000410000 */
[----:B------:R-:W-:Y:S01]  /*b0c0*/  FFMA.FTZ R10, R7, R17, R12 ;  /* 0x00000011070a7223 */ /* 0x000fe2000001000c */
[----:B------:R-:W-:Y:S01]  /*b0d0*/  HADD2.F32 R12, -RZ, R16.H0_H0 ;  /* 0x20000010ff0c7230 */ /* 0x000fe20000004100 */
[----:B------:R-:W-:Y:S02]  /*b0e0*/  FMUL.FTZ R0, R11, R0 ;  /* 0x000000000b007220 */ /* 0x000fe40000410000 */
[-C--:B------:R-:W-:Y:S02]  /*b0f0*/  FMUL.FTZ R7, R3, R8.reuse ;  /* 0x0000000803077220 */ /* 0x080fe40000410000 */
[----:B------:R-:W-:Y:S02]  /*b100*/  FMUL.FTZ R8, R4, R8 ;  /* 0x0000000804087220 */ /* 0x000fe40000410000 */
[-C--:B------:R-:W-:Y:S02]  /*b110*/  FFMA.FTZ R5, R11, R2.reuse, -R5 ;  /* 0x000000020b057223 */ /* 0x080fe40000010805 */
[----:B------:R-:W-:-:S02]  /*b120*/  FFMA.FTZ R2, R6, R2, R0 ;  /* 0x0000000206027223 */ /* 0x000fc40000010000 */
[----:B------:R-:W-:Y:S01]  /*b130*/  FFMA.FTZ R0, R4, R12, -R7 ;  /* 0x0000000c04007223 */ /* 0x000fe20000010807 */
[----:B------:R-:W-:Y:S01]  /*b140*/  F2FP.PACK_AB R7, R10, R14 ;  /* 0x0000000e0a07723e */ /* 0x000fe200000000ff */
[----:B------:R-:W-:Y:S01]  /*b150*/  FFMA.FTZ R3, R3, R12, R8 ;  /* 0x0000000c03037223 */ /* 0x000fe20000010008 */
[----:B------:R-:W-:Y:S02]  /*b160*/  F2FP.PACK_AB R6, R2, R5 ;  /* 0x000000050206723e */ /* 0x000fe400000000ff */
[----:B------:R-:W-:Y:S02]  /*b170*/  F2FP.PACK_AB R4, R9, R13 ;  /* 0x0000000d0904723e */ /* 0x000fe400000000ff */
[----:B------:R-:W-:-:S05]  /*b180*/  F2FP.PACK_AB R5, R3, R0 ;  /* 0x000000000305723e */ /* 0x000fca00000000ff */
[----:B------:R1:W-:Y:S02]  /*b190*/  STS.128 [R20+0x4800], R4 ;  /* 0x0048000414007388 */ /* 0x0003e40000000c00 */
.L_x_775:
[----:B------:R-:W-:Y:S05]  /*b1a0*/  BSYNC B0 ;  /* 0x0000000000007941 */ /* 0x000fea0003800000 */
.L_x_774:
[----:B------:R-:W-:Y:S01]  /*b1b0*/  ISETP.GE.AND P0, PT, R164, c[0x0][0x27c], PT ;  /* 0x00009f00a4007a0c */ /* 0x000fe20003f06270 */
[----:B------:R-:W-:-:S12]  /*b1c0*/  BSSY B0, `(.L_x_776) ;  /* 0x000002d000007945 */ /* 0x000fd80003800000 */
[----:B------:R-:W-:Y:S05]  /*b1d0*/  @P0 BRA `(.L_x_777) ;  /* 0x000002b000000947 */ /* 0x000fea0003800000 */
[----:B------:R-:W2:Y:S01]  /*b1e0*/  LDL R18, [R1+0x18] ;  /* 0x0000180001127983 */ /* 0x000ea20000100800 */
[----:B------:R-:W-:Y:S02]  /*b1f0*/  SHF.R.U32.HI R0, RZ, 0x10, R25 ;  /* 0x00000010ff007819 */ /* 0x000fe40000011619 */
[----:B------:R-:W-:Y:S02]  /*b200*/  SHF.R.U32.HI R2, RZ, 0x10, R23 ;  /* 0x00000010ff027819 */ /* 0x000fe40000011617 */
        /* <DEDUP_REMOVED lines=33> */
[-C--:B------:R-:W-:Y:S01]  /*b420*/  FFMA.FTZ R0, R4, R12.reuse, -R7 ;  /* 0x0000000c04007223 */ /* 0x080fe20000010807 */
[----:B------:R-:W-:Y:S01]  /*b430*/  F2FP.PACK_AB R7, R10, R15 ;  /* 0x0000000f0a07723e */ /* 0x000fe200000000ff */
[----:B------:R-:W-:Y:S01]  /*b440*/  FFMA.FTZ R3, R3, R12, R8 ;  /* 0x0000000c03037223 */ /* 0x000fe20000010008 */
[----:B------:R-:W-:Y:S02]  /*b450*/  F2FP.PACK_AB R6, R2, R5 ;  /* 0x000000050206723e */ /* 0x000fe400000000ff */
[----:B------:R-:W-:Y:S02]  /*b460*/  F2FP.PACK_AB R4, R9, R13 ;  /* 0x0000000d0904723e */ /* 0x000fe400000000ff */
[----:B------:R-:W-:-:S05]  /*b470*/  F2FP.PACK_AB R5, R3, R0 ;  /* 0x000000000305723e */ /* 0x000fca00000000ff */
[----:B------:R1:W-:Y:S02]  /*b480*/  STS.128 [R18+0x6800], R4 ;  /* 0x0068000412007388 */ /* 0x0003e40000000c00 */
.L_x_777:
[----:B------:R-:W-:Y:S05]  /*b490*/  BSYNC B0 ;  /* 0x0000000000007941 */ /* 0x000fea0003800000 */
.L_x_776:
[----:B------:R-:W-:Y:S01]  /*b4a0*/  ISETP.GE.AND P0, PT, R31, c[0x0][0x27c], PT ;  /* 0x00009f001f007a0c */ /* 0x000fe20003f06270 */
[----:B------:R-:W-:-:S12]  /*b4b0*/  BSSY B0, `(.L_x_778) ;  /* 0x000002d000007945 */ /* 0x000fd80003800000 */
[----:B------:R-:W-:Y:S05]  /*b4c0*/  @P0 BRA `(.L_x_779) ;  /* 0x000002b000000947 */ /* 0x000fea0003800000 */
[----:B-1----:R-:W2:Y:S01]  /*b4d0*/  LDL R18, [R1+0x1c] ;  /* 0x00001c0001127983 */ /* 0x002ea20000100800 */
[----:B------:R-:W-:Y:S02]  /*b4e0*/  SHF.R.U32.HI R0, RZ, 0x10, R35 ;  /* 0x00000010ff007819 */ /* 0x000fe40000011623 */
[----:B------:R-:W-:Y:S02]  /*b4f0*/  SHF.R.U32.HI R2, RZ, 0x10, R29 ;  /* 0x00000010ff027819 */ /* 0x000fe4000001161d */
[----:B------:R-:W-:Y:S01]  /*b500*/  SHF.R.U64 R14, R34, 0x10, R35 ;  /* 0x00000010220e7819 */ /* 0x000fe20000001223 */
[----:B------:R-:W-:Y:S01]  /*b510*/  HADD2.F32 R12, -RZ, R0.H0_H0 ;  /* 0x20000000ff0c7230 */ /* 0x000fe20000004100 */
[----:B------:R-:W-:Y:S01]  /*b520*/  SHF.R.U64 R15, R28, 0x10, R29 ;  /* 0x000000101c0f7819 */ /* 0x000fe2000000121d */
[----:B------:R-:W-:Y:S02]  /*b530*/  HADD2.F32 R0, -RZ, R76.H0_H0 ;  /* 0x2000004cff007230 */ /* 0x000fe40000004100 */
[----:B------:R-:W-:-:S02]  /*b540*/  HADD2.F32 R17, -RZ, R2.H0_H0 ;  /* 0x20000002ff117230 */ /* 0x000fc40000004100 */
[----:B------:R-:W-:Y:S02]  /*b550*/  HADD2.F32 R2, -RZ, R77.H0_H0 ;  /* 0x2000004dff027230 */ /* 0x000fe40000004100 */
[----:B------:R-:W-:Y:S01]  /*b560*/  HADD2.F32 R15, -RZ, R15.H0_H0 ;  /* 0x2000000fff0f7230 */ /* 0x000fe20000004100 */
[----:B--2---:R-:W1:Y:S02]  /*b570*/  LDS.128 R4, [R18+0x6800] ;  /* 0x0068000012047984 */ /* 0x004e640000000c00 */
[--C-:B-1----:R-:W-:Y:S02]  /*b580*/  HADD2.F32 R10, -RZ, R7.reuse.H0_H0 ;  /* 0x20000007ff0a7230 */ /* 0x102fe40000004100 */
[----:B------:R-:W-:Y:S02]  /*b590*/  HADD2.F32 R7, -RZ, R7.H1_H1 ;  /* 0x30000007ff077230 */ /* 0x000fe40000004100 */
[--C-:B------:R-:W-:Y:S02]  /*b5a0*/  HADD2.F32 R9, -RZ, R4.reuse.H0_H0 ;  /* 0x20000004ff097230 */ /* 0x100fe40000004100 */
[----:B------:R-:W-:-:S02]  /*b5b0*/  HADD2.F32 R8, -RZ, R4.H1_H1 ;  /* 0x30000004ff087230 */ /* 0x000fc40000004100 */
[--C-:B------:R-:W-:Y:S02]  /*b5c0*/  HADD2.F32 R4, -RZ, R5.reuse.H0_H0 ;  /* 0x20000005ff047230 */ /* 0x100fe40000004100 */
        /* <DEDUP_REMOVED lines=8> */
[----:B------:R-:W-:-:S02]  /*b650*/  FFMA.FTZ R13, R9, R2, -R13 ;  /* 0x00000002090d7223 */ /* 0x000fc4000001080d */
[----:B------:R-:W-:Y:S01]  /*b660*/  FFMA.FTZ R9, R8, R2, R5 ;  /* 0x0000000208097223 */ /* 0x000fe20000010005 */
[----:B------:R-:W-:Y:S01]  /*b670*/  HADD2.F32 R8, -RZ, R14.H0_H0 ;  /* 0x2000000eff087230 */ /* 0x000fe20000004100 */
[----:B------:R-:W-:Y:S01]  /*b680*/  FMUL.FTZ R12, R10, R12 ;  /* 0x0000000c0a0c7220 */ /* 0x000fe20000410000 */
[----:B------:R-:W-:Y:S01]  /*b690*/  HADD2.F32 R2, -RZ, R77.H1_H1 ;  /* 0x3000004dff027230 */ /* 0x000fe20000004100 */
[-C--:B------:R-:W-:Y:S02]  /*b6a0*/  FMUL.FTZ R5, R6, R0.reuse ;  /* 0x0000000006057220 */ /* 0x080fe40000410000 */
[----:B------:R-:W-:Y:S02]  /*b6b0*/  FFMA.FTZ R10, R7, R17, R12 ;  /* 0x00000011070a7223 */ /* 0x000fe4000001000c */
[----:B------:R-:W-:Y:S02]  /*b6c0*/  FMUL.FTZ R0, R11, R0 ;  /* 0x000000000b007220 */ /* 0x000fe40000410000 */
[----:B------:R-:W-:-:S02]  /*b6d0*/  FMUL.FTZ R7, R3, R8 ;  /* 0x0000000803077220 */ /* 0x000fc40000410000 */
[----:B------:R-:W-:Y:S02]  /*b6e0*/  FMUL.FTZ R8, R4, R8 ;  /* 0x0000000804087220 */ /* 0x000fe40000410000 */
[-C--:B------:R-:W-:Y:S02]  /*b6f0*/  FFMA.FTZ R5, R11, R2.reuse, -R5 ;  /* 0x000000020b057223 */ /* 0x080fe40000010805 */
[----:B------:R-:W-:Y:S02]  /*b700*/  FFMA.FTZ R2, R6, R2, R0 ;  /* 0x0000000206027223 */ /* 0x000fe40000010000 */
[-C--:B------:R-:W-:Y:S01]  /*b710*/  FFMA.FTZ R0, R4, R15.reuse, -R7 ;  /* 0x0000000f04007223 */ /* 0x080fe20000010807 */
[----:B------:R-:W-:Y:S01]  /*b720*/  F2FP.PACK_AB R7, R10, R16 ;  /* 0x000000100a07723e */ /* 0x000fe200000000ff */
[----:B------:R-:W-:Y:S01]  /*b730*/  FFMA.FTZ R3, R3, R15, R8 ;  /* 0x0000000f03037223 */ /* 0x000fe20000010008 */
[----:B------:R-:W-:Y:S02]  /*b740*/  F2FP.PACK_AB R6, R2, R5 ;  /* 0x000000050206723e */ /* 0x000fe400000000ff */
[----:B------:R-:W-:-:S02]  /*b750*/  F2FP.PACK_AB R4, R9, R13 ;  /* 0x0000000d0904723e */ /* 0x000fc400000000ff */
[----:B------:R-:W-:-:S05]  /*b760*/  F2FP.PACK_AB R5, R3, R0 ;  /* 0x000000000305723e */ /* 0x000fca00000000ff */
[----:B------:R1:W-:Y:S02]  /*b770*/  STS.128 [R18+0x6800], R4 ;  /* 0x0068000412007388 */ /* 0x0003e40000000c00 */
.L_x_779:
[----:B------:R-:W-:Y:S05]  /*b780*/  BSYNC B0 ;  /* 0x0000000000007941 */ /* 0x000fea0003800000 */
.L_x_778:
        /* <DEDUP_REMOVED lines=46> */
.L_x_781:
[----:B------:R-:W-:Y:S05]  /*ba70*/  BSYNC B0 ;  /* 0x0000000000007941 */ /* 0x000fea0003800000 */
.L_x_780:
[----:B------:R-:W-:-:S13]  /*ba80*/  ISETP.GE.AND P0, PT, R30, c[0x0][0x27c], PT ;  /* 0x00009f001e007a0c */ /* 0x000fda0003f06270 */
        /* <DEDUP_REMOVED lines=44> */
.L_x_771:
[----:B------:R-:W-:Y:S05]  /*bd50*/  BSYNC B1 ;  /* 0x0000000000017941 */ /* 0x000fea0003800000 */
.L_x_770:
[----:B------:R-:W-:-:S04]  /*bd60*/  LEA.HI R0, R90, R90, RZ, 0x1 ;  /* 0x0000005a5a007211 */ /* 0x000fc800078f08ff */
[----:B------:R-:W-:-:S04]  /*bd70*/  SHF.R.S32.HI R0, RZ, 0x1, R0 ;  /* 0x00000001ff007819 */ /* 0x000fc80000011400 */
[----:B------:R-:W-:-:S04]  /*bd80*/  IADD3 R0, R0, 0x40, RZ ;  /* 0x0000004000007810 */ /* 0x000fc80007ffe0ff */
[----:B------:R-:W-:-:S13]  /*bd90*/  ISETP.GE.AND P0, PT, R0, R26, PT ;  /* 0x0000001a0000720c */ /* 0x000fda0003f06270 */
[----:B------:R-:W-:Y:S05]  /*bda0*/  @P0 BRA `(.L_x_782) ;  /* 0x000045b000000947 */ /* 0x000fea0003800000 */
        /* <DEDUP_REMOVED lines=46> */
.L_x_784:
[----:B------:R-:W-:Y:S05]  /*c090*/  BSYNC B0 ;  /* 0x0000000000007941 */ /* 0x000fea0003800000 */
.L_x_783:
        /* <DEDUP_REMOVED lines=46> */
.L_x_786:
[----:B------:R-:W-:Y:S05]  /*c380*/  BSYNC B0 ;  /* 0x0000000000007941 */ /* 0x000fea0003800000 */
.L_x_785:
        /* <DEDUP_REMOVED lines=46> */
.L_x_788:
[----:B------:R-:W-:Y:S05]  /*c670*/  BSYNC B0 ;  /* 0x0000000000007941 */ /* 0x000fea0003800000 */
.L_x_787:
        /* <DEDUP_REMOVED lines=46> */
.L_x_790:
[----:B------:R-:W-:Y:S05]  /*c960*/  BSYNC B0 ;  /* 0x0000000000007941 */ /* 0x000fea0003800000 */
.L_x_789:
        /* <DEDUP_REMOVED lines=46> */
.L_x_792:
[----:B------:R-:W-:Y:S05]  /*cc50*/  BSYNC B0 ;  /* 0x0000000000007941 */ /* 0x000fea0003800000 */
.L_x_791:
        /* <DEDUP_REMOVED lines=44> */
[----:B------:R1:W-:Y:S01]  /*cf20*/  STS.128 [R18+0x9800], R4 ;  /* 0x0098000412007388 */ /* 0x0003e20000000c00 */
[----:B------:R-:W-:Y:S05]  /*cf30*/  BRA `(.L_x_782) ;  /* 0x0000342000007947 */ /* 0x000fea0003800000 */
.L_x_765:
[----:B------:R1:W5:Y:S04]  /*cf40*/  LDL R24, [R1+0x84] ;  /* 0x0000840001187983 */ /* 0x0003680000100800 */
[----:B------:R1:W5:Y:S01]  /*cf50*/  LDL R23, [R1+0x80] ;  /* 0x0000800001177983 */ /* 0x0003620000100800 */
[----:B------:R-:W-:Y:S01]  /*cf60*/  @P5 IMAD.HI.U32 R3, R0, c[0x0][0x2c8], RZ ;  /* 0x0000b20000035a27 */ /* 0x000fe200078e00ff */
[----:B------:R-:W-:Y:S01]  /*cf70*/  MOV R5, R7 ;  /* 0x0000000700057202 */ /* 0x000fe20000000f00 */
[----:B------:R-:W-:Y:S01]  /*cf80*/  BSSY B0, `(.L_x_793) ;  /* 0x0000045000007945 */ /* 0x000fe20003800000 */
[----:B------:R-:W-:Y:S01]  /*cf90*/  MOV R7, R6 ;  /* 0x0000000600077202 */ /* 0x000fe20000000f00 */
[----:B------:R-:W-:Y:S01]  /*cfa0*/  IMAD.MOV.U32 R6, RZ, RZ, R2 ;  /* 0x000000ffff067224 */ /* 0x000fe200078e0002 */
[----:B------:R-:W-:Y:S01]  /*cfb0*/  @P5 SHF.R.U32.HI R0, RZ, c[0x0][0x2cc], R3 ;  /* 0x0000b300ff005a19 */ /* 0x000fe20000011603 */
[----:B------:R-:W-:Y:S01]  /*cfc0*/  CS2R R78, SRZ ;  /* 0x00000000004e7805 */ /* 0x000fe2000001ff00 */
[----:B------:R-:W-:Y:S01]  /*cfd0*/  CS2R R46, SRZ ;  /* 0x00000000002e7805 */ /* 0x000fe2000001ff00 */
[----:B------:R-:W-:Y:S01]  /*cfe0*/  CS2R R44, SRZ ;  /* 0x00000000002c7805 */ /* 0x000fe2000001ff00 */
[----:B------:R-:W-:Y:S01]  /*cff0*/  SHF.R.S32.HI R3, RZ, 0x1f, R0 ;  /* 0x0000001fff037819 */ /* 0x000fe20000011400 */
[----:B------:R-:W-:Y:S01]  /*d000*/  IMAD.WIDE.U32 R4, R0, c[0x0][0x280], R4 ;  /* 0x0000a00000047a25 */ /* 0x000fe200078e0004 */
[----:B------:R-:W-:Y:S01]  /*d010*/  CS2R R34, SRZ ;  /* 0x0000000000227805 */ /* 0x000fe2000001ff00 */
[----:B------:R-:W-:Y:S01]  /*d020*/  CS2R R32, SRZ ;  /* 0x0000000000207805 */ /* 0x000fe2000001ff00 */
[----:B------:R-:W-:Y:S01]  /*d030*/  CS2R R10, SRZ ;  /* 0x00000000000a7805 */ /* 0x000fe2000001ff00 */
[C---:B------:R-:W-:Y:S01]  /*d040*/  IMAD R9, R3.reuse, c[0x0][0x280], RZ ;  /* 0x0000a00003097a24 */ /* 0x040fe200078e02ff */
[----:B------:R-:W-:Y:S01]  /*d050*/  LEA R21, P1, R4, c[0x0][0x270], 0x1 ;  /* 0x00009c0004157a11 */ /* 0x000fe200078208ff */
[----:B------:R-:W-:Y:S01]  /*d060*/  IMAD R8, R3, c[0x0][0x290], RZ ;  /* 0x0000a40003087a24 */ /* 0x000fe200078e02ff */
[----:B------:R-:W-:Y:S01]  /*d070*/  CS2R R42, SRZ ;  /* 0x00000000002a7805 */ /* 0x000fe2000001ff00 */
[C---:B------:R-:W-:Y:S01]  /*d080*/  IMAD.WIDE.U32 R2, R0.reuse, c[0x0][0x290], R6 ;  /* 0x0000a40000027a25 */ /* 0x040fe200078e0006 */
[----:B------:R-:W-:Y:S01]  /*d090*/  CS2R R40, SRZ ;  /* 0x0000000000287805 */ /* 0x000fe2000001ff00 */
[----:B------:R1:W2:Y:S01]  /*d0a0*/  SHFL.IDX PT, R12, R21, RZ, 0x1e1f ;  /* 0x001e1fff150c7589 */ /* 0x0002a200000e0000 */
[----:B------:R-:W-:Y:S01]  /*d0b0*/  CS2R R30, SRZ ;  /* 0x00000000001e7805 */ /* 0x000fe2000001ff00 */
[----:B------:R-:W-:Y:S01]  /*d0c0*/  IMAD R6, R0, c[0x0][0x284], R9 ;  /* 0x0000a10000067a24 */ /* 0x000fe200078e0209 */
[----:B------:R-:W-:Y:S01]  /*d0d0*/  LEA R22, P0, R2, c[0x0][0x288], 0x1 ;  /* 0x0000a20002167a11 */ /* 0x000fe200078008ff */
[----:B------:R-:W-:Y:S01]  /*d0e0*/  IMAD R0, R0, c[0x0][0x294], R8 ;  /* 0x0000a50000007a24 */ /* 0x000fe200078e0208 */
[----:B------:R-:W-:Y:S01]  /*d0f0*/  CS2R R28, SRZ ;  /* 0x00000000001c7805 */ /* 0x000fe2000001ff00 */
[----:B------:R-:W-:Y:S01]  /*d100*/  CS2R R8, SRZ ;  /* 0x0000000000087805 */ /* 0x000fe2000001ff00 */
[----:B------:R-:W-:Y:S01]  /*d110*/  IADD3 R6, R5, R6, RZ ;  /* 0x0000000605067210 */ /* 0x000fe20007ffe0ff */
[----:B------:R-:W-:-:S03]  /*d120*/  IMAD.IADD R0, R3, 0x1, R0 ;  /* 0x0000000103007824 */ /* 0x000fc600078e0200 */
[----:B------:R-:W-:Y:S02]  /*d130*/  LEA.HI.X R19, R4, c[0x0][0x274], R6, 0x1, P1 ;  /* 0x00009d0004137a11 */ /* 0x000fe400008f0c06 */
[----:B------:R-:W-:Y:S01]  /*d140*/  LEA.HI.X R18, R2, c[0x0][0x28c], R0, 0x1, P0 ;  /* 0x0000a30002127a11 */ /* 0x000fe200000f0c00 */
[----:B------:R-:W-:Y:S01]  /*d150*/  CS2R R6, SRZ ;  /* 0x0000000000067805 */ /* 0x000fe2000001ff00 */
[----:B------:R-:W-:Y:S01]  /*d160*/  ISETP.GE.AND P0, PT, R20, R26, PT ;  /* 0x0000001a1400720c */ /* 0x000fe20003f06270 */
[----:B------:R1:W3:Y:S01]  /*d170*/  SHFL.IDX PT, R2, R22, RZ, 0x1e1f ;  /* 0x001e1fff16027589 */ /* 0x0002e200000e0000 */
[----:B------:R-:W-:-:S03]  /*d180*/  CS2R R4, SRZ ;  /* 0x0000000000047805 */ /* 0x000fc6000001ff00 */
[----:B------:R1:W4:Y:S04]  /*d190*/  SHFL.IDX PT, R13, R19, RZ, 0x1e1f ;  /* 0x001e1fff130d7589 */ /* 0x00032800000e0000 */
[----:B------:R1:W1:Y:S04]  /*d1a0*/  SHFL.IDX PT, R3, R18, RZ, 0x1e1f ;  /* 0x001e1fff12037589 */ /* 0x00026800000e0000 */
[----:B------:R-:W-:Y:S05]  /*d1b0*/  @P0 BRA `(.L_x_794) ;  /* 0x0000021000000947 */ /* 0x000fea0003800000 */
[----:B--2---:R-:W-:Y:S01]  /*d1c0*/  ISETP.GE.AND P1, PT, R124, c[0x0][0x27c], PT ;  /* 0x00009f007c007a0c */ /* 0x004fe20003f26270 */
[----:B------:R-:W-:Y:S01]  /*d1d0*/  CS2R R34, SRZ ;  /* 0x0000000000227805 */ /* 0x000fe2000001ff00 */
[----:B------:R-:W-:Y:S01]  /*d1e0*/  CS2R R32, SRZ ;  /* 0x0000000000207805 */ /* 0x000fe2000001ff00 */
[----:B------:R-:W-:Y:S01]  /*d1f0*/  CS2R R30, SRZ ;  /* 0x00000000001e7805 */ /* 0x000fe2000001ff00 */
[----:B------:R-:W-:-:S09]  /*d200*/  CS2R R28, SRZ ;  /* 0x00000000001c7805 */ /* 0x000fd2000001ff00 */
[C---:B------:R-:W-:Y:S01]  /*d210*/  @!P1 IMAD.SHL.U32 R0, R124.reuse, 0x2, RZ ;  /* 0x000000027c009824 */ /* 0x040fe200078e00ff */
[----:B------:R-:W-:-:S04]  /*d220*/  @!P1 SHF.L.U64.HI R4, R124, 0x1, R125 ;  /* 0x000000017c049819 */ /* 0x000fc8000001027d */
[----:B------:R-:W-:-:S04]  /*d230*/  @!P1 IADD3 R16, P0, R12, R0, RZ ;  /* 0x000000000c109210 */ /* 0x000fc80007f1e0ff */
[----:B----4-:R-:W-:Y:S02]  /*d240*/  @!P1 IADD3.X R17, R13, R4, RZ, P0, !PT ;  /* 0x000000040d119210 */ /* 0x010fe400007fe4ff */
[----:B---3--:R-:W-:-:S05]  /*d250*/  @!P1 IADD3 R14, P0, R2, R0, RZ ;  /* 0x00000000020e9210 */ /* 0x008fca0007f1e0ff */
[----:B-1----:R-:W-:Y:S01]  /*d260*/  @!P1 IMAD.X R15, R3, 0x1, R4, P0 ;  /* 0x00000001030f9824 */ /* 0x002fe200000e0604 */
[----:B------:R-:W-:-:S13]  /*d270*/  ISETP.GE.AND P0, PT, R160, c[0x0][0x27c], PT ;  /* 0x00009f00a0007a0c */ /* 0x000fda0003f06270 */
[----:B-----5:R-:W-:-:S05]  /*d280*/  @!P0 SHF.L.U32 R0, R24, 0x3, RZ ;  /* 0x0000000318008819 */ /* 0x020fca00000006ff */
[----:B------:R-:W-:-:S04]  /*d290*/  @!P0 IMAD.WIDE R6, R0, 0x2, R12 ;  /* 0x0000000200068825 */ /* 0x000fc800078e020c */
[----:B------:R-:W-:Y:S01]  /*d2a0*/  @!P0 IMAD.WIDE R4, R0, 0x2, R2 ;  /* 0x0000000200048825 */ /* 0x000fe200078e0202 */
[----:B------:R1:W5:Y:S04]  /*d2b0*/  @!P0 LD.E.128 R32, [R6.64] ;  /* 0x0000000606208980 */ /* 0x000368000c101d00 */
[----:B------:R2:W5:Y:S01]  /*d2c0*/  @!P0 LD.E.128 R28, [R4.64] ;  /* 0x00000006041c8980 */ /* 0x000562000c101d00 */
[----:B------:R-:W-:Y:S01]  /*d2d0*/  ISETP.GE.AND P0, PT, R127, c[0x0][0x27c], PT ;  /* 0x00009f007f007a0c */ /* 0x000fe20003f06270 */
[----:B------:R-:W-:Y:S01]  /*d2e0*/  CS2R R46, SRZ ;  /* 0x00000000002e7805 */ /* 0x000fe2000001ff00 */
[----:B------:R-:W-:Y:S01]  /*d2f0*/  CS2R R44, SRZ ;  /* 0x00000000002c7805 */ /* 0x000fe2000001ff00 */
[----:B------:R-:W-:-:S10]  /*d300*/  CS2R R42, SRZ ;  /* 0x00000000002a7805 */ /* 0x000fd4000001ff00 */
[----:B------:R-:W-:Y:S01]  /*d310*/  @!P0 IMAD.SHL.U32 R0, R23, 0x8, RZ ;  /* 0x0000000817008824 */ /* 0x000fe200078e00ff */
[----:B------:R-:W-:Y:S01]  /*d320*/  CS2R R40, SRZ ;  /* 0x0000000000287805 */ /* 0x000fe2000001ff00 */
[----:B------:R-:W-:Y:S01]  /*d330*/  CS2R R10, SRZ ;  /* 0x00000000000a7805 */ /* 0x000fe2000001ff00 */
[----:B------:R-:W-:Y:S01]  /*d340*/  CS2R R8, SRZ ;  /* 0x0000000000087805 */ /* 0x000fe2000001ff00 */
[----:B------:R-:W-:Y:S01]  /*d350*/  @!P0 IMAD.WIDE R2, R0, 0x2, R2 ;  /* 0x0000000200028825 */ /* 0x000fe200078e0202 */
[----:B-1----:R-:W-:-:S04]  /*d360*/  CS2R R6, SRZ ;  /* 0x0000000000067805 */ /* 0x002fc8000001ff00 */
[----:B------:R1:W5:Y:S01]  /*d370*/  @!P0 LD.E.128 R40, [R2.64] ;  /* 0x0000000602288980 */ /* 0x000362000c101d00 */
[----:B--2---:R-:W-:-:S03]  /*d380*/  @!P0 IMAD.WIDE R4, R0, 0x2, R12 ;  /* 0x0000000200048825 */ /* 0x004fc600078e020c */
[----:B------:R1:W5:Y:S04]  /*d390*/  @!P1 LD.E.128 R8, [R16.64] ;  /* 0x0000000610089980 */ /* 0x000368000c101d00 */
[----:B------:R2:W5:Y:S02]  /*d3a0*/  @!P0 LD.E.128 R44, [R4.64] ;  /* 0x00000006042c8980 */ /* 0x000564000c101d00 */
[----:B--2---:R-:W-:-:S06]  /*d3b0*/  CS2R R4, SRZ ;  /* 0x0000000000047805 */ /* 0x004fcc000001ff00 */
[----:B------:R1:W5:Y:S02]  /*d3c0*/  @!P1 LD.E.128 R4, [R14.64] ;  /* 0x000000060e049980 */ /* 0x000364000c101d00 */
.L_x_794:
[----:B--2---:R-:W-:Y:S05]  /*d3d0*/  BSYNC B0 ;  /* 0x0000000000007941 */ /* 0x004fea0003800000 */
.L_x_793:
[----:B------:R-:W-:Y:S01]  /*d3e0*/  IADD3 R0, R20, 0x40, RZ ;  /* 0x0000004014007810 */ /* 0x000fe20007ffe0ff */
[----:B-1-3-5:R-:W-:Y:S01]  /*d3f0*/  IMAD.MOV.U32 R2, RZ, RZ, R44 ;  /* 0x000000ffff027224 */ /* 0x02afe200078e002c */
[----:B------:R-:W-:Y:S01]  /*d400*/  MOV R16, R6 ;  /* 0x0000000600107202 */ /* 0x000fe20000000f00 */
[----:B------:R-:W-:Y:S01]  /*d410*/  IMAD.MOV.U32 R12, RZ, RZ, R46 ;  /* 0x000000ffff0c7224 */ /* 0x000fe200078e002e */
[----:B------:R-:W-:Y:S01]  /*d420*/  ISETP.GE.AND P0, PT, R0, R26, PT ;  /* 0x0000001a0000720c */ /* 0x000fe20003f06270 */
        /* <DEDUP_REMOVED lines=13> */
[----:B----4-:R1:W2:Y:S01]  /*d500*/  SHFL.IDX PT, R13, R19, 0x1, 0x1e1f ;  /* 0x003e1f00130d7f89 */ /* 0x0102a200000e0000 */
[----:B------:R-:W-:Y:S01]  /*d510*/  IMAD.MOV.U32 R0, RZ, RZ, R9 ;  /* 0x000000ffff007224 */ /* 0x000fe200078e0009 */
[----:B------:R-:W-:Y:S01]  /*d520*/  PRMT R86, R3, 0x5410, R12 ;  /* 0x0000541003567816 */ /* 0x000fe2000000000c */
[----:B------:R-:W-:Y:S01]  /*d530*/  IMAD.MOV.U32 R3, RZ, RZ, R11 ;  /* 0x000000ffff037224 */ /* 0x000fe200078e000b */
[----:B------:R-:W-:Y:S01]  /*d540*/  MOV R12, R10 ;  /* 0x0000000a000c7202 */ /* 0x000fe20000000f00 */
[----:B------:R-:W-:Y:S01]  /*d550*/  IMAD.MOV.U32 R15, RZ, RZ, R7 ;  /* 0x000000ffff0f7224 */ /* 0x000fe200078e0007 */
[----:B------:R-:W-:Y:S01]  /*d560*/  PRMT R38, R0, 0x5410, R2 ;  /* 0x0000541000267816 */ /* 0x000fe20000000002 */
        /* <DEDUP_REMOVED lines=15> */
[----:B------:R1:W3:Y:S01]  /*d660*/  SHFL.IDX PT, R12, R21, 0x1, 0x1e1f ;  /* 0x003e1f00150c7f89 */ /* 0x0002e200000e0000 */
[----:B------:R-:W-:Y:S01]  /*d670*/  BSSY B0, `(.L_x_795) ;  /* 0x0000036000007945 */ /* 0x000fe20003800000 */
[----:B------:R-:W-:Y:S01]  /*d680*/  PRMT R83, R0, 0x5410, R2 ;  /* 0x0000541000537816 */ /* 0x000fe20000000002 */
[----:B------:R-:W-:Y:S01]  /*d690*/  IMAD.MOV.U32 R0, RZ, RZ, R5 ;  /* 0x000000ffff007224 */ /* 0x000fe200078e0005 */
[----:B------:R-:W-:Y:S01]  /*d6a0*/  PRMT R85, R3, 0x7610, R85 ;  /* 0x0000761003557816 */ /* 0x000fe20000000055 */
[----:B------:R1:W4:Y:S01]  /*d6b0*/  SHFL.IDX PT, R2, R22, 0x1, 0x1e1f ;  /* 0x003e1f0016027f89 */ /* 0x00032200000e0000 */
[----:B------:R-:W-:Y:S01]  /*d6c0*/  PRMT R56, R16, 0x7610, R56 ;  /* 0x0000761010387816 */ /* 0x000fe20000000038 */
[----:B------:R-:W-:Y:S01]  /*d6d0*/  CS2R R76, SRZ ;  /* 0x00000000004c7805 */ /* 0x000fe2000001ff00 */
[----:B------:R-:W-:Y:S01]  /*d6e0*/  PRMT R57, R15, 0x7610, R57 ;  /* 0x000076100f397816 */ /* 0x000fe20000000039 */
[----:B------:R1:W1:Y:S01]  /*d6f0*/  SHFL.IDX PT, R3, R18, 0x1, 0x1e1f ;  /* 0x003e1f0012037f89 */ /* 0x00026200000e0000 */
[----:B------:R-:W-:Y:S01]  /*d700*/  PRMT R37, R0, 0x5410, R14 ;  /* 0x0000541000257816 */ /* 0x000fe2000000000e */
        /* <DEDUP_REMOVED lines=18> */
[----:B---3--:R-:W-:-:S04]  /*d830*/  @!P1 IADD3 R16, P0, R12, R0, RZ ;  /* 0x000000000c109210 */ /* 0x008fc80007f1e0ff */
[----:B------:R-:W-:Y:S02]  /*d840*/  @!P1 IADD3.X R17, R13, R15, RZ, P0, !PT ;  /* 0x0000000f0d119210 */ /* 0x000fe400007fe4ff */
[----:B----4-:R-:W-:-:S05]  /*d850*/  @!P1 IADD3 R14, P0, R2, R0, RZ ;  /* 0x00000000020e9210 */ /* 0x010fca0007f1e0ff */
[----:B-1----:R-:W-:Y:S01]  /*d860*/  @!P1 IMAD.X R15, R3, 0x1, R15, P0 ;  /* 0x00000001030f9824 */ /* 0x002fe200000e060f */
[----:B------:R-:W-:-:S13]  /*d870*/  ISETP.GE.AND P0, PT, R160, c[0x0][0x27c], PT ;  /* 0x00009f00a0007a0c */ /* 0x000fda0003f06270 */
[----:B------:R-:W-:-:S05]  /*d880*/  @!P0 SHF.L.U32 R0, R24, 0x3, RZ ;  /* 0x0000000318008819 */ /* 0x000fca00000006ff */
[----:B------:R-:W-:-:S04]  /*d890*/  @!P0 IMAD.WIDE R20, R0, 0x2, R12 ;  /* 0x0000000200148825 */ /* 0x000fc800078e020c */
[----:B------:R-:W-:Y:S01]  /*d8a0*/  @!P0 IMAD.WIDE R18, R0, 0x2, R2 ;  /* 0x0000000200128825 */ /* 0x000fe200078e0202 */
[----:B------:R1:W5:Y:S04]  /*d8b0*/  @!P0 LD.E.128 R64, [R20.64] ;  /* 0x0000000614408980 */ /* 0x000368000c101d00 */
[----:B------:R1:W5:Y:S01]  /*d8c0*/  @!P0 LD.E.128 R68, [R18.64] ;  /* 0x0000000612448980 */ /* 0x000362000c101d00 */
[----:B------:R-:W-:Y:S01]  /*d8d0*/  ISETP.GE.AND P0, PT, R127, c[0x0][0x27c], PT ;  /* 0x00009f007f007a0c */ /* 0x000fe20003f06270 */
[----:B------:R-:W-:Y:S01]  /*d8e0*/  CS2R R78, SRZ ;  /* 0x00000000004e7805 */ /* 0x000fe2000001ff00 */
[----:B------:R-:W-:Y:S01]  /*d8f0*/  CS2R R76, SRZ ;  /* 0x00000000004c7805 */ /* 0x000fe2000001ff00 */
[----:B------:R-:W-:Y:S01]  /*d900*/  CS2R R74, SRZ ;  /* 0x00000000004a7805 */ /* 0x000fe2000001ff00 */
[----:B------:R-:W-:Y:S01]  /*d910*/  CS2R R72, SRZ ;  /* 0x0000000000487805 */ /* 0x000fe2000001ff00 */
[----:B------:R-:W-:Y:S01]  /*d920*/  CS2R R50, SRZ ;  /* 0x0000000000327805 */ /* 0x000fe2000001ff00 */
[----:B------:R-:W-:Y:S01]  /*d930*/  CS2R R48, SRZ ;  /* 0x0000000000307805 */ /* 0x000fe2000001ff00 */
[----:B------:R-:W-:Y:S01]  /*d940*/  CS2R R54, SRZ ;  /* 0x0000000000367805 */ /* 0x000fe2000001ff00 */
[----:B------:R-:W-:-:S04]  /*d950*/  CS2R R52, SRZ ;  /* 0x0000000000347805 */ /* 0x000fc8000001ff00 */
[----:B------:R1:W5:Y:S01]  /*d960*/  @!P1 LD.E.128 R48, [R16.64] ;  /* 0x0000000610309980 */ /* 0x000362000c101d00 */
[----:B------:R-:W-:-:S03]  /*d970*/  @!P0 IMAD.SHL.U32 R0, R23, 0x8, RZ ;  /* 0x0000000817008824 */ /* 0x000fc600078e00ff */
[----:B------:R1:W5:Y:S01]  /*d980*/  @!P1 LD.E.128 R52, [R14.64] ;  /* 0x000000060e349980 */ /* 0x000362000c101d00 */
[----:B------:R-:W-:-:S04]  /*d990*/  @!P0 IMAD.WIDE R12, R0, 0x2, R12 ;  /* 0x00000002000c8825 */ /* 0x000fc800078e020c */
[----:B------:R-:W-:Y:S01]  /*d9a0*/  @!P0 IMAD.WIDE R2, R0, 0x2, R2 ;  /* 0x0000000200028825 */ /* 0x000fe200078e0202 */
[----:B------:R1:W5:Y:S04]  /*d9b0*/  @!P0 LD.E.128 R76, [R12.64] ;  /* 0x000000060c4c8980 */ /* 0x000368000c101d00 */
[----:B------:R1:W5:Y:S02]  /*d9c0*/  @!P0 LD.E.128 R72, [R2.64] ;  /* 0x0000000602488980 */ /* 0x000364000c101d00 */
.L_x_796:
[----:B--2---:R-:W-:Y:S05]  /*d9d0*/  BSYNC B0 ;  /* 0x0000000000007941 */ /* 0x004fea0003800000 */
.L_x_795:
[----:B-----5:R-:W-:Y:S01]  /*d9e0*/  IMAD.MOV.U32 R0, RZ, RZ, R78 ;  /* 0x000000ffff007224 */ /* 0x020fe200078e004e */
[----:B------:R-:W-:-:S04]  /*d9f0*/  DEPBAR.LE SB0, 0x1 ;  /* 0x000080400000791a */ /* 0x000fc80000000000 */
[----:B-1-3--:R-:W-:Y:S01]  /*da00*/  IMAD.MOV.U32 R12, RZ, RZ, R79 ;  /* 0x000000ffff0c7224 */ /* 0x00afe200078e004f */
[----:B------:R-:W-:Y:S01]  /*da10*/  BSSY B1, `(.L_x_797) ;  /* 0x0000160000017945 */ /* 0x000fe20003800000 */
[----:B------:R-:W-:Y:S02]  /*da20*/  IMAD.MOV.U32 R3, RZ, RZ, R76 ;  /* 0x000000ffff037224 */ /* 0x000fe400078e004c */
[----:B----4-:R-:W-:Y:S01]  /*da30*/  IMAD.MOV.U32 R2, RZ, RZ, R77 ;  /* 0x000000ffff027224 */ /* 0x010fe200078e004d */
[----:B------:R-:W-:Y:S01]  /*da40*/  PRMT R102, R12, 0x5410, R0 ;  /* 0x000054100c667816 */ /* 0x000fe20000000000 */
[----:B------:R-:W-:Y:S01]  /*da50*/  IMAD.MOV.U32 R0, RZ, RZ, R66 ;  /* 0x000000ffff007224 */ /* 0x000fe200078e0042 */
[----:B------:R-:W-:Y:S01]  /*da60*/  PRMT R101, R101, 0x5410, R3 ;  /* 0x0000541065657816 */ /* 0x000fe20000000003 */
[----:B------:R-:W-:Y:S01]  /*da70*/  IMAD.MOV.U32 R12, RZ, RZ, R67 ;  /* 0x000000ffff0c7224 */ /* 0x000fe200078e0043 */
[----:B------:R-:W-:Y:S01]  /*da80*/  PRMT R100, R2, 0x7610, R100 ;  /* 0x0000761002647816 */ /* 0x000fe20000000064 */
[----:B------:R-:W-:Y:S01]  /*da90*/  IMAD.MOV.U32 R3, RZ, RZ, R64 ;  /* 0x000000ffff037224 */ /* 0x000fe200078e0040 */
[----:B------:R-:W-:Y:S01]  /*daa0*/  PRMT R98, R98, 0x5410, R0 ;  /* 0x0000541062627816 */ /* 0x000fe20000000000 */
[----:B------:R-:W-:-:S02]  /*dab0*/  IMAD.MOV.U32 R0, RZ, RZ, R50 ;  /* 0x000000ffff007224 */ /* 0x000fc400078e0032 */
[----:B------:R-:W-:Y:S01]  /*dac0*/  IMAD.MOV.U32 R2, RZ, RZ, R65 ;  /* 0x000000ffff027224 */ /* 0x000fe200078e0041 */
[----:B------:R-:W-:Y:S01]  /*dad0*/  PRMT R98, R12, 0x7610, R98 ;  /* 0x000076100c627816 */ /* 0x000fe20000000062 */
[----:B------:R-:W-:Y:S01]  /*dae0*/  IMAD.MOV.U32 R12, RZ, RZ, R51 ;  /* 0x000000ffff0c7224 */ /* 0x000fe200078e0033 */
[----:B------:R-:W-:Y:S02]  /*daf0*/  PRMT R94, R94, 0x5410, R0 ;  /* 0x000054105e5e7816 */ /* 0x000fe40000000000 */
[----:B------:R-:W-:Y:S01]  /*db00*/  PRMT R97, R97, 0x5410, R3 ;  /* 0x0000541061617816 */ /* 0x000fe20000000003 */
[----:B------:R-:W-:Y:S01]  /*db10*/  IMAD.MOV.U32 R3, RZ, RZ, R48 ;  /* 0x000000ffff037224 */ /* 0x000fe200078e0030 */
[----:B------:R-:W-:Y:S01]  /*db20*/  PRMT R94, R12, 0x7610, R94 ;  /* 0x000076100c5e7816 */ /* 0x000fe2000000005e */
[----:B------:R-:W-:Y:S01]  /*db30*/  IMAD.MOV.U32 R12, RZ, RZ, R75 ;  /* 0x000000ffff0c7224 */ /* 0x000fe200078e004b */
[----:B------:R-:W-:Y:S01]  /*db40*/  PRMT R96, R2, 0x7610, R96 ;  /* 0x0000761002607816 */ /* 0x000fe20000000060 */
[----:B------:R-:W-:Y:S01]  /*db50*/  IMAD.MOV.U32 R2, RZ, RZ, R49 ;  /* 0x000000ffff027224 */ /* 0x000fe200078e0031 */
[----:B------:R-:W-:-:S02]  /*db60*/  MOV R0, R74 ;  /* 0x0000004a00007202 */ /* 0x000fc40000000f00 */
[----:B------:R-:W-:Y:S02]  /*db70*/  PRMT R101, R12, 0x7610, R101 ;  /* 0x000076100c657816 */ /* 0x000fe40000000065 */
[----:B------:R-:W-:Y:S02]  /*db80*/  IADD3 R12, -R235, R26, RZ ;  /* 0x0000001aeb0c7210 */ /* 0x000fe40007ffe1ff */
[----:B------:R-:W-:Y:S01]  /*db90*/  PRMT R93, R93, 0x5410, R3 ;  /* 0x000054105d5d7816 */ /* 0x000fe20000000003 */
[----:B------:R-:W-:Y:S01]  /*dba0*/  IMAD.MOV.U32 R3, RZ, RZ, R72 ;  /* 0x000000ffff037224 */ /* 0x000fe200078e0048 */
[----:B------:R-:W-:Y:S01]  /*dbb0*/  IMNMX R82, R12, 0x80, PT ;  /* 0x000000800c527817 */ /* 0x000fe20003800200 */
[----:B------:R-:W-:Y:S01]  /*dbc0*/  IMAD.MOV.U32 R12, RZ, RZ, R54 ;  /* 0x000000ffff0c7224 */ /* 0x000fe200078e0036 */
[----:B------:R-:W-:Y:S01]  /*dbd0*/  PRMT R92, R2, 0x7610, R92 ;  /* 0x00007610025c7816 */ /* 0x000fe2000000005c */
[----:B------:R-:W-:Y:S01]  /*dbe0*/  IMAD.MOV.U32 R2, RZ, RZ, R73 ;  /* 0x000000ffff027224 */ /* 0x000fe200078e0049 */
[----:B------:R-:W-:Y:S01]  /*dbf0*/  PRMT R100, R100, 0x5410, R0 ;  /* 0x0000541064647816 */ /* 0x000fe20000000000 */
[----:B------:R-:W-:Y:S01]  /*dc00*/  IMAD.MOV.U32 R0, RZ, RZ, R70 ;  /* 0x000000ffff007224 */ /* 0x000fe200078e0046 */
[----:B------:R-:W-:Y:S01]  /*dc10*/  BAR.SYNC.DEFER_BLOCKING 0x0 ;  /* 0x0000000000007b1d */ /* 0x000fe20000010000 */
[----:B------:R-:W-:-:S02]  /*dc20*/  ISETP.GE.AND P0, PT, R108, R82, PT ;  /* 0x000000526c00720c */ /* 0x000fc40003f06270 */
[----:B------:R-:W-:Y:S01]  /*dc30*/  PRMT R99, R2, 0x5410, R3 ;  /* 0x0000541002637816 */ /* 0x000fe20000000003 */
[----:B------:R-:W-:Y:S01]  /*dc40*/  IMAD.MOV.U32 R3, RZ, RZ, R71 ;  /* 0x000000ffff037224 */ /* 0x000fe200078e0047 */
[----:B------:R-:W-:Y:S01]  /*dc50*/  PRMT R96, R96, 0x5410, R0 ;  /* 0x0000541060607816 */ /* 0x000fe20000000000 */
[----:B------:R-:W-:Y:S01]  /*dc60*/  IMAD.MOV.U32 R2, RZ, RZ, R68 ;  /* 0x000000ffff027224 */ /* 0x000fe200078e0044 */
[----:B------:R-:W-:Y:S01]  /*dc70*/  PRMT R92, R92, 0x5410, R12 ;  /* 0x000054105c5c7816 */ /* 0x000fe2000000000c */
[----:B------:R-:W-:Y:S01]  /*dc80*/  IMAD.MOV.U32 R0, RZ, RZ, R69 ;  /* 0x000000ffff007224 */ /* 0x000fe200078e0045 */
[----:B------:R-:W-:Y:S01]  /*dc90*/  PRMT R97, R3, 0x7610, R97 ;  /* 0x0000761003617816 */ /* 0x000fe20000000061 */
[----:B------:R-:W-:-:S03]  /*dca0*/  IMAD.MOV.U32 R3, RZ, RZ, R55 ;  /* 0x000000ffff037224 */ /* 0x000fc600078e0037 */
[----:B------:R-:W-:Y:S01]  /*dcb0*/  PRMT R95, R0, 0x5410, R2 ;  /* 0x00005410005f7816 */ /* 0x000fe20000000002 */
[----:B------:R-:W-:Y:S01]  /*dcc0*/  IMAD.MOV.U32 R2, RZ, RZ, R52 ;  /* 0x000000ffff027224 */ /* 0x000fe200078e0034 */
[----:B------:R-:W-:Y:S01]  /*dcd0*/  PRMT R93, R3, 0x7610, R93 ;  /* 0x00007610035d7816 */ /* 0x000fe2000000005d */
[----:B------:R-:W-:-:S03]  /*dce0*/  IMAD.MOV.U32 R0, RZ, RZ, R53 ;  /* 0x000000ffff007224 */ /* 0x000fc600078e0035 */
[----:B------:R-:W-:Y:S02]  /*dcf0*/  PRMT R91, R91, 0x5410, R2 ;  /* 0x000054105b5b7816 */ /* 0x000fe40000000002 */
[----:B------:R-:W-:Y:S01]  /*dd00*/  PRMT R90, R0, 0x7610, R90 ;  /* 0x00007610005a7816 */ /* 0x000fe2000000005a */
[----:B------:R-:W-:Y:S05]  /*dd10*/  @P0 BRA `(.L_x_798) ;  /* 0x000012f000000947 */ /* 0x000fea0003800000 */
[----:B------:R1:W5:Y:S04]  /*dd20*/  LDL R110, [R1+0x74] ;  /* 0x00007400016e7983 */ /* 0x0003680000100800 */
[----:B------:R1:W5:Y:S04]  /*dd30*/  LDL R109, [R1+0x78] ;  /* 0x00007800016d7983 */ /* 0x0003680000100800 */
[----:B------:R1:W5:Y:S01]  /*dd40*/  LDL R108, [R1+0x7c] ;  /* 0x00007c00016c7983 */ /* 0x0003620000100800 */
[----:B------:R-:W-:Y:S01]  /*dd50*/  ISETP.GE.AND P0, PT, R124, c[0x0][0x27c], PT ;  /* 0x00009f007c007a0c */ /* 0x000fe20003f06270 */
[----:B------:R-:W-:-:S12]  /*dd60*/  BSSY B0, `(.L_x_799) ;  /* 0x0000062000007945 */ /* 0x000fd80003800000 */
[----:B------:R-:W-:Y:S05]  /*dd70*/  @P0 BRA `(.L_x_800) ;  /* 0x0000060000000947 */ /* 0x000fea0003800000 */
[----:B------:R-:W2:Y:S01]  /*dd80*/  LDL R111, [R1+0x98] ;  /* 0x00009800016f7983 */ /* 0x000ea20000100800 */
[----:B------:R-:W-:Y:S02]  /*dd90*/  MOV R0, c[0x0][0x27c] ;  /* 0x00009f0000007a02 */ /* 0x000fe40000000f00 */
[--C-:B------:R-:W-:Y:S02]  /*dda0*/  SHF.R.U64 R61, R4, 0x10, R5.reuse ;  /* 0x00000010043d7819 */ /* 0x100fe40000001205 */
[----:B------:R-:W-:Y:S02]  /*ddb0*/  LEA.HI R0, R0, R106, RZ, 0x1d ;  /* 0x0000006a00007211 */ /* 0x000fe400078fe8ff */
[----:B------:R-:W-:Y:S02]  /*ddc0*/  SHF.R.U32.HI R4, RZ, 0x10, R5 ;  /* 0x00000010ff047819 */ /* 0x000fe40000011605 */
[----:B------:R-:W-:Y:S02]  /*ddd0*/  SHF.R.S32.HI R3, RZ, 0x1f, R0 ;  /* 0x0000001fff037819 */ /* 0x000fe40000011400 */
[----:B------:R-:W-:-:S02]  /*dde0*/  SHF.L.U32 R2, R0, 0x3, RZ ;  /* 0x0000000300027819 */ /* 0x000fc400000006ff */
[----:B------:R-:W-:Y:S02]  /*ddf0*/  LEA.HI R0, R3, R0, RZ, 0x2 ;  /* 0x0000000003007211 */ /* 0x000fe400078f10ff */
[----:B-----5:R-:W-:Y:S02]  /*de00*/  LOP3.LUT R2, R110, 0x18, R2, 0xf8, !PT ;  /* 0x000000186e027812 */ /* 0x020fe400078ef802 */
[----:B------:R-:W-:Y:S02]  /*de10*/  SHF.L.U32 R0, R0, 0xa, RZ ;  /* 0x0000000a00007819 */ /* 0x000fe400000006ff */
[----:B------:R-:W-:Y:S02]  /*de20*/  LOP3.LUT R2, R2, R109, RZ, 0x3c, !PT ;  /* 0x0000006d02027212 */ /* 0x000fe400078e3cff */
[----:B------:R-:W-:Y:S02]  /*de30*/  LOP3.LUT R0, R0, 0x7ffff000, RZ, 0xc0, !PT ;  /* 0x7ffff00000007812 */ /* 0x000fe400078ec0ff */
[----:B------:R-:W-:-:S02]  /*de40*/  SHF.R.U32.HI R26, RZ, 0x10, R9 ;  /* 0x00000010ff1a7819 */ /* 0x000fc40000011609 */
[----:B------:R-:W-:Y:S02]  /*de50*/  IADD3 R0, R2, R0, R108 ;  /* 0x0000000002007210 */ /* 0x000fe40007ffe06c */
[--C-:B------:R-:W-:Y:S01]  /*de60*/  SHF.R.U64 R58, R6, 0x10, R7.reuse ;  /* 0x00000010063a7819 */ /* 0x100fe20000001207 */
[----:B------:R-:W-:Y:S01]  /*de70*/  HADD2.F32 R81, -RZ, R26.H0_H0 ;  /* 0x2000001aff517230 */ /* 0x000fe20000004100 */
[----:B------:R-:W-:Y:S01]  /*de80*/  SHF.L.U32 R25, R0, 0x1, RZ ;  /* 0x0000000100197819 */ /* 0x000fe200000006ff */
[----:B------:R-:W-:Y:S01]  /*de90*/  HADD2.F32 R0, -RZ, R37.H0_H0 ;  /* 0x20000025ff007230 */ /* 0x000fe20000004100 */
[----:B------:R-:W-:Y:S01]  /*dea0*/  SHF.R.U32.HI R27, RZ, 0x10, R7 ;  /* 0x00000010ff1b7819 */ /* 0x000fe20000011607 */
[----:B------:R-:W-:Y:S01]  /*deb0*/  HADD2.F32 R7, -RZ, R38.H0_H0 ;  /* 0x20000026ff077230 */ /* 0x000fe20000004100 */
[----:B------:R-:W-:Y:S01]  /*dec0*/  SHF.R.U64 R63, R8, 0x10, R9 ;  /* 0x00000010083f7819 */ /* 0x000fe20000001209 */
[----:B------:R-:W3:Y:S01]  /*ded0*/  LDS.128 R16, [R25+0x6080] ;  /* 0x0060800019107984 */ /* 0x000ee20000000c00 */
[----:B------:R-:W-:-:S02]  /*dee0*/  SHF.R.U32.HI R36, RZ, 0x10, R11 ;  /* 0x00000010ff247819 */ /* 0x000fc4000001160b */
[----:B------:R-:W-:Y:S01]  /*def0*/  SHF.R.U64 R62, R10, 0x10, R11 ;  /* 0x000000100a3e7819 */ /* 0x000fe2000000120b */
[----:B------:R-:W-:Y:S02]  /*df00*/  HADD2.F32 R63, -RZ, R63.H0_H0 ;  /* 0x2000003fff3f7230 */ /* 0x000fe40000004100 */
[--C-:B---3--:R-:W-:Y:S02]  /*df10*/  HADD2.F32 R3, -RZ, R17.reuse.H0_H0 ;  /* 0x20000011ff037230 */ /* 0x108fe40000004100 */
[----:B------:R-:W-:Y:S02]  /*df20*/  HADD2.F32 R5, -RZ, R16.H0_H0 ;  /* 0x20000010ff057230 */ /* 0x000fe40000004100 */
[----:B------:R-:W-:Y:S01]  /*df30*/  HADD2.F32 R2, -RZ, R17.H1_H1 ;  /* 0x30000011ff027230 */ /* 0x000fe20000004100 */
[----:B------:R-:W-:Y:S01]  /*df40*/  FMUL.FTZ R39, R3, R0 ;  /* 0x0000000003277220 */ /* 0x000fe20000410000 */
[----:B------:R-:W-:Y:S02]  /*df50*/  HADD2.F32 R9, -RZ, R19.H0_H0 ;  /* 0x20000013ff097230 */ /* 0x000fe40000004100 */
[----:B------:R-:W-:-:S02]  /*df60*/  HADD2.F32 R17, -RZ, R27.H0_H0 ;  /* 0x2000001bff117230 */ /* 0x000fc40000004100 */
[--C-:B------:R-:W-:Y:S02]  /*df70*/  HADD2.F32 R11, -RZ, R18.reuse.H0_H0 ;  /* 0x20000012ff0b7230 */ /* 0x100fe40000004100 */
[----:B------:R-:W-:Y:S02]  /*df80*/  HADD2.F32 R10, -RZ, R18.H1_H1 ;  /* 0x30000012ff0a7230 */ /* 0x000fe40000004100 */
[----:B------:R-:W-:Y:S01]  /*df90*/  HADD2.F32 R8, -RZ, R19.H1_H1 ;  /* 0x30000013ff087230 */ /* 0x000fe20000004100 */
[----:B--2---:R-:W2:Y:S02]  /*dfa0*/  LDS.128 R12, [R111] ;  /* 0x000000006f0c7984 */ /* 0x004ea40000000c00 */
[----:B--2---:R-:W-:Y:S02]  /*dfb0*/  HADD2.F32 R23, -RZ, R13.H0_H0 ;  /* 0x2000000dff177230 */ /* 0x004fe40000004100 */
[--C-:B------:R-:W-:Y:S02]  /*dfc0*/  HADD2.F32 R22, -RZ, R12.reuse.H0_H0 ;  /* 0x2000000cff167230 */ /* 0x100fe40000004100 */
[----:B------:R-:W-:Y:S01]  /*dfd0*/  HADD2.F32 R24, -RZ, R12.H1_H1 ;  /* 0x3000000cff187230 */ /* 0x000fe20000004100 */
[----:B------:R-:W-:Y:S01]  /*dfe0*/  FMUL.FTZ R6, R23, R0 ;  /* 0x0000000017067220 */ /* 0x000fe20000410000 */
[----:B------:R-:W-:-:S02]  /*dff0*/  HADD2.F32 R12, -RZ, R16.H1_H1 ;  /* 0x30000010ff0c7230 */ /* 0x000fc40000004100 */
[----:B------:R-:W-:Y:S01]  /*e000*/  HADD2.F32 R21, -RZ, R13.H1_H1 ;  /* 0x3000000dff157230 */ /* 0x000fe20000004100 */
[----:B------:R-:W-:Y:S01]  /*e010*/  FFMA.FTZ R60, R3, R7, R6 ;  /* 0x00000007033c7223 */ /* 0x000fe20000010006 */
[----:B------:R-:W-:Y:S02]  /*e020*/  HADD2.F32 R16, -RZ, R4.H0_H0 ;  /* 0x20000004ff107230 */ /* 0x000fe40000004100 */
[----:B------:R-:W-:Y:S02]  /*e030*/  HADD2.F32 R4, -RZ, R37.H1_H1 ;  /* 0x30000025ff047230 */ /* 0x000fe40000004100 */
[----:B------:R-:W-:Y:S01]  /*e040*/  HADD2.F32 R6, -RZ, R38.H1_H1 ;  /* 0x30000026ff067230 */ /* 0x000fe20000004100 */
[----:B------:R-:W-:Y:S01]  /*e050*/  FMUL.FTZ R0, R21, R16 ;  /* 0x0000001015007220 */ /* 0x000fe20000410000 */
[----:B------:R-:W-:Y:S01]  /*e060*/  HADD2.F32 R13, -RZ, R15.H0_H0 ;  /* 0x2000000fff0d7230 */ /* 0x000fe20000004100 */
[----:B------:R-:W-:Y:S01]  /*e070*/  FMUL.FTZ R3, R22, R4 ;  /* 0x0000000416037220 */ /* 0x000fe20000410000 */
[----:B------:R-:W-:Y:S01]  /*e080*/  HADD2.F32 R20, -RZ, R14.H0_H0 ;  /* 0x2000000eff147230 */ /* 0x000fe20000004100 */
[C---:B------:R-:W-:Y:S01]  /*e090*/  FFMA.FTZ R59, R2.reuse, R81, R0 ;  /* 0x00000051023b7223 */ /* 0x040fe20000010000 */
[--C-:B------:R-:W-:Y:S01]  /*e0a0*/  HADD2.F32 R0, -RZ, R57.reuse.H0_H0 ;  /* 0x20000039ff007230 */ /* 0x100fe20000004100 */
[----:B------:R-:W-:Y:S01]  /*e0b0*/  FMUL.FTZ R38, R2, R16 ;  /* 0x0000001002267220 */ /* 0x000fe20000410000 */
[----:B------:R-:W-:Y:S01]  /*e0c0*/  HADD2.F32 R2, -RZ, R56.H0_H0 ;  /* 0x20000038ff027230 */ /* 0x000fe20000004100 */
[C---:B------:R-:W-:Y:S01]  /*e0d0*/  FFMA.FTZ R56, R5.reuse, R6, R3 ;  /* 0x0000000605387223 */ /* 0x040fe20000010003 */
[----:B------:R-:W-:Y:S01]  /*e0e0*/  HADD2.F32 R3, -RZ, R57.H1_H1 ;  /* 0x30000039ff037230 */ /* 0x000fe20000004100 */
[----:B------:R-:W-:Y:S01]  /*e0f0*/  FMUL.FTZ R37, R5, R4 ;  /* 0x0000000405257220 */ /* 0x000fe20000410000 */
[----:B------:R-:W-:Y:S01]  /*e100*/  HADD2.F32 R15, -RZ, R15.H1_H1 ;  /* 0x3000000fff0f7230 */ /* 0x000fe20000004100 */
[----:B------:R-:W-:Y:S01]  /*e110*/  FMUL.FTZ R5, R13, R0 ;  /* 0x000000000d057220 */ /* 0x000fe20000410000 */
[----:B------:R-:W-:Y:S01]  /*e120*/  HADD2.F32 R4, -RZ, R80.H0_H0 ;  /* 0x20000050ff047230 */ /* 0x000fe20000004100 */
[----:B------:R-:W-:Y:S01]  /*e130*/  FMUL.FTZ R16, R20, R2 ;  /* 0x0000000214107220 */ /* 0x000fe20000410000 */
[----:B------:R-:W-:Y:S01]  /*e140*/  HADD2.F32 R80, -RZ, R36.H0_H0 ;  /* 0x20000024ff507230 */ /* 0x000fe20000004100 */
[C---:B------:R-:W-:Y:S01]  /*e150*/  FMUL.FTZ R18, R9.reuse, R0 ;  /* 0x0000000009127220 */ /* 0x040fe20000410000 */
[----:B------:R-:W-:Y:S01]  /*e160*/  HADD2.F32 R14, -RZ, R14.H1_H1 ;  /* 0x3000000eff0e7230 */ /* 0x000fe20000004100 */
[----:B------:R-:W-:Y:S01]  /*e170*/  FFMA.FTZ R26, R9, R3, R5 ;  /* 0x00000003091a7223 */ /* 0x000fe20000010005 */
[----:B------:R-:W-:Y:S01]  /*e180*/  HADD2.F32 R5, -RZ, R61.H0_H0 ;  /* 0x2000003dff057230 */ /* 0x000fe20000004100 */
[-C--:B------:R-:W-:Y:S01]  /*e190*/  FMUL.FTZ R0, R15, R17.reuse ;  /* 0x000000110f007220 */ /* 0x080fe20000410000 */
[----:B------:R-:W-:Y:S01]  /*e1a0*/  HADD2.F32 R9, -RZ, R58.H0_H0 ;  /* 0x2000003aff097230 */ /* 0x000fe20000004100 */
[----:B------:R-:W-:Y:S01]  /*e1b0*/  FFMA.FTZ R57, R11, R4, R16 ;  /* 0x000000040b397223 */ /* 0x000fe20000010010 */
[----:B------:R-:W-:Y:S01]  /*e1c0*/  HADD2.F32 R58, -RZ, R62.H0_H0 ;  /* 0x2000003eff3a7230 */ /* 0x000fe20000004100 */
[----:B------:R-:W-:-:S02]  /*e1d0*/  FMUL.FTZ R16, R8, R17 ;  /* 0x0000001108107220 */ /* 0x000fc40000410000 */
[----:B------:R-:W-:Y:S02]  /*e1e0*/  FMUL.FTZ R27, R11, R2 ;  /* 0x000000020b1b7220 */ /* 0x000fe40000410000 */
[----:B------:R-:W-:Y:S02]  /*e1f0*/  FFMA.FTZ R17, R8, R80, R0 ;  /* 0x0000005008117223 */ /* 0x000fe40000010000 */
[----:B------:R-:W-:Y:S02]  /*e200*/  FMUL.FTZ R2, R24, R5 ;  /* 0x0000000518027220 */ /* 0x000fe40000410000 */
[----:B------:R-:W-:Y:S02]  /*e210*/  FMUL.FTZ R0, R14, R9 ;  /* 0x000000090e007220 */ /* 0x000fe40000410000 */
[----:B------:R-:W-:Y:S02]  /*e220*/  FMUL.FTZ R11, R12, R5 ;  /* 0x000000050c0b7220 */ /* 0x000fe40000410000 */
[----:B------:R-:W-:-:S02]  /*e230*/  FMUL.FTZ R5, R10, R9 ;  /* 0x000000090a057220 */ /* 0x000fc40000410000 */
[----:B------:R-:W-:Y:S02]  /*e240*/  FFMA.FTZ R19, R12, R63, R2 ;  /* 0x0000003f0c137223 */ /* 0x000fe40000010002 */
[----:B------:R-:W-:Y:S02]  /*e250*/  FFMA.FTZ R36, R10, R58, R0 ;  /* 0x0000003a0a247223 */ /* 0x000fe40000010000 */
[----:B------:R-:W-:Y:S02]  /*e260*/  FFMA.FTZ R8, R22, R6, -R37 ;  /* 0x0000000616087223 */ /* 0x000fe40000010825 */
[----:B------:R-:W-:Y:S01]  /*e270*/  FFMA.FTZ R12, R23, R7, -R39 ;  /* 0x00000007170c7223 */ /* 0x000fe20000010827 */
[----:B------:R-:W-:Y:S01]  /*e280*/  F2FP.PACK_AB R7, R17, R26 ;  /* 0x0000001a1107723e */ /* 0x000fe200000000ff */
[----:B------:R-:W-:Y:S02]  /*e290*/  FFMA.FTZ R9, R21, R81, -R38 ;  /* 0x0000005115097223 */ /* 0x000fe40000010826 */
[----:B------:R-:W-:Y:S01]  /*e2a0*/  FFMA.FTZ R10, R20, R4, -R27 ;  /* 0x00000004140a7223 */ /* 0x000fe2000001081b */
[----:B------:R-:W-:Y:S01]  /*e2b0*/  F2FP.PACK_AB R4, R19, R56 ;  /* 0x000000381304723e */ /* 0x000fe200000000ff */
[----:B------:R-:W-:Y:S01]  /*e2c0*/  FFMA.FTZ R3, R13, R3, -R18 ;  /* 0x000000030d037223 */ /* 0x000fe20000010812 */
[----:B------:R-:W-:Y:S01]  /*e2d0*/  F2FP.PACK_AB R9, R9, R12 ;  /* 0x0000000c0909723e */ /* 0x000fe200000000ff */
[----:B------:R-:W-:-:S02]  /*e2e0*/  FFMA.FTZ R0, R15, R80, -R16 ;  /* 0x000000500f007223 */ /* 0x000fc40000010810 */
[----:B------:R-:W-:Y:S02]  /*e2f0*/  FFMA.FTZ R2, R24, R63, -R11 ;  /* 0x0000003f18027223 */ /* 0x000fe4000001080b */
[----:B------:R-:W-:Y:S01]  /*e300*/  FFMA.FTZ R6, R14, R58, -R5 ;  /* 0x0000003a0e067223 */ /* 0x000fe20000010805 */
[----:B------:R-:W-:Y:S02]  /*e310*/  F2FP.PACK_AB R11, R0, R3 ;  /* 0x00000003000b723e */ /* 0x000fe400000000ff */
[----:B------:R-:W-:Y:S02]  /*e320*/  F2FP.PACK_AB R8, R2, R8 ;  /* 0x000000080208723e */ /* 0x000fe400000000ff */
[----:B------:R-:W-:Y:S02]  /*e330*/  F2FP.PACK_AB R10, R6, R10 ;  /* 0x0000000a060a723e */ /* 0x000fe400000000ff */
[----:B------:R-:W-:Y:S02]  /*e340*/  F2FP.PACK_AB R5, R59, R60 ;  /* 0x0000003c3b05723e */ /* 0x000fe400000000ff */
[----:B------:R-:W-:Y:S01]  /*e350*/  F2FP.PACK_AB R6, R36, R57 ;  /* 0x000000392406723e */ /* 0x000fe200000000ff */
[----:B------:R2:W-:Y:S04]  /*e360*/  STS.128 [R111], R8 ;  /* 0x000000086f007388 */ /* 0x0005e80000000c00 */
[----:B------:R2:W-:Y:S02]  /*e370*/  STS.128 [R25+0x6080], R4 ;  /* 0x0060800419007388 */ /* 0x0005e40000000c00 */
.L_x_800:
[----:B------:R-:W-:Y:S05]  /*e380*/  BSYNC B0 ;  /* 0x0000000000007941 */ /* 0x000fea0003800000 */
.L_x_799:
[----:B------:R-:W-:Y:S01]  /*e390*/  ISETP.GE.AND P0, PT, R160, c[0x0][0x27c], PT ;  /* 0x00009f00a0007a0c */ /* 0x000fe20003f06270 */
[----:B------:R-:W-:-:S12]  /*e3a0*/  BSSY B0, `(.L_x_801) ;  /* 0x0000063000007945 */ /* 0x000fd80003800000 */
[----:B------:R-:W-:Y:S05]  /*e3b0*/  @P0 BRA `(.L_x_802) ;  /* 0x0000061000000947 */ /* 0x000fea0003800000 */
[----:B------:R-:W3:Y:S04]  /*e3c0*/  LDL R2, [R1+0x84] ;  /* 0x0000840001027983 */ /* 0x000ee80000100800 */
[----:B------:R-:W4:Y:S01]  /*e3d0*/  LDL R58, [R1+0xa8] ;  /* 0x0000a800013a7983 */ /* 0x000f220000100800 */
[----:B------:R-:W-:Y:S02]  /*e3e0*/  MOV R0, c[0x0][0x27c] ;  /* 0x00009f0000007a02 */ /* 0x000fe40000000f00 */
[----:B------:R-:W-:Y:S02]  /*e3f0*/  SHF.R.U32.HI R22, RZ, 0x10, R29 ;  /* 0x00000010ff167819 */ /* 0x000fe4000001161d */
[--C-:B------:R-:W-:Y:S02]  /*e400*/  SHF.R.U32.HI R23, RZ, 0x10, R33.reuse ;  /* 0x00000010ff177819 */ /* 0x100fe40000011621 */
[----:B------:R-:W-:-:S02]  /*e410*/  SHF.R.U64 R39, R32, 0x10, R33 ;  /* 0x0000001020277819 */ /* 0x000fc40000001221 */
[----:B------:R-:W-:Y:S01]  /*e420*/  SHF.R.U64 R33, R30, 0x10, R31 ;  /* 0x000000101e217819 */ /* 0x000fe2000000121f */
[----:B------:R-:W-:Y:S01]  /*e430*/  HADD2.F32 R57, -RZ, R23.H0_H0 ;  /* 0x20000017ff397230 */ /* 0x000fe20000004100 */
[--C-:B------:R-:W-:Y:S01]  /*e440*/  SHF.R.U64 R38, R34, 0x10, R35.reuse ;  /* 0x0000001022267819 */ /* 0x100fe20000001223 */
[----:B------:R-:W-:Y:S01]  /*e450*/  HADD2.F32 R39, -RZ, R39.H0_H0 ;  /* 0x20000027ff277230 */ /* 0x000fe20000004100 */
[----:B------:R-:W-:Y:S02]  /*e460*/  SHF.R.U32.HI R27, RZ, 0x10, R35 ;  /* 0x00000010ff1b7819 */ /* 0x000fe40000011623 */
[----:B------:R-:W-:Y:S02]  /*e470*/  SHF.R.U64 R37, R28, 0x10, R29 ;  /* 0x000000101c257819 */ /* 0x000fe4000000121d */
[----:B------:R-:W-:Y:S01]  /*e480*/  SHF.R.U32.HI R24, RZ, 0x10, R31 ;  /* 0x00000010ff187819 */ /* 0x000fe2000001161f */
[----:B------:R-:W-:Y:S01]  /*e490*/  HADD2.F32 R56, -RZ, R27.H0_H0 ;  /* 0x2000001bff387230 */ /* 0x000fe20000004100 */
[----:B---3--:R-:W-:-:S04]  /*e4a0*/  LEA.HI R0, R0, R2, RZ, 0x1d ;  /* 0x0000000200007211 */ /* 0x008fc800078fe8ff */
[----:B------:R-:W-:Y:S01]  /*e4b0*/  SHF.R.S32.HI R2, RZ, 0x1f, R0 ;  /* 0x0000001fff027819 */ /* 0x000fe20000011400 */
[----:B--2-4-:R-:W2:Y:S01]  /*e4c0*/  LDS.128 R4, [R58] ;  /* 0x000000003a047984 */ /* 0x014ea20000000c00 */
[----:B------:R-:W-:Y:S02]  /*e4d0*/  SHF.L.U32 R3, R0, 0x3, RZ ;  /* 0x0000000300037819 */ /* 0x000fe400000006ff */
[----:B------:R-:W-:Y:S02]  /*e4e0*/  LEA.HI R0, R2, R0, RZ, 0x2 ;  /* 0x0000000002007211 */ /* 0x000fe400078f10ff */
[----:B-----5:R-:W-:Y:S02]  /*e4f0*/  LOP3.LUT R2, R110, 0x18, R3, 0xf8, !PT ;  /* 0x000000186e027812 */ /* 0x020fe400078ef803 */
[----:B------:R-:W-:Y:S02]  /*e500*/  SHF.L.U32 R0, R0, 0xa, RZ ;  /* 0x0000000a00007819 */ /* 0x000fe400000006ff */
[----:B------:R-:W-:-:S02]  /*e510*/  LOP3.LUT R2, R2, R109, RZ, 0x3c, !PT ;  /* 0x0000006d02027212 */ /* 0x000fc400078e3cff */
[----:B------:R-:W-:-:S04]  /*e520*/  LOP3.LUT R0, R0, 0x7ffff000, RZ, 0xc0, !PT ;  /* 0x7ffff00000007812 */ /* 0x000fc800078ec0ff */
[----:B------:R-:W-:-:S04]  /*e530*/  IADD3 R0, R2, R0, R108 ;  /* 0x0000000002007210 */ /* 0x000fc80007ffe06c */
[----:B------:R-:W-:Y:S01]  /*e540*/  SHF.L.U32 R36, R0, 0x1, RZ ;  /* 0x0000000100247819 */ /* 0x000fe200000006ff */
[----:B------:R-:W-:-:S04]  /*e550*/  HADD2.F32 R0, -RZ, R83.H0_H0 ;  /* 0x20000053ff007230 */ /* 0x000fc80000004100 */
[----:B------:R-:W3:Y:S01]  /*e560*/  LDS.128 R8, [R36+0x6080] ;  /* 0x0060800024087984 */ /* 0x000ee20000000c00 */
[----:B--2---:R-:W-:Y:S02]  /*e570*/  HADD2.F32 R19, -RZ, R5.H0_H0 ;  /* 0x20000005ff137230 */ /* 0x004fe40000004100 */
[--C-:B------:R-:W-:Y:S02]  /*e580*/  HADD2.F32 R15, -RZ, R7.reuse.H0_H0 ;  /* 0x20000007ff0f7230 */ /* 0x100fe40000004100 */
[----:B------:R-:W-:Y:S02]  /*e590*/  HADD2.F32 R14, -RZ, R7.H1_H1 ;  /* 0x30000007ff0e7230 */ /* 0x000fe40000004100 */
[----:B------:R-:W-:Y:S01]  /*e5a0*/  HADD2.F32 R17, -RZ, R5.H1_H1 ;  /* 0x30000005ff117230 */ /* 0x000fe20000004100 */
[----:B------:R-:W-:Y:S01]  /*e5b0*/  FMUL.FTZ R5, R19, R0 ;  /* 0x0000000013057220 */ /* 0x000fe20000410000 */
[--C-:B------:R-:W-:Y:S02]  /*e5c0*/  HADD2.F32 R16, -RZ, R6.reuse.H0_H0 ;  /* 0x20000006ff107230 */ /* 0x100fe40000004100 */
[----:B------:R-:W-:-:S02]  /*e5d0*/  HADD2.F32 R20, -RZ, R6.H1_H1 ;  /* 0x30000006ff147230 */ /* 0x000fc40000004100 */
[----:B------:R-:W-:Y:S02]  /*e5e0*/  HADD2.F32 R6, -RZ, R84.H0_H0 ;  /* 0x20000054ff067230 */ /* 0x000fe40000004100 */
[--C-:B------:R-:W-:Y:S02]  /*e5f0*/  HADD2.F32 R18, -RZ, R4.reuse.H0_H0 ;  /* 0x20000004ff127230 */ /* 0x100fe40000004100 */
[----:B------:R-:W-:Y:S02]  /*e600*/  HADD2.F32 R21, -RZ, R4.H1_H1 ;  /* 0x30000004ff157230 */ /* 0x000fe40000004100 */
[----:B------:R-:W-:Y:S02]  /*e610*/  HADD2.F32 R4, -RZ, R83.H1_H1 ;  /* 0x30000053ff047230 */ /* 0x000fe40000004100 */
[--C-:B---3--:R-:W-:Y:S02]  /*e620*/  HADD2.F32 R3, -RZ, R9.reuse.H0_H0 ;  /* 0x20000009ff037230 */ /* 0x108fe40000004100 */
[----:B------:R-:W-:-:S02]  /*e630*/  HADD2.F32 R2, -RZ, R9.H1_H1 ;  /* 0x30000009ff027230 */ /* 0x000fc40000004100 */
[--C-:B------:R-:W-:Y:S01]  /*e640*/  HADD2.F32 R9, -RZ, R8.reuse.H0_H0 ;  /* 0x20000008ff097230 */ /* 0x100fe20000004100 */
[C---:B------:R-:W-:Y:S01]  /*e650*/  FMUL.FTZ R30, R3.reuse, R0 ;  /* 0x00000000031e7220 */ /* 0x040fe20000410000 */
[----:B------:R-:W-:Y:S01]  /*e660*/  HADD2.F32 R13, -RZ, R8.H1_H1 ;  /* 0x30000008ff0d7230 */ /* 0x000fe20000004100 */
[----:B------:R-:W-:Y:S01]  /*e670*/  FFMA.FTZ R35, R3, R6, R5 ;  /* 0x0000000603237223 */ /* 0x000fe20000010005 */
[--C-:B------:R-:W-:Y:S01]  /*e680*/  HADD2.F32 R8, -RZ, R11.reuse.H0_H0 ;  /* 0x2000000bff087230 */ /* 0x100fe20000004100 */
[-C--:B------:R-:W-:Y:S01]  /*e690*/  FMUL.FTZ R3, R18, R4.reuse ;  /* 0x0000000412037220 */ /* 0x080fe20000410000 */
[----:B------:R-:W-:Y:S01]  /*e6a0*/  HADD2.F32 R7, -RZ, R11.H1_H1 ;  /* 0x3000000bff077230 */ /* 0x000fe20000004100 */
[----:B------:R-:W-:Y:S01]  /*e6b0*/  FMUL.FTZ R28, R9, R4 ;  /* 0x00000004091c7220 */ /* 0x000fe20000410000 */
[----:B------:R-:W-:Y:S02]  /*e6c0*/  HADD2.F32 R11, -RZ, R22.H0_H0 ;  /* 0x20000016ff0b7230 */ /* 0x000fe40000004100 */
[----:B------:R-:W-:-:S02]  /*e6d0*/  HADD2.F32 R5, -RZ, R85.H1_H1 ;  /* 0x30000055ff057230 */ /* 0x000fc40000004100 */
[----:B------:R-:W-:Y:S01]  /*e6e0*/  HADD2.F32 R12, -RZ, R10.H0_H0 ;  /* 0x2000000aff0c7230 */ /* 0x000fe20000004100 */
[-C--:B------:R-:W-:Y:S01]  /*e6f0*/  FMUL.FTZ R0, R17, R11.reuse ;  /* 0x0000000b11007220 */ /* 0x080fe20000410000 */
[----:B------:R-:W-:Y:S01]  /*e700*/  HADD2.F32 R4, -RZ, R86.H1_H1 ;  /* 0x30000056ff047230 */ /* 0x000fe20000004100 */
[C---:B------:R-:W-:Y:S01]  /*e710*/  FMUL.FTZ R29, R2.reuse, R11 ;  /* 0x0000000b021d7220 */ /* 0x040fe20000410000 */
[----:B------:R-:W-:Y:S01]  /*e720*/  HADD2.F32 R22, -RZ, R24.H0_H0 ;  /* 0x20000018ff167230 */ /* 0x000fe20000004100 */
[----:B------:R-:W-:Y:S01]  /*e730*/  FFMA.FTZ R34, R2, R57, R0 ;  /* 0x0000003902227223 */ /* 0x000fe20000010000 */
[----:B------:R-:W-:Y:S01]  /*e740*/  HADD2.F32 R2, -RZ, R84.H1_H1 ;  /* 0x30000054ff027230 */ /* 0x000fe20000004100 */
[----:B------:R-:W-:Y:S01]  /*e750*/  FFMA.FTZ R31, R9, R5, R3 ;  /* 0x00000005091f7223 */ /* 0x000fe20000010003 */
[----:B------:R-:W-:Y:S02]  /*e760*/  HADD2.F32 R0, -RZ, R85.H0_H0 ;  /* 0x20000055ff007230 */ /* 0x000fe40000004100 */
[----:B------:R-:W-:Y:S01]  /*e770*/  HADD2.F32 R3, -RZ, R86.H0_H0 ;  /* 0x20000056ff037230 */ /* 0x000fe20000004100 */
[----:B------:R-:W-:Y:S01]  /*e780*/  FMUL.FTZ R11, R16, R2 ;  /* 0x00000002100b7220 */ /* 0x000fe20000410000 */
[----:B------:R-:W-:Y:S01]  /*e790*/  HADD2.F32 R10, -RZ, R10.H1_H1 ;  /* 0x3000000aff0a7230 */ /* 0x000fe20000004100 */
[----:B------:R-:W-:-:S02]  /*e7a0*/  FMUL.FTZ R9, R15, R0 ;  /* 0x000000000f097220 */ /* 0x000fc40000410000 */
[----:B------:R-:W-:Y:S01]  /*e7b0*/  FFMA.FTZ R32, R12, R4, R11 ;  /* 0x000000040c207223 */ /* 0x000fe2000001000b */
[----:B------:R-:W-:Y:S01]  /*e7c0*/  HADD2.F32 R11, -RZ, R37.H0_H0 ;  /* 0x20000025ff0b7230 */ /* 0x000fe20000004100 */
[C---:B------:R-:W-:Y:S02]  /*e7d0*/  FMUL.FTZ R24, R8.reuse, R0 ;  /* 0x0000000008187220 */ /* 0x040fe40000410000 */
[----:B------:R-:W-:Y:S01]  /*e7e0*/  FFMA.FTZ R25, R8, R3, R9 ;  /* 0x0000000308197223 */ /* 0x000fe20000010009 */
[----:B------:R-:W-:Y:S01]  /*e7f0*/  HADD2.F32 R8, -RZ, R33.H0_H0 ;  /* 0x20000021ff087230 */ /* 0x000fe20000004100 */
[----:B------:R-:W-:Y:S01]  /*e800*/  FMUL.FTZ R0, R14, R22 ;  /* 0x000000160e007220 */ /* 0x000fe20000410000 */
[----:B------:R-:W-:Y:S01]  /*e810*/  HADD2.F32 R33, -RZ, R38.H0_H0 ;  /* 0x20000026ff217230 */ /* 0x000fe20000004100 */
[----:B------:R-:W-:Y:S02]  /*e820*/  FMUL.FTZ R26, R12, R2 ;  /* 0x000000020c1a7220 */ /* 0x000fe40000410000 */
[----:B------:R-:W-:-:S02]  /*e830*/  FFMA.FTZ R23, R7, R56, R0 ;  /* 0x0000003807177223 */ /* 0x000fc40000010000 */
[----:B------:R-:W-:Y:S02]  /*e840*/  FMUL.FTZ R22, R7, R22 ;  /* 0x0000001607167220 */ /* 0x000fe40000410000 */
[-C--:B------:R-:W-:Y:S02]  /*e850*/  FMUL.FTZ R2, R21, R11.reuse ;  /* 0x0000000b15027220 */ /* 0x080fe40000410000 */
[-C--:B------:R-:W-:Y:S02]  /*e860*/  FMUL.FTZ R0, R20, R8.reuse ;  /* 0x0000000814007220 */ /* 0x080fe40000410000 */
[C---:B------:R-:W-:Y:S02]  /*e870*/  FMUL.FTZ R11, R13.reuse, R11 ;  /* 0x0000000b0d0b7220 */ /* 0x040fe40000410000 */
[----:B------:R-:W-:Y:S02]  /*e880*/  FMUL.FTZ R7, R10, R8 ;  /* 0x000000080a077220 */ /* 0x000fe40000410000 */
[----:B------:R-:W-:-:S02]  /*e890*/  FFMA.FTZ R13, R13, R39, R2 ;  /* 0x000000270d0d7223 */ /* 0x000fc40000010002 */
[----:B------:R-:W-:Y:S02]  /*e8a0*/  FFMA.FTZ R27, R10, R33, R0 ;  /* 0x000000210a1b7223 */ /* 0x000fe40000010000 */
[----:B------:R-:W-:Y:S02]  /*e8b0*/  FFMA.FTZ R12, R19, R6, -R30 ;  /* 0x00000006130c7223 */ /* 0x000fe4000001081e */
[----:B------:R-:W-:Y:S02]  /*e8c0*/  FFMA.FTZ R9, R17, R57, -R29 ;  /* 0x0000003911097223 */ /* 0x000fe4000001081d */
[----:B------:R-:W-:Y:S01]  /*e8d0*/  FFMA.FTZ R8, R18, R5, -R28 ;  /* 0x0000000512087223 */ /* 0x000fe2000001081c */
[----:B------:R-:W-:Y:S01]  /*e8e0*/  F2FP.PACK_AB R5, R34, R35 ;  /* 0x000000232205723e */ /* 0x000fe200000000ff */
        /* <DEDUP_REMOVED lines=14> */
.L_x_802:
[----:B------:R-:W-:Y:S05]  /*e9d0*/  BSYNC B0 ;  /* 0x0000000000007941 */ /* 0x000fea0003800000 */
.L_x_801:
[----:B------:R-:W-:-:S13]  /*e9e0*/  ISETP.GE.AND P0, PT, R127, c[0x0][0x27c], PT ;  /* 0x00009f007f007a0c */ /* 0x000fda0003f06270 */
[----:B------:R-:W-:Y:S05]  /*e9f0*/  @P0 BRA `(.L_x_798) ;  /* 0x0000061000000947 */ /* 0x000fea0003800000 */
[----:B------:R-:W3:Y:S04]  /*ea00*/  LDL R2, [R1+0x80] ;  /* 0x0000800001027983 */ /* 0x000ee80000100800 */
[----:B------:R-:W4:Y:S01]  /*ea10*/  LDL R56, [R1+0xa0] ;  /* 0x0000a00001387983 */ /* 0x000f220000100800 */
[----:B------:R-:W-:Y:S02]  /*ea20*/  MOV R0, c[0x0][0x27c] ;  /* 0x00009f0000007a02 */ /* 0x000fe40000000f00 */
[----:B------:R-:W-:Y:S02]  /*ea30*/  SHF.R.U32.HI R22, RZ, 0x10, R41 ;  /* 0x00000010ff167819 */ /* 0x000fe40000011629 */
[----:B------:R-:W-:Y:S02]  /*ea40*/  SHF.R.U32.HI R23, RZ, 0x10, R45 ;  /* 0x00000010ff177819 */ /* 0x000fe4000001162d */
[----:B------:R-:W-:-:S02]  /*ea50*/  SHF.R.U64 R37, R40, 0x10, R41 ;  /* 0x0000001028257819 */ /* 0x000fc40000001229 */
[----:B------:R-:W-:Y:S01]  /*ea60*/  SHF.R.U32.HI R24, RZ, 0x10, R43 ;  /* 0x00000010ff187819 */ /* 0x000fe2000001162b */
[----:B------:R-:W-:Y:S01]  /*ea70*/  HADD2.F32 R41, -RZ, R23.H0_H0 ;  /* 0x20000017ff297230 */ /* 0x000fe20000004100 */
[----:B------:R-:W-:Y:S02]  /*ea80*/  SHF.R.U32.HI R27, RZ, 0x10, R47 ;  /* 0x00000010ff1b7819 */ /* 0x000fe4000001162f */
[----:B------:R-:W-:Y:S02]  /*ea90*/  SHF.R.U64 R34, R42, 0x10, R43 ;  /* 0x000000102a227819 */ /* 0x000fe4000000122b */
[----:B------:R-:W-:Y:S01]  /*eaa0*/  SHF.R.U64 R39, R44, 0x10, R45 ;  /* 0x000000102c277819 */ /* 0x000fe2000000122d */
[----:B------:R-:W-:Y:S01]  /*eab0*/  HADD2.F32 R40, -RZ, R27.H0_H0 ;  /* 0x2000001bff287230 */ /* 0x000fe20000004100 */
[----:B------:R-:W-:-:S03]  /*eac0*/  SHF.R.U64 R38, R46, 0x10, R47 ;  /* 0x000000102e267819 */ /* 0x000fc6000000122f */
        /* <DEDUP_REMOVED lines=39> */
[----:B------:R-:W-:Y:S01]  /*ed40*/  HADD2.F32 R4, -RZ, R91.H0_H0 ;  /* 0x2000005bff047230 */ /* 0x000fe20000004100 */
[C---:B------:R-:W-:Y:S01]  /*ed50*/  FMUL.FTZ R30, R2.reuse, R11 ;  /* 0x0000000b021e7220 */ /* 0x040fe20000410000 */
[----:B------:R-:W-:Y:S01]  /*ed60*/  HADD2.F32 R22, -RZ, R24.H0_H0 ;  /* 0x20000018ff167230 */ /* 0x000fe20000004100 */
[----:B------:R-:W-:Y:S01]  /*ed70*/  FFMA.FTZ R35, R2, R41, R0 ;  /* 0x0000002902237223 */ /* 0x000fe20000010000 */
[----:B------:R-:W-:Y:S01]  /*ed80*/  HADD2.F32 R2, -RZ, R88.H1_H1 ;  /* 0x30000058ff027230 */ /* 0x000fe20000004100 */
[----:B------:R-:W-:Y:S01]  /*ed90*/  FFMA.FTZ R32, R9, R5, R3 ;  /* 0x0000000509207223 */ /* 0x000fe20000010003 */
[----:B------:R-:W-:Y:S02]  /*eda0*/  HADD2.F32 R0, -RZ, R89.H0_H0 ;  /* 0x20000059ff007230 */ /* 0x000fe40000004100 */
[----:B------:R-:W-:Y:S01]  /*edb0*/  HADD2.F32 R3, -RZ, R90.H1_H1 ;  /* 0x3000005aff037230 */ /* 0x000fe20000004100 */
        /* <DEDUP_REMOVED lines=37> */
.L_x_798:
[----:B------:R-:W-:Y:S05]  /*f010*/  BSYNC B1 ;  /* 0x0000000000017941 */ /* 0x000fea0003800000 */
.L_x_797:
[----:B------:R-:W-:-:S04]  /*f020*/  LEA.HI R0, R107, R107, RZ, 0x1 ;  /* 0x0000006b6b007211 */ /* 0x000fc800078f08ff */
[----:B------:R-:W-:-:S04]  /*f030*/  SHF.R.S32.HI R0, RZ, 0x1, R0 ;  /* 0x00000001ff007819 */ /* 0x000fc80000011400 */
[----:B------:R-:W-:-:S04]  /*f040*/  IADD3 R0, R0, 0x40, RZ ;  /* 0x0000004000007810 */ /* 0x000fc80007ffe0ff */
[----:B------:R-:W-:-:S13]  /*f050*/  ISETP.GE.AND P0, PT, R0, R82, PT ;  /* 0x000000520000720c */ /* 0x000fda0003f06270 */
[----:B------:R-:W-:Y:S05]  /*f060*/  @P0 BRA `(.L_x_782) ;  /* 0x000012f000000947 */ /* 0x000fea0003800000 */
[----:B------:R3:W5:Y:S04]  /*f070*/  LDL R45, [R1+0x8c] ;  /* 0x00008c00012d7983 */ /* 0x0007680000100800 */
[----:B------:R3:W5:Y:S04]  /*f080*/  LDL R44, [R1+0x90] ;  /* 0x00009000012c7983 */ /* 0x0007680000100800 */
[----:B------:R3:W5:Y:S01]  /*f090*/  LDL R43, [R1+0x94] ;  /* 0x00009400012b7983 */ /* 0x0007620000100800 */
[----:B------:R-:W-:Y:S01]  /*f0a0*/  ISETP.GE.AND P0, PT, R124, c[0x0][0x27c], PT ;  /* 0x00009f007c007a0c */ /* 0x000fe20003f06270 */
[----:B------:R-:W-:-:S12]  /*f0b0*/  BSSY B0, `(.L_x_803) ;  /* 0x0000062000007945 */ /* 0x000fd80003800000 */
[----:B------:R-:W-:Y:S05]  /*f0c0*/  @P0 BRA `(.L_x_804) ;  /* 0x0000060000000947 */ /* 0x000fea0003800000 */
[----:B------:R-:W4:Y:S01]  /*f0d0*/  LDL R42, [R1+0xac] ;  /* 0x0000ac00012a7983 */ /* 0x000f220000100800 */
[----:B------:R-:W-:Y:S02]  /*f0e0*/  MOV R0, c[0x0][0x27c] ;  /* 0x00009f0000007a02 */ /* 0x000fe40000000f00 */
[----:B------:R-:W-:Y:S02]  /*f0f0*/  SHF.R.U32.HI R22, RZ, 0x10, R53 ;  /* 0x00000010ff167819 */ /* 0x000fe40000011635 */
[----:B------:R-:W-:Y:S02]  /*f100*/  LEA.HI R0, R0, R106, RZ, 0x1d ;  /* 0x0000006a00007211 */ /* 0x000fe400078fe8ff */
[----:B------:R-:W-:Y:S02]  /*f110*/  SHF.R.U32.HI R23, RZ, 0x10, R49 ;  /* 0x00000010ff177819 */ /* 0x000fe40000011631 */
[----:B------:R-:W-:Y:S02]  /*f120*/  SHF.R.S32.HI R3, RZ, 0x1f, R0 ;  /* 0x0000001fff037819 */ /* 0x000fe40000011400 */
[----:B------:R-:W-:Y:S01]  /*f130*/  SHF.L.U32 R2, R0, 0x3, RZ ;  /* 0x0000000300027819 */ /* 0x000fe200000006ff */
[----:B------:R-:W-:Y:S01]  /*f140*/  HADD2.F32 R41, -RZ, R23.H0_H0 ;  /* 0x20000017ff297230 */ /* 0x000fe20000004100 */
[----:B------:R-:W-:-:S02]  /*f150*/  LEA.HI R0, R3, R0, RZ, 0x2 ;  /* 0x0000000003007211 */ /* 0x000fc400078f10ff */
[----:B-----5:R-:W-:Y:S02]  /*f160*/  LOP3.LUT R2, R45, 0x18, R2, 0xf8, !PT ;  /* 0x000000182d027812 */ /* 0x020fe400078ef802 */
[----:B------:R-:W-:Y:S02]  /*f170*/  SHF.L.U32 R0, R0, 0xa, RZ ;  /* 0x0000000a00007819 */ /* 0x000fe400000006ff */
[----:B------:R-:W-:Y:S02]  /*f180*/  LOP3.LUT R2, R2, R44, RZ, 0x3c, !PT ;  /* 0x0000002c02027212 */ /* 0x000fe400078e3cff */
[----:B------:R-:W-:Y:S02]  /*f190*/  LOP3.LUT R0, R0, 0x7ffff000, RZ, 0xc0, !PT ;  /* 0x7ffff00000007812 */ /* 0x000fe400078ec0ff */
[----:B------:R-:W-:Y:S02]  /*f1a0*/  SHF.R.U32.HI R24, RZ, 0x10, R55 ;  /* 0x00000010ff187819 */ /* 0x000fe40000011637 */
[----:B------:R-:W-:-:S02]  /*f1b0*/  IADD3 R0, R2, R0, R43 ;  /* 0x0000000002007210 */ /* 0x000fc40007ffe02b */
[----:B------:R-:W-:Y:S02]  /*f1c0*/  SHF.R.U32.HI R27, RZ, 0x10, R51 ;  /* 0x00000010ff1b7819 */ /* 0x000fe40000011633 */
[----:B--2---:R-:W-:Y:S01]  /*f1d0*/  SHF.L.U32 R28, R0, 0x1, RZ ;  /* 0x00000001001c7819 */ /* 0x004fe200000006ff */
[----:B------:R-:W-:Y:S01]  /*f1e0*/  HADD2.F32 R0, -RZ, R90.H0_H0 ;  /* 0x2000005aff007230 */ /* 0x000fe20000004100 */
[----:B------:R-:W-:Y:S01]  /*f1f0*/  SHF.R.U64 R32, R52, 0x10, R53 ;  /* 0x0000001034207819 */ /* 0x000fe20000001235 */
[----:B------:R-:W-:Y:S01]  /*f200*/  HADD2.F32 R40, -RZ, R27.H0_H0 ;  /* 0x2000001bff287230 */ /* 0x000fe20000004100 */
[----:B------:R-:W-:Y:S01]  /*f210*/  SHF.R.U64 R33, R54, 0x10, R55 ;  /* 0x0000001036217819 */ /* 0x000fe20000001237 */
[----:B------:R-:W2:Y:S01]  /*f220*/  LDS.128 R8, [R28+0x6080] ;  /* 0x006080001c087984 */ /* 0x000ea20000000c00 */
[----:B------:R-:W-:Y:S02]  /*f230*/  SHF.R.U64 R39, R48, 0x10, R49 ;  /* 0x0000001030277819 */ /* 0x000fe40000001231 */
[----:B------:R-:W-:Y:S01]  /*f240*/  SHF.R.U64 R38, R50, 0x10, R51 ;  /* 0x0000001032267819 */ /* 0x000fe20000001233 */
[----:B--2---:R-:W-:-:S02]  /*f250*/  HADD2.F32 R3, -RZ, R9.H0_H0 ;  /* 0x20000009ff037230 */ /* 0x004fc40000004100 */
[----:B------:R-:W-:Y:S02]  /*f260*/  HADD2.F32 R2, -RZ, R9.H1_H1 ;  /* 0x30000009ff027230 */ /* 0x000fe40000004100 */
[--C-:B------:R-:W-:Y:S01]  /*f270*/  HADD2.F32 R9, -RZ, R8.reuse.H0_H0 ;  /* 0x20000008ff097230 */ /* 0x100fe20000004100 */
[----:B------:R-:W-:Y:S01]  /*f280*/  FMUL.FTZ R31, R3, R0 ;  /* 0x00000000031f7220 */ /* 0x000fe20000410000 */
[----:B------:R-:W-:Y:S02]  /*f290*/  HADD2.F32 R13, -RZ, R8.H1_H1 ;  /* 0x30000008ff0d7230 */ /* 0x000fe40000004100 */
[----:B------:R-:W-:Y:S02]  /*f2a0*/  HADD2.F32 R8, -RZ, R11.H0_H0 ;  /* 0x2000000bff087230 */ /* 0x000fe40000004100 */
[--C-:B------:R-:W-:Y:S02]  /*f2b0*/  HADD2.F32 R12, -RZ, R10.reuse.H0_H0 ;  /* 0x2000000aff0c7230 */ /* 0x100fe40000004100 */
[----:B------:R-:W-:Y:S01]  /*f2c0*/  HADD2.F32 R10, -RZ, R10.H1_H1 ;  /* 0x3000000aff0a7230 */ /* 0x000fe20000004100 */
[----:B----4-:R-:W2:Y:S02]  /*f2d0*/  LDS.128 R4, [R42] ;  /* 0x000000002a047984 */ /* 0x010ea40000000c00 */
[----:B--2---:R-:W-:-:S02]  /*f2e0*/  HADD2.F32 R19, -RZ, R5.H0_H0 ;  /* 0x20000005ff137230 */ /* 0x004fc40000004100 */
[--C-:B------:R-:W-:Y:S02]  /*f2f0*/  HADD2.F32 R15, -RZ, R7.reuse.H0_H0 ;  /* 0x20000007ff0f7230 */ /* 0x100fe40000004100 */
[----:B------:R-:W-:Y:S02]  /*f300*/  HADD2.F32 R14, -RZ, R7.H1_H1 ;  /* 0x30000007ff0e7230 */ /* 0x000fe40000004100 */
[----:B------:R-:W-:Y:S02]  /*f310*/  HADD2.F32 R7, -RZ, R11.H1_H1 ;  /* 0x3000000bff077230 */ /* 0x000fe40000004100 */
[----:B------:R-:W-:Y:S01]  /*f320*/  HADD2.F32 R17, -RZ, R5.H1_H1 ;  /* 0x30000005ff117230 */ /* 0x000fe20000004100 */
[----:B------:R-:W-:Y:S01]  /*f330*/  FMUL.FTZ R5, R19, R0 ;  /* 0x0000000013057220 */ /* 0x000fe20000410000 */
[----:B------:R-:W-:Y:S02]  /*f340*/  HADD2.F32 R11, -RZ, R22.H0_H0 ;  /* 0x20000016ff0b7230 */ /* 0x000fe40000004100 */
[----:B------:R-:W-:-:S02]  /*f350*/  HADD2.F32 R16, -RZ, R6.H0_H0 ;  /* 0x20000006ff107230 */ /* 0x000fc40000004100 */
[----:B------:R-:W-:Y:S01]  /*f360*/  HADD2.F32 R20, -RZ, R6.H1_H1 ;  /* 0x30000006ff147230 */ /* 0x000fe20000004100 */
[-C--:B------:R-:W-:Y:S01]  /*f370*/  FMUL.FTZ R0, R17, R11.reuse ;  /* 0x0000000b11007220 */ /* 0x080fe20000410000 */
[----:B------:R-:W-:Y:S01]  /*f380*/  HADD2.F32 R6, -RZ, R92.H0_H0 ;  /* 0x2000005cff067230 */ /* 0x000fe20000004100 */
[C---:B------:R-:W-:Y:S01]  /*f390*/  FMUL.FTZ R30, R2.reuse, R11 ;  /* 0x0000000b021e7220 */ /* 0x040fe20000410000 */
[--C-:B------:R-:W-:Y:S01]  /*f3a0*/  HADD2.F32 R18, -RZ, R4.reuse.H0_H0 ;  /* 0x20000004ff127230 */ /* 0x100fe20000004100 */
[----:B------:R-:W-:Y:S01]  /*f3b0*/  FFMA.FTZ R36, R2, R41, R0 ;  /* 0x0000002902247223 */ /* 0x000fe20000010000 */
[----:B------:R-:W-:Y:S01]  /*f3c0*/  HADD2.F32 R21, -RZ, R4.H1_H1 ;  /* 0x30000004ff157230 */ /* 0x000fe20000004100 */
[----:B------:R-:W-:Y:S01]  /*f3d0*/  FFMA.FTZ R37, R3, R6, R5 ;  /* 0x0000000603257223 */ /* 0x000fe20000010005 */
[----:B------:R-:W-:Y:S02]  /*f3e0*/  HADD2.F32 R4, -RZ, R91.H1_H1 ;  /* 0x3000005bff047230 */ /* 0x000fe40000004100 */
[----:B------:R-:W-:-:S02]  /*f3f0*/  HADD2.F32 R5, -RZ, R93.H1_H1 ;  /* 0x3000005dff057230 */ /* 0x000fc40000004100 */
[----:B------:R-:W-:Y:S01]  /*f400*/  HADD2.F32 R2, -RZ, R92.H1_H1 ;  /* 0x3000005cff027230 */ /* 0x000fe20000004100 */
[-C--:B------:R-:W-:Y:S01]  /*f410*/  FMUL.FTZ R3, R18, R4.reuse ;  /* 0x0000000412037220 */ /* 0x080fe20000410000 */
[----:B------:R-:W-:Y:S01]  /*f420*/  HADD2.F32 R0, -RZ, R93.H0_H0 ;  /* 0x2000005dff007230 */ /* 0x000fe20000004100 */
[C---:B------:R-:W-:Y:S01]  /*f430*/  FMUL.FTZ R29, R9.reuse, R4 ;  /* 0x00000004091d7220 */ /* 0x040fe20000410000 */
[--C-:B------:R-:W-:Y:S01]  /*f440*/  HADD2.F32 R4, -RZ, R94.reuse.H1_H1 ;  /* 0x3000005eff047230 */ /* 0x100fe20000004100 */
[----:B------:R-:W-:Y:S01]  /*f450*/  FFMA.FTZ R34, R9, R5, R3 ;  /* 0x0000000509227223 */ /* 0x000fe20000010003 */
[----:B------:R-:W-:Y:S01]  /*f460*/  HADD2.F32 R3, -RZ, R94.H0_H0 ;  /* 0x2000005eff037230 */ /* 0x000fe20000004100 */
[----:B------:R-:W-:Y:S01]  /*f470*/  FMUL.FTZ R11, R16, R2 ;  /* 0x00000002100b7220 */ /* 0x000fe20000410000 */
[----:B------:R-:W-:Y:S01]  /*f480*/  HADD2.F32 R22, -RZ, R24.H0_H0 ;  /* 0x20000018ff167230 */ /* 0x000fe20000004100 */
[----:B------:R-:W-:Y:S02]  /*f490*/  FMUL.FTZ R9, R15, R0 ;  /* 0x000000000f097220 */ /* 0x000fe40000410000 */
[----:B------:R-:W-:Y:S01]  /*f4a0*/  FFMA.FTZ R35, R12, R4, R11 ;  /* 0x000000040c237223 */ /* 0x000fe2000001000b */
[----:B------:R-:W-:Y:S01]  /*f4b0*/  HADD2.F32 R11, -RZ, R32.H0_H0 ;  /* 0x20000020ff0b7230 */ /* 0x000fe20000004100 */
[C---:B------:R-:W-:Y:S01]  /*f4c0*/  FMUL.FTZ R24, R8.reuse, R0 ;  /* 0x0000000008187220 */ /* 0x040fe20000410000 */
[----:B------:R-:W-:Y:S01]  /*f4d0*/  HADD2.F32 R32, -RZ, R38.H0_H0 ;  /* 0x20000026ff207230 */ /* 0x000fe20000004100 */
[----:B------:R-:W-:Y:S01]  /*f4e0*/  FFMA.FTZ R25, R8, R3, R9 ;  /* 0x0000000308197223 */ /* 0x000fe20000010009 */
[----:B------:R-:W-:Y:S01]  /*f4f0*/  HADD2.F32 R8, -RZ, R33.H0_H0 ;  /* 0x20000021ff087230 */ /* 0x000fe20000004100 */
[----:B------:R-:W-:Y:S01]  /*f500*/  FMUL.FTZ R0, R14, R22 ;  /* 0x000000160e007220 */ /* 0x000fe20000410000 */
[----:B------:R-:W-:Y:S01]  /*f510*/  HADD2.F32 R33, -RZ, R39.H0_H0 ;  /* 0x20000027ff217230 */ /* 0x000fe20000004100 */
[----:B------:R-:W-:-:S02]  /*f520*/  FMUL.FTZ R26, R12, R2 ;  /* 0x000000020c1a7220 */ /* 0x000fc40000410000 */
[C---:B------:R-:W-:Y:S02]  /*f530*/  FFMA.FTZ R23, R7.reuse, R40, R0 ;  /* 0x0000002807177223 */ /* 0x040fe40000010000 */
[----:B------:R-:W-:Y:S02]  /*f540*/  FMUL.FTZ R22, R7, R22 ;  /* 0x0000001607167220 */ /* 0x000fe40000410000 */
[-C--:B------:R-:W-:Y:S02]  /*f550*/  FMUL.FTZ R2, R21, R11.reuse ;  /* 0x0000000b15027220 */ /* 0x080fe40000410000 */
[-C--:B------:R-:W-:Y:S02]  /*f560*/  FMUL.FTZ R0, R20, R8.reuse ;  /* 0x0000000814007220 */ /* 0x080fe40000410000 */
[----:B------:R-:W-:Y:S02]  /*f570*/  FMUL.FTZ R11, R13, R11 ;  /* 0x0000000b0d0b7220 */ /* 0x000fe40000410000 */
[----:B------:R-:W-:-:S02]  /*f580*/  FMUL.FTZ R7, R10, R8 ;  /* 0x000000080a077220 */ /* 0x000fc40000410000 */
[----:B------:R-:W-:Y:S02]  /*f590*/  FFMA.FTZ R13, R13, R33, R2 ;  /* 0x000000210d0d7223 */ /* 0x000fe40000010002 */
        /* <DEDUP_REMOVED lines=19> */
.L_x_804:
[----:B------:R-:W-:Y:S05]  /*f6d0*/  BSYNC B0 ;  /* 0x0000000000007941 */ /* 0x000fea0003800000 */
.L_x_803:
[----:B------:R-:W-:Y:S01]  /*f6e0*/  ISETP.GE.AND P0, PT, R160, c[0x0][0x27c], PT ;  /* 0x00009f00a0007a0c */ /* 0x000fe20003f06270 */
[----:B------:R-:W-:-:S12]  /*f6f0*/  BSSY B0, `(.L_x_805) ;  /* 0x0000063000007945 */ /* 0x000fd80003800000 */
[----:B------:R-:W-:Y:S05]  /*f700*/  @P0 BRA `(.L_x_806) ;  /* 0x0000061000000947 */ /* 0x000fea0003800000 */
[----:B------:R-:W4:Y:S04]  /*f710*/  LDL R2, [R1+0x84] ;  /* 0x0000840001027983 */ /* 0x000f280000100800 */
[----:B--2---:R-:W2:Y:S01]  /*f720*/  LDL R42, [R1+0xa4] ;  /* 0x0000a400012a7983 */ /* 0x004ea20000100800 */
[----:B------:R-:W-:Y:S02]  /*f730*/  MOV R0, c[0x0][0x27c] ;  /* 0x00009f0000007a02 */ /* 0x000fe40000000f00 */
[----:B------:R-:W-:Y:S02]  /*f740*/  SHF.R.U32.HI R22, RZ, 0x10, R69 ;  /* 0x00000010ff167819 */ /* 0x000fe40000011645 */
[----:B------:R-:W-:Y:S02]  /*f750*/  SHF.R.U32.HI R23, RZ, 0x10, R65 ;  /* 0x00000010ff177819 */ /* 0x000fe40000011641 */
[----:B------:R-:W-:-:S02]  /*f760*/  SHF.R.U32.HI R24, RZ, 0x10, R71 ;  /* 0x00000010ff187819 */ /* 0x000fc40000011647 */
[----:B------:R-:W-:Y:S01]  /*f770*/  SHF.R.U32.HI R27, RZ, 0x10, R67 ;  /* 0x00000010ff1b7819 */ /* 0x000fe20000011643 */
[----:B------:R-:W-:Y:S01]  /*f780*/  HADD2.F32 R41, -RZ, R23.H0_H0 ;  /* 0x20000017ff297230 */ /* 0x000fe20000004100 */
[----:B------:R-:W-:Y:S02]  /*f790*/  SHF.R.U64 R32, R68, 0x10, R69 ;  /* 0x0000001044207819 */ /* 0x000fe40000001245 */
[----:B------:R-:W-:Y:S01]  /*f7a0*/  SHF.R.U64 R33, R70, 0x10, R71 ;  /* 0x0000001046217819 */ /* 0x000fe20000001247 */
[----:B------:R-:W-:Y:S01]  /*f7b0*/  HADD2.F32 R40, -RZ, R27.H0_H0 ;  /* 0x2000001bff287230 */ /* 0x000fe20000004100 */
[----:B------:R-:W-:Y:S02]  /*f7c0*/  SHF.R.U64 R36, R64, 0x10, R65 ;  /* 0x0000001040247819 */ /* 0x000fe40000001241 */
[----:B------:R-:W-:Y:S02]  /*f7d0*/  SHF.R.U64 R38, R66, 0x10, R67 ;  /* 0x0000001042267819 */ /* 0x000fe40000001243 */
        /* <DEDUP_REMOVED lines=12> */
[----:B------:R-:W4:Y:S01]  /*f8a0*/  LDS.128 R8, [R28+0x6080] ;  /* 0x006080001c087984 */ /* 0x000f220000000c00 */
        /* <DEDUP_REMOVED lines=11> */
[--C-:B----4-:R-:W-:Y:S02]  /*f960*/  HADD2.F32 R3, -RZ, R9.reuse.H0_H0 ;  /* 0x20000009ff037230 */ /* 0x110fe40000004100 */
        /* <DEDUP_REMOVED lines=59> */
.L_x_806:
[----:B------:R-:W-:Y:S05]  /*fd20*/  BSYNC B0 ;  /* 0x0000000000007941 */ /* 0x000fea0003800000 */
.L_x_805:
[----:B------:R-:W-:-:S13]  /*fd30*/  ISETP.GE.AND P0, PT, R127, c[0x0][0x27c], PT ;  /* 0x00009f007f007a0c */ /* 0x000fda0003f06270 */
        /* <DEDUP_REMOVED lines=98> */
.L_x_782:
[----:B------:R-:W-:Y:S05]  /*10360*/  BSYNC B2 ;  /* 0x0000000000027941 */ /* 0x000fea0003800000 */
.L_x_764:
[----:B------:R-:W4:Y:S01]  /*10370*/  LDL R232, [R1+0x20] ;  /* 0x0000200001e87983 */ /* 0x000f220000100800 */
[----:B-1----:R-:W-:Y:S01]  /*10380*/  IMAD R0, R104, c[0x0][0x208], RZ ;  /* 0x0000820068007a24 */ /* 0x002fe200078e02ff */
[----:B------:R-:W-:-:S04]  /*10390*/  DEPBAR.LE SB0, 0x0 ;  /* 0x000080000000791a */ /* 0x000fc80000000000 */
[----:B------:R-:W1:Y:S01]  /*103a0*/  S2R R22, SR_TID.X ;  /* 0x0000000000167919 */ /* 0x000e620000002100 */
[----:B------:R-:W-:Y:S01]  /*103b0*/  IMAD.WIDE.U32 R2, R117, c[0x0][0x208], RZ ;  /* 0x0000820075027a25 */ /* 0x000fe200078e00ff */
[----:B------:R-:W-:Y:S02]  /*103c0*/  LOP3.LUT P2, RZ, R103, 0x1, RZ, 0xc0, !PT ;  /* 0x0000000167ff7812 */ /* 0x000fe4000784c0ff */
[----:B------:R-:W-:Y:S01]  /*103d0*/  BAR.SYNC.DEFER_BLOCKING 0x0 ;  /* 0x0000000000007b1d */ /* 0x000fe20000010000 */
[----:B------:R-:W-:Y:S01]  /*103e0*/  IMAD R0, R117, c[0x0][0x20c], R0 ;  /* 0x0000830075007a24 */ /* 0x000fe200078e0200 */
[----:B------:R-:W-:Y:S01]  /*103f0*/  LOP3.LUT R203, R203, 0xfffffdff, RZ, 0xc0, !PT ;  /* 0xfffffdffcbcb7812 */ /* 0x000fe200078ec0ff */
[----:B--2---:R-:W-:Y:S02]  /*10400*/  IMAD.MOV.U32 R4, RZ, RZ, R240 ;  /* 0x000000ffff047224 */ /* 0x004fe400078e00f0 */
[----:B------:R-:W-:Y:S02]  /*10410*/  IMAD.IADD R0, R3, 0x1, R0 ;  /* 0x0000000103007824 */ /* 0x000fe400078e0200 */
[----:B------:R-:W-:-:S02]  /*10420*/  IMAD.MOV.U32 R5, RZ, RZ, R248 ;  /* 0x000000ffff057224 */ /* 0x000fc400078e00f8 */
[----:B------:R-:W-:Y:S02]  /*10430*/  IMAD R0, R0, 0x30, RZ ;  /* 0x0000003000007824 */ /* 0x000fe400078e02ff */
[----:B------:R-:W-:-:S04]  /*10440*/  IMAD.WIDE.U32 R4, R2, 0x30, R4 ;  /* 0x0000003002047825 */ /* 0x000fc800078e0004 */
[----:B------:R-:W-:Y:S01]  /*10450*/  IMAD.IADD R3, R5, 0x1, R0 ;  /* 0x0000000105037824 */ /* 0x000fe200078e0200 */
[----:B------:R-:W-:Y:S01]  /*10460*/  LEA R2, P0, R4, c[0x0][0x1f8], 0x1 ;  /* 0x00007e0004027a11 */ /* 0x000fe200078008ff */
[----:B------:R-:W-:Y:S01]  /*10470*/  IMAD.SHL.U32 R204, R105, 0x2, RZ ;  /* 0x0000000269cc7824 */ /* 0x000fe200078e00ff */
[----:B-1----:R-:W-:Y:S02]  /*10480*/  ISETP.GT.AND P1, PT, R22, 0x3f, PT ;  /* 0x0000003f1600780c */ /* 0x002fe40003f24270 */
[----:B------:R-:W-:Y:S01]  /*10490*/  LEA.HI.X R3, R4, c[0x0][0x1fc], R3, 0x1, P0 ;  /* 0x00007f0004037a11 */ /* 0x000fe200000f0c03 */
[----:B------:R-:W-:Y:S04]  /*104a0*/  LDSM.16.M88.4 R8, [R192+0x1000] ;  /* 0x00100000c008783b */ /* 0x000fe80000000200 */
[----:B------:R-:W1:Y:S04]  /*104b0*/  LDSM.16.M88.4 R32, [R165] ;  /* 0x00000000a520783b */ /* 0x000e680000000200 */
[----:B------:R-:W2:Y:S02]  /*104c0*/  LDSM.16.M88.4 R28, [R165+0x400] ;  /* 0x00040000a51c783b */ /* 0x000ea40000000200 */
[----:B------:R-:W-:Y:S01]  /*104d0*/  @!P1 IMAD.MOV.U32 R0, RZ, RZ, c[0x0][0x208] ;  /* 0x00008200ff009624 */ /* 0x000fe200078e00ff */
[----:B------:R-:W-:Y:S01]  /*104e0*/  @P1 LOP3.LUT R203, R203, 0x200, RZ, 0xfc, !PT ;  /* 0x00000200cbcb1812 */ /* 0x000fe200078efcff */
[----:B------:R-:W-:Y:S01]  /*104f0*/  @!P1 IMAD.MOV.U32 R5, RZ, RZ, c[0x0][0x20c] ;  /* 0x00008300ff059624 */ /* 0x000fe200078e00ff */
[----:B------:R-:W3:Y:S02]  /*10500*/  LDSM.16.M88.4 R24, [R165+0x800] ;  /* 0x00080000a518783b */ /* 0x000ee40000000200 */
[----:B------:R-:W-:-:S02]  /*10510*/  @!P1 LEA R20, P0, R0, R2, 0x6 ;  /* 0x0000000200149211 */ /* 0x000fc400078030ff */
[----:B------:R-:W1:Y:S02]  /*10520*/  LDSM.16.M88.4 R12, [R192] ;  /* 0x00000000c00c783b */ /* 0x000e640000000200 */
[----:B------:R-:W-:Y:S02]  /*10530*/  @!P1 LEA.HI.X R21, R0, R3, R5, 0x6, P0 ;  /* 0x0000000300159211 */ /* 0x000fe400000f3405 */
[----:B------:R-:W-:Y:S01]  /*10540*/  IADD3 R0, R116, R119, -R123 ;  /* 0x0000007774007210 */ /* 0x000fe20007ffe87b */
[----:B------:R-:W-:Y:S01]  /*10550*/  LDSM.16.M88.4 R16, [R193] ;  /* 0x00000000c110783b */ /* 0x000fe20000000200 */
[----:B------:R-:W-:Y:S02]  /*10560*/  LOP3.LUT P1, RZ, R103, 0x2, RZ, 0xc0, !PT ;  /* 0x0000000267ff7812 */ /* 0x000fe4000782c0ff */
[C---:B------:R-:W-:Y:S01]  /*10570*/  ISETP.LT.OR P0, PT, R0.reuse, 0x1, !P2 ;  /* 0x000000010000780c */ /* 0x040fe20005701670 */
[----:B------:R-:W-:Y:S04]  /*10580*/  LDSM.16.M88.4 R4, [R193+0x1000] ;  /* 0x00100000c104783b */ /* 0x000fe80000000200 */
[----:B------:R-:W2:Y:S04]  /*10590*/  LDSM.16.M88.4 R36, [R194] ;  /* 0x00000000c224783b */ /* 0x000ea80000000200 */
[----:B-----5:R-:W3:Y:S04]  /*105a0*/  LDSM.16.M88.4 R40, [R202] ;  /* 0x00000000ca28783b */ /* 0x020ee80000000200 */
[----:B------:R-:W3:Y:S04]  /*105b0*/  LDSM.16.M88.4 R44, [R201] ;  /* 0x00000000c92c783b */ /* 0x000ee80000000200 */
[----:B------:R-:W-:Y:S01]  /*105c0*/  @!PT LDS RZ, [RZ] ;  /* 0x00000000fffff984 */ /* 0x000fe20000000800 */
[----:B------:R-:W-:Y:S01]  /*105d0*/  @!PT LDS RZ, [RZ] ;  /* 0x00000000fffff984 */ /* 0x000fe20000000800 */
[----:B------:R-:W-:Y:S01]  /*105e0*/  @!PT LDS RZ, [RZ] ;  /* 0x00000000fffff984 */ /* 0x000fe20000000800 */
[----:B------:R2:W-:Y:S01]  /*105f0*/  LDGSTS.E.BYPASS.LTC128B.128 [R204+0x1880], [R2.64], !P0 ;  /* 0x0188000002cc7fae */ /* 0x0005e2000c101d46 */
[----:B------:R-:W-:-:S13]  /*10600*/  ISETP.LT.OR P0, PT, R0, 0x1, !P1 ;  /* 0x000000010000780c */ /* 0x000fda0004f01670 */
[----:B------:R4:W-:Y:S01]  /*10610*/  LDGSTS.E.BYPASS.LTC128B.128 [R204+0x2480], [R2.64+0x40], !P0 ;  /* 0x0248004002cc7fae */ /* 0x0009e2000c101d46 */
[----:B------:R-:W-:-:S04]  /*10620*/  LOP3.LUT P0, RZ, R103, 0x4, RZ, 0xc0, !PT ;  /* 0x0000000467ff7812 */ /* 0x000fc8000780c0ff */
[----:B------:R-:W-:Y:S01]  /*10630*/  ISETP.LT.OR P3, PT, R0, 0x1, !P0 ;  /* 0x000000010000780c */ /* 0x000fe20004761670 */
[C---:B-1----:R-:W-:Y:S08]  /*10640*/  HMMA.16816.F32 R64, R8.reuse, R32, RZ ;  /* 0x000000200840723c */ /* 0x042ff000000018ff */
[----:B--2---:R-:W-:Y:S04]  /*10650*/  HMMA.16816.F32 R56, R8, R28, RZ ;  /* 0x0000001c0838723c */ /* 0x004fe800000018ff */
[----:B------:R1:W-:Y:S01]  /*10660*/  LDGSTS.E.BYPASS.LTC128B.128 [R204+0x3080], [R2.64+0x80], !P3 ;  /* 0x0308008002cc7fae */ /* 0x0003e2000d901d46 */
[----:B------:R-:W-:-:S03]  /*10670*/  ISETP.GT.AND P3, PT, R22, 0x3f, PT ;  /* 0x0000003f1600780c */ /* 0x000fc60003f64270 */
[C---:B---3--:R-:W-:Y:S08]  /*10680*/  HMMA.16816.F32 R48, R8.reuse, R24, RZ ;  /* 0x000000180830723c */ /* 0x048ff000000018ff */
[C---:B------:R-:W-:Y:S08]  /*10690*/  HMMA.16816.F32 R60, R8.reuse, R34, RZ ;  /* 0x00000022083c723c */ /* 0x040ff000000018ff */
[C---:B------:R-:W-:Y:S08]  /*106a0*/  HMMA.16816.F32 R52, R8.reuse, R30, RZ ;  /* 0x0000001e0834723c */ /* 0x040ff000000018ff */
[----:B------:R-:W-:Y:S01]  /*106b0*/  HMMA.16816.F32 R8, R8, R26, RZ ;  /* 0x0000001a0808723c */ /* 0x000fe200000018ff */
[----:B------:R-:W-:-:S02]  /*106c0*/  @!P3 ISETP.LT.OR P2, PT, R0, 0x21, !P2 ;  /* 0x000000210000b80c */ /* 0x000fc40005741670 */
[C---:B------:R-:W-:Y:S02]  /*106d0*/  @!P3 ISETP.LT.OR P1, PT, R0.reuse, 0x21, !P1 ;  /* 0x000000210000b80c */ /* 0x040fe40004f21670 */
[----:B------:R-:W-:-:S03]  /*106e0*/  @!P3 ISETP.LT.OR P0, PT, R0, 0x21, !P0 ;  /* 0x000000210000b80c */ /* 0x000fc60004701670 */
[C---:B------:R-:W-:Y:S06]  /*106f0*/  HMMA.16816.F32 R68, R12.reuse, R32, RZ ;  /* 0x000000200c44723c */ /* 0x040fec00000018ff */
[----:B------:R2:W-:Y:S02]  /*10700*/  @!P3 LDGSTS.E.BYPASS.LTC128B.128 [R204+0x2080], [R20.64], !P2 ;  /* 0x0208000014ccbfae */ /* 0x0005e4000d101d46 */
[C---:B------:R-:W-:Y:S02]  /*10710*/  HMMA.16816.F32 R88, R12.reuse, R34, RZ ;  /* 0x000000220c58723c */ /* 0x040fe400000018ff */
[----:B------:R2:W-:Y:S04]  /*10720*/  @!P3 LDGSTS.E.BYPASS.LTC128B.128 [R204+0x2c80], [R20.64+0x40], !P1 ;  /* 0x02c8004014ccbfae */ /* 0x0005e8000c901d46 */
[----:B------:R2:W-:Y:S02]  /*10730*/  @!P3 LDGSTS.E.BYPASS.LTC128B.128 [R204+0x3880], [R20.64+0x80], !P0 ;  /* 0x0388008014ccbfae */ /* 0x0005e4000c101d46 */
[C---:B------:R-:W-:Y:S02]  /*10740*/  HMMA.16816.F32 R72, R12.reuse, R28, RZ ;  /* 0x0000001c0c48723c */ /* 0x040fe400000018ff */
[----:B------:R-:W-:Y:S04]  /*10750*/  LDSM.16.M88.4 R32, [R165+0xc00] ;  /* 0x000c0000a520783b */ /* 0x000fe80000000200 */
[----:B------:R-:W0:Y:S02]  /*10760*/  LDGDEPBAR ;  /* 0x00000000000079af */ /* 0x000e240000000000 */
[C---:B------:R-:W-:Y:S02]  /*10770*/  HMMA.16816.F32 R84, R12.reuse, R30, RZ ;  /* 0x0000001e0c54723c */ /* 0x040fe400000018ff */
[----:B------:R-:W-:Y:S06]  /*10780*/  LDSM.16.M88.4 R28, [R165+0x1000] ;  /* 0x00100000a51c783b */ /* 0x000fec0000000200 */
[C---:B------:R-:W-:Y:S08]  /*10790*/  HMMA.16816.F32 R76, R12.reuse, R24, RZ ;  /* 0x000000180c4c723c */ /* 0x040ff000000018ff */
[----:B------:R-:W-:Y:S01]  /*107a0*/  HMMA.16816.F32 R24, R12, R26, RZ ;  /* 0x0000001a0c18723c */ /* 0x000fe200000018ff */
[----:B------:R-:W-:Y:S04]  /*107b0*/  LDSM.16.M88.4 R12, [R165+0x1400] ;  /* 0x00140000a50c783b */ /* 0x000fe80000000200 */
[----:B--2---:R-:W-:Y:S03]  /*107c0*/  LDSM.16.M88.4 R20, [R193+0x3000] ;  /* 0x00300000c114783b */ /* 0x004fe60000000200 */
[C---:B------:R-:W-:Y:S08]  /*107d0*/  HMMA.16816.F32 R108, R4.reuse, R36, R64 ;  /* 0x00000024046c723c */ /* 0x040ff00000001840 */
        /* <DEDUP_REMOVED lines=16> */
[----:B------:R-:W1:Y:S04]  /*108e0*/  LDSM.16.M88.4 R24, [R193+0x2000] ;  /* 0x00200000c118783b */ /* 0x000e680000000200 */
[----:B------:R-:W-:Y:S03]  /*108f0*/  LDSM.16.M88.4 R44, [R165+0x1800] ;  /* 0x00180000a52c783b */ /* 0x000fe60000000200 */
[C---:B--2---:R-:W-:Y:S08]  /*10900*/  HMMA.16816.F32 R76, R4.reuse, R32, R108 ;  /* 0x00000020044c723c */ /* 0x044ff0000000186c */
[C---:B------:R-:W-:Y:S08]  /*10910*/  HMMA.16816.F32 R100, R4.reuse, R12, R100 ;  /* 0x0000000c0464723c */ /* 0x040ff00000001864 */
[C---:B------:R-:W-:Y:S08]  /*10920*/  HMMA.16816.F32 R104, R4.reuse, R28, R104 ;  /* 0x0000001c0468723c */ /* 0x040ff00000001868 */
[C---:B------:R-:W-:Y:S08]  /*10930*/  HMMA.16816.F32 R96, R4.reuse, R34, R96 ;  /* 0x000000220460723c */ /* 0x040ff00000001860 */
[----:B------:R-:W-:Y:S08]  /*10940*/  HMMA.16816.F32 R80, R4, R14, R80 ;  /* 0x0000000e0450723c */ /* 0x000ff00000001850 */
[----:B---3--:R-:W-:Y:S08]  /*10950*/  HMMA.16816.F32 R72, R8, R32, R68 ;  /* 0x000000200848723c */ /* 0x008ff00000001844 */
[----:B------:R-:W-:Y:S08]  /*10960*/  HMMA.16816.F32 R92, R4, R30, R92 ;  /* 0x0000001e045c723c */ /* 0x000ff0000000185c */
[C---:B------:R-:W-:Y:S01]  /*10970*/  HMMA.16816.F32 R68, R8.reuse, R34, R36 ;  /* 0x000000220844723c */ /* 0x040fe20000001824 */
[----:B------:R-:W-:Y:S07]  /*10980*/  LDSM.16.M88.4 R36, [R165+0x2000] ;  /* 0x00200000a524783b */ /* 0x000fee0000000200 */
        /* <DEDUP_REMOVED lines=14> */
[C---:B-1----:R-:W-:Y:S08]  /*10a70*/  HMMA.16816.F32 R96, R24.reuse, R52, R72 ;  /* 0x000000341860723c */ /* 0x042ff00000001848 */
[C---:B------:R-:W-:Y:S08]  /*10a80*/  HMMA.16816.F32 R92, R24.reuse, R54, R68 ;  /* 0x00000036185c723c */ /* 0x040ff00000001844 */
[C---:B------:R-:W-:Y:S01]  /*10a90*/  HMMA.16816.F32 R88, R24.reuse, R48, R32 ;  /* 0x000000301858723c */ /* 0x040fe20000001820 */
[----:B------:R-:W-:Y:S07]  /*10aa0*/  LDSM.16.M88.4 R32, [R197] ;  /* 0x00000000c520783b */ /* 0x000fee0000000200 */
[C---:B------:R-:W-:Y:S01]  /*10ab0*/  HMMA.16816.F32 R84, R24.reuse, R50, R28 ;  /* 0x000000321854723c */ /* 0x040fe2000000181c */
[----:B------:R-:W-:Y:S07]  /*10ac0*/  LDSM.16.M88.4 R28, [R196] ;  /* 0x00000000c41c783b */ /* 0x000fee0000000200 */
[C---:B------:R-:W-:Y:S01]  /*10ad0*/  HMMA.16816.F32 R80, R24.reuse, R56, R4 ;  /* 0x000000381850723c */ /* 0x040fe20000001804 */
[----:B------:R-:W1:Y:S07]  /*10ae0*/  LDSM.16.M88.4 R4, [R193+0x5000] ;  /* 0x00500000c104783b */ /* 0x000e6e0000000200 */
[----:B------:R-:W-:Y:S01]  /*10af0*/  HMMA.16816.F32 R76, R24, R58, R8 ;  /* 0x0000003a184c723c */ /* 0x000fe20000001808 */
[----:B------:R-:W1:Y:S01]  /*10b00*/  LDSM.16.M88.4 R8, [R193+0x4000] ;  /* 0x00400000c108783b */ /* 0x000e620000000200 */
[----:B----4-:R-:W-:Y:S01]  /*10b10*/  ISETP.GT.AND P0, PT, R117, R232, PT ;  /* 0x000000e87500720c */ /* 0x010fe20003f04270 */
[----:B------:R-:W-:-:S05]  /*10b20*/  DEPBAR.LE SB0, 0x0 ;  /* 0x000080000000791a */ /* 0x000fca0000000000 */
[C---:B--2---:R-:W-:Y:S08]  /*10b30*/  HMMA.16816.F32 R72, R12.reuse, R44, R64 ;  /* 0x0000002c0c48723c */ /* 0x044ff00000001840 */
[C---:B------:R-:W-:Y:S08]  /*10b40*/  HMMA.16816.F32 R52, R12.reuse, R38, R100 ;  /* 0x000000260c34723c */ /* 0x040ff00000001864 */
[----:B------:R-:W-:Y:S08]  /*10b50*/  HMMA.16816.F32 R68, R12, R46, R60 ;  /* 0x0000002e0c44723c */ /* 0x000ff0000000183c */
[----:B---3--:R-:W-:Y:S08]  /*10b60*/  HMMA.16816.F32 R48, R16, R44, R96 ;  /* 0x0000002c1030723c */ /* 0x008ff00000001860 */
[C---:B------:R-:W-:Y:S08]  /*10b70*/  HMMA.16816.F32 R64, R12.reuse, R40, R108 ;  /* 0x000000280c40723c */ /* 0x040ff0000000186c */
[C---:B------:R-:W-:Y:S08]  /*10b80*/  HMMA.16816.F32 R60, R12.reuse, R42, R104 ;  /* 0x0000002a0c3c723c */ /* 0x040ff00000001868 */
[----:B------:R-:W-:Y:S08]  /*10b90*/  HMMA.16816.F32 R56, R12, R36, R112 ;  /* 0x000000240c38723c */ /* 0x000ff00000001870 */
[C---:B------:R-:W-:Y:S08]  /*10ba0*/  HMMA.16816.F32 R44, R16.reuse, R46, R92 ;  /* 0x0000002e102c723c */ /* 0x040ff0000000185c */
[C---:B------:R-:W-:Y:S08]  /*10bb0*/  HMMA.16816.F32 R24, R16.reuse, R40, R88 ;  /* 0x000000281018723c */ /* 0x040ff00000001858 */
[C---:B------:R-:W-:Y:S08]  /*10bc0*/  HMMA.16816.F32 R40, R16.reuse, R42, R84 ;  /* 0x0000002a1028723c */ /* 0x040ff00000001854 */
[C---:B------:R-:W-:Y:S08]  /*10bd0*/  HMMA.16816.F32 R12, R16.reuse, R36, R80 ;  /* 0x00000024100c723c */ /* 0x040ff00000001850 */
[----:B------:R-:W-:Y:S01]  /*10be0*/  HMMA.16816.F32 R16, R16, R38, R76 ;  /* 0x000000261010723c */ /* 0x000fe2000000184c */
[----:B------:R-:W-:Y:S07]  /*10bf0*/  BSSY B0, `(.L_x_807) ;  /* 0x0000032000007945 */ /* 0x000fee0003800000 */
[C---:B-1----:R-:W-:Y:S08]  /*10c00*/  HMMA.16816.F32 R76, R4.reuse, R32, R72 ;  /* 0x00000020044c723c */ /* 0x042ff00000001848 */
[----:B------:R-:W-:Y:S08]  /*10c10*/  HMMA.16816.F32 R72, R4, R22, R52 ;  /* 0x000000160448723c */ /* 0x000ff00000001834 */
[----:B------:R-:W-:Y:S08]  /*10c20*/  HMMA.16816.F32 R52, R8, R32, R48 ;  /* 0x000000200834723c */ /* 0x000ff00000001830 */
[-C--:B------:R-:W-:Y:S08]  /*10c30*/  HMMA.16816.F32 R68, R4, R34.reuse, R68 ;  /* 0x000000220444723c */ /* 0x080ff00000001844 */
[C---:B------:R-:W-:Y:S08]  /*10c40*/  HMMA.16816.F32 R48, R8.reuse, R34, R44 ;  /* 0x000000220830723c */ /* 0x040ff0000000182c */
[----:B------:R-:W-:Y:S08]  /*10c50*/  HMMA.16816.F32 R32, R8, R30, R40 ;  /* 0x0000001e0820723c */ /* 0x000ff00000001828 */
[C---:B------:R-:W-:Y:S08]  /*10c60*/  HMMA.16816.F32 R64, R4.reuse, R28, R64 ;  /* 0x0000001c0440723c */ /* 0x040ff00000001840 */
        /* <DEDUP_REMOVED lines=10> */
[----:B------:R-:W-:Y:S02]  /*10d10*/  ISETP.GE.AND P0, PT, R6, 0x21, PT ;  /* 0x000000210600780c */ /* 0x000fe40003f06270 */
[----:B------:R-:W-:Y:S02]  /*10d20*/  SHF.R.S32.HI R2, RZ, 0x1f, R0 ;  /* 0x0000001fff027819 */ /* 0x000fe40000011400 */
[----:B------:R-:W-:-:S03]  /*10d30*/  LOP3.LUT P3, RZ, R203, 0x100, RZ, 0xc0, !PT ;  /* 0x00000100cbff7812 */ /* 0x000fc6000786c0ff */
        /* <DEDUP_REMOVED lines=29> */
.L_x_808:
[----:B------:R-:W-:Y:S05]  /*10f10*/  BSYNC B0 ;  /* 0x0000000000007941 */ /* 0x000fea0003800000 */
.L_x_807:
[----:B------:R-:W2:Y:S04]  /*10f20*/  LDL R0, [R1+0x50] ;  /* 0x0000500001007983 */ /* 0x000ea80000100800 */
[----:B-1----:R-:W3:Y:S04]  /*10f30*/  LDL R4, [R1+0x10] ;  /* 0x0000100001047983 */ /* 0x002ee80000100800 */
[----:B------:R-:W4:Y:S01]  /*10f40*/  LDL R20, [R1] ;  /* 0x0000000001147983 */ /* 0x000f220000100800 */
[----:B------:R-:W-:Y:S01]  /*10f50*/  IMAD.MOV.U32 R233, RZ, RZ, c[0x0][0x32c] ;  /* 0x0000cb00ffe97624 */ /* 0x000fe200078e00ff */
[----:B------:R-:W-:-:S02]  /*10f60*/  ULDC UR4, c[0x0][0x324] ;  /* 0x0000c90000047ab9 */ /* 0x000fc40000000800 */
[----:B------:R-:W-:Y:S01]  /*10f70*/  ULOP3.LUT UR4, URZ, UR4, URZ, 0x33, !UPT ;  /* 0x000000043f047292 */ /* 0x000fe2000f8e333f */
[----:B------:R-:W0:Y:S01]  /*10f80*/  LDGDEPBAR ;  /* 0x00000000000079af */ /* 0x000e220000000000 */
[----:B------:R-:W-:Y:S01]  /*10f90*/  ISETP.GE.AND P1, PT, R233, 0x1, PT ;  /* 0x00000001e900780c */ /* 0x000fe20003f26270 */
[----:B--2---:R-:W-:-:S04]  /*10fa0*/  IMAD.IADD R0, R0, 0x1, R235 ;  /* 0x0000000100007824 */ /* 0x004fc800078e02eb */
[----:B------:R-:W-:-:S04]  /*10fb0*/  @P5 IMAD.HI.U32 R2, R0, c[0x0][0x2c8], RZ ;  /* 0x0000b20000025a27 */ /* 0x000fc800078e00ff */
[----:B------:R-:W-:Y:S01]  /*10fc0*/  IMAD.MOV.U32 R6, RZ, RZ, R0 ;  /* 0x000000ffff067224 */ /* 0x000fe200078e0000 */
[----:B------:R-:W-:Y:S01]  /*10fd0*/  @P5 SHF.R.U32.HI R6, RZ, c[0x0][0x2cc], R2 ;  /* 0x0000b300ff065a19 */ /* 0x000fe20000011602 */
[----:B---3--:R-:W-:Y:S01]  /*10fe0*/  IMAD.IADD R8, R118, 0x1, -R4 ;  /* 0x0000000176087824 */ /* 0x008fe200078e0a04 */
[----:B------:R-:W-:Y:S01]  /*10ff0*/  IADD3 R0, -R4, 0x1, R118 ;  /* 0x0000000104007810 */ /* 0x000fe20007ffe176 */
[----:B------:R-:W-:Y:S02]  /*11000*/  IMAD.IADD R10, R116, 0x1, -R4 ;  /* 0x00000001740a7824 */ /* 0x000fe400078e0a04 */
[----:B------:R-:W1:Y:S01]  /*11010*/  SHFL.IDX PT, R3, R6, RZ, 0x1c1f ;  /* 0x001c1fff06037589 */ /* 0x000e6200000e0000 */
[----:B----4-:R-:W-:-:S04]  /*11020*/  IADD3 R0, R0, -R20, RZ ;  /* 0x8000001400007210 */ /* 0x010fc80007ffe0ff */
        /* <DEDUP_REMOVED lines=17> */
.L_x_811:
[----:B------:R-:W-:-:S04]  /*11140*/  MOV R4, c[0x0][0x32c] ;  /* 0x0000cb0000047a02 */ /* 0x000fc80000000f00 */
[----:B------:R-:W-:-:S13]  /*11150*/  ISETP.NE.AND P0, PT, R4, 0x1, PT ;  /* 0x000000010400780c */ /* 0x000fda0003f05270 */
[----:B------:R-:W-:-:S05]  /*11160*/  @P0 IMAD.HI.U32 R4, R3, c[0x0][0x330], RZ ;  /* 0x0000cc0003040a27 */ /* 0x000fca00078e00ff */
[----:B------:R-:W-:Y:S02]  /*11170*/  @P0 SHF.R.U32.HI R3, RZ, c[0x0][0x334], R4 ;  /* 0x0000cd00ff030a19 */ /* 0x000fe40000011604 */
.L_x_812:
[----:B------:R-:W-:Y:S05]  /*11180*/  BSYNC B0 ;  /* 0x0000000000007941 */ /* 0x000fea0003800000 */
.L_x_810:
[----:B------:R-:W-:-:S05]  /*11190*/  IMAD R3, R3, c[0x0][0x32c], R10 ;  /* 0x0000cb0003037a24 */ /* 0x000fca00078e020a */
[----:B------:R-:W-:Y:S02]  /*111a0*/  IADD3 R4, R3, c[0x0][0x32c], RZ ;  /* 0x0000cb0003047a10 */ /* 0x000fe40007ffe0ff */
[----:B------:R-:W-:Y:S02]  /*111b0*/  IMNMX R0, R0, R3, !PT ;  /* 0x0000000300007217 */ /* 0x000fe40007800200 */
[----:B------:R-:W-:Y:S02]  /*111c0*/  IMNMX R2, R2, R4, PT ;  /* 0x0000000402027217 */ /* 0x000fe40003800200 */
.L_x_809:
        /* <DEDUP_REMOVED lines=16> */
.L_x_815:
[----:B------:R-:W-:-:S04]  /*112d0*/  MOV R11, c[0x0][0x32c] ;  /* 0x0000cb00000b7a02 */ /* 0x000fc80000000f00 */
[----:B------:R-:W-:-:S13]  /*112e0*/  ISETP.NE.AND P0, PT, R11, 0x1, PT ;  /* 0x000000010b00780c */ /* 0x000fda0003f05270 */
[----:B------:R-:W-:-:S05]  /*112f0*/  @P0 IMAD.HI.U32 R11, R5, c[0x0][0x330], RZ ;  /* 0x0000cc00050b0a27 */ /* 0x000fca00078e00ff */
[----:B------:R-:W-:Y:S02]  /*11300*/  @P0 SHF.R.U32.HI R5, RZ, c[0x0][0x334], R11 ;  /* 0x0000cd00ff050a19 */ /* 0x000fe4000001160b */
.L_x_816:
[----:B------:R-:W-:Y:S05]  /*11310*/  BSYNC B0 ;  /* 0x0000000000007941 */ /* 0x000fea0003800000 */
.L_x_814:
[----:B------:R-:W-:-:S05]  /*11320*/  IMAD R5, R5, c[0x0][0x32c], R10 ;  /* 0x0000cb0005057a24 */ /* 0x000fca00078e020a */
[----:B------:R-:W-:Y:S02]  /*11330*/  IADD3 R11, R5, c[0x0][0x32c], RZ ;  /* 0x0000cb00050b7a10 */ /* 0x000fe40007ffe0ff */
[----:B------:R-:W-:Y:S02]  /*11340*/  IMNMX R3, R3, R5, !PT ;  /* 0x0000000503037217 */ /* 0x000fe40007800200 */
[----:B------:R-:W-:Y:S02]  /*11350*/  IMNMX R4, R4, R11, PT ;  /* 0x0000000b04047217 */ /* 0x000fe40003800200 */
.L_x_813:
        /* <DEDUP_REMOVED lines=71> */
.L_x_819:
[----:B------:R-:W-:-:S04]  /*117d0*/  MOV R17, c[0x0][0x32c] ;  /* 0x0000cb0000117a02 */ /* 0x000fc80000000f00 */
[----:B------:R-:W-:-:S13]  /*117e0*/  ISETP.NE.AND P0, PT, R17, 0x1, PT ;  /* 0x000000011100780c */ /* 0x000fda0003f05270 */
[----:B------:R-:W-:-:S05]  /*117f0*/  @P0 IMAD.HI.U32 R17, R5, c[0x0][0x330], RZ ;  /* 0x0000cc0005110a27 */ /* 0x000fca00078e00ff */
[----:B------:R-:W-:Y:S02]  /*11800*/  @P0 SHF.R.U32.HI R5, RZ, c[0x0][0x334], R17 ;  /* 0x0000cd00ff050a19 */ /* 0x000fe40000011611 */
.L_x_820:
[----:B------:R-:W-:Y:S05]  /*11810*/  BSYNC B0 ;  /* 0x0000000000007941 */ /* 0x000fea0003800000 */
.L_x_818:
[----:B------:R-:W-:-:S05]  /*11820*/  IMAD R5, R5, c[0x0][0x32c], R10 ;  /* 0x0000cb0005057a24 */ /* 0x000fca00078e020a */
[----:B------:R-:W-:Y:S02]  /*11830*/  IADD3 R17, R5, c[0x0][0x32c], RZ ;  /* 0x0000cb0005117a10 */ /* 0x000fe40007ffe0ff */
[----:B------:R-:W-:Y:S02]  /*11840*/  IMNMX R0, R0, R5, !PT ;  /* 0x0000000500007217 */ /* 0x000fe40007800200 */
[----:B------:R-:W-:Y:S02]  /*11850*/  IMNMX R2, R2, R17, PT ;  /* 0x0000001102027217 */ /* 0x000fe40003800200 */
.L_x_817:
        /* <DEDUP_REMOVED lines=102> */
.L_x_823:
[----:B------:R-:W-:-:S04]  /*11ec0*/  MOV R4, c[0x0][0x32c] ;  /* 0x0000cb0000047a02 */ /* 0x000fc80000000f00 */
[----:B------:R-:W-:-:S13]  /*11ed0*/  ISETP.NE.AND P0, PT, R4, 0x1, PT ;  /* 0x000000010400780c */ /* 0x000fda0003f05270 */
[----:B------:R-:W-:-:S05]  /*11ee0*/  @P0 IMAD.HI.U32 R4, R3, c[0x0][0x330], RZ ;  /* 0x0000cc0003040a27 */ /* 0x000fca00078e00ff */
[----:B------:R-:W-:Y:S02]  /*11ef0*/  @P0 SHF.R.U32.HI R3, RZ, c[0x0][0x334], R4 ;  /* 0x0000cd00ff030a19 */ /* 0x000fe40000011604 */
.L_x_824:
[----:B------:R-:W-:Y:S05]  /*11f00*/  BSYNC B0 ;  /* 0x0000000000007941 */ /* 0x000fea0003800000 */
.L_x_822:
[----:B------:R-:W-:-:S05]  /*11f10*/  IMAD R3, R3, c[0x0][0x32c], R10 ;  /* 0x0000cb0003037a24 */ /* 0x000fca00078e020a */
[----:B------:R-:W-:Y:S02]  /*11f20*/  IADD3 R4, R3, c[0x0][0x32c], RZ ;  /* 0x0000cb0003047a10 */ /* 0x000fe40007ffe0ff */
[----:B------:R-:W-:Y:S02]  /*11f30*/  IMNMX R0, R0, R3, !PT ;  /* 0x0000000300007217 */ /* 0x000fe40007800200 */
[----:B------:R-:W-:Y:S02]  /*11f40*/  IMNMX R2, R2, R4, PT ;  /* 0x0000000402027217 */ /* 0x000fe40003800200 */
.L_x_821:
[----:B------:R-:W-:Y:S01]  /*11f50*/  ISETP.NE.AND P0, PT, R14, RZ, PT ;  /* 0x000000ff0e00720c */ /* 0x000fe20003f05270 */
[----:B------:R-:W-:Y:S01]  /*11f60*/  LDSM.16.MT88.4 R48, [R166] ;  /* 0x00000000a630783b */ /* 0x000fe20000004200 */
[----:B------:R-:W-:Y:S02]  /*11f70*/  FMNMX.FTZ R3, R18, R19, !PT ;  /* 0x0000001312037209 */ /* 0x000fe40007810000 */
[----:B------:R-:W-:Y:S01]  /*11f80*/  ISETP.GT.AND P0, PT, R0, 0x8, !P0 ;  /* 0x000000080000780c */ /* 0x000fe20004704270 */
[----:B------:R-:W-:Y:S01]  /*11f90*/  LDSM.16.MT88.4 R52, [R167+0x1800] ;  /* 0x00180000a734783b */ /* 0x000fe20000004200 */
[----:B------:R-:W-:-:S02]  /*11fa0*/  FMNMX.FTZ R3, R21, R3, !PT ;  /* 0x0000000315037209 */ /* 0x000fc40007810000 */
[----:B------:R-:W-:Y:S01]  /*11fb0*/  ISETP.LT.OR P0, PT, R2, 0x9, P0 ;  /* 0x000000090200780c */ /* 0x000fe20000701670 */
[----:B------:R-:W-:Y:S01]  /*11fc0*/  LDSM.16.MT88.4 R152, [R167+0x800] ;  /* 0x00080000a798783b */ /* 0x000fe20000004200 */
[----:B------:R-:W-:Y:S02]  /*11fd0*/  FMNMX.FTZ R3, R22, R3, !PT ;  /* 0x0000000316037209 */ /* 0x000fe40007810000 */
[----:B------:R-:W-:Y:S02]  /*11fe0*/  FSEL R14, R70, -INF , !P0 ;  /* 0xff800000460e7808 */ /* 0x000fe40004000000 */
[----:B------:R-:W-:Y:S02]  /*11ff0*/  ISETP.NE.AND P0, PT, R13, RZ, PT ;  /* 0x000000ff0d00720c */ /* 0x000fe40003f05270 */
[----:B------:R-:W-:Y:S02]  /*12000*/  FMNMX.FTZ R3, R23, R3, !PT ;  /* 0x0000000317037209 */ /* 0x000fe40007810000 */
[----:B------:R-:W-:-:S02]  /*12010*/  ISETP.GT.AND P0, PT, R0, 0x9, !P0 ;  /* 0x000000090000780c */ /* 0x000fc40004704270 */
[----:B------:R-:W-:Y:S02]  /*12020*/  FMNMX.FTZ R3, R24, R3, !PT ;  /* 0x0000000318037209 */ /* 0x000fe40007810000 */
[----:B------:R-:W-:Y:S02]  /*12030*/  ISETP.LT.OR P0, PT, R2, 0xa, P0 ;  /* 0x0000000a0200780c */ /* 0x000fe40000701670 */
[----:B------:R-:W-:Y:S02]  /*12040*/  FMNMX.FTZ R3, R26, R3, !PT ;  /* 0x000000031a037209 */ /* 0x000fe40007810000 */
[----:B------:R-:W-:Y:S02]  /*12050*/  FSEL R10, R71, -INF , !P0 ;  /* 0xff800000470a7808 */ /* 0x000fe40004000000 */
[----:B------:R-:W-:Y:S01]  /*12060*/  ISETP.GT.AND P0, PT, R0, 0x10, !P6 ;  /* 0x000000100000780c */ /* 0x000fe20007704270 */
[----:B------:R-:W-:Y:S01]  /*12070*/  LDSM.16.MT88.4 R68, [R167+0x400] ;  /* 0x00040000a744783b */ /* 0x000fe20000004200 */
[----:B------:R-:W-:-:S02]  /*12080*/  FMNMX.FTZ R3, R28, R3, !PT ;  /* 0x000000031c037209 */ /* 0x000fc40007810000 */
[----:B------:R-:W-:Y:S02]  /*12090*/  ISETP.LT.OR P0, PT, R2, 0x11, P0 ;  /* 0x000000110200780c */ /* 0x000fe40000701670 */
[----:B------:R-:W-:Y:S02]  /*120a0*/  FMNMX.FTZ R3, R138, R3, !PT ;  /* 0x000000038a037209 */ /* 0x000fe40007810000 */
[----:B------:R-:W-:Y:S02]  /*120b0*/  ISETP.NE.AND P6, PT, R12, RZ, PT ;  /* 0x000000ff0c00720c */ /* 0x000fe40003fc5270 */
[----:B------:R-:W-:Y:S02]  /*120c0*/  FSEL R12, R66, -INF , !P0 ;  /* 0xff800000420c7808 */ /* 0x000fe40004000000 */
[----:B------:R-:W-:Y:S02]  /*120d0*/  ISETP.GT.AND P0, PT, R0, 0x11, !P5 ;  /* 0x000000110000780c */ /* 0x000fe40006f04270 */
[----:B------:R-:W-:-:S02]  /*120e0*/  FMNMX.FTZ R3, R137, R3, !PT ;  /* 0x0000000389037209 */ /* 0x000fc40007810000 */
[----:B------:R-:W-:Y:S02]  /*120f0*/  ISETP.LT.OR P0, PT, R2, 0x12, P0 ;  /* 0x000000120200780c */ /* 0x000fe40000701670 */
[----:B------:R-:W-:Y:S02]  /*12100*/  FMNMX.FTZ R3, R136, R3, !PT ;  /* 0x0000000388037209 */ /* 0x000fe40007810000 */
[----:B------:R-:W-:Y:S02]  /*12110*/  FSEL R13, R67, -INF , !P0 ;  /* 0xff800000430d7808 */ /* 0x000fe40004000000 */
[----:B------:R-:W-:Y:S01]  /*12120*/  FMNMX.FTZ R3, R135, R3, !PT ;  /* 0x0000000387037209 */ /* 0x000fe20007810000 */
[----:B------:R-:W-:Y:S01]  /*12130*/  LDSM.16.MT88.4 R64, [R166+0xc00] ;  /* 0x000c0000a640783b */ /* 0x000fe20000004200 */
[----:B------:R-:W-:Y:S02]  /*12140*/  ISETP.GT.AND P0, PT, R0, 0x18, !P4 ;  /* 0x000000180000780c */ /* 0x000fe40006704270 */
[----:B------:R-:W-:Y:S01]  /*12150*/  ISETP.NE.AND P4, PT, R15, RZ, PT ;  /* 0x000000ff0f00720c */ /* 0x000fe20003f85270 */
[----:B------:R-:W1:Y:S01]  /*12160*/  SHFL.BFLY PT, R4, R3, 0x2, 0x1f ;  /* 0x0c401f0003047f89 */ /* 0x000e6200000e0000 */
[----:B------:R-:W-:-:S02]  /*12170*/  ISETP.LT.OR P0, PT, R2, 0x19, P0 ;  /* 0x000000190200780c */ /* 0x000fc40000701670 */
[----:B------:R-:W-:Y:S02]  /*12180*/  ISETP.NE.AND P5, PT, R16, RZ, PT ;  /* 0x000000ff1000720c */ /* 0x000fe40003fa5270 */
[----:B------:R-:W-:Y:S02]  /*12190*/  FSEL R15, R62, -INF , !P0 ;  /* 0xff8000003e0f7808 */ /* 0x000fe40004000000 */
[----:B------:R-:W-:-:S04]  /*121a0*/  ISETP.GT.AND P0, PT, R0, 0x19, !P3 ;  /* 0x000000190000780c */ /* 0x000fc80005f04270 */
        /* <DEDUP_REMOVED lines=38> */
[----:B------:R-:W-:Y:S02]  /*12410*/  FMNMX.FTZ R3, R32, R3, !PT ;  /* 0x0000000320037209 */ /* 0x000fe40007810000 */
[----:B------:R-:W-:Y:S02]  /*12420*/  FMNMX.FTZ R6, R44, R6, !PT ;  /* 0x000000062c067209 */ /* 0x000fe40007810000 */
[----:B------:R-:W-:Y:S01]  /*12430*/  FMNMX.FTZ R3, R34, R3, !PT ;  /* 0x0000000322037209 */ /* 0x000fe20007810000 */
[----:B-1----:R-:W-:-:S03]  /*12440*/  FFMA.FTZ R5, R19, c[0x0][0x2d0], -R20 ;  /* 0x0000b40013057a23 */ /* 0x002fc60000010814 */
[----:B------:R-:W-:Y:S01]  /*12450*/  FMNMX.FTZ R3, R35, R3, !PT ;  /* 0x0000000323037209 */ /* 0x000fe20007810000 */
[----:B------:R1:W2:Y:S03]  /*12460*/  MUFU.EX2 R205, R5 ;  /* 0x0000000500cd7308 */ /* 0x0002a60000000800 */
[----:B------:R-:W-:-:S04]  /*12470*/  FMNMX.FTZ R3, R134, R3, !PT ;  /* 0x0000000386037209 */ /* 0x000fc80007810000 */
[----:B------:R-:W-:-:S04]  /*12480*/  FMNMX.FTZ R3, R133, R3, !PT ;  /* 0x0000000385037209 */ /* 0x000fc80007810000 */
[----:B------:R-:W-:-:S04]  /*12490*/  FMNMX.FTZ R3, R132, R3, !PT ;  /* 0x0000000384037209 */ /* 0x000fc80007810000 */
[----:B------:R-:W-:Y:S01]  /*124a0*/  FMNMX.FTZ R3, R115, R3, !PT ;  /* 0x0000000373037209 */ /* 0x000fe20007810000 */
[----:B-1----:R-:W-:Y:S01]  /*124b0*/  FFMA.FTZ R5, R21, c[0x0][0x2d0], -R20 ;  /* 0x0000b40015057a23 */ /* 0x002fe20000010814 */
[----:B--2---:R-:W-:-:S03]  /*124c0*/  F2FP.PACK_AB R16, R205, R206 ;  /* 0x000000cecd10723e */ /* 0x004fc600000000ff */
        /* <DEDUP_REMOVED lines=19> */
[----:B------:R-:W-:Y:S01]  /*12600*/  ISETP.GT.AND P0, PT, R0, 0x29, !P6 ;  /* 0x000000290000780c */ /* 0x000fe20007704270 */
[--C-:B------:R-:W-:Y:S01]  /*12610*/  FFMA.FTZ R0, R25, c[0x0][0x2d0], -R3.reuse ;  /* 0x0000b40019007a23 */ /* 0x100fe20000010803 */
[----:B------:R-:W-:Y:S02]  /*12620*/  FMNMX.FTZ R4, R39, R4, !PT ;  /* 0x0000000427047209 */ /* 0x000fe40007810000 */
[----:B------:R-:W-:Y:S01]  /*12630*/  ISETP.LT.OR P0, PT, R2, 0x2a, P0 ;  /* 0x0000002a0200780c */ /* 0x000fe20000701670 */
[----:B------:R-:W-:Y:S01]  /*12640*/  MUFU.EX2 R218, R0 ;  /* 0x0000000000da7308 */ /* 0x000fe20000000800 */
[----:B------:R-:W-:Y:S01]  /*12650*/  FMNMX.FTZ R4, R40, R4, !PT ;  /* 0x0000000428047209 */ /* 0x000fe20007810000 */
[----:B------:R-:W-:Y:S01]  /*12660*/  FFMA.FTZ R2, R27, c[0x0][0x2d0], -R3 ;  /* 0x0000b4001b027a23 */ /* 0x000fe20000010803 */
[----:B------:R-:W-:Y:S01]  /*12670*/  FSEL R21, R75, -INF , !P0 ;  /* 0xff8000004b157808 */ /* 0x000fe20004000000 */
[----:B-1----:R-:W-:Y:S01]  /*12680*/  FFMA.FTZ R5, R26, c[0x0][0x2d0], -R20 ;  /* 0x0000b4001a057a23 */ /* 0x002fe20000010814 */
[----:B------:R-:W-:-:S02]  /*12690*/  FMNMX.FTZ R4, R41, R4, !PT ;  /* 0x0000000429047209 */ /* 0x000fc40007810000 */
[----:B------:R-:W-:Y:S01]  /*126a0*/  ISETP.NE.AND P6, PT, R237, 0x1, PT ;  /* 0x00000001ed00780c */ /* 0x000fe20003fc5270 */
[----:B------:R1:W-:Y:S01]  /*126b0*/  MUFU.EX2 R228, R5 ;  /* 0x0000000500e47308 */ /* 0x0003e20000000800 */
[----:B------:R-:W-:-:S04]  /*126c0*/  FMNMX.FTZ R4, R114, R4, !PT ;  /* 0x0000000472047209 */ /* 0x000fc80007810000 */
[----:B------:R-:W-:-:S03]  /*126d0*/  FMNMX.FTZ R4, R113, R4, !PT ;  /* 0x0000000471047209 */ /* 0x000fc60007810000 */
[----:B------:R2:W-:Y:S01]  /*126e0*/  MUFU.EX2 R216, R2 ;  /* 0x0000000200d87308 */ /* 0x0005e20000000800 */
[----:B------:R-:W-:-:S04]  /*126f0*/  FMNMX.FTZ R4, R112, R4, !PT ;  /* 0x0000000470047209 */ /* 0x000fc80007810000 */
[----:B------:R-:W-:Y:S01]  /*12700*/  FMNMX.FTZ R4, R111, R4, !PT ;  /* 0x000000046f047209 */ /* 0x000fe20007810000 */
[----:B-1----:R-:W-:-:S04]  /*12710*/  FFMA.FTZ R5, R28, c[0x0][0x2d0], -R20 ;  /* 0x0000b4001c057a23 */ /* 0x002fc80000010814 */
[----:B------:R-:W1:Y:S01]  /*12720*/  SHFL.BFLY PT, R7, R4, 0x2, 0x1f ;  /* 0x0c401f0004077f89 */ /* 0x000e6200000e0000 */
[----:B------:R3:W-:Y:S01]  /*12730*/  MUFU.EX2 R229, R5 ;  /* 0x0000000500e57308 */ /* 0x0007e20000000800 */
[----:B--2---:R-:W-:-:S07]  /*12740*/  FFMA.FTZ R2, R29, c[0x0][0x2d0], -R3 ;  /* 0x0000b4001d027a23 */ /* 0x004fce0000010803 */
[----:B------:R2:W4:Y:S01]  /*12750*/  MUFU.EX2 R217, R2 ;  /* 0x0000000200d97308 */ /* 0x0005220000000800 */
[----:B---3--:R-:W-:-:S07]  /*12760*/  FFMA.FTZ R5, R17, c[0x0][0x2d0], -R3 ;  /* 0x0000b40011057a23 */ /* 0x008fce0000010803 */
[----:B------:R3:W5:Y:S01]  /*12770*/  MUFU.EX2 R219, R5 ;  /* 0x0000000500db7308 */ /* 0x0007620000000800 */
[----:B-1----:R-:W-:Y:S01]  /*12780*/  FMNMX.FTZ R4, R4, R7, !PT ;  /* 0x0000000704047209 */ /* 0x002fe20007810000 */
[----:B--2---:R-:W-:Y:S01]  /*12790*/  FFMA.FTZ R2, R30, c[0x0][0x2d0], -R3 ;  /* 0x0000b4001e027a23 */ /* 0x004fe20000010803 */
[----:B----4-:R-:W-:-:S05]  /*127a0*/  F2FP.PACK_AB R19, R217, R216 ;  /* 0x000000d8d913723e */ /* 0x010fca00000000ff */
[----:B------:R1:W-:Y:S01]  /*127b0*/  MUFU.EX2 R220, R2 ;  /* 0x0000000200dc7308 */ /* 0x0003e20000000800 */
[----:B---3--:R-:W-:Y:S02]  /*127c0*/  FMNMX.FTZ R5, R108, R6, !PT ;  /* 0x000000066c057209 */ /* 0x008fe40007810000 */
[----:B------:R-:W2:Y:S01]  /*127d0*/  SHFL.BFLY PT, R6, R4, 0x1, 0x1f ;  /* 0x0c201f0004067f89 */ /* 0x000ea200000e0000 */
[----:B-----5:R-:W-:Y:S02]  /*127e0*/  F2FP.PACK_AB R17, R218, R219 ;  /* 0x000000dbda11723e */ /* 0x020fe400000000ff */
[----:B------:R-:W-:Y:S01]  /*127f0*/  FMNMX.FTZ R0, R110, R5, !PT ;  /* 0x000000056e007209 */ /* 0x000fe20007810000 */
[----:B-1----:R-:W-:-:S03]  /*12800*/  FFMA.FTZ R2, R32, c[0x0][0x2d0], -R3 ;  /* 0x0000b40020027a23 */ /* 0x002fc60000010803 */
[----:B------:R-:W-:Y:S01]  /*12810*/  FMNMX.FTZ R0, R109, R0, !PT ;  /* 0x000000006d007209 */ /* 0x000fe20007810000 */
[----:B------:R-:W-:Y:S01]  /*12820*/  HMMA.16816.F32 R76, R16, R50, RZ ;  /* 0x00000032104c723c */ /* 0x000fe200000018ff */
[----:B------:R1:W-:Y:S02]  /*12830*/  MUFU.EX2 R221, R2 ;  /* 0x0000000200dd7308 */ /* 0x0003e40000000800 */
[----:B------:R-:W-:-:S05]  /*12840*/  FMNMX.FTZ R0, R21, R0, !PT ;  /* 0x0000000015007209 */ /* 0x000fca0007810000 */
[----:B------:R-:W3:Y:S01]  /*12850*/  SHFL.BFLY PT, R5, R0, 0x2, 0x1f ;  /* 0x0c401f0000057f89 */ /* 0x000ee200000e0000 */
[----:B------:R-:W-:Y:S01]  /*12860*/  HMMA.16816.F32 R104, R16, R64, RZ ;  /* 0x000000401068723c */ /* 0x000fe200000018ff */
[----:B--2---:R-:W-:Y:S01]  /*12870*/  FMNMX.FTZ R120, R4, R6, !PT ;  /* 0x0000000604787209 */ /* 0x004fe20007810000 */
[----:B------:R-:W-:-:S06]  /*12880*/  FFMA.FTZ R4, R34, c[0x0][0x2d0], -R3 ;  /* 0x0000b40022047a23 */ /* 0x000fcc0000010803 */
[C---:B------:R-:W-:Y:S01]  /*12890*/  HMMA.16816.F32 R100, R16.reuse, R60, RZ ;  /* 0x0000003c1064723c */ /* 0x040fe200000018ff */
[C---:B------:R-:W-:Y:S01]  /*128a0*/  FSETP.NEU.FTZ.AND P0, PT, R120.reuse, -INF , PT ;  /* 0xff8000007800780b */ /* 0x040fe20003f1d000 */
[----:B-1----:R-:W-:Y:S01]  /*128b0*/  FMUL.FTZ R2, R120, c[0x0][0x2d0] ;  /* 0x0000b40078027a20 */ /* 0x002fe20000410000 */
[----:B------:R1:W-:Y:S04]  /*128c0*/  MUFU.EX2 R222, R4 ;  /* 0x0000000400de7308 */ /* 0x0003e80000000800 */
[----:B------:R-:W-:Y:S01]  /*128d0*/  FSEL R2, R2, RZ, P0 ;  /* 0x000000ff02027208 */ /* 0x000fe20000000000 */
[----:B------:R-:W-:Y:S01]  /*128e0*/  HMMA.16816.F32 R96, R16, R56, RZ ;  /* 0x000000381060723c */ /* 0x000fe200000018ff */
[----:B---3--:R-:W-:-:S07]  /*128f0*/  FMNMX.FTZ R0, R0, R5, !PT ;  /* 0x0000000500007209 */ /* 0x008fce0007810000 */
[----:B------:R-:W-:Y:S01]  /*12900*/  HMMA.16816.F32 R92, R16, R52, RZ ;  /* 0x00000034105c723c */ /* 0x000fe200000018ff */
[----:B------:R-:W2:Y:S01]  /*12910*/  SHFL.BFLY PT, R5, R0, 0x1, 0x1f ;  /* 0x0c201f0000057f89 */ /* 0x000ea200000e0000 */
[----:B-1----:R-:W-:-:S04]  /*12920*/  FFMA.FTZ R4, R35, c[0x0][0x2d0], -R3 ;  /* 0x0000b40023047a23 */ /* 0x002fc80000010803 */
[----:B------:R1:W3:Y:S02]  /*12930*/  MUFU.EX2 R223, R4 ;  /* 0x0000000400df7308 */ /* 0x0002e40000000800 */
[----:B-1----:R-:W-:Y:S01]  /*12940*/  FFMA.FTZ R4, R31, c[0x0][0x2d0], -R2 ;  /* 0x0000b4001f047a23 */ /* 0x002fe20000010802 */
[----:B---3--:R-:W-:Y:S01]  /*12950*/  F2FP.PACK_AB R11, R223, R222 ;  /* 0x000000dedf0b723e */ /* 0x008fe200000000ff */
[----:B------:R-:W-:Y:S01]  /*12960*/  LDSM.16.MT88.4 R28, [R166+0x400] ;  /* 0x00040000a61c783b */ /* 0x000fe20000004200 */
[----:B--2---:R-:W-:-:S03]  /*12970*/  FMNMX.FTZ R119, R0, R5, !PT ;  /* 0x0000000500777209 */ /* 0x004fc60007810000 */
[----:B------:R1:W-:Y:S01]  /*12980*/  MUFU.EX2 R210, R4 ;  /* 0x0000000400d27308 */ /* 0x0003e20000000800 */
[----:B------:R-:W-:Y:S01]  /*12990*/  FFMA.FTZ R0, R40, c[0x0][0x2d0], -R2 ;  /* 0x0000b40028007a23 */ /* 0x000fe20000010802 */
[----:B------:R-:W-:-:S06]  /*129a0*/  FSETP.NEU.FTZ.AND P0, PT, R119, -INF , PT ;  /* 0xff8000007700780b */ /* 0x000fcc0003f1d000 */
[----:B------:R2:W-:Y:S01]  /*129b0*/  MUFU.EX2 R213, R0 ;  /* 0x0000000000d57308 */ /* 0x0005e20000000800 */
[----:B-1----:R-:W-:Y:S02]  /*129c0*/  FFMA.FTZ R4, R33, c[0x0][0x2d0], -R2 ;  /* 0x0000b40021047a23 */ /* 0x002fe40000010802 */
[----:B------:R-:W-:Y:S05]  /*129d0*/  HMMA.16816.F32 R32, R16, R48, RZ ;  /* 0x000000301020723c */ /* 0x000fea00000018ff */
[----:B------:R1:W-:Y:S01]  /*129e0*/  MUFU.EX2 R208, R4 ;  /* 0x0000000400d07308 */ /* 0x0003e20000000800 */
[----:B--2---:R-:W-:-:S05]  /*129f0*/  FMUL.FTZ R0, R119, c[0x0][0x2d0] ;  /* 0x0000b40077007a20 */ /* 0x004fca0000410000 */
[----:B------:R-:W-:Y:S01]  /*12a00*/  FSEL R0, R0, RZ, P0 ;  /* 0x000000ff00007208 */ /* 0x000fe20000000000 */
[----:B-1----:R-:W-:-:S04]  /*12a10*/  FFMA.FTZ R4, R36, c[0x0][0x2d0], -R2 ;  /* 0x0000b40024047a23 */ /* 0x002fc80000010802 */
[----:B------:R1:W-:Y:S02]  /*12a20*/  MUFU.EX2 R209, R4 ;  /* 0x0000000400d17308 */ /* 0x0003e40000000800 */
[----:B-1----:R-:W-:-:S06]  /*12a30*/  FFMA.FTZ R4, R37, c[0x0][0x2d0], -R2 ;  /* 0x0000b40025047a23 */ /* 0x002fcc0000010802 */
[----:B------:R1:W-:Y:S02]  /*12a40*/  MUFU.EX2 R211, R4 ;  /* 0x0000000400d37308 */ /* 0x0003e40000000800 */
[----:B-1----:R-:W-:-:S06]  /*12a50*/  FFMA.FTZ R4, R38, c[0x0][0x2d0], -R2 ;  /* 0x0000b40026047a23 */ /* 0x002fcc0000010802 */
[----:B------:R1:W-:Y:S02]  /*12a60*/  MUFU.EX2 R212, R4 ;  /* 0x0000000400d47308 */ /* 0x0003e40000000800 */
[--C-:B-1----:R-:W-:Y:S02]  /*12a70*/  FFMA.FTZ R4, R39, c[0x0][0x2d0], -R2.reuse ;  /* 0x0000b40027047a23 */ /* 0x102fe40000010802 */
[----:B------:R-:W1:Y:S04]  /*12a80*/  LDSM.16.MT88.4 R36, [R167] ;  /* 0x00000000a724783b */ /* 0x000e680000004200 */
[----:B------:R2:W-:Y:S02]  /*12a90*/  MUFU.EX2 R214, R4 ;  /* 0x0000000400d67308 */ /* 0x0005e40000000800 */
[----:B--2---:R-:W-:-:S06]  /*12aa0*/  FFMA.FTZ R4, R41, c[0x0][0x2d0], -R2 ;  /* 0x0000b40029047a23 */ /* 0x004fcc0000010802 */
[----:B------:R2:W3:Y:S02]  /*12ab0*/  MUFU.EX2 R215, R4 ;  /* 0x0000000400d77308 */ /* 0x0004e40000000800 */
[----:B--2---:R-:W-:Y:S01]  /*12ac0*/  FFMA.FTZ R4, R8, c[0x0][0x2d0], -R0 ;  /* 0x0000b40008047a23 */ /* 0x004fe20000010800 */
[----:B------:R-:W-:Y:S01]  /*12ad0*/  F2FP.PACK_AB R8, R227, R226 ;  /* 0x000000e2e308723e */ /* 0x000fe200000000ff */
[----:B-1----:R-:W-:Y:S01]  /*12ae0*/  HMMA.16816.F32 R40, R16, R36, RZ ;  /* 0x000000241028723c */ /* 0x002fe200000018ff */
[----:B---3--:R-:W-:-:S03]  /*12af0*/  F2FP.PACK_AB R6, R215, R213 ;  /* 0x000000d5d706723e */ /* 0x008fc600000000ff */
[----:B------:R1:W-:Y:S02]  /*12b00*/  MUFU.EX2 R23, R4 ;  /* 0x0000000400177308 */ /* 0x0003e40000000800 */
[----:B-1----:R-:W-:Y:S01]  /*12b10*/  FFMA.FTZ R4, R9, c[0x0][0x2d0], -R0 ;  /* 0x0000b40009047a23 */ /* 0x002fe20000010800 */
[----:B------:R-:W-:-:S05]  /*12b20*/  F2FP.PACK_AB R9, R221, R220 ;  /* 0x000000dcdd09723e */ /* 0x000fca00000000ff */
[----:B------:R1:W2:Y:S02]  /*12b30*/  MUFU.EX2 R22, R4 ;  /* 0x0000000400167308 */ /* 0x0002a40000000800 */
[----:B-1----:R-:W-:Y:S01]  /*12b40*/  FFMA.FTZ R4, R14, c[0x0][0x2d0], -R0 ;  /* 0x0000b4000e047a23 */ /* 0x002fe20000010800 */
[----:B------:R-:W-:-:S05]  /*12b50*/  F2FP.PACK_AB R14, R211, R209 ;  /* 0x000000d1d30e723e */ /* 0x000fca00000000ff */
[----:B------:R1:W-:Y:S02]  /*12b60*/  MUFU.EX2 R207, R4 ;  /* 0x0000000400cf7308 */ /* 0x0003e40000000800 */
[----:B-1----:R-:W-:Y:S01]  /*12b70*/  FFMA.FTZ R4, R10, c[0x0][0x2d0], -R0 ;  /* 0x0000b4000a047a23 */ /* 0x002fe20000010800 */
[----:B------:R-:W-:-:S05]  /*12b80*/  F2FP.PACK_AB R10, R229, R228 ;  /* 0x000000e4e50a723e */ /* 0x000fca00000000ff */
[----:B------:R1:W3:Y:S02]  /*12b90*/  MUFU.EX2 R116, R4 ;  /* 0x0000000400747308 */ /* 0x0002e40000000800 */
[C---:B------:R-:W-:Y:S01]  /*12ba0*/  HMMA.16816.F32 R128, R8.reuse, R28, R32 ;  /* 0x0000001c0880723c */ /* 0x040fe20000001820 */
[----:B------:R-:W4:Y:S07]  /*12bb0*/  LDSM.16.MT88.4 R32, [R166+0x1c00] ;  /* 0x001c0000a620783b */ /* 0x000f2e0000004200 */
[----:B------:R-:W-:Y:S01]  /*12bc0*/  HMMA.16816.F32 R156, R8, R68, R40 ;  /* 0x00000044089c723c */ /* 0x000fe20000001828 */
[----:B------:R-:W5:Y:S01]  /*12bd0*/  LDSM.16.MT88.4 R40, [R167+0x1000] ;  /* 0x00100000a728783b */ /* 0x000f620000004200 */
[----:B-1----:R-:W-:Y:S01]  /*12be0*/  FFMA.FTZ R4, R12, c[0x0][0x2d0], -R0 ;  /* 0x0000b4000c047a23 */ /* 0x002fe20000010800 */
[----:B------:R-:W-:-:S03]  /*12bf0*/  F2FP.PACK_AB R12, R208, R210 ;  /* 0x000000d2d00c723e */ /* 0x000fc600000000ff */
[----:B------:R1:W-:Y:S02]  /*12c00*/  MUFU.EX2 R117, R4 ;  /* 0x0000000400757308 */ /* 0x0003e40000000800 */
[----:B------:R-:W-:Y:S01]  /*12c10*/  HMMA.16816.F32 R140, R8, R30, R76 ;  /* 0x0000001e088c723c */ /* 0x000fe2000000184c */
[----:B-1----:R-:W-:Y:S01]  /*12c20*/  FFMA.FTZ R4, R13, c[0x0][0x2d0], -R0 ;  /* 0x0000b4000d047a23 */ /* 0x002fe20000010800 */
[----:B--2---:R-:W-:-:S04]  /*12c30*/  F2FP.PACK_AB R13, R22, R23 ;  /* 0x00000017160d723e */ /* 0x004fc800000000ff */
[----:B------:R1:W2:Y:S02]  /*12c40*/  MUFU.EX2 R118, R4 ;  /* 0x0000000400767308 */ /* 0x0002a40000000800 */
[C---:B----4-:R-:W-:Y:S08]  /*12c50*/  HMMA.16816.F32 R172, R8.reuse, R32, R96 ;  /* 0x0000002008ac723c */ /* 0x050ff00000001860 */
[----:B-----5:R-:W-:Y:S01]  /*12c60*/  HMMA.16816.F32 R176, R8, R40, R100 ;  /* 0x0000002808b0723c */ /* 0x020fe20000001864 */
[----:B-1----:R-:W-:Y:S01]  /*12c70*/  FFMA.FTZ R4, R15, c[0x0][0x2d0], -R0 ;  /* 0x0000b4000f047a23 */ /* 0x002fe20000010800 */
[----:B---3--:R-:W-:-:S02]  /*12c80*/  F2FP.PACK_AB R15, R116, R207 ;  /* 0x000000cf740f723e */ /* 0x008fc400000000ff */
[----:B--2---:R-:W-:Y:S01]  /*12c90*/  F2FP.PACK_AB R5, R118, R117 ;  /* 0x000000757605723e */ /* 0x004fe200000000ff */
[----:B------:R1:W-:Y:S04]  /*12ca0*/  MUFU.EX2 R126, R4 ;  /* 0x00000004007e7308 */ /* 0x0003e80000000800 */
[C---:B------:R-:W-:Y:S08]  /*12cb0*/  HMMA.16816.F32 R24, R12.reuse, R48, RZ ;  /* 0x000000300c18723c */ /* 0x040ff000000018ff */
[----:B------:R-:W-:Y:S01]  /*12cc0*/  HMMA.16816.F32 R72, R12, R36, RZ ;  /* 0x000000240c48723c */ /* 0x000fe200000018ff */
[----:B-1----:R-:W-:-:S02]  /*12cd0*/  FFMA.FTZ R4, R44, c[0x0][0x2d0], -R0 ;  /* 0x0000b4002c047a23 */ /* 0x002fc40000010800 */
[----:B------:R-:W-:Y:S02]  /*12ce0*/  LDSM.16.MT88.4 R44, [R166+0x1000] ;  /* 0x00100000a62c783b */ /* 0x000fe40000004200 */
[----:B------:R1:W2:Y:S03]  /*12cf0*/  MUFU.EX2 R123, R4 ;  /* 0x00000004007b7308 */ /* 0x0002a60000000800 */
[C---:B------:R-:W-:Y:S08]  /*12d00*/  HMMA.16816.F32 R80, R12.reuse, R56, RZ ;  /* 0x000000380c50723c */ /* 0x040ff000000018ff */
[----:B------:R-:W-:Y:S01]  /*12d10*/  HMMA.16816.F32 R48, R12, R50, RZ ;  /* 0x000000320c30723c */ /* 0x000fe200000018ff */
[----:B-1----:R-:W-:-:S07]  /*12d20*/  F2FP.PACK_AB R4, R214, R212 ;  /* 0x000000d4d604723e */ /* 0x002fce00000000ff */
[----:B------:R-:W-:Y:S01]  /*12d30*/  HMMA.16816.F32 R88, R12, R64, RZ ;  /* 0x000000400c58723c */ /* 0x000fe200000018ff */
[----:B--2---:R-:W-:-:S07]  /*12d40*/  F2FP.PACK_AB R7, R123, R126 ;  /* 0x0000007e7b07723e */ /* 0x004fce00000000ff */
[C---:B------:R-:W-:Y:S01]  /*12d50*/  HMMA.16816.F32 R144, R4.reuse, R28, R24 ;  /* 0x0000001c0490723c */ /* 0x040fe20000001818 */
[----:B------:R-:W1:Y:S07]  /*12d60*/  LDSM.16.MT88.4 R24, [R167+0x1c00] ;  /* 0x001c0000a718783b */ /* 0x000e6e0000004200 */
[----:B------:R-:W-:Y:S08]  /*12d70*/  HMMA.16816.F32 R148, R4, R68, R72 ;  /* 0x000000440494723c */ /* 0x000ff00000001848 */
[----:B------:R-:W-:Y:S08]  /*12d80*/  HMMA.16816.F32 R72, R12, R52, RZ ;  /* 0x000000340c48723c */ /* 0x000ff000000018ff */
[C---:B------:R-:W-:Y:S08]  /*12d90*/  HMMA.16816.F32 R180, R4.reuse, R32, R80 ;  /* 0x0000002004b4723c */ /* 0x040ff00000001850 */
[----:B------:R-:W-:Y:S08]  /*12da0*/  HMMA.16816.F32 R80, R4, R30, R48 ;  /* 0x0000001e0450723c */ /* 0x000ff00000001830 */
[----:B------:R-:W-:Y:S08]  /*12db0*/  HMMA.16816.F32 R84, R12, R60, RZ ;  /* 0x0000003c0c54723c */ /* 0x000ff000000018ff */
[----:B-1----:R-:W-:Y:S08]  /*12dc0*/  HMMA.16816.F32 R188, R4, R24, R72 ;  /* 0x0000001804bc723c */ /* 0x002ff00000001848 */
[C---:B------:R-:W-:Y:S08]  /*12dd0*/  HMMA.16816.F32 R76, R12.reuse, R38, RZ ;  /* 0x000000260c4c723c */ /* 0x040ff000000018ff */
[C---:B------:R-:W-:Y:S08]  /*12de0*/  HMMA.16816.F32 R72, R12.reuse, R66, RZ ;  /* 0x000000420c48723c */ /* 0x040ff000000018ff */
[C---:B------:R-:W-:Y:S08]  /*12df0*/  HMMA.16816.F32 R48, R12.reuse, R62, RZ ;  /* 0x0000003e0c30723c */ /* 0x040ff000000018ff */
[----:B------:R-:W-:Y:S08]  /*12e00*/  HMMA.16816.F32 R28, R12, R58, RZ ;  /* 0x0000003a0c1c723c */ /* 0x000ff000000018ff */
[C---:B------:R-:W-:Y:S08]  /*12e10*/  HMMA.16816.F32 R36, R16.reuse, R38, RZ ;  /* 0x000000261024723c */ /* 0x040ff000000018ff */
[C---:B------:R-:W-:Y:S08]  /*12e20*/  HMMA.16816.F32 R64, R16.reuse, R66, RZ ;  /* 0x000000421040723c */ /* 0x040ff000000018ff */
[C---:B------:R-:W-:Y:S08]  /*12e30*/  HMMA.16816.F32 R60, R16.reuse, R62, RZ ;  /* 0x0000003e103c723c */ /* 0x040ff000000018ff */
[C---:B------:R-:W-:Y:S08]  /*12e40*/  HMMA.16816.F32 R56, R16.reuse, R58, RZ ;  /* 0x0000003a1038723c */ /* 0x040ff000000018ff */
[-C--:B------:R-:W-:Y:S08]  /*12e50*/  HMMA.16816.F32 R16, R16, R54.reuse, RZ ;  /* 0x000000361010723c */ /* 0x080ff000000018ff */
[----:B------:R-:W-:Y:S08]  /*12e60*/  HMMA.16816.F32 R12, R12, R54, RZ ;  /* 0x000000360c0c723c */ /* 0x000ff000000018ff */
[----:B------:R-:W-:Y:S08]  /*12e70*/  HMMA.16816.F32 R184, R4, R40, R84 ;  /* 0x0000002804b8723c */ /* 0x000ff00000001854 */
        /* <DEDUP_REMOVED lines=8> */
[----:B------:R-:W-:Y:S07]  /*12f00*/  HMMA.16816.F32 R24, R4, R26, R12 ;  /* 0x0000001a0418723c */ /* 0x000fee000000180c */
[----:B------:R-:W-:Y:S01]  /*12f10*/  FFMA.FTZ R4, R138, c[0x0][0x2d0], -R20 ;  /* 0x0000b4008a047a23 */ /* 0x000fe20000010814 */
[----:B------:R-:W-:Y:S01]  /*12f20*/  HMMA.16816.F32 R56, R8, R34, R56 ;  /* 0x000000220838723c */ /* 0x000fe20000001838 */
[----:B------:R-:W-:-:S02]  /*12f30*/  FADD.FTZ R13, R219, R218 ;  /* 0x000000dadb0d7221 */ /* 0x000fc40000010000 */
[----:B------:R1:W-:Y:S01]  /*12f40*/  MUFU.EX2 R35, R4 ;  /* 0x0000000400237308 */ /* 0x0003e20000000800 */
[----:B------:R-:W-:Y:S02]  /*12f50*/  FADD.FTZ R12, R210, R208 ;  /* 0x000000d0d20c7221 */ /* 0x000fe40000010000 */
[----:B------:R-:W-:Y:S02]  /*12f60*/  FADD.FTZ R13, R216, R13 ;  /* 0x0000000dd80d7221 */ /* 0x000fe40000010000 */
[----:B------:R-:W-:Y:S01]  /*12f70*/  HMMA.16816.F32 R36, R8, R70, R36 ;  /* 0x000000460824723c */ /* 0x000fe20000001824 */
[----:B------:R-:W-:Y:S02]  /*12f80*/  FADD.FTZ R12, R209, R12 ;  /* 0x0000000cd10c7221 */ /* 0x000fe40000010000 */
[----:B------:R-:W-:Y:S02]  /*12f90*/  FADD.FTZ R13, R217, R13 ;  /* 0x0000000dd90d7221 */ /* 0x000fe40000010000 */
[----:B------:R-:W-:-:S02]  /*12fa0*/  FADD.FTZ R12, R211, R12 ;  /* 0x0000000cd30c7221 */ /* 0x000fc40000010000 */
[----:B------:R-:W-:Y:S01]  /*12fb0*/  FADD.FTZ R13, R220, R13 ;  /* 0x0000000ddc0d7221 */ /* 0x000fe20000010000 */
[----:B------:R-:W-:Y:S01]  /*12fc0*/  HMMA.16816.F32 R64, R8, R46, R64 ;  /* 0x0000002e0840723c */ /* 0x000fe20000001840 */
[----:B------:R-:W-:Y:S02]  /*12fd0*/  FADD.FTZ R12, R212, R12 ;  /* 0x0000000cd40c7221 */ /* 0x000fe40000010000 */
[----:B-1----:R-:W-:-:S04]  /*12fe0*/  FFMA.FTZ R4, R137, c[0x0][0x2d0], -R20 ;  /* 0x0000b40089047a23 */ /* 0x002fc80000010814 */
[----:B------:R1:W2:Y:S01]  /*12ff0*/  MUFU.EX2 R40, R4 ;  /* 0x0000000400287308 */ /* 0x0002a20000000800 */
[----:B------:R-:W-:Y:S01]  /*13000*/  HMMA.16816.F32 R88, R8, R42, R60 ;  /* 0x0000002a0858723c */ /* 0x000fe2000000183c */
[----:B------:R-:W-:Y:S06]  /*13010*/  LDSM.16.MT88.4 R60, [R167+0x1400] ;  /* 0x00140000a73c783b */ /* 0x000fec0000004200 */
[----:B------:R-:W-:Y:S01]  /*13020*/  FADD.FTZ R11, R206, R205 ;  /* 0x000000cdce0b7221 */ /* 0x000fe20000010000 */
[----:B------:R-:W-:-:S03]  /*13030*/  IADD3 R205, R230, -0x2, RZ ;  /* 0xfffffffee6cd7810 */ /* 0x000fc60007ffe0ff */
[----:B------:R-:W-:Y:S02]  /*13040*/  FADD.FTZ R11, R225, R11 ;  /* 0x0000000be10b7221 */ /* 0x000fe40000010000 */
[----:B-1----:R-:W-:Y:S01]  /*13050*/  FFMA.FTZ R4, R136, c[0x0][0x2d0], -R20 ;  /* 0x0000b40088047a23 */ /* 0x002fe20000010814 */
[----:B--2---:R-:W-:Y:S01]  /*13060*/  F2FP.PACK_AB R96, R40, R35 ;  /* 0x000000232860723e */ /* 0x004fe200000000ff */
[----:B------:R-:W1:Y:S01]  /*13070*/  LDSM.16.MT88.4 R136, [R166+0x800] ;  /* 0x00080000a688783b */ /* 0x000e620000004200 */
[----:B------:R-:W-:Y:S01]  /*13080*/  FADD.FTZ R11, R224, R11 ;  /* 0x0000000be00b7221 */ /* 0x000fe20000010000 */
[----:B------:R2:W-:Y:S03]  /*13090*/  MUFU.EX2 R41, R4 ;  /* 0x0000000400297308 */ /* 0x0005e60000000800 */
[----:B------:R-:W-:-:S04]  /*130a0*/  FADD.FTZ R11, R226, R11 ;  /* 0x0000000be20b7221 */ /* 0x000fc80000010000 */
[----:B------:R-:W-:Y:S02]  /*130b0*/  FADD.FTZ R11, R227, R11 ;  /* 0x0000000be30b7221 */ /* 0x000fe40000010000 */
[----:B--2---:R-:W-:-:S04]  /*130c0*/  FFMA.FTZ R4, R135, c[0x0][0x2d0], -R20 ;  /* 0x0000b40087047a23 */ /* 0x004fc80000010814 */
[----:B------:R2:W3:Y:S02]  /*130d0*/  MUFU.EX2 R234, R4 ;  /* 0x0000000400ea7308 */ /* 0x0004e40000000800 */
[----:B--2---:R-:W-:Y:S01]  /*130e0*/  FFMA.FTZ R4, R134, c[0x0][0x2d0], -R3 ;  /* 0x0000b40086047a23 */ /* 0x004fe20000010803 */
[----:B---3--:R-:W-:-:S05]  /*130f0*/  F2FP.PACK_AB R98, R234, R41 ;  /* 0x00000029ea62723e */ /* 0x008fca00000000ff */
[----:B------:R2:W-:Y:S02]  /*13100*/  MUFU.EX2 R32, R4 ;  /* 0x0000000400207308 */ /* 0x0005e40000000800 */
[----:B--2---:R-:W-:-:S06]  /*13110*/  FFMA.FTZ R4, R133, c[0x0][0x2d0], -R3 ;  /* 0x0000b40085047a23 */ /* 0x004fcc0000010803 */
[----:B------:R2:W3:Y:S02]  /*13120*/  MUFU.EX2 R33, R4 ;  /* 0x0000000400217308 */ /* 0x0004e40000000800 */
[--C-:B--2---:R-:W-:Y:S01]  /*13130*/  FFMA.FTZ R4, R132, c[0x0][0x2d0], -R3.reuse ;  /* 0x0000b40084047a23 */ /* 0x104fe20000010803 */
[----:B---3--:R-:W-:Y:S01]  /*13140*/  F2FP.PACK_AB R97, R33, R32 ;  /* 0x000000202161723e */ /* 0x008fe200000000ff */
[----:B------:R-:W-:-:S04]  /*13150*/  FFMA.FTZ R3, R115, c[0x0][0x2d0], -R3 ;  /* 0x0000b40073037a23 */ /* 0x000fc80000010803 */
[----:B------:R2:W-:Y:S08]  /*13160*/  MUFU.EX2 R34, R4 ;  /* 0x0000000400227308 */ /* 0x0005f00000000800 */
[----:B------:R3:W4:Y:S01]  /*13170*/  MUFU.EX2 R236, R3 ;  /* 0x0000000300ec7308 */ /* 0x0007220000000800 */
[----:B--2---:R-:W2:Y:S01]  /*13180*/  LDSM.16.MT88.4 R4, [R167+0x2000] ;  /* 0x00200000a704783b */ /* 0x004ea20000004200 */
[----:B---3--:R-:W-:Y:S01]  /*13190*/  FFMA.FTZ R3, R114, c[0x0][0x2d0], -R2 ;  /* 0x0000b40072037a23 */ /* 0x008fe20000010802 */
[----:B----4-:R-:W-:-:S05]  /*131a0*/  F2FP.PACK_AB R99, R236, R34 ;  /* 0x00000022ec63723e */ /* 0x010fca00000000ff */
[----:B------:R3:W-:Y:S02]  /*131b0*/  MUFU.EX2 R14, R3 ;  /* 0x00000003000e7308 */ /* 0x0007e40000000800 */
[C---:B-1----:R-:W-:Y:S08]  /*131c0*/  HMMA.16816.F32 R128, R96.reuse, R136, R128 ;  /* 0x000000886080723c */ /* 0x042ff00000001880 */
[----:B------:R-:W-:Y:S01]  /*131d0*/  HMMA.16816.F32 R140, R96, R138, R140 ;  /* 0x0000008a608c723c */ /* 0x000fe2000000188c */
[----:B---3--:R-:W-:-:S04]  /*131e0*/  FFMA.FTZ R3, R113, c[0x0][0x2d0], -R2 ;  /* 0x0000b40071037a23 */ /* 0x008fc80000010802 */
[----:B------:R1:W3:Y:S03]  /*131f0*/  MUFU.EX2 R15, R3 ;  /* 0x00000003000f7308 */ /* 0x0002e60000000800 */
[C---:B------:R-:W-:Y:S08]  /*13200*/  HMMA.16816.F32 R52, R96.reuse, R60, R176 ;  /* 0x0000003c6034723c */ /* 0x040ff000000018b0 */
[----:B--2---:R-:W-:Y:S01]  /*13210*/  HMMA.16816.F32 R84, R96, R4, R84 ;  /* 0x000000046054723c */ /* 0x004fe20000001854 */
[--C-:B-1----:R-:W-:Y:S01]  /*13220*/  FFMA.FTZ R3, R112, c[0x0][0x2d0], -R2.reuse ;  /* 0x0000b40070037a23 */ /* 0x102fe20000010802 */
[----:B---3--:R-:W-:Y:S01]  /*13230*/  F2FP.PACK_AB R92, R15, R14 ;  /* 0x0000000e0f5c723e */ /* 0x008fe200000000ff */
[----:B------:R-:W-:-:S02]  /*13240*/  FFMA.FTZ R2, R111, c[0x0][0x2d0], -R2 ;  /* 0x0000b4006f027a23 */ /* 0x000fc40000010802 */
[----:B------:R-:W-:Y:S08]  /*13250*/  MUFU.EX2 R20, R3 ;  /* 0x0000000300147308 */ /* 0x000ff00000000800 */
        /* <DEDUP_REMOVED lines=8> */
[----:B------:R-:W-:Y:S01]  /*132e0*/  FFMA.FTZ R0, R21, c[0x0][0x2d0], -R0 ;  /* 0x0000b40015007a23 */ /* 0x000fe20000010800 */
[----:B------:R-:W1:Y:S03]  /*132f0*/  LDSM.16.MT88.4 R108, [R166+0x1400] ;  /* 0x00140000a66c783b */ /* 0x000e660000004200 */
[----:B------:R2:W-:Y:S08]  /*13300*/  MUFU.EX2 R3, R2 ;  /* 0x0000000200037308 */ /* 0x0005f00000000800 */
[----:B------:R-:W3:Y:S01]  /*13310*/  MUFU.EX2 R8, R0 ;  /* 0x0000000000087308 */ /* 0x000ee20000000800 */
[----:B--2---:R-:W-:Y:S01]  /*13320*/  @P6 IMAD.HI.U32 R2, R235, c[0x0][0x2c8], RZ ;  /* 0x0000b200eb026a27 */ /* 0x004fe200078e00ff */
[----:B---3--:R-:W-:-:S03]  /*13330*/  F2FP.PACK_AB R95, R8, R3 ;  /* 0x00000003085f723e */ /* 0x008fc600000000ff */
[----:B------:R-:W-:Y:S01]  /*13340*/  IMAD.MOV.U32 R0, RZ, RZ, R235 ;  /* 0x000000ffff007224 */ /* 0x000fe200078e00eb */
[----:B------:R-:W-:Y:S02]  /*13350*/  @P6 SHF.R.U32.HI R0, RZ, c[0x0][0x2cc], R2 ;  /* 0x0000b300ff006a19 */ /* 0x000fe40000011602 */
[----:B------:R-:W-:Y:S01]  /*13360*/  ISETP.GE.AND P6, PT, R233, 0x1, PT ;  /* 0x00000001e900780c */ /* 0x000fe20003fc6270 */
[----:B------:R-:W-:Y:S02]  /*13370*/  HMMA.16816.F32 R132, R92, R136, R144 ;  /* 0x000000885c84723c */ /* 0x000fe40000001890 */
[----:B------:R-:W-:Y:S02]  /*13380*/  IMAD.IADD R2, R231, 0x1, R0 ;  /* 0x00000001e7027824 */ /* 0x000fe400078e0200 */
[----:B------:R-:W-:-:S04]  /*13390*/  FADD.FTZ R0, R23, R22 ;  /* 0x0000001617007221 */ /* 0x000fc80000010000 */
[----:B------:R-:W-:Y:S01]  /*133a0*/  FADD.FTZ R0, R207, R0 ;  /* 0x00000000cf007221 */ /* 0x000fe20000010000 */
[----:B------:R-:W-:Y:S03]  /*133b0*/  HMMA.16816.F32 R144, R96, R152, R156 ;  /* 0x000000986090723c */ /* 0x000fe6000000189c */
[----:B------:R-:W-:-:S05]  /*133c0*/  FADD.FTZ R0, R116, R0 ;  /* 0x0000000074007221 */ /* 0x000fca0000010000 */
[----:B------:R-:W-:Y:S08]  /*133d0*/  HMMA.16816.F32 R148, R92, R152, R148 ;  /* 0x000000985c94723c */ /* 0x000ff00000001894 */
[-C--:B------:R-:W-:Y:S08]  /*133e0*/  HMMA.16816.F32 R156, R96, R154.reuse, R36 ;  /* 0x0000009a609c723c */ /* 0x080ff00000001824 */
[----:B------:R-:W-:Y:S01]  /*133f0*/  HMMA.16816.F32 R152, R92, R154, R76 ;  /* 0x0000009a5c98723c */ /* 0x000fe2000000184c */
[----:B------:R-:W2:Y:S07]  /*13400*/  LDSM.16.MT88.4 R76, [R166+0x2000] ;  /* 0x00200000a64c783b */ /* 0x000eae0000004200 */
[C---:B-1----:R-:W-:Y:S08]  /*13410*/  HMMA.16816.F32 R112, R96.reuse, R110, R64 ;  /* 0x0000006e6070723c */ /* 0x042ff00000001840 */
[----:B------:R-:W-:Y:S08]  /*13420*/  HMMA.16816.F32 R64, R96, R62, R88 ;  /* 0x0000003e6040723c */ /* 0x000ff00000001858 */
        /* <DEDUP_REMOVED lines=17> */
[----:B------:R-:W-:Y:S08]  /*13540*/  HMMA.16816.F32 R108, R92, R110, R72 ;  /* 0x0000006e5c6c723c */ /* 0x000ff00000001848 */
[C---:B--2---:R-:W-:Y:S08]  /*13550*/  HMMA.16816.F32 R80, R96.reuse, R78, R56 ;  /* 0x0000004e6050723c */ /* 0x044ff00000001838 */
[----:B------:R-:W-:Y:S08]  /*13560*/  HMMA.16816.F32 R68, R96, R76, R172 ;  /* 0x0000004c6044723c */ /* 0x000ff000000018ac */
[C---:B------:R-:W-:Y:S08]  /*13570*/  HMMA.16816.F32 R56, R92.reuse, R60, R184 ;  /* 0x0000003c5c38723c */ /* 0x040ff000000018b8 */
        /* <DEDUP_REMOVED lines=16> */
[----:B------:R-:W-:Y:S01]  /*13680*/  FADD.FTZ R247, R8, R3 ;  /* 0x0000000308f77221 */ /* 0x000fe20000010000 */
[----:B------:R-:W-:Y:S01]  /*13690*/  IADD3 R3, R2, c[0x0][0x328], RZ ;  /* 0x0000ca0002037a10 */ /* 0x000fe20007ffe0ff */
[----:B------:R-:W-:-:S02]  /*136a0*/  FADD.FTZ R234, R234, R0 ;  /* 0x00000000eaea7221 */ /* 0x000fc40000010000 */
[----:B------:R-:W-:Y:S02]  /*136b0*/  FADD.FTZ R236, R236, R5 ;  /* 0x00000005ecec7221 */ /* 0x000fe40000010000 */
[----:B------:R-:W-:Y:S01]  /*136c0*/  FADD.FTZ R246, R246, R6 ;  /* 0x00000006f6f67221 */ /* 0x000fe20000010000 */
        /* <DEDUP_REMOVED lines=12> */
.L_x_827:
[----:B------:R-:W-:-:S13]  /*13790*/  ISETP.NE.AND P0, PT, R4, 0x1, PT ;  /* 0x000000010400780c */ /* 0x000fda0003f05270 */
[----:B------:R-:W-:-:S05]  /*137a0*/  @P0 IMAD.HI.U32 R2, R0, c[0x0][0x330], RZ ;  /* 0x0000cc0000020a27 */ /* 0x000fca00078e00ff */
[----:B------:R-:W-:Y:S02]  /*137b0*/  @P0 SHF.R.U32.HI R0, RZ, c[0x0][0x334], R2 ;  /* 0x0000cd00ff000a19 */ /* 0x000fe40000011602 */
.L_x_828:
[----:B------:R-:W-:Y:S05]  /*137c0*/  BSYNC B0 ;  /* 0x0000000000007941 */ /* 0x000fea0003800000 */
.L_x_826:
[----:B------:R-:W-:-:S05]  /*137d0*/  IMAD R0, R0, R4, c[0x0][0x32c] ;  /* 0x0000cb0000007624 */ /* 0x000fca00078e0204 */
[----:B------:R-:W-:-:S05]  /*137e0*/  IMNMX R3, R3, R0, PT ;  /* 0x0000000003037217 */ /* 0x000fca0003800200 */
.L_x_825:
[----:B------:R-:W-:-:S05]  /*137f0*/  IMAD.HI R3, R3, 0x2aaaaaab, RZ ;  /* 0x2aaaaaab03037827 */ /* 0x000fca00078e02ff */
[----:B------:R-:W-:-:S04]  /*13800*/  SHF.R.U32.HI R0, RZ, 0x1f, R3 ;  /* 0x0000001fff007819 */ /* 0x000fc80000011603 */
        /* <DEDUP_REMOVED lines=9> */
.L_x_850:
        /* <DEDUP_REMOVED lines=52> */
.L_x_831:
[----:B-1-34-:R-:W-:Y:S05]  /*13be0*/  BSYNC B0 ;  /* 0x0000000000007941 */ /* 0x01afea0003800000 */
.L_x_830:
        /* <DEDUP_REMOVED lines=99> */
[----:B------:R-:W-:Y:S01]  /*14220*/  SHF.R.S32.HI R3, RZ, 0x1f, R119 ;  /* 0x0000001fff037819 */ /* 0x000fe20000011477 */
[----:B------:R-:W2:Y:S01]  /*14230*/  LDL.64 R206, [R1+0x8] ;  /* 0x0000080001ce7983 */ /* 0x000ea20000100a00 */
[----:B------:R-:W-:Y:S02]  /*14240*/  IADD3 R0, R205, -0x1, RZ ;  /* 0xffffffffcd007810 */ /* 0x000fe40007ffe0ff */
[----:B------:R-:W-:Y:S01]  /*14250*/  LEA.HI R3, R3, R119, RZ, 0x2 ;  /* 0x0000007703037211 */ /* 0x000fe200078f10ff */
[----:B------:R-:W3:Y:S01]  /*14260*/  LDL R122, [R1+0x14] ;  /* 0x00001400017a7983 */ /* 0x000ee20000100800 */
        /* <DEDUP_REMOVED lines=17> */
[----:B--2---:R-:W-:Y:S05]  /*14380*/  @P1 IADD3 R2, P2, R206, R2, RZ ;  /* 0x00000002ce021210 */ /* 0x004fea0007f5e0ff */
[----:B---3--:R-:W-:Y:S01]  /*14390*/  @P1 IMAD.X R0, R0, 0x1, R122, P2 ;  /* 0x0000000100001824 */ /* 0x008fe200010e067a */
        /* <DEDUP_REMOVED lines=15> */
.L_x_833:
[----:B------:R-:W-:Y:S05]  /*14490*/  BSYNC B0 ;  /* 0x0000000000007941 */ /* 0x000fea0003800000 */
.L_x_832:
[----:B-1----:R-:W2:Y:S01]  /*144a0*/  LDL R2, [R1+0x2c] ;  /* 0x00002c0001027983 */ /* 0x002ea20000100800 */
[----:B------:R-:W-:Y:S01]  /*144b0*/  IMAD.MOV.U32 R3, RZ, RZ, c[0x0][0x2c4] ;  /* 0x0000b100ff037624 */ /* 0x000fe200078e00ff */
[----:B------:R-:W-:Y:S01]  /*144c0*/  ULDC UR4, c[0x0][0x324] ;  /* 0x0000c90000047ab9 */ /* 0x000fe20000000800 */
[----:B------:R-:W-:Y:S01]  /*144d0*/  IMAD.MOV.U32 R190, RZ, RZ, c[0x0][0x32c] ;  /* 0x0000cb00ffbe7624 */ /* 0x000fe200078e00ff */
[----:B------:R-:W2:Y:S01]  /*144e0*/  LDL R0, [R1+0x50] ;  /* 0x0000500001007983 */ /* 0x000ea20000100800 */
[----:B------:R-:W-:Y:S01]  /*144f0*/  ULOP3.LUT UR4, URZ, UR4, URZ, 0x33, !UPT ;  /* 0x000000043f047292 */ /* 0x000fe2000f8e333f */
[----:B------:R-:W-:Y:S02]  /*14500*/  ISETP.NE.AND P0, PT, R3, 0x1, PT ;  /* 0x000000010300780c */ /* 0x000fe40003f05270 */
[----:B------:R-:W3:Y:S01]  /*14510*/  LDL R187, [R1+0x10] ;  /* 0x0000100001bb7983 */ /* 0x000ee20000100800 */
[----:B------:R-:W-:Y:S03]  /*14520*/  ISETP.GE.AND P1, PT, R190, 0x1, PT ;  /* 0x00000001be00780c */ /* 0x000fe60003f26270 */
[----:B------:R-:W4:Y:S04]  /*14530*/  LDL R189, [R1+0x4] ;  /* 0x0000040001bd7983 */ /* 0x000f280000100800 */
[----:B------:R-:W4:Y:S04]  /*14540*/  LDL R188, [R1] ;  /* 0x0000000001bc7983 */ /* 0x000f280000100800 */
[----:B------:R-:W0:Y:S01]  /*14550*/  LDGDEPBAR ;  /* 0x00000000000079af */ /* 0x000e220000000000 */
[----:B--2---:R-:W-:Y:S02]  /*14560*/  IMAD.IADD R168, R0, 0x1, R2 ;  /* 0x0000000100a87824 */ /* 0x004fe400078e0202 */
[----:B------:R-:W-:Y:S02]  /*14570*/  IMAD R2, R205, -0x30, RZ ;  /* 0xffffffd0cd027824 */ /* 0x000fe400078e02ff */
[----:B------:R-:W-:Y:S05]  /*14580*/  @P0 IMAD.HI.U32 R0, R168, c[0x0][0x2c8], RZ ;  /* 0x0000b200a8000a27 */ /* 0x000fea00078e00ff */
[----:B------:R-:W-:Y:S02]  /*14590*/  @P0 SHF.R.U32.HI R168, RZ, c[0x0][0x2cc], R0 ;  /* 0x0000b300ffa80a19 */ /* 0x000fe40000011600 */
[----:B---3--:R-:W-:Y:S03]  /*145a0*/  IADD3 R0, -R187, 0x1, R2 ;  /* 0x00000001bb007810 */ /* 0x008fe60007ffe102 */
[----:B------:R-:W1:Y:S01]  /*145b0*/  SHFL.IDX PT, R3, R168, RZ, 0x1c1f ;  /* 0x001c1fffa8037589 */ /* 0x000e6200000e0000 */
[----:B----4-:R-:W-:Y:S04]  /*145c0*/  IADD3 R0, -R188, R0, R189 ;  /* 0x00000000bc007210 */ /* 0x010fe80007ffe1bd */
        /* <DEDUP_REMOVED lines=18> */
.L_x_836:
[----:B------:R-:W-:Y:S04]  /*146f0*/  MOV R119, c[0x0][0x32c] ;  /* 0x0000cb0000777a02 */ /* 0x000fe80000000f00 */
[----:B------:R-:W-:Y:S11]  /*14700*/  ISETP.NE.AND P0, PT, R119, 0x1, PT ;  /* 0x000000017700780c */ /* 0x000ff60003f05270 */
[----:B------:R-:W-:Y:S02]  /*14710*/  @!UPT UIADD3 URZ, URZ, URZ, URZ ;  /* 0x0000003f3f3ff290 */ /* 0x000fe4000fffe03f */
[----:B------:R-:W-:Y:S05]  /*14720*/  @P0 IMAD.HI.U32 R119, R3, c[0x0][0x330], RZ ;  /* 0x0000cc0003770a27 */ /* 0x000fea00078e00ff */
[----:B------:R-:W-:Y:S02]  /*14730*/  @P0 SHF.R.U32.HI R3, RZ, c[0x0][0x334], R119 ;  /* 0x0000cd00ff030a19 */ /* 0x000fe40000011677 */
.L_x_837:
[----:B------:R-:W-:Y:S05]  /*14740*/  BSYNC B0 ;  /* 0x0000000000007941 */ /* 0x000fea0003800000 */
.L_x_835:
[----:B------:R-:W-:Y:S04]  /*14750*/  IMAD.IADD R119, R2, 0x1, -R187 ;  /* 0x0000000102777824 */ /* 0x000fe800078e0abb */
[----:B------:R-:W-:Y:S05]  /*14760*/  IMAD R3, R3, c[0x0][0x32c], R119 ;  /* 0x0000cb0003037a24 */ /* 0x000fea00078e0277 */
[----:B------:R-:W-:Y:S02]  /*14770*/  IADD3 R119, R3, c[0x0][0x32c], RZ ;  /* 0x0000cb0003777a10 */ /* 0x000fe40007ffe0ff */
[----:B------:R-:W-:Y:S02]  /*14780*/  IMNMX R0, R0, R3, !PT ;  /* 0x0000000300007217 */ /* 0x000fe40007800200 */
[----:B------:R-:W-:Y:S02]  /*14790*/  IMNMX R122, R122, R119, PT ;  /* 0x000000777a7a7217 */ /* 0x000fe40003800200 */
.L_x_834:
        /* <DEDUP_REMOVED lines=17> */
.L_x_840:
[----:B------:R-:W-:Y:S04]  /*148b0*/  MOV R120, c[0x0][0x32c] ;  /* 0x0000cb0000787a02 */ /* 0x000fe80000000f00 */
[----:B------:R-:W-:Y:S11]  /*148c0*/  ISETP.NE.AND P0, PT, R120, 0x1, PT ;  /* 0x000000017800780c */ /* 0x000ff60003f05270 */
[----:B------:R-:W-:Y:S02]  /*148d0*/  @!UPT UIADD3 URZ, URZ, URZ, URZ ;  /* 0x0000003f3f3ff290 */ /* 0x000fe4000fffe03f */
[----:B------:R-:W-:Y:S05]  /*148e0*/  @P0 IMAD.HI.U32 R120, R3, c[0x0][0x330], RZ ;  /* 0x0000cc0003780a27 */ /* 0x000fea00078e00ff */
[----:B------:R-:W-:Y:S02]  /*148f0*/  @P0 SHF.R.U32.HI R3, RZ, c[0x0][0x334], R120 ;  /* 0x0000cd00ff030a19 */ /* 0x000fe40000011678 */
.L_x_841:
[----:B------:R-:W-:Y:S05]  /*14900*/  BSYNC B0 ;  /* 0x0000000000007941 */ /* 0x000fea0003800000 */
.L_x_839:
[----:B------:R-:W-:Y:S04]  /*14910*/  IMAD.IADD R120, R2, 0x1, -R187 ;  /* 0x0000000102787824 */ /* 0x000fe800078e0abb */
[----:B------:R-:W-:Y:S05]  /*14920*/  IMAD R3, R3, c[0x0][0x32c], R120 ;  /* 0x0000cb0003037a24 */ /* 0x000fea00078e0278 */
[----:B------:R-:W-:Y:S02]  /*14930*/  IADD3 R120, R3, c[0x0][0x32c], RZ ;  /* 0x0000cb0003787a10 */ /* 0x000fe40007ffe0ff */
[----:B------:R-:W-:Y:S02]  /*14940*/  IMNMX R119, R119, R3, !PT ;  /* 0x0000000377777217 */ /* 0x000fe40007800200 */
[----:B------:R-:W-:Y:S02]  /*14950*/  IMNMX R121, R121, R120, PT ;  /* 0x0000007879797217 */ /* 0x000fe40003800200 */
.L_x_838:
        /* <DEDUP_REMOVED lines=17> */
.L_x_844:
[----:B------:R-:W-:Y:S04]  /*14a70*/  MOV R171, c[0x0][0x32c] ;  /* 0x0000cb0000ab7a02 */ /* 0x000fe80000000f00 */
[----:B------:R-:W-:Y:S11]  /*14a80*/  ISETP.NE.AND P0, PT, R171, 0x1, PT ;  /* 0x00000001ab00780c */ /* 0x000ff60003f05270 */
[----:B------:R-:W-:Y:S02]  /*14a90*/  @!UPT UIADD3 URZ, URZ, URZ, URZ ;  /* 0x0000003f3f3ff290 */ /* 0x000fe4000fffe03f */
[----:B------:R-:W-:Y:S05]  /*14aa0*/  @P0 IMAD.HI.U32 R171, R126, c[0x0][0x330], RZ ;  /* 0x0000cc007eab0a27 */ /* 0x000fea00078e00ff */
[----:B------:R-:W-:Y:S02]  /*14ab0*/  @P0 SHF.R.U32.HI R126, RZ, c[0x0][0x334], R171 ;  /* 0x0000cd00ff7e0a19 */ /* 0x000fe400000116ab */
.L_x_845:
[----:B------:R-:W-:Y:S05]  /*14ac0*/  BSYNC B0 ;  /* 0x0000000000007941 */ /* 0x000fea0003800000 */
.L_x_843:
[----:B------:R-:W-:Y:S04]  /*14ad0*/  IMAD.IADD R171, R2, 0x1, -R187 ;  /* 0x0000000102ab7824 */ /* 0x000fe800078e0abb */
[----:B------:R-:W-:Y:S05]  /*14ae0*/  IMAD R126, R126, c[0x0][0x32c], R171 ;  /* 0x0000cb007e7e7a24 */ /* 0x000fea00078e02ab */
[----:B------:R-:W-:Y:S02]  /*14af0*/  IADD3 R171, R126, c[0x0][0x32c], RZ ;  /* 0x0000cb007eab7a10 */ /* 0x000fe40007ffe0ff */
[----:B------:R-:W-:Y:S02]  /*14b00*/  IMNMX R3, R3, R126, !PT ;  /* 0x0000007e03037217 */ /* 0x000fe40007800200 */
[----:B------:R-:W-:Y:S02]  /*14b10*/  IMNMX R120, R120, R171, PT ;  /* 0x000000ab78787217 */ /* 0x000fe40003800200 */
.L_x_842:
[C---:B------:R-:W-:Y:S02]  /*14b20*/  ISETP.GE.AND P2, PT, R2.reuse, 0x9, PT ;  /* 0x000000090200780c */ /* 0x040fe40003f46270 */
[----:B------:R-:W-:Y:S02]  /*14b30*/  ISETP.GE.AND P1, PT, R2, 0xa, PT ;  /* 0x0000000a0200780c */ /* 0x000fe40003f26270 */
        /* <DEDUP_REMOVED lines=28> */
[C---:B------:R-:W-:Y:S02]  /*14d00*/  ISETP.GE.AND P4, PT, R2.reuse, 0x22, PT ;  /* 0x000000220200780c */ /* 0x040fe40003f86270 */
        /* <DEDUP_REMOVED lines=17> */
[----:B------:R-:W-:Y:S02]  /*14e20*/  ISETP.GE.AND P3, PT, R2, 0x29, PT ;  /* 0x000000290200780c */ /* 0x000fe40003f66270 */
[----:B------:R-:W-:Y:S02]  /*14e30*/  ISETP.LT.OR P0, PT, R122, 0x1a, P0 ;  /* 0x0000001a7a00780c */ /* 0x000fe40000701670 */
[C---:B------:R-:W-:Y:S02]  /*14e40*/  ISETP.GE.AND P6, PT, R2.reuse, 0x2a, PT ;  /* 0x0000002a0200780c */ /* 0x040fe40003fc6270 */
        /* <DEDUP_REMOVED lines=50> */
[----:B------:R-:W-:Y:S04]  /*15170*/  LOP3.LUT P0, RZ, R203, 0x20, RZ, 0xc0, !PT ;  /* 0x00000020cbff7812 */ /* 0x000fe8000780c0ff */
[----:B------:R-:W-:Y:S04]  /*15180*/  ISETP.GT.AND P0, PT, R3, 0x8, !P0 ;  /* 0x000000080300780c */ /* 0x000fe80004704270 */
[----:B------:R-:W-:Y:S04]  /*15190*/  ISETP.LT.OR P0, PT, R120, 0x9, P0 ;  /* 0x000000097800780c */ /* 0x000fe80000701670 */
[----:B------:R-:W-:Y:S02]  /*151a0*/  FSEL R21, R12, -INF , !P0 ;  /* 0xff8000000c157808 */ /* 0x000fe40004000000 */
[----:B------:R-:W-:Y:S04]  /*151b0*/  LOP3.LUT P0, RZ, R203, 0x10, RZ, 0xc0, !PT ;  /* 0x00000010cbff7812 */ /* 0x000fe8000780c0ff */
        /* <DEDUP_REMOVED lines=28> */
[C---:B------:R-:W-:Y:S04]  /*15380*/  ISETP.GT.AND P0, PT, R3.reuse, RZ, !P2 ;  /* 0x000000ff0300720c */ /* 0x040fe80005704270 */
        /* <DEDUP_REMOVED lines=22> */
.L_x_848:
[----:B------:R-:W-:Y:S04]  /*154f0*/  MOV R5, c[0x0][0x32c] ;  /* 0x0000cb0000057a02 */ /* 0x000fe80000000f00 */
[----:B------:R-:W-:Y:S11]  /*15500*/  ISETP.NE.AND P0, PT, R5, 0x1, PT ;  /* 0x000000010500780c */ /* 0x000ff60003f05270 */
[----:B------:R-:W-:Y:S02]  /*15510*/  @!UPT UIADD3 URZ, URZ, URZ, URZ ;  /* 0x0000003f3f3ff290 */ /* 0x000fe4000fffe03f */
[----:B------:R-:W-:Y:S05]  /*15520*/  @P0 IMAD.HI.U32 R5, R4, c[0x0][0x330], RZ ;  /* 0x0000cc0004050a27 */ /* 0x000fea00078e00ff */
[----:B------:R-:W-:Y:S02]  /*15530*/  @P0 SHF.R.U32.HI R4, RZ, c[0x0][0x334], R5 ;  /* 0x0000cd00ff040a19 */ /* 0x000fe40000011605 */
.L_x_849:
[----:B------:R-:W-:Y:S05]  /*15540*/  BSYNC B0 ;  /* 0x0000000000007941 */ /* 0x000fea0003800000 */
.L_x_847:
[----:B------:R-:W-:Y:S04]  /*15550*/  IMAD.IADD R2, R2, 0x1, -R187 ;  /* 0x0000000102027824 */ /* 0x000fe800078e0abb */
[----:B------:R-:W-:Y:S05]  /*15560*/  IMAD R2, R4, c[0x0][0x32c], R2 ;  /* 0x0000cb0004027a24 */ /* 0x000fea00078e0202 */
[----:B------:R-:W-:Y:S02]  /*15570*/  IADD3 R4, R2, c[0x0][0x32c], RZ ;  /* 0x0000cb0002047a10 */ /* 0x000fe40007ffe0ff */
[----:B------:R-:W-:Y:S02]  /*15580*/  IMNMX R0, R0, R2, !PT ;  /* 0x0000000200007217 */ /* 0x000fe40007800200 */
[----:B------:R-:W-:Y:S02]  /*15590*/  IMNMX R3, R3, R4, PT ;  /* 0x0000000403037217 */ /* 0x000fe40003800200 */
.L_x_846:
[----:B------:R-:W-:Y:S02]  /*155a0*/  ISETP.GT.AND P0, PT, R0, RZ, !P2 ;  /* 0x000000ff0000720c */ /* 0x000fe40005704270 */
        /* <DEDUP_REMOVED lines=25> */
[----:B------:R-:W-:Y:S02]  /*15740*/  FMNMX.FTZ R2, R39, R2, !PT ;  /* 0x0000000227027209 */ /* 0x000fe40007810000 */
[----:B------:R-:W-:Y:S02]  /*15750*/  ISETP.GT.AND P0, PT, R0, 0x10, !P0 ;  /* 0x000000100000780c */ /* 0x000fe40004704270 */
[----:B------:R-:W-:Y:S02]  /*15760*/  FMNMX.FTZ R4, R19, R4, !PT ;  /* 0x0000000413047209 */ /* 0x000fe40007810000 */
[----:B------:R-:W-:Y:S02]  /*15770*/  FMNMX.FTZ R2, R37, R2, !PT ;  /* 0x0000000225027209 */ /* 0x000fe40007810000 */
[----:B------:R-:W-:Y:S02]  /*15780*/  ISETP.LT.OR P0, PT, R3, 0x11, P0 ;  /* 0x000000110300780c */ /* 0x000fe40000701670 */
[----:B------:R-:W-:Y:S01]  /*15790*/  FMNMX.FTZ R4, R173, R4, !PT ;  /* 0x00000004ad047209 */ /* 0x000fe20007810000 */
[----:B------:R-:W1:Y:S01]  /*157a0*/  SHFL.BFLY PT, R6, R2, 0x2, 0x1f ;  /* 0x0c401f0002067f89 */ /* 0x000e6200000e0000 */
[----:B------:R-:W-:Y:S02]  /*157b0*/  FSEL R187, R26, -INF , !P0 ;  /* 0xff8000001abb7808 */ /* 0x000fe40004000000 */
[----:B------:R-:W-:Y:S02]  /*157c0*/  LOP3.LUT P0, RZ, R203, 0x4, RZ, 0xc0, !PT ;  /* 0x00000004cbff7812 */ /* 0x000fe4000780c0ff */
[----:B------:R-:W-:Y:S02]  /*157d0*/  FMNMX.FTZ R4, R174, R4, !PT ;  /* 0x00000004ae047209 */ /* 0x000fe40007810000 */
[----:B------:R-:W-:Y:S02]  /*157e0*/  ISETP.GT.AND P0, PT, R0, 0x11, !P0 ;  /* 0x000000110000780c */ /* 0x000fe40004704270 */
[----:B------:R-:W-:Y:S02]  /*157f0*/  FMNMX.FTZ R4, R186, R4, !PT ;  /* 0x00000004ba047209 */ /* 0x000fe40007810000 */
[----:B------:R-:W-:Y:S02]  /*15800*/  ISETP.LT.OR P0, PT, R3, 0x12, P0 ;  /* 0x000000120300780c */ /* 0x000fe40000701670 */
[----:B------:R-:W-:Y:S02]  /*15810*/  LOP3.LUT P1, RZ, R203, 0x2, RZ, 0xc0, !PT ;  /* 0x00000002cbff7812 */ /* 0x000fe4000782c0ff */
[----:B------:R-:W-:Y:S02]  /*15820*/  FMNMX.FTZ R4, R184, R4, !PT ;  /* 0x00000004b8047209 */ /* 0x000fe40007810000 */
[----:B------:R-:W-:Y:S02]  /*15830*/  FSEL R188, R27, -INF , !P0 ;  /* 0xff8000001bbc7808 */ /* 0x000fe40004000000 */
        /* <DEDUP_REMOVED lines=8> */
[----:B------:R-:W-:Y:S02]  /*158c0*/  FMNMX.FTZ R5, R12, R118, !PT ;  /* 0x000000760c057209 */ /* 0x000fe40007810000 */
[----:B------:R-:W-:Y:S02]  /*158d0*/  ISETP.LT.OR P0, PT, R3, 0x1a, P0 ;  /* 0x0000001a0300780c */ /* 0x000fe40000701670 */
[----:B-1----:R-:W-:Y:S02]  /*158e0*/  FMNMX.FTZ R2, R2, R6, !PT ;  /* 0x0000000602027209 */ /* 0x002fe40007810000 */
[----:B------:R-:W-:Y:S02]  /*158f0*/  FMNMX.FTZ R4, R177, R4, !PT ;  /* 0x00000004b1047209 */ /* 0x000fe40007810000 */
[----:B------:R-:W-:Y:S01]  /*15900*/  FMNMX.FTZ R5, R20, R5, !PT ;  /* 0x0000000514057209 */ /* 0x000fe20007810000 */
[----:B------:R-:W1:Y:S01]  /*15910*/  SHFL.BFLY PT, R6, R2, 0x1, 0x1f ;  /* 0x0c201f0002067f89 */ /* 0x000e6200000e0000 */
[----:B------:R-:W-:Y:S02]  /*15920*/  FSEL R190, R31, -INF , !P0 ;  /* 0xff8000001fbe7808 */ /* 0x000fe40004000000 */
[----:B------:R-:W-:Y:S02]  /*15930*/  ISETP.GT.AND P0, PT, R0, 0x20, !P5 ;  /* 0x000000200000780c */ /* 0x000fe40006f04270 */
[----:B------:R-:W-:Y:S02]  /*15940*/  FMNMX.FTZ R4, R38, R4, !PT ;  /* 0x0000000426047209 */ /* 0x000fe40007810000 */
[----:B------:R-:W-:Y:S02]  /*15950*/  FMNMX.FTZ R5, R21, R5, !PT ;  /* 0x0000000515057209 */ /* 0x000fe40007810000 */
[C---:B------:R-:W-:Y:S02]  /*15960*/  ISETP.LT.OR P0, PT, R3.reuse, 0x21, P0 ;  /* 0x000000210300780c */ /* 0x040fe40000701670 */
[----:B------:R-:W-:Y:S02]  /*15970*/  FMNMX.FTZ R4, R36, R4, !PT ;  /* 0x0000000424047209 */ /* 0x000fe40007810000 */
[----:B------:R-:W-:Y:S02]  /*15980*/  FMNMX.FTZ R5, R22, R5, !PT ;  /* 0x0000000516057209 */ /* 0x000fe40007810000 */
[----:B------:R-:W-:Y:S01]  /*15990*/  FSEL R207, R42, -INF , !P0 ;  /* 0xff8000002acf7808 */ /* 0x000fe20004000000 */
[----:B------:R-:W2:Y:S01]  /*159a0*/  SHFL.BFLY PT, R7, R4, 0x2, 0x1f ;  /* 0x0c401f0004077f89 */ /* 0x000ea200000e0000 */
[----:B------:R-:W-:Y:S02]  /*159b0*/  ISETP.GT.AND P0, PT, R0, 0x21, !P4 ;  /* 0x000000210000780c */ /* 0x000fe40006704270 */
        /* <DEDUP_REMOVED lines=18> */
[----:B--2---:R-:W-:Y:S02]  /*15ae0*/  FMNMX.FTZ R0, R4, R7, !PT ;  /* 0x0000000704007209 */ /* 0x004fe40007810000 */
[----:B------:R-:W-:Y:S02]  /*15af0*/  FSEL R7, R3, RZ, P0 ;  /* 0x000000ff03077208 */ /* 0x000fe40000000000 */
[----:B------:R-:W-:Y:S01]  /*15b00*/  FMNMX.FTZ R2, R28, R2, !PT ;  /* 0x000000021c027209 */ /* 0x000fe20007810000 */
[----:B------:R-:W1:Y:S02]  /*15b10*/  SHFL.BFLY PT, R5, R0, 0x1, 0x1f ;  /* 0x0c201f0000057f89 */ /* 0x000e6400000e0000 */
[--C-:B------:R-:W-:Y:S02]  /*15b20*/  FFMA.FTZ R3, R16, c[0x0][0x2d0], -R7.reuse ;  /* 0x0000b40010037a23 */ /* 0x100fe40000010807 */
[--C-:B------:R-:W-:Y:S02]  /*15b30*/  FFMA.FTZ R4, R17, c[0x0][0x2d0], -R7.reuse ;  /* 0x0000b40011047a23 */ /* 0x100fe40000010807 */
[----:B------:R2:W-:Y:S01]  /*15b40*/  MUFU.EX2 R233, R3 ;  /* 0x0000000300e97308 */ /* 0x0005e20000000800 */
[--C-:B------:R-:W-:Y:S01]  /*15b50*/  FFMA.FTZ R216, R39, c[0x0][0x2d0], -R7.reuse ;  /* 0x0000b40027d87a23 */ /* 0x100fe20000010807 */
[----:B------:R-:W3:Y:S01]  /*15b60*/  SHFL.BFLY PT, R6, R2, 0x2, 0x1f ;  /* 0x0c401f0002067f89 */ /* 0x000ee200000e0000 */
[--C-:B------:R-:W-:Y:S02]  /*15b70*/  FFMA.FTZ R215, R37, c[0x0][0x2d0], -R7.reuse ;  /* 0x0000b40025d77a23 */ /* 0x100fe40000010807 */
[--C-:B------:R-:W-:Y:S02]  /*15b80*/  FFMA.FTZ R218, R176, c[0x0][0x2d0], -R7.reuse ;  /* 0x0000b400b0da7a23 */ /* 0x100fe40000010807 */
[--C-:B------:R-:W-:Y:S02]  /*15b90*/  FFMA.FTZ R217, R175, c[0x0][0x2d0], -R7.reuse ;  /* 0x0000b400afd97a23 */ /* 0x100fe40000010807 */
[--C-:B------:R-:W-:Y:S01]  /*15ba0*/  FFMA.FTZ R185, R185, c[0x0][0x2d0], -R7.reuse ;  /* 0x0000b400b9b97a23 */ /* 0x100fe20000010807 */
[----:B------:R4:W5:Y:S01]  /*15bb0*/  MUFU.EX2 R250, R4 ;  /* 0x0000000400fa7308 */ /* 0x0009620000000800 */
[--C-:B------:R-:W-:Y:S02]  /*15bc0*/  FFMA.FTZ R183, R183, c[0x0][0x2d0], -R7.reuse ;  /* 0x0000b400b7b77a23 */ /* 0x100fe40000010807 */
[--C-:B------:R-:W-:Y:S02]  /*15bd0*/  FFMA.FTZ R181, R181, c[0x0][0x2d0], -R7.reuse ;  /* 0x0000b400b5b57a23 */ /* 0x100fe40000010807 */
[--C-:B------:R-:W-:Y:S01]  /*15be0*/  FFMA.FTZ R179, R179, c[0x0][0x2d0], -R7.reuse ;  /* 0x0000b400b3b37a23 */ /* 0x100fe20000010807 */
[----:B-1----:R-:W-:Y:S04]  /*15bf0*/  FMNMX.FTZ R121, R0, R5, !PT ;  /* 0x0000000500797209 */ /* 0x002fe80007810000 */
[----:B------:R-:W-:Y:S01]  /*15c00*/  MUFU.EX2 R232, R179 ;  /* 0x000000b300e87308 */ /* 0x000fe20000000800 */
[----:B--2---:R-:W-:Y:S02]  /*15c10*/  FMNMX.FTZ R3, R10, R123, !PT ;  /* 0x0000007b0a037209 */ /* 0x004fe40007810000 */
[----:B---3--:R-:W-:Y:S02]  /*15c20*/  FMNMX.FTZ R2, R2, R6, !PT ;  /* 0x0000000602027209 */ /* 0x008fe40007810000 */
[----:B------:R-:W-:Y:S05]  /*15c30*/  FMNMX.FTZ R3, R13, R3, !PT ;  /* 0x000000030d037209 */ /* 0x000fea0007810000 */
[----:B------:R-:W-:Y:S01]  /*15c40*/  MUFU.EX2 R225, R185 ;  /* 0x000000b900e17308 */ /* 0x000fe20000000800 */
[----:B------:R-:W-:Y:S01]  /*15c50*/  FMNMX.FTZ R3, R11, R3, !PT ;  /* 0x000000030b037209 */ /* 0x000fe20007810000 */
[--C-:B----4-:R-:W-:Y:S01]  /*15c60*/  FFMA.FTZ R4, R171, c[0x0][0x2d0], -R7.reuse ;  /* 0x0000b400ab047a23 */ /* 0x110fe20000010807 */
[----:B-----5:R-:W-:Y:S02]  /*15c70*/  F2FP.PACK_AB R168, R250, R233 ;  /* 0x000000e9faa8723e */ /* 0x020fe400000000ff */
[----:B------:R-:W-:Y:S02]  /*15c80*/  FMNMX.FTZ R0, R15, R3, !PT ;  /* 0x000000030f007209 */ /* 0x000fe40007810000 */
[----:B------:R-:W-:Y:S03]  /*15c90*/  FSEL R3, R122, RZ, P0 ;  /* 0x000000ff7a037208 */ /* 0x000fe60000000000 */
[----:B------:R1:W-:Y:S01]  /*15ca0*/  MUFU.EX2 R251, R4 ;  /* 0x0000000400fb7308 */ /* 0x0003e20000000800 */
[----:B------:R-:W-:Y:S01]  /*15cb0*/  FMNMX.FTZ R5, R187, R0, !PT ;  /* 0x00000000bb057209 */ /* 0x000fe20007810000 */
[C---:B------:R-:W-:Y:S01]  /*15cc0*/  FMUL.FTZ R0, R121.reuse, c[0x0][0x2d0] ;  /* 0x0000b40079007a20 */ /* 0x040fe20000410000 */
[----:B------:R-:W-:Y:S02]  /*15cd0*/  FSETP.NEU.FTZ.AND P0, PT, R121, -INF , PT ;  /* 0xff8000007900780b */ /* 0x000fe40003f1d000 */
[----:B------:R-:W-:Y:S02]  /*15ce0*/  FMNMX.FTZ R6, R188, R5, !PT ;  /* 0x00000005bc067209 */ /* 0x000fe40007810000 */
[----:B------:R-:W-:Y:S01]  /*15cf0*/  FSEL R8, R0, RZ, P0 ;  /* 0x000000ff00087208 */ /* 0x000fe20000000000 */
[----:B------:R-:W2:Y:S02]  /*15d00*/  SHFL.BFLY PT, R5, R2, 0x1, 0x1f ;  /* 0x0c201f0002057f89 */ /* 0x000ea400000e0000 */
[----:B------:R-:W-:Y:S02]  /*15d10*/  MUFU.EX2 R228, R183 ;  /* 0x000000b700e47308 */ /* 0x000fe40000000800 */
[--C-:B------:R-:W-:Y:S02]  /*15d20*/  FFMA.FTZ R0, R18, c[0x0][0x2d0], -R8.reuse ;  /* 0x0000b40012007a23 */ /* 0x100fe40000010808 */
[--C-:B------:R-:W-:Y:S02]  /*15d30*/  FFMA.FTZ R212, R38, c[0x0][0x2d0], -R8.reuse ;  /* 0x0000b40026d47a23 */ /* 0x100fe40000010808 */
[--C-:B------:R-:W-:Y:S02]  /*15d40*/  FFMA.FTZ R211, R36, c[0x0][0x2d0], -R8.reuse ;  /* 0x0000b40024d37a23 */ /* 0x100fe40000010808 */
[----:B------:R-:W-:Y:S01]  /*15d50*/  LDSM.16.MT88.4 R36, [R167] ;  /* 0x00000000a724783b */ /* 0x000fe20000004200 */
[--C-:B------:R-:W-:Y:S01]  /*15d60*/  FFMA.FTZ R176, R186, c[0x0][0x2d0], -R8.reuse ;  /* 0x0000b400bab07a23 */ /* 0x100fe20000010808 */
[----:B------:R3:W-:Y:S01]  /*15d70*/  MUFU.EX2 R220, R0 ;  /* 0x0000000000dc7308 */ /* 0x0007e20000000800 */
[--C-:B------:R-:W-:Y:S02]  /*15d80*/  FFMA.FTZ R175, R184, c[0x0][0x2d0], -R8.reuse ;  /* 0x0000b400b8af7a23 */ /* 0x100fe40000010808 */
[--C-:B------:R-:W-:Y:S02]  /*15d90*/  FFMA.FTZ R214, R178, c[0x0][0x2d0], -R8.reuse ;  /* 0x0000b400b2d67a23 */ /* 0x100fe40000010808 */
[----:B-1----:R-:W-:Y:S02]  /*15da0*/  FFMA.FTZ R4, R172, c[0x0][0x2d0], -R7 ;  /* 0x0000b400ac047a23 */ /* 0x002fe40000010807 */
[--C-:B------:R-:W-:Y:S03]  /*15db0*/  FFMA.FTZ R213, R177, c[0x0][0x2d0], -R8.reuse ;  /* 0x0000b400b1d57a23 */ /* 0x100fe60000010808 */
[----:B------:R1:W4:Y:S01]  /*15dc0*/  MUFU.EX2 R249, R4 ;  /* 0x0000000400f97308 */ /* 0x0003220000000800 */
[----:B--2---:R-:W-:Y:S02]  /*15dd0*/  FMNMX.FTZ R120, R2, R5, !PT ;  /* 0x0000000502787209 */ /* 0x004fe40007810000 */
[----:B------:R-:W-:Y:S02]  /*15de0*/  FSEL R5, R121, RZ, P0 ;  /* 0x000000ff79057208 */ /* 0x000fe40000000000 */
[----:B------:R-:W-:Y:S05]  /*15df0*/  FSETP.NEU.FTZ.AND P0, PT, R120, -INF , PT ;  /* 0xff8000007800780b */ /* 0x000fea0003f1d000 */
[----:B------:R-:W-:Y:S01]  /*15e00*/  MUFU.EX2 R224, R176 ;  /* 0x000000b000e07308 */ /* 0x000fe20000000800 */
[--C-:B---3--:R-:W-:Y:S09]  /*15e10*/  FFMA.FTZ R0, R19, c[0x0][0x2d0], -R8.reuse ;  /* 0x0000b40013007a23 */ /* 0x108ff20000010808 */
[----:B------:R2:W3:Y:S01]  /*15e20*/  MUFU.EX2 R242, R0 ;  /* 0x0000000000f27308 */ /* 0x0004e20000000800 */
[----:B-1----:R-:W-:Y:S01]  /*15e30*/  FMNMX.FTZ R4, R189, R6, !PT ;  /* 0x00000006bd047209 */ /* 0x002fe20007810000 */
[--C-:B------:R-:W-:Y:S01]  /*15e40*/  FFMA.FTZ R6, R174, c[0x0][0x2d0], -R8.reuse ;  /* 0x0000b400ae067a23 */ /* 0x100fe20000010808 */
[----:B----4-:R-:W-:Y:S01]  /*15e50*/  F2FP.PACK_AB R170, R249, R251 ;  /* 0x000000fbf9aa723e */ /* 0x010fe200000000ff */
[--C-:B------:R-:W-:Y:S01]  /*15e60*/  FFMA.FTZ R174, R182, c[0x0][0x2d0], -R8.reuse ;  /* 0x0000b400b6ae7a23 */ /* 0x100fe20000010808 */
[----:B------:R-:W-:Y:S05]  /*15e70*/  FMNMX.FTZ R4, R190, R4, !PT ;  /* 0x00000004be047209 */ /* 0x000fea0007810000 */
[----:B------:R-:W-:Y:S01]  /*15e80*/  MUFU.EX2 R244, R6 ;  /* 0x0000000600f47308 */ /* 0x000fe20000000800 */
[----:B------:R-:W-:Y:S04]  /*15e90*/  FMNMX.FTZ R4, R207, R4, !PT ;  /* 0x00000004cf047209 */ /* 0x000fe80007810000 */
[----:B------:R-:W-:Y:S05]  /*15ea0*/  FMNMX.FTZ R4, R208, R4, !PT ;  /* 0x00000004d0047209 */ /* 0x000fea0007810000 */
[----:B------:R-:W-:Y:S01]  /*15eb0*/  MUFU.EX2 R227, R175 ;  /* 0x000000af00e37308 */ /* 0x000fe20000000800 */
[----:B--2---:R-:W-:Y:S01]  /*15ec0*/  FMNMX.FTZ R0, R209, R4, !PT ;  /* 0x00000004d1007209 */ /* 0x004fe20007810000 */
[--C-:B------:R-:W-:Y:S01]  /*15ed0*/  FFMA.FTZ R4, R173, c[0x0][0x2d0], -R8.reuse ;  /* 0x0000b400ad047a23 */ /* 0x100fe20000010808 */
[----:B---3--:R-:W-:Y:S01]  /*15ee0*/  F2FP.PACK_AB R169, R242, R220 ;  /* 0x000000dcf2a9723e */ /* 0x008fe200000000ff */
[----:B------:R-:W-:Y:S01]  /*15ef0*/  FFMA.FTZ R173, R180, c[0x0][0x2d0], -R8 ;  /* 0x0000b400b4ad7a23 */ /* 0x000fe20000010808 */
[----:B------:R-:W-:Y:S05]  /*15f00*/  FMNMX.FTZ R0, R126, R0, !PT ;  /* 0x000000007e007209 */ /* 0x000fea0007810000 */
[----:B------:R1:W2:Y:S01]  /*15f10*/  MUFU.EX2 R243, R4 ;  /* 0x0000000400f37308 */ /* 0x0002a20000000800 */
[----:B------:R-:W3:Y:S09]  /*15f20*/  SHFL.BFLY PT, R2, R0, 0x2, 0x1f ;  /* 0x0c401f0000027f89 */ /* 0x000ef200000e0000 */
[----:B------:R-:W-:Y:S10]  /*15f30*/  MUFU.EX2 R230, R181 ;  /* 0x000000b500e67308 */ /* 0x000ff40000000800 */
[----:B------:R-:W-:Y:S01]  /*15f40*/  MUFU.EX2 R229, R174 ;  /* 0x000000ae00e57308 */ /* 0x000fe20000000800 */
[----:B-1----:R-:W-:Y:S01]  /*15f50*/  FMUL.FTZ R4, R120, c[0x0][0x2d0] ;  /* 0x0000b40078047a20 */ /* 0x002fe20000410000 */
[----:B--2---:R-:W-:Y:S04]  /*15f60*/  F2FP.PACK_AB R171, R244, R243 ;  /* 0x000000f3f4ab723e */ /* 0x004fe800000000ff */
[----:B------:R-:W-:Y:S04]  /*15f70*/  FSEL R9, R4, RZ, P0 ;  /* 0x000000ff04097208 */ /* 0x000fe80000000000 */
[----:B------:R-:W-:Y:S01]  /*15f80*/  MUFU.EX2 R231, R173 ;  /* 0x000000ad00e77308 */ /* 0x000fe20000000800 */
[--C-:B------:R-:W-:Y:S02]  /*15f90*/  FFMA.FTZ R4, R12, c[0x0][0x2d0], -R9.reuse ;  /* 0x0000b4000c047a23 */ /* 0x100fe40000010809 */
[--C-:B------:R-:W-:Y:S02]  /*15fa0*/  FFMA.FTZ R172, R32, c[0x0][0x2d0], -R9.reuse ;  /* 0x0000b40020ac7a23 */ /* 0x100fe40000010809 */
[--C-:B------:R-:W-:Y:S05]  /*15fb0*/  FFMA.FTZ R177, R29, c[0x0][0x2d0], -R9.reuse ;  /* 0x0000b4001db17a23 */ /* 0x100fea0000010809 */
[----:B------:R1:W-:Y:S01]  /*15fc0*/  MUFU.EX2 R235, R4 ;  /* 0x0000000400eb7308 */ /* 0x0003e20000000800 */
[--C-:B------:R-:W-:Y:S02]  /*15fd0*/  FFMA.FTZ R210, R25, c[0x0][0x2d0], -R9.reuse ;  /* 0x0000b40019d27a23 */ /* 0x100fe40000010809 */
[--C-:B------:R-:W-:Y:S02]  /*15fe0*/  FFMA.FTZ R184, R24, c[0x0][0x2d0], -R9.reuse ;  /* 0x0000b40018b87a23 */ /* 0x100fe40000010809 */
[--C-:B------:R-:W-:Y:S02]  /*15ff0*/  FFMA.FTZ R182, R35, c[0x0][0x2d0], -R9.reuse ;  /* 0x0000b40023b67a23 */ /* 0x100fe40000010809 */
[--C-:B------:R-:W-:Y:S03]  /*16000*/  FFMA.FTZ R186, R28, c[0x0][0x2d0], -R9.reuse ;  /* 0x0000b4001cba7a23 */ /* 0x100fe60000010809 */
[----:B------:R-:W-:Y:S10]  /*16010*/  MUFU.EX2 R226, R172 ;  /* 0x000000ac00e27308 */ /* 0x000ff40000000800 */
[----:B------:R-:W-:Y:S01]  /*16020*/  MUFU.EX2 R221, R177 ;  /* 0x000000b100dd7308 */ /* 0x000fe20000000800 */
[--C-:B-1----:R-:W-:Y:S09]  /*16030*/  FFMA.FTZ R4, R20, c[0x0][0x2d0], -R9.reuse ;  /* 0x0000b40014047a23 */ /* 0x102ff20000010809 */
[----:B------:R3:W-:Y:S10]  /*16040*/  MUFU.EX2 R237, R4 ;  /* 0x0000000400ed7308 */ /* 0x0007f40000000800 */
[----:B------:R-:W-:Y:S10]  /*16050*/  MUFU.EX2 R183, R218 ;  /* 0x000000da00b77308 */ /* 0x000ff40000000800 */
[----:B------:R-:W-:Y:S01]  /*16060*/  MUFU.EX2 R185, R214 ;  /* 0x000000d600b97308 */ /* 0x000fe20000000800 */
[----:B---3--:R-:W-:Y:S01]  /*16070*/  FMNMX.FTZ R4, R0, R2, !PT ;  /* 0x0000000200047209 */ /* 0x008fe20007810000 */
[----:B------:R-:W-:Y:S02]  /*16080*/  FFMA.FTZ R0, R21, c[0x0][0x2d0], -R9 ;  /* 0x0000b40015007a23 */ /* 0x000fe40000010809 */
[----:B------:R-:W-:Y:S02]  /*16090*/  FADD.FTZ R2, -R5, R117 ;  /* 0x0000007505027221 */ /* 0x000fe40000010100 */
[----:B------:R-:W1:Y:S04]  /*160a0*/  SHFL.BFLY PT, R6, R4, 0x1, 0x1f ;  /* 0x0c201f0004067f89 */ /* 0x000e6800000e0000 */
[----:B------:R2:W-:Y:S01]  /*160b0*/  MUFU.EX2 R238, R0 ;  /* 0x0000000000ee7308 */ /* 0x0005e20000000800 */
[----:B------:R-:W-:Y:S09]  /*160c0*/  FMUL.FTZ R2, R2, c[0x0][0x2d0] ;  /* 0x0000b40002027a20 */ /* 0x000ff20000410000 */
[----:B------:R-:W3:Y:S10]  /*160d0*/  MUFU.EX2 R2, R2 ;  /* 0x0000000200027308 */ /* 0x000ef40000000800 */
[----:B------:R-:W-:Y:S01]  /*160e0*/  MUFU.EX2 R215, R215 ;  /* 0x000000d700d77308 */ /* 0x000fe20000000800 */
[----:B-1----:R-:W-:Y:S01]  /*160f0*/  FMNMX.FTZ R119, R4, R6, !PT ;  /* 0x0000000604777209 */ /* 0x002fe20007810000 */
[--C-:B--2---:R-:W-:Y:S02]  /*16100*/  FFMA.FTZ R0, R22, c[0x0][0x2d0], -R9.reuse ;  /* 0x0000b40016007a23 */ /* 0x104fe40000010809 */
[----:B------:R-:W1:Y:S02]  /*16110*/  LDSM.16.MT88.4 R20, [R166] ;  /* 0x00000000a614783b */ /* 0x000e640000004200 */
[----:B------:R-:W-:Y:S04]  /*16120*/  FMUL.FTZ R4, R119, c[0x0][0x2d0] ;  /* 0x0000b40077047a20 */ /* 0x000fe80000410000 */
[----:B------:R2:W4:Y:S01]  /*16130*/  MUFU.EX2 R252, R0 ;  /* 0x0000000000fc7308 */ /* 0x0005220000000800 */
        /* <DEDUP_REMOVED lines=12> */
[----:B--2---:R-:W-:Y:S01]  /*16200*/  FADD.FTZ R0, -R3, R116 ;  /* 0x0000007403007221 */ /* 0x004fe20000010100 */
[----:B----4-:R-:W-:Y:S01]  /*16210*/  F2FP.PACK_AB R130, R252, R238 ;  /* 0x000000eefc82723e */ /* 0x010fe200000000ff */
[----:B------:R-:W-:Y:S02]  /*16220*/  FMUL.FTZ R67, R2, R67 ;  /* 0x0000004302437220 */ /* 0x000fe40000410000 */
[----:B------:R-:W-:Y:S02]  /*16230*/  FMUL.FTZ R0, R0, c[0x0][0x2d0] ;  /* 0x0000b40000007a20 */ /* 0x000fe40000410000 */
[C---:B------:R-:W-:Y:S01]  /*16240*/  FMUL.FTZ R70, R2.reuse, R70 ;  /* 0x0000004602467220 */ /* 0x040fe20000410000 */
[----:B------:R-:W2:Y:S01]  /*16250*/  MUFU.EX2 R184, R184 ;  /* 0x000000b800b87308 */ /* 0x000ea20000000800 */
[C---:B------:R-:W-:Y:S02]  /*16260*/  FMUL.FTZ R71, R2.reuse, R71 ;  /* 0x0000004702477220 */ /* 0x040fe40000410000 */
[C---:B------:R-:W-:Y:S02]  /*16270*/  FMUL.FTZ R82, R2.reuse, R82 ;  /* 0x0000005202527220 */ /* 0x040fe40000410000 */
[C---:B------:R-:W-:Y:S02]  /*16280*/  FMUL.FTZ R83, R2.reuse, R83 ;  /* 0x0000005302537220 */ /* 0x040fe40000410000 */
[C---:B------:R-:W-:Y:S02]  /*16290*/  FMUL.FTZ R86, R2.reuse, R86 ;  /* 0x0000005602567220 */ /* 0x040fe40000410000 */
[C---:B------:R-:W-:Y:S01]  /*162a0*/  FMUL.FTZ R87, R2.reuse, R87 ;  /* 0x0000005702577220 */ /* 0x040fe20000410000 */
[----:B------:R3:W4:Y:S01]  /*162b0*/  MUFU.EX2 R3, R0 ;  /* 0x0000000000037308 */ /* 0x0007220000000800 */
[C---:B------:R-:W-:Y:S02]  /*162c0*/  FMUL.FTZ R98, R2.reuse, R98 ;  /* 0x0000006202627220 */ /* 0x040fe40000410000 */
[----:B------:R-:W-:Y:S01]  /*162d0*/  FMUL.FTZ R99, R2, R99 ;  /* 0x0000006302637220 */ /* 0x000fe20000410000 */
[----:B--2---:R-:W-:Y:S02]  /*162e0*/  F2FP.PACK_AB R172, R184, R181 ;  /* 0x000000b5b8ac723e */ /* 0x004fe400000000ff */
[----:B---3--:R-:W-:Y:S01]  /*162f0*/  FSEL R0, R120, RZ, P0 ;  /* 0x000000ff78007208 */ /* 0x008fe20000000000 */
[----:B----4-:R-:W-:Y:S01]  /*16300*/  FMUL.FTZ R5, R3, R129 ;  /* 0x0000008103057220 */ /* 0x010fe20000410000 */
[----:B------:R-:W-:Y:S01]  /*16310*/  FSETP.NEU.FTZ.AND P0, PT, R119, -INF , PT ;  /* 0xff8000007700780b */ /* 0x000fe20003f1d000 */
[----:B------:R-:W-:Y:S02]  /*16320*/  FMUL.FTZ R16, R3, R140 ;  /* 0x0000008c03107220 */ /* 0x000fe40000410000 */
[----:B------:R-:W-:Y:S01]  /*16330*/  FADD.FTZ R0, -R0, R118 ;  /* 0x0000007600007221 */ /* 0x000fe20000010100 */
[----:B------:R-:W-:Y:S01]  /*16340*/  FSEL R117, R4, RZ, P0 ;  /* 0x000000ff04757208 */ /* 0x000fe20000000000 */
[----:B------:R-:W-:Y:S02]  /*16350*/  FFMA.FTZ R118, R33, c[0x0][0x2d0], -R9 ;  /* 0x0000b40021767a23 */ /* 0x000fe40000010809 */
[----:B------:R-:W-:Y:S02]  /*16360*/  FMUL.FTZ R0, R0, c[0x0][0x2d0] ;  /* 0x0000b40000007a20 */ /* 0x000fe40000410000 */
[--C-:B------:R-:W-:Y:S01]  /*16370*/  FFMA.FTZ R4, R15, c[0x0][0x2d0], -R117.reuse ;  /* 0x0000b4000f047a23 */ /* 0x100fe20000010875 */
[----:B------:R-:W-:Y:S01]  /*16380*/  MUFU.EX2 R223, R118 ;  /* 0x0000007600df7308 */ /* 0x000fe20000000800 */
[C---:B------:R-:W-:Y:S02]  /*16390*/  FMUL.FTZ R17, R3.reuse, R141 ;  /* 0x0000008d03117220 */ /* 0x040fe40000410000 */
[C---:B------:R-:W-:Y:S01]  /*163a0*/  FMUL.FTZ R32, R3.reuse, R156 ;  /* 0x0000009c03207220 */ /* 0x040fe20000410000 */
[----:B------:R-:W-:Y:S01]  /*163b0*/  LDSM.16.MT88.4 R140, [R166+0x800] ;  /* 0x00080000a68c783b */ /* 0x000fe20000004200 */
[C---:B------:R-:W-:Y:S02]  /*163c0*/  FMUL.FTZ R33, R3.reuse, R157 ;  /* 0x0000009d03217220 */ /* 0x040fe40000410000 */
[C---:B------:R-:W-:Y:S02]  /*163d0*/  FMUL.FTZ R48, R3.reuse, R112 ;  /* 0x0000007003307220 */ /* 0x040fe40000410000 */
[C---:B------:R-:W-:Y:S01]  /*163e0*/  FMUL.FTZ R49, R3.reuse, R113 ;  /* 0x0000007103317220 */ /* 0x040fe20000410000 */
[----:B------:R2:W3:Y:S01]  /*163f0*/  MUFU.EX2 R116, R0 ;  /* 0x0000000000747308 */ /* 0x0004e20000000800 */
[C---:B------:R-:W-:Y:S01]  /*16400*/  FMUL.FTZ R52, R3.reuse, R52 ;  /* 0x0000003403347220 */ /* 0x040fe20000410000 */
[----:B------:R-:W-:Y:S01]  /*16410*/  LDSM.16.MT88.4 R112, [R167+0x400] ;  /* 0x00040000a770783b */ /* 0x000fe20000004200 */
        /* <DEDUP_REMOVED lines=9> */
[C---:B------:R-:W-:Y:S02]  /*164b0*/  FMUL.FTZ R85, R3.reuse, R85 ;  /* 0x0000005503557220 */ /* 0x040fe40000410000 */
[C---:B------:R-:W-:Y:S02]  /*164c0*/  FMUL.FTZ R96, R3.reuse, R96 ;  /* 0x0000006003607220 */ /* 0x040fe40000410000 */
[C---:B------:R-:W-:Y:S02]  /*164d0*/  FMUL.FTZ R97, R3.reuse, R97 ;  /* 0x0000006103617220 */ /* 0x040fe40000410000 */
[--C-:B--2---:R-:W-:Y:S02]  /*164e0*/  FFMA.FTZ R0, R10, c[0x0][0x2d0], -R117.reuse ;  /* 0x0000b4000a007a23 */ /* 0x104fe40000010875 */
[C---:B---3--:R-:W-:Y:S02]  /*164f0*/  FMUL.FTZ R8, R116.reuse, R132 ;  /* 0x0000008474087220 */ /* 0x048fe40000410000 */
[----:B------:R2:W-:Y:S01]  /*16500*/  MUFU.EX2 R191, R0 ;  /* 0x0000000000bf7308 */ /* 0x0005e20000000800 */
[C---:B------:R-:W-:Y:S02]  /*16510*/  FMUL.FTZ R12, R116.reuse, R136 ;  /* 0x00000088740c7220 */ /* 0x040fe40000410000 */
[C---:B------:R-:W-:Y:S02]  /*16520*/  FMUL.FTZ R24, R116.reuse, R148 ;  /* 0x0000009474187220 */ /* 0x040fe40000410000 */
[----:B----4-:R-:W-:Y:S01]  /*16530*/  FMUL.FTZ R4, R3, R128 ;  /* 0x0000008003047220 */ /* 0x010fe20000410000 */
[----:B------:R-:W-:Y:S01]  /*16540*/  F2FP.PACK_AB R128, R237, R235 ;  /* 0x000000ebed80723e */ /* 0x000fe200000000ff */
[C---:B------:R-:W-:Y:S02]  /*16550*/  FMUL.FTZ R40, R116.reuse, R104 ;  /* 0x0000006874287220 */ /* 0x040fe40000410000 */
[C---:B------:R-:W-:Y:S02]  /*16560*/  FMUL.FTZ R41, R116.reuse, R105 ;  /* 0x0000006974297220 */ /* 0x040fe40000410000 */
[C---:B------:R-:W-:Y:S01]  /*16570*/  FMUL.FTZ R56, R116.reuse, R56 ;  /* 0x0000003874387220 */ /* 0x040fe20000410000 */
[-C--:B-1----:R-:W-:Y:S01]  /*16580*/  HMMA.16816.F32 R4, R168, R20.reuse, R4 ;  /* 0x00000014a804723c */ /* 0x082fe20000001804 */
[C---:B------:R-:W-:Y:S02]  /*16590*/  FMUL.FTZ R25, R116.reuse, R149 ;  /* 0x0000009574197220 */ /* 0x040fe40000410000 */
[C---:B------:R-:W-:Y:S02]  /*165a0*/  FMUL.FTZ R28, R116.reuse, R152 ;  /* 0x00000098741c7220 */ /* 0x040fe40000410000 */
[C---:B------:R-:W-:Y:S02]  /*165b0*/  FMUL.FTZ R29, R116.reuse, R153 ;  /* 0x00000099741d7220 */ /* 0x040fe40000410000 */
[C---:B------:R-:W-:Y:S02]  /*165c0*/  FMUL.FTZ R44, R116.reuse, R108 ;  /* 0x0000006c742c7220 */ /* 0x040fe40000410000 */
[C---:B------:R-:W-:Y:S03]  /*165d0*/  FMUL.FTZ R45, R116.reuse, R109 ;  /* 0x0000006d742d7220 */ /* 0x040fe60000410000 */
[--C-:B--2---:R-:W-:Y:S02]  /*165e0*/  FFMA.FTZ R0, R13, c[0x0][0x2d0], -R117.reuse ;  /* 0x0000b4000d007a23 */ /* 0x104fe40000010875 */
[C---:B------:R-:W-:Y:S02]  /*165f0*/  FMUL.FTZ R13, R116.reuse, R137 ;  /* 0x00000089740d7220 */ /* 0x040fe40000410000 */
[----:B------:R1:W2:Y:S01]  /*16600*/  MUFU.EX2 R206, R0 ;  /* 0x0000000000ce7308 */ /* 0x0002a20000000800 */
[C---:B------:R-:W-:Y:S02]  /*16610*/  FMUL.FTZ R57, R116.reuse, R57 ;  /* 0x0000003974397220 */ /* 0x040fe40000410000 */
        /* <DEDUP_REMOVED lines=9> */
[----:B------:R-:W-:Y:S02]  /*166b0*/  FMUL.FTZ R93, R116, R93 ;  /* 0x0000005d745d7220 */ /* 0x000fe40000410000 */
[----:B-1----:R-:W-:Y:S01]  /*166c0*/  FFMA.FTZ R0, R11, c[0x0][0x2d0], -R117 ;  /* 0x0000b4000b007a23 */ /* 0x002fe20000010875 */
[----:B--2---:R-:W-:Y:S03]  /*166d0*/  F2FP.PACK_AB R129, R206, R191 ;  /* 0x000000bfce81723e */ /* 0x004fe600000000ff */
[----:B------:R1:W2:Y:S02]  /*166e0*/  MUFU.EX2 R245, R0 ;  /* 0x0000000000f57308 */ /* 0x0002a40000000800 */
[----:B-1----:R-:W-:Y:S02]  /*166f0*/  FSEL R0, R119, RZ, P0 ;  /* 0x000000ff77007208 */ /* 0x002fe40000000000 */
[----:B--2---:R-:W-:Y:S03]  /*16700*/  F2FP.PACK_AB R131, R239, R245 ;  /* 0x000000f5ef83723e */ /* 0x004fe600000000ff */
[----:B------:R-:W-:Y:S02]  /*16710*/  FADD.FTZ R0, -R0, R123 ;  /* 0x0000007b00007221 */ /* 0x000fe40000010100 */
[----:B------:R-:W-:Y:S02]  /*16720*/  FFMA.FTZ R123, R34, c[0x0][0x2d0], -R9 ;  /* 0x0000b400227b7a23 */ /* 0x000fe40000010809 */
[----:B------:R-:W-:Y:S02]  /*16730*/  FMUL.FTZ R0, R0, c[0x0][0x2d0] ;  /* 0x0000b40000007a20 */ /* 0x000fe40000410000 */
[----:B------:R-:W-:Y:S01]  /*16740*/  FMUL.FTZ R9, R116, R133 ;  /* 0x0000008574097220 */ /* 0x000fe20000410000 */
[----:B------:R-:W1:Y:S01]  /*16750*/  MUFU.EX2 R222, R123 ;  /* 0x0000007b00de7308 */ /* 0x000e620000000800 */
[----:B------:R-:W-:Y:S02]  /*16760*/  FMUL.FTZ R34, R2, R158 ;  /* 0x0000009e02227220 */ /* 0x000fe40000410000 */
[----:B------:R-:W-:Y:S07]  /*16770*/  LDSM.16.MT88.4 R156, [R167+0x800] ;  /* 0x00080000a79c783b */ /* 0x000fee0000004200 */
[----:B------:R-:W2:Y:S01]  /*16780*/  MUFU.EX2 R0, R0 ;  /* 0x0000000000007308 */ /* 0x000ea20000000800 */
[----:B-1----:R-:W-:Y:S01]  /*16790*/  F2FP.PACK_AB R108, R223, R222 ;  /* 0x000000dedf6c723e */ /* 0x002fe200000000ff */
[C---:B--2---:R-:W-:Y:S02]  /*167a0*/  FMUL.FTZ R10, R0.reuse, R134 ;  /* 0x00000086000a7220 */ /* 0x044fe40000410000 */
[C---:B------:R-:W-:Y:S02]  /*167b0*/  FMUL.FTZ R11, R0.reuse, R135 ;  /* 0x00000087000b7220 */ /* 0x040fe40000410000 */
[----:B------:R-:W1:Y:S01]  /*167c0*/  LDSM.16.MT88.4 R132, [R166+0xc00] ;  /* 0x000c0000a684783b */ /* 0x000e620000004200 */
[C---:B------:R-:W-:Y:S02]  /*167d0*/  FMUL.FTZ R42, R0.reuse, R106 ;  /* 0x0000006a002a7220 */ /* 0x040fe40000410000 */
[C---:B------:R-:W-:Y:S02]  /*167e0*/  FMUL.FTZ R43, R0.reuse, R107 ;  /* 0x0000006b002b7220 */ /* 0x040fe40000410000 */
[C---:B------:R-:W-:Y:S01]  /*167f0*/  HMMA.16816.F32 R8, R128.reuse, R20, R8 ;  /* 0x000000148008723c */ /* 0x040fe20000001808 */
[C---:B------:R-:W-:Y:S02]  /*16800*/  FMUL.FTZ R14, R0.reuse, R138 ;  /* 0x0000008a000e7220 */ /* 0x040fe40000410000 */
[C---:B------:R-:W-:Y:S01]  /*16810*/  FMUL.FTZ R15, R0.reuse, R139 ;  /* 0x0000008b000f7220 */ /* 0x040fe20000410000 */
[----:B------:R-:W-:Y:S01]  /*16820*/  LDSM.16.MT88.4 R104, [R166+0x400] ;  /* 0x00040000a668783b */ /* 0x000fe20000004200 */
[C---:B------:R-:W-:Y:S02]  /*16830*/  FMUL.FTZ R58, R0.reuse, R58 ;  /* 0x0000003a003a7220 */ /* 0x040fe40000410000 */
[C---:B------:R-:W-:Y:S02]  /*16840*/  FMUL.FTZ R20, R3.reuse, R144 ;  /* 0x0000009003147220 */ /* 0x040fe40000410000 */
[----:B------:R-:W-:Y:S01]  /*16850*/  FMUL.FTZ R21, R3, R145 ;  /* 0x0000009103157220 */ /* 0x000fe20000410000 */
[-C--:B------:R-:W-:Y:S02]  /*16860*/  HMMA.16816.F32 R12, R128, R22.reuse, R12 ;  /* 0x00000016800c723c */ /* 0x080fe4000000180c */
[C---:B------:R-:W-:Y:S02]  /*16870*/  FMUL.FTZ R59, R0.reuse, R59 ;  /* 0x0000003b003b7220 */ /* 0x040fe40000410000 */
[C---:B------:R-:W-:Y:S02]  /*16880*/  FMUL.FTZ R62, R0.reuse, R62 ;  /* 0x0000003e003e7220 */ /* 0x040fe40000410000 */
[C---:B------:R-:W-:Y:S02]  /*16890*/  FMUL.FTZ R63, R0.reuse, R63 ;  /* 0x0000003f003f7220 */ /* 0x040fe40000410000 */
[C---:B------:R-:W-:Y:S01]  /*168a0*/  HMMA.16816.F32 R16, R168.reuse, R22, R16 ;  /* 0x00000016a810723c */ /* 0x040fe20000001810 */
[C---:B------:R-:W-:Y:S03]  /*168b0*/  FMUL.FTZ R26, R0.reuse, R150 ;  /* 0x00000096001a7220 */ /* 0x040fe60000410000 */
[C---:B------:R-:W-:Y:S02]  /*168c0*/  FMUL.FTZ R27, R0.reuse, R151 ;  /* 0x00000097001b7220 */ /* 0x040fe40000410000 */
[----:B------:R-:W-:Y:S02]  /*168d0*/  FMUL.FTZ R30, R0, R154 ;  /* 0x0000009a001e7220 */ /* 0x000fe40000410000 */
[C---:B------:R-:W-:Y:S04]  /*168e0*/  FMUL.FTZ R22, R2.reuse, R146 ;  /* 0x0000009202167220 */ /* 0x040fe80000410000 */
[----:B------:R-:W-:Y:S02]  /*168f0*/  FMUL.FTZ R23, R2, R147 ;  /* 0x0000009302177220 */ /* 0x000fe40000410000 */
[C---:B------:R-:W-:Y:S02]  /*16900*/  FMUL.FTZ R74, R0.reuse, R74 ;  /* 0x0000004a004a7220 */ /* 0x040fe40000410000 */
[C---:B------:R-:W-:Y:S02]  /*16910*/  FMUL.FTZ R75, R0.reuse, R75 ;  /* 0x0000004b004b7220 */ /* 0x040fe40000410000 */
[C---:B------:R-:W-:Y:S01]  /*16920*/  FMUL.FTZ R78, R0.reuse, R78 ;  /* 0x0000004e004e7220 */ /* 0x040fe20000410000 */
[-C--:B------:R-:W-:Y:S01]  /*16930*/  HMMA.16816.F32 R20, R168, R36.reuse, R20 ;  /* 0x00000024a814723c */ /* 0x080fe20000001814 */
[C---:B------:R-:W-:Y:S02]  /*16940*/  FMUL.FTZ R79, R0.reuse, R79 ;  /* 0x0000004f004f7220 */ /* 0x040fe40000410000 */
[C---:B------:R-:W-:Y:S02]  /*16950*/  FMUL.FTZ R31, R0.reuse, R155 ;  /* 0x0000009b001f7220 */ /* 0x040fe40000410000 */
[C---:B------:R-:W-:Y:S01]  /*16960*/  FMUL.FTZ R46, R0.reuse, R110 ;  /* 0x0000006e002e7220 */ /* 0x040fe20000410000 */
[----:B------:R-:W-:Y:S01]  /*16970*/  F2FP.PACK_AB R110, R221, R226 ;  /* 0x000000e2dd6e723e */ /* 0x000fe200000000ff */
[C---:B------:R-:W-:Y:S01]  /*16980*/  FMUL.FTZ R47, R0.reuse, R111 ;  /* 0x0000006f002f7220 */ /* 0x040fe20000410000 */
[C---:B------:R-:W-:Y:S01]  /*16990*/  HMMA.16816.F32 R24, R128.reuse, R36, R24 ;  /* 0x000000248018723c */ /* 0x040fe20000001818 */
[C---:B------:R-:W-:Y:S03]  /*169a0*/  FMUL.FTZ R90, R0.reuse, R90 ;  /* 0x0000005a005a7220 */ /* 0x040fe60000410000 */
[C---:B------:R-:W-:Y:S02]  /*169b0*/  FMUL.FTZ R91, R0.reuse, R91 ;  /* 0x0000005b005b7220 */ /* 0x040fe40000410000 */
[C---:B------:R-:W-:Y:S02]  /*169c0*/  FMUL.FTZ R94, R0.reuse, R94 ;  /* 0x0000005e005e7220 */ /* 0x040fe40000410000 */
[-C--:B------:R-:W-:Y:S01]  /*169d0*/  HMMA.16816.F32 R28, R128, R38.reuse, R28 ;  /* 0x00000026801c723c */ /* 0x080fe2000000181c */
[C---:B------:R-:W-:Y:S03]  /*169e0*/  FMUL.FTZ R36, R3.reuse, R100 ;  /* 0x0000006403247220 */ /* 0x040fe60000410000 */
[C---:B------:R-:W-:Y:S02]  /*169f0*/  FMUL.FTZ R37, R3.reuse, R101 ;  /* 0x0000006503257220 */ /* 0x040fe40000410000 */
[----:B------:R-:W-:Y:S02]  /*16a00*/  FFMA.FTZ R3, R3, R234, R233 ;  /* 0x000000ea03037223 */ /* 0x000fe400000100e9 */
[C---:B------:R-:W-:Y:S01]  /*16a10*/  HMMA.16816.F32 R32, R168.reuse, R38, R32 ;  /* 0x00000026a820723c */ /* 0x040fe20000001820 */
[----:B------:R-:W2:Y:S03]  /*16a20*/  LDL R233, [R1+0x24] ;  /* 0x0000240001e97983 */ /* 0x000ea60000100800 */
[----:B------:R-:W-:Y:S02]  /*16a30*/  FMUL.FTZ R95, R0, R95 ;  /* 0x0000005f005f7220 */ /* 0x000fe40000410000 */
[----:B------:R-:W-:Y:S02]  /*16a40*/  FADD.FTZ R3, R250, R3 ;  /* 0x00000003fa037221 */ /* 0x000fe40000010000 */
[C---:B------:R-:W-:Y:S04]  /*16a50*/  FMUL.FTZ R38, R2.reuse, R102 ;  /* 0x0000006602267220 */ /* 0x040fe80000410000 */
[----:B------:R-:W-:Y:S02]  /*16a60*/  FMUL.FTZ R39, R2, R103 ;  /* 0x0000006702277220 */ /* 0x000fe40000410000 */
[----:B------:R-:W3:Y:S01]  /*16a70*/  LDSM.16.MT88.4 R100, [R167+0xc00] ;  /* 0x000c0000a764783b */ /* 0x000ee20000004200 */
[----:B------:R-:W-:Y:S02]  /*16a80*/  FADD.FTZ R3, R251, R3 ;  /* 0x00000003fb037221 */ /* 0x000fe40000010000 */
[----:B------:R-:W-:Y:S02]  /*16a90*/  FFMA.FTZ R0, R0, R247, R191 ;  /* 0x000000f700007223 */ /* 0x000fe400000100bf */
[-C--:B-1----:R-:W-:Y:S08]  /*16aa0*/  HMMA.16816.F32 R36, R168, R132.reuse, R36 ;  /* 0x00000084a824723c */ /* 0x082ff00000001824 */
[C---:B------:R-:W-:Y:S08]  /*16ab0*/  HMMA.16816.F32 R40, R128.reuse, R132, R40 ;  /* 0x000000848028723c */ /* 0x040ff00000001828 */
[-C--:B------:R-:W-:Y:S08]  /*16ac0*/  HMMA.16816.F32 R44, R128, R134.reuse, R44 ;  /* 0x00000086802c723c */ /* 0x080ff0000000182c */
[C---:B------:R-:W-:Y:S08]  /*16ad0*/  HMMA.16816.F32 R48, R168.reuse, R134, R48 ;  /* 0x00000086a830723c */ /* 0x040ff00000001830 */
[-C--:B---3--:R-:W-:Y:S08]  /*16ae0*/  HMMA.16816.F32 R52, R168, R100.reuse, R52 ;  /* 0x00000064a834723c */ /* 0x088ff00000001834 */
        /* <DEDUP_REMOVED lines=13> */
[----:B------:R-:W-:Y:S01]  /*16bc0*/  F2FP.PACK_AB R101, R227, R224 ;  /* 0x000000e0e365723e */ /* 0x000fe200000000ff */
[----:B------:R-:W1:Y:S05]  /*16bd0*/  MUFU.EX2 R187, R213 ;  /* 0x000000d500bb7308 */ /* 0x000e6a0000000800 */
[----:B------:R-:W-:Y:S01]  /*16be0*/  FFMA.FTZ R128, R2, R236, R220 ;  /* 0x000000ec02807223 */ /* 0x000fe200000100dc */
[----:B------:R-:W-:Y:S01]  /*16bf0*/  HMMA.16816.F32 R96, R168, R102, R96 ;  /* 0x00000066a860723c */ /* 0x000fe20000001860 */
[--C-:B------:R-:W-:Y:S03]  /*16c00*/  FFMA.FTZ R2, R207, c[0x0][0x2d0], -R117.reuse ;  /* 0x0000b400cf027a23 */ /* 0x100fe60000010875 */
[----:B------:R3:W-:Y:S03]  /*16c10*/  MUFU.EX2 R219, R100 ;  /* 0x0000006400db7308 */ /* 0x0007e60000000800 */
[----:B------:R-:W-:Y:S02]  /*16c20*/  F2FP.PACK_AB R102, R232, R230 ;  /* 0x000000e6e866723e */ /* 0x000fe400000000ff */
[----:B------:R-:W-:Y:S05]  /*16c30*/  F2FP.PACK_AB R103, R231, R229 ;  /* 0x000000e5e767723e */ /* 0x000fea00000000ff */
[----:B------:R4:W-:Y:S01]  /*16c40*/  MUFU.EX2 R123, R2 ;  /* 0x00000002007b7308 */ /* 0x0009e20000000800 */
[----:B-1----:R-:W-:Y:S09]  /*16c50*/  F2FP.PACK_AB R169, R187, R185 ;  /* 0x000000b9bba9723e */ /* 0x002ff200000000ff */
[----:B------:R-:W1:Y:S01]  /*16c60*/  MUFU.EX2 R213, R216 ;  /* 0x000000d800d57308 */ /* 0x000e620000000800 */
[--C-:B---3--:R-:W-:Y:S09]  /*16c70*/  FFMA.FTZ R100, R188, c[0x0][0x2d0], -R117.reuse ;  /* 0x0000b400bc647a23 */ /* 0x108ff20000010875 */
[----:B------:R3:W5:Y:S01]  /*16c80*/  MUFU.EX2 R178, R100 ;  /* 0x0000006400b27308 */ /* 0x0007620000000800 */
[--C-:B----4-:R-:W-:Y:S09]  /*16c90*/  FFMA.FTZ R2, R208, c[0x0][0x2d0], -R117.reuse ;  /* 0x0000b400d0027a23 */ /* 0x110ff20000010875 */
[----:B------:R-:W4:Y:S01]  /*16ca0*/  MUFU.EX2 R118, R2 ;  /* 0x0000000200767308 */ /* 0x000f220000000800 */
[----:B-1----:R-:W-:Y:S09]  /*16cb0*/  F2FP.PACK_AB R170, R215, R213 ;  /* 0x000000d5d7aa723e */ /* 0x002ff200000000ff */
[----:B------:R-:W1:Y:S01]  /*16cc0*/  MUFU.EX2 R188, R217 ;  /* 0x000000d900bc7308 */ /* 0x000e620000000800 */
[--C-:B---3--:R-:W-:Y:S01]  /*16cd0*/  FFMA.FTZ R100, R189, c[0x0][0x2d0], -R117.reuse ;  /* 0x0000b400bd647a23 */ /* 0x108fe20000010875 */
[----:B-----5:R-:W-:Y:S08]  /*16ce0*/  F2FP.PACK_AB R109, R178, R219 ;  /* 0x000000dbb26d723e */ /* 0x020ff000000000ff */
[----:B------:R3:W-:Y:S01]  /*16cf0*/  MUFU.EX2 R179, R100 ;  /* 0x0000006400b37308 */ /* 0x0007e20000000800 */
[----:B----4-:R-:W-:Y:S01]  /*16d00*/  F2FP.PACK_AB R173, R118, R123 ;  /* 0x0000007b76ad723e */ /* 0x010fe200000000ff */
[--C-:B------:R-:W-:Y:S08]  /*16d10*/  FFMA.FTZ R2, R209, c[0x0][0x2d0], -R117.reuse ;  /* 0x0000b400d1027a23 */ /* 0x100ff00000010875 */
[----:B------:R-:W-:Y:S01]  /*16d20*/  MUFU.EX2 R189, R182 ;  /* 0x000000b600bd7308 */ /* 0x000fe20000000800 */
[----:B-1----:R-:W-:Y:S09]  /*16d30*/  F2FP.PACK_AB R168, R188, R183 ;  /* 0x000000b7bca8723e */ /* 0x002ff200000000ff */
[----:B------:R-:W1:Y:S01]  /*16d40*/  MUFU.EX2 R182, R186 ;  /* 0x000000ba00b67308 */ /* 0x000e620000000800 */
[--C-:B---3--:R-:W-:Y:S02]  /*16d50*/  FFMA.FTZ R100, R190, c[0x0][0x2d0], -R117.reuse ;  /* 0x0000b400be647a23 */ /* 0x108fe40000010875 */
[----:B------:R-:W-:Y:S02]  /*16d60*/  FFMA.FTZ R117, R126, c[0x0][0x2d0], -R117 ;  /* 0x0000b4007e757a23 */ /* 0x000fe40000010875 */
[----:B------:R-:W-:Y:S01]  /*16d70*/  FADD.FTZ R126, R249, R3 ;  /* 0x00000003f97e7221 */ /* 0x000fe20000010000 */
[C---:B--2---:R-:W-:Y:S04]  /*16d80*/  ISETP.GT.AND P0, PT, R205.reuse, R233, PT ;  /* 0x000000e9cd00720c */ /* 0x044fe80003f04270 */
[----:B------:R2:W3:Y:S01]  /*16d90*/  MUFU.EX2 R180, R100 ;  /* 0x0000006400b47308 */ /* 0x0004e20000000800 */
[----:B------:R-:W-:Y:S01]  /*16da0*/  FADD.FTZ R3, R206, R0 ;  /* 0x00000000ce037221 */ /* 0x000fe20000010000 */
[----:B------:R-:W-:Y:S03]  /*16db0*/  IADD3 R205, R205, -0x1, RZ ;  /* 0xffffffffcdcd7810 */ /* 0x000fe60007ffe0ff */
[----:B------:R-:W-:Y:S04]  /*16dc0*/  FADD.FTZ R3, R245, R3 ;  /* 0x00000003f5037221 */ /* 0x000fe80000010000 */
[----:B------:R-:W-:Y:S01]  /*16dd0*/  FADD.FTZ R3, R239, R3 ;  /* 0x00000003ef037221 */ /* 0x000fe20000010000 */
[----:B------:R-:W4:Y:S03]  /*16de0*/  MUFU.EX2 R190, R212 ;  /* 0x000000d400be7308 */ /* 0x000f260000000800 */
[----:B------:R-:W-:Y:S01]  /*16df0*/  FADD.FTZ R3, R219, R3 ;  /* 0x00000003db037221 */ /* 0x000fe20000010000 */
[----:B-1----:R-:W-:Y:S03]  /*16e00*/  F2FP.PACK_AB R174, R182, R189 ;  /* 0x000000bdb6ae723e */ /* 0x002fe600000000ff */
[----:B------:R-:W-:Y:S03]  /*16e10*/  FADD.FTZ R3, R178, R3 ;  /* 0x00000003b2037221 */ /* 0x000fe60000010000 */
[----:B------:R1:W-:Y:S01]  /*16e20*/  MUFU.EX2 R176, R2 ;  /* 0x0000000200b07308 */ /* 0x0003e20000000800 */
[----:B------:R-:W-:Y:S01]  /*16e30*/  FADD.FTZ R3, R179, R3 ;  /* 0x00000003b3037221 */ /* 0x000fe20000010000 */
[----:B--2---:R-:W-:Y:S03]  /*16e40*/  F2FP.PACK_AB R100, R228, R225 ;  /* 0x000000e1e464723e */ /* 0x004fe600000000ff */
[C---:B---3--:R-:W-:Y:S01]  /*16e50*/  FADD.FTZ R3, R180.reuse, R3 ;  /* 0x00000003b4037221 */ /* 0x048fe20000010000 */
[----:B------:R-:W-:Y:S04]  /*16e60*/  F2FP.PACK_AB R111, R180, R179 ;  /* 0x000000b3b46f723e */ /* 0x000fe800000000ff */
[----:B------:R-:W2:Y:S01]  /*16e70*/  MUFU.EX2 R117, R117 ;  /* 0x0000007500757308 */ /* 0x000ea20000000800 */
[-C--:B------:R-:W-:Y:S01]  /*16e80*/  HMMA.16816.F32 R4, R100, R104.reuse, R4 ;  /* 0x000000686404723c */ /* 0x080fe20000001804 */
[----:B----4-:R-:W-:Y:S07]  /*16e90*/  F2FP.PACK_AB R171, R211, R190 ;  /* 0x000000bed3ab723e */ /* 0x010fee00000000ff */
[C---:B------:R-:W-:Y:S01]  /*16ea0*/  HMMA.16816.F32 R8, R108.reuse, R104, R8 ;  /* 0x000000686c08723c */ /* 0x040fe20000001808 */
[----:B-1----:R-:W-:Y:S07]  /*16eb0*/  FFMA.FTZ R2, R116, R246, R235 ;  /* 0x000000f674027223 */ /* 0x002fee00000100eb */
[-C--:B------:R-:W-:Y:S01]  /*16ec0*/  HMMA.16816.F32 R12, R108, R106.reuse, R12 ;  /* 0x0000006a6c0c723c */ /* 0x080fe2000000180c */
[----:B--2---:R-:W-:Y:S07]  /*16ed0*/  F2FP.PACK_AB R175, R117, R176 ;  /* 0x000000b075af723e */ /* 0x004fee00000000ff */
        /* <DEDUP_REMOVED lines=16> */
[----:B------:R-:W2:Y:S07]  /*16fe0*/  LDSM.16.MT88.4 R112, [R167+0x1c00] ;  /* 0x001c0000a770783b */ /* 0x000eae0000004200 */
[-C--:B-1----:R-:W-:Y:S08]  /*16ff0*/  HMMA.16816.F32 R68, R100, R104.reuse, R68 ;  /* 0x000000686444723c */ /* 0x082ff00000001844 */
[C---:B------:R-:W-:Y:S07]  /*17000*/  HMMA.16816.F32 R72, R108.reuse, R104, R72 ;  /* 0x000000686c48723c */ /* 0x040fee0000001848 */
        /* <DEDUP_REMOVED lines=9> */
[-C--:B--2---:R-:W-:Y:S04]  /*170a0*/  HMMA.16816.F32 R84, R100, R112.reuse, R84 ;  /* 0x000000706454723c */ /* 0x084fe80000001854 */
[----:B------:R-:W-:Y:S04]  /*170b0*/  FADD.FTZ R2, R228, R2 ;  /* 0x00000002e4027221 */ /* 0x000fe80000010000 */
[C---:B------:R-:W-:Y:S08]  /*170c0*/  HMMA.16816.F32 R88, R108.reuse, R112, R88 ;  /* 0x000000706c58723c */ /* 0x040ff00000001858 */
[-C--:B------:R-:W-:Y:S08]  /*170d0*/  HMMA.16816.F32 R92, R108, R114.reuse, R92 ;  /* 0x000000726c5c723c */ /* 0x080ff0000000185c */
[----:B------:R-:W-:Y:S01]  /*170e0*/  HMMA.16816.F32 R96, R100, R114, R96 ;  /* 0x000000726460723c */ /* 0x000fe20000001860 */
[----:B------:R-:W1:Y:S07]  /*170f0*/  LDSM.16.MT88.4 R112, [R166+0x1400] ;  /* 0x00140000a670783b */ /* 0x000e6e0000004200 */
[-C--:B------:R-:W-:Y:S01]  /*17100*/  HMMA.16816.F32 R128, R168, R140.reuse, R4 ;  /* 0x0000008ca880723c */ /* 0x080fe20000001804 */
[----:B------:R-:W2:Y:S07]  /*17110*/  LDSM.16.MT88.4 R4, [R167+0x1400] ;  /* 0x00140000a704783b */ /* 0x000eae0000004200 */
[C---:B------:R-:W-:Y:S01]  /*17120*/  HMMA.16816.F32 R132, R172.reuse, R140, R8 ;  /* 0x0000008cac84723c */ /* 0x040fe20000001808 */
[----:B------:R-:W3:Y:S07]  /*17130*/  LDSM.16.MT88.4 R8, [R166+0x2000] ;  /* 0x00200000a608783b */ /* 0x000eee0000004200 */
[-C--:B------:R-:W-:Y:S01]  /*17140*/  HMMA.16816.F32 R136, R172, R142.reuse, R12 ;  /* 0x0000008eac88723c */ /* 0x080fe2000000180c */
[----:B------:R-:W4:Y:S07]  /*17150*/  LDSM.16.MT88.4 R12, [R167+0x2000] ;  /* 0x00200000a70c783b */ /* 0x000f2e0000004200 */
        /* <DEDUP_REMOVED lines=10> */
[C---:B------:R-:W-:Y:S07]  /*17200*/  HMMA.16816.F32 R56, R172.reuse, R4, R56 ;  /* 0x00000004ac38723c */ /* 0x040fee0000001838 */
[----:B------:R-:W-:Y:S01]  /*17210*/  FADD.FTZ R5, R224, R116 ;  /* 0x00000074e0057221 */ /* 0x000fe20000010000 */
[-C--:B------:R-:W-:Y:S01]  /*17220*/  HMMA.16816.F32 R60, R172, R6.reuse, R60 ;  /* 0x00000006ac3c723c */ /* 0x080fe2000000183c */
[----:B------:R-:W-:Y:S03]  /*17230*/  MOV R116, R122 ;  /* 0x0000007a00747202 */ /* 0x000fe60000000f00 */
[----:B------:R-:W-:Y:S02]  /*17240*/  FADD.FTZ R4, R222, R0 ;  /* 0x00000000de047221 */ /* 0x000fe40000010000 */
[----:B------:R-:W-:Y:S02]  /*17250*/  FADD.FTZ R0, R227, R5 ;  /* 0x00000005e3007221 */ /* 0x000fe40000010000 */
[C---:B------:R-:W-:Y:S01]  /*17260*/  HMMA.16816.F32 R64, R168.reuse, R6, R64 ;  /* 0x00000006a840723c */ /* 0x040fe20000001840 */
[----:B------:R-:W-:Y:S03]  /*17270*/  FADD.FTZ R4, R223, R4 ;  /* 0x00000004df047221 */ /* 0x000fe60000010000 */
[----:B------:R-:W-:Y:S03]  /*17280*/  FADD.FTZ R5, R229, R0 ;  /* 0x00000000e5057221 */ /* 0x000fe60000010000 */
[----:B------:R-:W-:Y:S01]  /*17290*/  FADD.FTZ R6, R230, R2 ;  /* 0x00000002e6067221 */ /* 0x000fe20000010000 */
[-C--:B---3--:R-:W-:Y:S01]  /*172a0*/  HMMA.16816.F32 R68, R168, R8.reuse, R68 ;  /* 0x00000008a844723c */ /* 0x088fe20000001844 */
        /* <DEDUP_REMOVED lines=13> */
[----:B------:R-:W-:Y:S01]  /*17380*/  FADD.FTZ R3, R184, R0 ;  /* 0x00000000b8037221 */ /* 0x000fe20000010000 */
[----:B------:R-:W-:Y:S01]  /*17390*/  MOV R123, R119 ;  /* 0x00000077007b7202 */ /* 0x000fe20000000f00 */
[----:B------:R-:W-:Y:S02]  /*173a0*/  FADD.FTZ R0, R213, R4 ;  /* 0x00000004d5007221 */ /* 0x000fe40000010000 */
[-C--:B----4-:R-:W-:Y:S01]  /*173b0*/  HMMA.16816.F32 R84, R168, R12.reuse, R84 ;  /* 0x0000000ca854723c */ /* 0x090fe20000001854 */
[----:B------:R-:W-:Y:S03]  /*173c0*/  FADD.FTZ R2, R118, R2 ;  /* 0x0000000276027221 */ /* 0x000fe60000010000 */
[----:B------:R-:W-:Y:S01]  /*173d0*/  FADD.FTZ R4, R190, R5 ;  /* 0x00000005be047221 */ /* 0x000fe20000010000 */
[----:B------:R-:W-:Y:S01]  /*173e0*/  MOV R118, R120 ;  /* 0x0000007800767202 */ /* 0x000fe20000000f00 */
[----:B------:R-:W-:Y:S02]  /*173f0*/  FADD.FTZ R3, R189, R3 ;  /* 0x00000003bd037221 */ /* 0x000fe40000010000 */
[C---:B------:R-:W-:Y:S01]  /*17400*/  HMMA.16816.F32 R88, R172.reuse, R12, R88 ;  /* 0x0000000cac58723c */ /* 0x040fe20000001858 */
[----:B------:R-:W-:Y:S03]  /*17410*/  FADD.FTZ R234, R215, R0 ;  /* 0x00000000d7ea7221 */ /* 0x000fe60000010000 */
[----:B------:R-:W-:Y:S02]  /*17420*/  FADD.FTZ R0, R176, R2 ;  /* 0x00000002b0007221 */ /* 0x000fe40000010000 */
[----:B------:R-:W-:Y:S02]  /*17430*/  FADD.FTZ R236, R211, R4 ;  /* 0x00000004d3ec7221 */ /* 0x000fe40000010000 */
[-C--:B------:R-:W-:Y:S01]  /*17440*/  HMMA.16816.F32 R92, R172, R14.reuse, R92 ;  /* 0x0000000eac5c723c */ /* 0x080fe2000000185c */
[----:B------:R-:W-:Y:S03]  /*17450*/  FADD.FTZ R246, R182, R3 ;  /* 0x00000003b6f67221 */ /* 0x000fe60000010000 */
[----:B------:R-:W-:Y:S01]  /*17460*/  FADD.FTZ R247, R117, R0 ;  /* 0x0000000075f77221 */ /* 0x000fe20000010000 */
[----:B------:R-:W-:Y:S03]  /*17470*/  MOV R117, R121 ;  /* 0x0000007900757202 */ /* 0x000fe60000000f00 */
[----:B------:R-:W-:Y:S01]  /*17480*/  HMMA.16816.F32 R96, R168, R14, R96 ;  /* 0x0000000ea860723c */ /* 0x000fe20000001860 */
[----:B------:R-:W-:-:S07]  /*17490*/  @P0 BRA `(.L_x_850) ;  /* 0xffffc40000000947 */ /* 0x000fce000383ffff */
.L_x_829:
[----:B------:R-:W2:Y:S04]  /*174a0*/  LDL R4, [R1] ;  /* 0x0000000001047983 */ /* 0x000ea80000100800 */
[----:B------:R-:W3:Y:S04]  /*174b0*/  LDL R0, [R1+0x2c] ;  /* 0x00002c0001007983 */ /* 0x000ee80000100800 */
[----:B-1----:R-:W4:Y:S01]  /*174c0*/  LDL R2, [R1+0x4] ;  /* 0x0000040001027983 */ /* 0x002f220000100800 */
[----:B------:R-:W-:-:S05]  /*174d0*/  IMAD.MOV.U32 R3, RZ, RZ, c[0x0][0x2c4] ;  /* 0x0000b100ff037624 */ /* 0x000fca00078e00ff */
[----:B------:R-:W-:Y:S01]  /*174e0*/  ISETP.NE.AND P1, PT, R3, 0x1, PT ;  /* 0x000000010300780c */ /* 0x000fe20003f25270 */
[----:B--2---:R-:W-:Y:S02]  /*174f0*/  IMAD.MOV.U32 R5, RZ, RZ, R4 ;  /* 0x000000ffff057224 */ /* 0x004fe400078e0004 */
[----:B------:R-:W-:Y:S01]  /*17500*/  IMAD.MOV.U32 R4, RZ, RZ, c[0x0][0x32c] ;  /* 0x0000cb00ff047624 */ /* 0x000fe200078e00ff */
[----:B---3--:R-:W-:-:S04]  /*17510*/  IADD3 R0, R0, 0x7f, RZ ;  /* 0x0000007f00007810 */ /* 0x008fc80007ffe0ff */
[----:B------:R-:W-:-:S05]  /*17520*/  ISETP.GE.AND P0, PT, R4, 0x1, PT ;  /* 0x000000010400780c */ /* 0x000fca0003f06270 */
[----:B------:R-:W-:Y:S01]  /*17530*/  @P1 IMAD.HI.U32 R3, R0, c[0x0][0x2c8], RZ ;  /* 0x0000b20000031a27 */ /* 0x000fe200078e00ff */
[----:B----4-:R-:W-:-:S04]  /*17540*/  IADD3 R2, R2, 0x1, -R5 ;  /* 0x0000000102027810 */ /* 0x010fc80007ffe805 */
        /* <DEDUP_REMOVED lines=14> */
.L_x_853:
[----:B------:R-:W-:-:S04]  /*17630*/  MOV R3, c[0x0][0x32c] ;  /* 0x0000cb0000037a02 */ /* 0x000fc80000000f00 */
[----:B------:R-:W-:-:S13]  /*17640*/  ISETP.NE.AND P0, PT, R3, 0x1, PT ;  /* 0x000000010300780c */ /* 0x000fda0003f05270 */
[----:B------:R-:W-:-:S05]  /*17650*/  @P0 IMAD.HI.U32 R3, R0, c[0x0][0x330], RZ ;  /* 0x0000cc0000030a27 */ /* 0x000fca00078e00ff */
[----:B------:R-:W-:Y:S02]  /*17660*/  @P0 SHF.R.U32.HI R0, RZ, c[0x0][0x334], R3 ;  /* 0x0000cd00ff000a19 */ /* 0x000fe40000011603 */
.L_x_854:
[----:B------:R-:W-:Y:S05]  /*17670*/  BSYNC B0 ;  /* 0x0000000000007941 */ /* 0x000fea0003800000 */
.L_x_852:
[----:B------:R-:W-:-:S05]  /*17680*/  IMAD R0, R0, c[0x0][0x32c], RZ ;  /* 0x0000cb0000007a24 */ /* 0x000fca00078e02ff */
[----:B------:R-:W-:-:S03]  /*17690*/  IMNMX R2, R2, R0, !PT ;  /* 0x0000000002027217 */ /* 0x000fc60007800200 */
.L_x_851:
        /* <DEDUP_REMOVED lines=8> */
.L_x_860:
[----:B------:R-:W2:Y:S01]  /*17720*/  LDL R118, [R1+0x20] ;  /* 0x0000200001767983 */ /* 0x000ea20000100800 */
[----:B------:R-:W-:Y:S04]  /*17730*/  DEPBAR.LE SB0, 0x0 ;  /* 0x000080000000791a */ /* 0x000fe80000000000 */
[----:B------:R-:W1:Y:S01]  /*17740*/  S2R R117, SR_TID.X ;  /* 0x0000000000757919 */ /* 0x000e620000002100 */
        /* <DEDUP_REMOVED lines=68> */
.L_x_857:
[----:B-1-34-:R-:W-:Y:S05]  /*17b90*/  BSYNC B0 ;  /* 0x0000000000007941 */ /* 0x01afea0003800000 */
.L_x_856:
        /* <DEDUP_REMOVED lines=100> */
[----:B------:R-:W2:Y:S03]  /*181e0*/  LDL.64 R208, [R1+0x8] ;  /* 0x0000080001d07983 */ /* 0x000ea60000100a00 */
[----:B------:R-:W-:Y:S03]  /*181f0*/  LEA.HI R2, R2, R117, RZ, 0x2 ;  /* 0x0000007502027211 */ /* 0x000fe600078f10ff */
[----:B------:R-:W3:Y:S01]  /*18200*/  LDL R206, [R1+0x14] ;  /* 0x0000140001ce7983 */ /* 0x000ee20000100800 */
        /* <DEDUP_REMOVED lines=8> */
[----:B------:R-:W-:Y:S03]  /*18290*/  @P0 IMAD.WIDE.U32 R170, R117, c[0x0][0x1e0], RZ ;  /* 0x0000780075aa0a25 */ /* 0x000fe600078e00ff */
[C---:B------:R-:W-:Y:S01]  /*182a0*/  @P0 SHF.L.U64.HI R169, R123.reuse, 0x5, R126 ;  /* 0x000000057ba90819 */ /* 0x040fe2000001027e */
[----:B------:R-:W-:Y:S02]  /*182b0*/  @P0 IMAD R118, R118, c[0x0][0x1e0], RZ ;  /* 0x0000780076760a24 */ /* 0x000fe400078e02ff */
[----:B------:R-:W-:Y:S02]  /*182c0*/  @P0 IMAD.SHL.U32 R168, R123, 0x20, RZ ;  /* 0x000000207ba80824 */ /* 0x000fe400078e00ff */
[----:B------:R-:W-:Y:S02]  /*182d0*/  @P0 IMAD R118, R117, c[0x0][0x1e4], R118 ;  /* 0x0000790075760a24 */ /* 0x000fe400078e0276 */
[----:B------:R-:W-:Y:S04]  /*182e0*/  @P0 IMAD.WIDE.U32 R168, R170, 0x30, R168 ;  /* 0x00000030aaa80825 */ /* 0x000fe800078e00a8 */
[----:B------:R-:W-:Y:S04]  /*182f0*/  @P0 IMAD.IADD R118, R171, 0x1, R118 ;  /* 0x00000001ab760824 */ /* 0x000fe800078e0276 */
[----:B------:R-:W-:Y:S04]  /*18300*/  @P0 IMAD R118, R118, 0x30, RZ ;  /* 0x0000003076760824 */ /* 0x000fe800078e02ff */
[----:B------:R-:W-:Y:S01]  /*18310*/  @P0 IMAD.IADD R118, R118, 0x1, R169 ;  /* 0x0000000176760824 */ /* 0x000fe200078e02a9 */
[----:B--2---:R-:W-:Y:S04]  /*18320*/  @P0 IADD3 R126, P2, P1, R168, 0x20, R208 ;  /* 0x00000020a87e0810 */ /* 0x004fe8000795e0d0 */
[----:B---3--:R-:W-:Y:S02]  /*18330*/  @P0 IADD3.X R179, R118, RZ, R206, P2, P1 ;  /* 0x000000ff76b30210 */ /* 0x008fe400017e24ce */
[----:B------:R-:W-:Y:S02]  /*18340*/  ISETP.GE.AND P1, PT, R2, 0x1, PT ;  /* 0x000000010200780c */ /* 0x000fe40003f26270 */
[----:B------:R-:W-:Y:S04]  /*18350*/  @P0 IADD3 R123, P3, P2, R168, 0x40, R208 ;  /* 0x00000040a87b0810 */ /* 0x000fe80007a7e0d0 */
[----:B------:R-:W-:Y:S07]  /*18360*/  @P0 IADD3.X R178, R118, RZ, R206, P3, P2 ;  /* 0x000000ff76b20210 */ /* 0x000fee0001fe44ce */
        /* <DEDUP_REMOVED lines=10> */
[----:B------:R-:W-:Y:S03]  /*18410*/  @P1 IMAD R2, R2, 0x30, RZ ;  /* 0x0000003002021824 */ /* 0x000fe600078e02ff */
[----:B------:R-:W-:Y:S01]  /*18420*/  @P1 IADD3 R169, P3, R117, 0x40, RZ ;  /* 0x0000004075a91810 */ /* 0x000fe20007f7e0ff */
[----:B------:R-:W-:Y:S05]  /*18430*/  @P1 IMAD.IADD R2, R171, 0x1, R2 ;  /* 0x00000001ab021824 */ /* 0x000fea00078e0202 */
[----:B------:R-:W-:Y:S02]  /*18440*/  @P1 SHF.L.U64.HI R2, R170, 0x1, R2 ;  /* 0x00000001aa021819 */ /* 0x000fe40000010202 */
[----:B------:R-:W-:Y:S04]  /*18450*/  @P1 IADD3 R170, P2, R117, c[0x0][0x1c8], RZ ;  /* 0x0000720075aa1a10 */ /* 0x000fe80007f5e0ff */
[----:B------:R-:W-:Y:S02]  /*18460*/  @P1 IADD3.X R171, R2, c[0x0][0x1cc], RZ, P2, !PT ;  /* 0x0000730002ab1a10 */ /* 0x000fe400017fe4ff */
[----:B------:R-:W-:Y:S03]  /*18470*/  @P1 IADD3 R176, P2, R169, c[0x0][0x1c8], RZ ;  /* 0x00007200a9b01a10 */ /* 0x000fe60007f5e0ff */
[----:B------:R-:W-:Y:S01]  /*18480*/  @!PT LDS RZ, [RZ] ;  /* 0x00000000fffff984 */ /* 0x000fe20000000800 */
[----:B------:R-:W-:Y:S01]  /*18490*/  @!PT LDS RZ, [RZ] ;  /* 0x00000000fffff984 */ /* 0x000fe20000000800 */
[----:B------:R-:W-:Y:S01]  /*184a0*/  @!PT LDS RZ, [RZ] ;  /* 0x00000000fffff984 */ /* 0x000fe20000000800 */
[----:B------:R1:W-:Y:S01]  /*184b0*/  @P1 LDGSTS.E.BYPASS.LTC128B.128 [R204+0x3c80], [R170.64], !P6 ;  /* 0x03c80000aacc1fae */ /* 0x0003e2000f101d46 */
[--C-:B------:R-:W-:Y:S02]  /*184c0*/  @P1 IADD3.X R177, RZ, c[0x0][0x1cc], R2.reuse, P2, P3 ;  /* 0x00007300ffb11a10 */ /* 0x100fe400017e6402 */
[----:B------:R-:W-:Y:S03]  /*184d0*/  @P1 IADD3 R117, P3, R117, 0x80, RZ ;  /* 0x0000008075751810 */ /* 0x000fe60007f7e0ff */
[----:B------:R2:W-:Y:S01]  /*184e0*/  @P1 LDGSTS.E.BYPASS.LTC128B.128 [R204+0x4880], [R176.64], !P5 ;  /* 0x04880000b0cc1fae */ /* 0x0005e2000e901d46 */
[----:B------:R-:W-:Y:S04]  /*184f0*/  @P1 IADD3 R174, P2, R117, c[0x0][0x1c8], RZ ;  /* 0x0000720075ae1a10 */ /* 0x000fe80007f5e0ff */
[----:B------:R-:W-:Y:S02]  /*18500*/  @P1 IADD3.X R175, RZ, c[0x0][0x1cc], R2, P2, P3 ;  /* 0x00007300ffaf1a10 */ /* 0x000fe400017e6402 */
[----:B------:R-:W-:Y:S03]  /*18510*/  @P0 IADD3 R2, P2, R208, R168, RZ ;  /* 0x000000a8d0020210 */ /* 0x000fe60007f5e0ff */
[----:B------:R2:W-:Y:S02]  /*18520*/  @P1 LDGSTS.E.BYPASS.LTC128B.128 [R204+0x5480], [R174.64], !P4 ;  /* 0x05480000aecc1fae */ /* 0x0005e4000e101d46 */
[----:B------:R-:W-:Y:S01]  /*18530*/  @P0 IMAD.X R118, R118, 0x1, R206, P2 ;  /* 0x0000000176760824 */ /* 0x000fe200010e06ce */
[C---:B------:R-:W-:Y:S04]  /*18540*/  @P0 LEA R172, P2, R2.reuse, c[0x0][0x1c8], 0x1 ;  /* 0x0000720002ac0a11 */ /* 0x040fe800078408ff */
[----:B------:R-:W-:Y:S02]  /*18550*/  @P0 LEA.HI.X R173, R2, c[0x0][0x1cc], R118, 0x1, P2 ;  /* 0x0000730002ad0a11 */ /* 0x000fe400010f0c76 */
[C---:B-1----:R-:W-:Y:S03]  /*18560*/  @P0 LEA R170, P2, R126.reuse, c[0x0][0x1c8], 0x1 ;  /* 0x000072007eaa0a11 */ /* 0x042fe600078408ff */
[----:B------:R2:W-:Y:S01]  /*18570*/  @P0 LDGSTS.E.BYPASS.LTC128B.128 [R204+0x4480], [R172.64], !P6 ;  /* 0x04480000accc0fae */ /* 0x0005e2000f101d46 */
[----:B------:R-:W-:Y:S02]  /*18580*/  @P0 LEA.HI.X R171, R126, c[0x0][0x1cc], R179, 0x1, P2 ;  /* 0x000073007eab0a11 */ /* 0x000fe400010f0cb3 */
[C---:B------:R-:W-:Y:S03]  /*18590*/  @P0 LEA R168, P2, R123.reuse, c[0x0][0x1c8], 0x1 ;  /* 0x000072007ba80a11 */ /* 0x040fe600078408ff */
[----:B------:R2:W-:Y:S01]  /*185a0*/  @P0 LDGSTS.E.BYPASS.LTC128B.128 [R204+0x5080], [R170.64], !P5 ;  /* 0x05080000aacc0fae */ /* 0x0005e2000e901d46 */
[----:B------:R-:W-:Y:S05]  /*185b0*/  @P0 LEA.HI.X R169, R123, c[0x0][0x1cc], R178, 0x1, P2 ;  /* 0x000073007ba90a11 */ /* 0x000fea00010f0cb2 */
[----:B------:R2:W-:Y:S04]  /*185c0*/  @P0 LDGSTS.E.BYPASS.LTC128B.128 [R204+0x5c80], [R168.64], !P4 ;  /* 0x05c80000a8cc0fae */ /* 0x0005e8000e101d46 */
.L_x_859:
[----:B------:R-:W-:Y:S05]  /*185d0*/  BSYNC B0 ;  /* 0x0000000000007941 */ /* 0x000fea0003800000 */
.L_x_858:
        /* <DEDUP_REMOVED lines=36> */
[C---:B------:R-:W-:Y:S01]  /*18820*/  ISETP.GT.AND P0, PT, R205.reuse, R230, PT ;  /* 0x000000e6cd00720c */ /* 0x040fe20003f04270 */
[----:B------:R-:W3:Y:S01]  /*18830*/  SHFL.BFLY PT, R121, R117, 0x2, 0x1f ;  /* 0x0c401f0075797f89 */ /* 0x000ee200000e0000 */
[----:B------:R-:W-:Y:S02]  /*18840*/  FMNMX.FTZ R118, R44, R118, !PT ;  /* 0x000000762c767209 */ /* 0x000fe40007810000 */
[----:B------:R-:W-:Y:S02]  /*18850*/  IADD3 R205, R205, -0x1, RZ ;  /* 0xffffffffcdcd7810 */ /* 0x000fe40007ffe0ff */
[----:B------:R-:W-:Y:S05]  /*18860*/  FMNMX.FTZ R118, R45, R118, !PT ;  /* 0x000000762d767209 */ /* 0x000fea0007810000 */
[----:B------:R-:W4:Y:S01]  /*18870*/  SHFL.BFLY PT, R122, R118, 0x2, 0x1f ;  /* 0x0c401f00767a7f89 */ /* 0x000f2200000e0000 */
[----:B-1----:R-:W-:Y:S02]  /*18880*/  FMNMX.FTZ R2, R2, R120, !PT ;  /* 0x0000007802027209 */ /* 0x002fe40007810000 */
[----:B------:R-:W-:Y:S05]  /*18890*/  FMNMX.FTZ R120, R10, R119, !PT ;  /* 0x000000770a787209 */ /* 0x000fea0007810000 */
[----:B------:R-:W1:Y:S01]  /*188a0*/  SHFL.BFLY PT, R123, R2, 0x1, 0x1f ;  /* 0x0c201f00027b7f89 */ /* 0x000e6200000e0000 */
[----:B------:R-:W-:Y:S02]  /*188b0*/  FMNMX.FTZ R120, R11, R120, !PT ;  /* 0x000000780b787209 */ /* 0x000fe40007810000 */
[----:B---3--:R-:W-:Y:S02]  /*188c0*/  FMNMX.FTZ R117, R117, R121, !PT ;  /* 0x0000007975757209 */ /* 0x008fe40007810000 */
[----:B------:R-:W-:Y:S03]  /*188d0*/  FMNMX.FTZ R121, R14, R120, !PT ;  /* 0x000000780e797209 */ /* 0x000fe60007810000 */
[----:B------:R-:W3:Y:S01]  /*188e0*/  SHFL.BFLY PT, R126, R117, 0x1, 0x1f ;  /* 0x0c201f00757e7f89 */ /* 0x000ee200000e0000 */
[----:B----4-:R-:W-:Y:S02]  /*188f0*/  FMNMX.FTZ R120, R118, R122, !PT ;  /* 0x0000007a76787209 */ /* 0x010fe40007810000 */
[----:B------:R-:W-:Y:S05]  /*18900*/  FMNMX.FTZ R118, R15, R121, !PT ;  /* 0x000000790f767209 */ /* 0x000fea0007810000 */
[----:B--2---:R-:W2:Y:S01]  /*18910*/  SHFL.BFLY PT, R168, R120, 0x1, 0x1f ;  /* 0x0c201f0078a87f89 */ /* 0x004ea200000e0000 */
        /* <DEDUP_REMOVED lines=8> */
[----:B---3--:R-:W-:Y:S01]  /*189a0*/  FMNMX.FTZ R121, R117, R126, !PT ;  /* 0x0000007e75797209 */ /* 0x008fe20007810000 */
[--C-:B------:R-:W-:Y:S01]  /*189b0*/  FFMA.FTZ R126, R4, c[0x0][0x2d0], -R123.reuse ;  /* 0x0000b400047e7a23 */ /* 0x100fe2000001087b */
[----:B------:R-:W-:Y:S01]  /*189c0*/  FMNMX.FTZ R117, R42, R2, !PT ;  /* 0x000000022a757209 */ /* 0x000fe20007810000 */
[----:B------:R-:W-:Y:S01]  /*189d0*/  FMUL.FTZ R2, R0, c[0x0][0x2d0] ;  /* 0x0000b40000027a20 */ /* 0x000fe20000410000 */
[----:B------:R-:W-:Y:S01]  /*189e0*/  MUFU.EX2 R213, R178 ;  /* 0x000000b200d57308 */ /* 0x000fe20000000800 */
[----:B------:R-:W-:Y:S01]  /*189f0*/  FMUL.FTZ R4, R121, c[0x0][0x2d0] ;  /* 0x0000b40079047a20 */ /* 0x000fe20000410000 */
[----:B------:R-:W-:Y:S01]  /*18a00*/  FMNMX.FTZ R0, R43, R117, !PT ;  /* 0x000000752b007209 */ /* 0x000fe20007810000 */
[--C-:B------:R-:W-:Y:S01]  /*18a10*/  FFMA.FTZ R177, R21, c[0x0][0x2d0], -R123.reuse ;  /* 0x0000b40015b17a23 */ /* 0x100fe2000001087b */
[----:B--2---:R-:W-:Y:S01]  /*18a20*/  FMNMX.FTZ R120, R120, R168, !PT ;  /* 0x000000a878787209 */ /* 0x004fe20007810000 */
[--C-:B------:R-:W-:Y:S01]  /*18a30*/  FFMA.FTZ R174, R22, c[0x0][0x2d0], -R4.reuse ;  /* 0x0000b40016ae7a23 */ /* 0x100fe20000010804 */
[----:B------:R-:W-:Y:S01]  /*18a40*/  FMNMX.FTZ R0, R46, R0, !PT ;  /* 0x000000002e007209 */ /* 0x000fe20007810000 */
[----:B------:R-:W-:Y:S01]  /*18a50*/  LDSM.16.MT88.4 R168, [R166] ;  /* 0x00000000a6a8783b */ /* 0x000fe20000004200 */
[--C-:B------:R-:W-:Y:S02]  /*18a60*/  FFMA.FTZ R173, R23, c[0x0][0x2d0], -R4.reuse ;  /* 0x0000b40017ad7a23 */ /* 0x100fe40000010804 */
[----:B------:R1:W2:Y:S01]  /*18a70*/  MUFU.EX2 R118, R2 ;  /* 0x0000000200767308 */ /* 0x0002a20000000800 */
[----:B------:R-:W-:Y:S01]  /*18a80*/  FMNMX.FTZ R0, R47, R0, !PT ;  /* 0x000000002f007209 */ /* 0x000fe20007810000 */
[--C-:B------:R-:W-:Y:S02]  /*18a90*/  FFMA.FTZ R172, R34, c[0x0][0x2d0], -R4.reuse ;  /* 0x0000b40022ac7a23 */ /* 0x100fe40000010804 */
[--C-:B------:R-:W-:Y:S02]  /*18aa0*/  FFMA.FTZ R182, R38, c[0x0][0x2d0], -R4.reuse ;  /* 0x0000b40026b67a23 */ /* 0x100fe40000010804 */
[--C-:B------:R-:W-:Y:S02]  /*18ab0*/  FFMA.FTZ R181, R39, c[0x0][0x2d0], -R4.reuse ;  /* 0x0000b40027b57a23 */ /* 0x100fe40000010804 */
[--C-:B------:R-:W-:Y:S02]  /*18ac0*/  FFMA.FTZ R180, R50, c[0x0][0x2d0], -R4.reuse ;  /* 0x0000b40032b47a23 */ /* 0x100fe40000010804 */
[----:B------:R3:W-:Y:S01]  /*18ad0*/  MUFU.EX2 R190, R126 ;  /* 0x0000007e00be7308 */ /* 0x0007e20000000800 */
[--C-:B------:R-:W-:Y:S02]  /*18ae0*/  FFMA.FTZ R179, R51, c[0x0][0x2d0], -R4.reuse ;  /* 0x0000b40033b37a23 */ /* 0x100fe40000010804 */
[--C-:B------:R-:W-:Y:S02]  /*18af0*/  FFMA.FTZ R176, R32, c[0x0][0x2d0], -R123.reuse ;  /* 0x0000b40020b07a23 */ /* 0x100fe4000001087b */
[--C-:B------:R-:W-:Y:S02]  /*18b00*/  FFMA.FTZ R175, R33, c[0x0][0x2d0], -R123.reuse ;  /* 0x0000b40021af7a23 */ /* 0x100fe4000001087b */
[--C-:B------:R-:W-:Y:S02]  /*18b10*/  FFMA.FTZ R185, R36, c[0x0][0x2d0], -R123.reuse ;  /* 0x0000b40024b97a23 */ /* 0x100fe4000001087b */
[--C-:B------:R-:W-:Y:S01]  /*18b20*/  FFMA.FTZ R184, R37, c[0x0][0x2d0], -R123.reuse ;  /* 0x0000b40025b87a23 */ /* 0x100fe2000001087b */
[----:B------:R-:W-:Y:S01]  /*18b30*/  MUFU.EX2 R216, R177 ;  /* 0x000000b100d87308 */ /* 0x000fe20000000800 */
[----:B------:R-:W-:Y:S02]  /*18b40*/  FFMA.FTZ R183, R48, c[0x0][0x2d0], -R123 ;  /* 0x0000b40030b77a23 */ /* 0x000fe4000001087b */
[----:B-1----:R-:W-:Y:S02]  /*18b50*/  FADD.FTZ R2, -R121, R3 ;  /* 0x0000000379027221 */ /* 0x002fe40000010100 */
[----:B------:R-:W1:Y:S01]  /*18b60*/  SHFL.BFLY PT, R3, R0, 0x2, 0x1f ;  /* 0x0c401f0000037f89 */ /* 0x000e6200000e0000 */
[----:B--2---:R-:W-:Y:S02]  /*18b70*/  FMUL.FTZ R20, R118, R144 ;  /* 0x0000009076147220 */ /* 0x004fe40000410000 */
[----:B------:R-:W-:Y:S02]  /*18b80*/  FMUL.FTZ R2, R2, c[0x0][0x2d0] ;  /* 0x0000b40002027a20 */ /* 0x000fe40000410000 */
[----:B------:R-:W-:Y:S01]  /*18b90*/  MUFU.EX2 R212, R174 ;  /* 0x000000ae00d47308 */ /* 0x000fe20000000800 */
[C---:B------:R-:W-:Y:S02]  /*18ba0*/  FMUL.FTZ R21, R118.reuse, R145 ;  /* 0x0000009176157220 */ /* 0x040fe40000410000 */
[C---:B------:R-:W-:Y:S02]  /*18bb0*/  FMUL.FTZ R48, R118.reuse, R156 ;  /* 0x0000009c76307220 */ /* 0x040fe40000410000 */
[--C-:B---3--:R-:W-:Y:S02]  /*18bc0*/  FFMA.FTZ R126, R35, c[0x0][0x2d0], -R4.reuse ;  /* 0x0000b400237e7a23 */ /* 0x108fe40000010804 */
[C---:B------:R-:W-:Y:S02]  /*18bd0*/  FMUL.FTZ R100, R118.reuse, R100 ;  /* 0x0000006476647220 */ /* 0x040fe40000410000 */
[C---:B------:R-:W-:Y:S01]  /*18be0*/  FMUL.FTZ R101, R118.reuse, R101 ;  /* 0x0000006576657220 */ /* 0x040fe20000410000 */
[----:B------:R2:W3:Y:S01]  /*18bf0*/  MUFU.EX2 R117, R2 ;  /* 0x0000000200757308 */ /* 0x0004e20000000800 */
[C---:B------:R-:W-:Y:S02]  /*18c00*/  FMUL.FTZ R112, R118.reuse, R112 ;  /* 0x0000007076707220 */ /* 0x040fe40000410000 */
[C---:B------:R-:W-:Y:S02]  /*18c10*/  FMUL.FTZ R113, R118.reuse, R113 ;  /* 0x0000007176717220 */ /* 0x040fe40000410000 */
[C---:B------:R-:W-:Y:S02]  /*18c20*/  FMUL.FTZ R52, R118.reuse, R52 ;  /* 0x0000003476347220 */ /* 0x040fe40000410000 */
[C---:B------:R-:W-:Y:S02]  /*18c30*/  FMUL.FTZ R53, R118.reuse, R53 ;  /* 0x0000003576357220 */ /* 0x040fe40000410000 */
[----:B------:R-:W-:Y:S01]  /*18c40*/  FMUL.FTZ R64, R118, R64 ;  /* 0x0000004076407220 */ /* 0x000fe20000410000 */
        /* <DEDUP_REMOVED lines=10> */
[----:B--2---:R-:W-:Y:S02]  /*18cf0*/  FADD.FTZ R2, -R120, R116 ;  /* 0x0000007478027221 */ /* 0x004fe40000010100 */
[C---:B---3--:R-:W-:Y:S02]  /*18d00*/  FMUL.FTZ R7, R117.reuse, R131 ;  /* 0x0000008375077220 */ /* 0x048fe40000410000 */
[----:B------:R-:W-:Y:S02]  /*18d10*/  FMUL.FTZ R2, R2, c[0x0][0x2d0] ;  /* 0x0000b40002027a20 */ /* 0x000fe40000410000 */
[C---:B------:R-:W-:Y:S01]  /*18d20*/  FMUL.FTZ R22, R117.reuse, R146 ;  /* 0x0000009275167220 */ /* 0x040fe20000410000 */
[----:B------:R-:W-:Y:S01]  /*18d30*/  MUFU.EX2 R214, R173 ;  /* 0x000000ad00d67308 */ /* 0x000fe20000000800 */
[C---:B------:R-:W-:Y:S02]  /*18d40*/  FMUL.FTZ R23, R117.reuse, R147 ;  /* 0x0000009375177220 */ /* 0x040fe40000410000 */
[C---:B------:R-:W-:Y:S02]  /*18d50*/  FMUL.FTZ R50, R117.reuse, R158 ;  /* 0x0000009e75327220 */ /* 0x040fe40000410000 */
[C---:B------:R-:W-:Y:S02]  /*18d60*/  FMUL.FTZ R51, R117.reuse, R159 ;  /* 0x0000009f75337220 */ /* 0x040fe40000410000 */
[C---:B------:R-:W-:Y:S02]  /*18d70*/  FMUL.FTZ R102, R117.reuse, R102 ;  /* 0x0000006675667220 */ /* 0x040fe40000410000 */
[C---:B------:R-:W-:Y:S01]  /*18d80*/  FMUL.FTZ R103, R117.reuse, R103 ;  /* 0x0000006775677220 */ /* 0x040fe20000410000 */
[----:B------:R2:W3:Y:S01]  /*18d90*/  MUFU.EX2 R116, R2 ;  /* 0x0000000200747308 */ /* 0x0004e20000000800 */
[C---:B------:R-:W-:Y:S02]  /*18da0*/  FMUL.FTZ R114, R117.reuse, R114 ;  /* 0x0000007275727220 */ /* 0x040fe40000410000 */
[C---:B------:R-:W-:Y:S02]  /*18db0*/  FMUL.FTZ R115, R117.reuse, R115 ;  /* 0x0000007375737220 */ /* 0x040fe40000410000 */
[--C-:B-1----:R-:W-:Y:S02]  /*18dc0*/  FFMA.FTZ R3, R16, c[0x0][0x2d0], -R123.reuse ;  /* 0x0000b40010037a23 */ /* 0x102fe4000001087b */
[----:B------:R-:W-:Y:S02]  /*18dd0*/  FMUL.FTZ R16, R118, R140 ;  /* 0x0000008c76107220 */ /* 0x000fe40000410000 */
[C---:B------:R-:W-:Y:S01]  /*18de0*/  FMUL.FTZ R54, R117.reuse, R54 ;  /* 0x0000003675367220 */ /* 0x040fe20000410000 */
[----:B------:R1:W-:Y:S01]  /*18df0*/  MUFU.EX2 R225, R3 ;  /* 0x0000000300e17308 */ /* 0x0003e20000000800 */
[C---:B------:R-:W-:Y:S02]  /*18e00*/  FMUL.FTZ R55, R117.reuse, R55 ;  /* 0x0000003775377220 */ /* 0x040fe40000410000 */
[C---:B------:R-:W-:Y:S02]  /*18e10*/  FMUL.FTZ R66, R117.reuse, R66 ;  /* 0x0000004275427220 */ /* 0x040fe40000410000 */
[C---:B------:R-:W-:Y:S02]  /*18e20*/  FMUL.FTZ R67, R117.reuse, R67 ;  /* 0x0000004375437220 */ /* 0x040fe40000410000 */
[C---:B------:R-:W-:Y:S02]  /*18e30*/  FMUL.FTZ R70, R117.reuse, R70 ;  /* 0x0000004675467220 */ /* 0x040fe40000410000 */
[C---:B------:R-:W-:Y:S01]  /*18e40*/  FMUL.FTZ R71, R117.reuse, R71 ;  /* 0x0000004775477220 */ /* 0x040fe20000410000 */
[----:B------:R-:W-:Y:S01]  /*18e50*/  MUFU.EX2 R217, R176 ;  /* 0x000000b000d97308 */ /* 0x000fe20000000800 */
[C---:B------:R-:W-:Y:S02]  /*18e60*/  FMUL.FTZ R82, R117.reuse, R82 ;  /* 0x0000005275527220 */ /* 0x040fe40000410000 */
[----:B------:R-:W-:Y:S02]  /*18e70*/  FMUL.FTZ R83, R117, R83 ;  /* 0x0000005375537220 */ /* 0x000fe40000410000 */
[--C-:B--2---:R-:W-:Y:S02]  /*18e80*/  FFMA.FTZ R2, R5, c[0x0][0x2d0], -R123.reuse ;  /* 0x0000b40005027a23 */ /* 0x104fe4000001087b */
[C---:B---3--:R-:W-:Y:S02]  /*18e90*/  FMUL.FTZ R32, R116.reuse, R148 ;  /* 0x0000009474207220 */ /* 0x048fe40000410000 */
[C---:B------:R-:W-:Y:S01]  /*18ea0*/  FMUL.FTZ R33, R116.reuse, R149 ;  /* 0x0000009574217220 */ /* 0x040fe20000410000 */
[----:B------:R2:W3:Y:S01]  /*18eb0*/  MUFU.EX2 R210, R2 ;  /* 0x0000000200d27308 */ /* 0x0004e20000000800 */
[C---:B------:R-:W-:Y:S02]  /*18ec0*/  FMUL.FTZ R36, R116.reuse, R152 ;  /* 0x0000009874247220 */ /* 0x040fe40000410000 */
[----:B------:R-:W-:Y:S02]  /*18ed0*/  FMUL.FTZ R37, R116, R153 ;  /* 0x0000009974257220 */ /* 0x000fe40000410000 */
[--C-:B-1----:R-:W-:Y:S02]  /*18ee0*/  FFMA.FTZ R3, R17, c[0x0][0x2d0], -R123.reuse ;  /* 0x0000b40011037a23 */ /* 0x102fe4000001087b */
[C---:B------:R-:W-:Y:S02]  /*18ef0*/  FMUL.FTZ R17, R118.reuse, R141 ;  /* 0x0000008d76117220 */ /* 0x040fe40000410000 */
[----:B------:R-:W-:Y:S01]  /*18f00*/  FFMA.FTZ R123, R49, c[0x0][0x2d0], -R123 ;  /* 0x0000b400317b7a23 */ /* 0x000fe2000001087b */
[----:B------:R1:W-:Y:S01]  /*18f10*/  MUFU.EX2 R228, R3 ;  /* 0x0000000300e47308 */ /* 0x0003e20000000800 */
[----:B------:R-:W-:Y:S02]  /*18f20*/  FMUL.FTZ R49, R118, R157 ;  /* 0x0000009d76317220 */ /* 0x000fe40000410000 */
[C---:B------:R-:W-:Y:S01]  /*18f30*/  FMUL.FTZ R104, R116.reuse, R104 ;  /* 0x0000006874687220 */ /* 0x040fe20000410000 */
[----:B------:R-:W-:Y:S01]  /*18f40*/  LDSM.16.MT88.4 R156, [R167+0x800] ;  /* 0x00080000a79c783b */ /* 0x000fe20000004200 */
[C---:B------:R-:W-:Y:S02]  /*18f50*/  FMUL.FTZ R105, R116.reuse, R105 ;  /* 0x0000006974697220 */ /* 0x040fe40000410000 */
[C---:B------:R-:W-:Y:S02]  /*18f60*/  FMUL.FTZ R108, R116.reuse, R108 ;  /* 0x0000006c746c7220 */ /* 0x040fe40000410000 */
[C---:B------:R-:W-:Y:S01]  /*18f70*/  FMUL.FTZ R109, R116.reuse, R109 ;  /* 0x0000006d746d7220 */ /* 0x040fe20000410000 */
[----:B------:R-:W-:Y:S01]  /*18f80*/  MUFU.EX2 R219, R175 ;  /* 0x000000af00db7308 */ /* 0x000fe20000000800 */
[C---:B------:R-:W-:Y:S02]  /*18f90*/  FMUL.FTZ R56, R116.reuse, R56 ;  /* 0x0000003874387220 */ /* 0x040fe40000410000 */
[----:B------:R-:W-:Y:S02]  /*18fa0*/  FMUL.FTZ R57, R116, R57 ;  /* 0x0000003974397220 */ /* 0x000fe40000410000 */
[--C-:B--2---:R-:W-:Y:S02]  /*18fb0*/  FFMA.FTZ R2, R6, c[0x0][0x2d0], -R4.reuse ;  /* 0x0000b40006027a23 */ /* 0x104fe40000010804 */
[C---:B------:R-:W-:Y:S02]  /*18fc0*/  FMUL.FTZ R60, R116.reuse, R60 ;  /* 0x0000003c743c7220 */ /* 0x040fe40000410000 */
[C---:B------:R-:W-:Y:S01]  /*18fd0*/  FMUL.FTZ R61, R116.reuse, R61 ;  /* 0x0000003d743d7220 */ /* 0x040fe20000410000 */
[----:B------:R2:W-:Y:S01]  /*18fe0*/  MUFU.EX2 R189, R2 ;  /* 0x0000000200bd7308 */ /* 0x0005e20000000800 */
[C---:B------:R-:W-:Y:S02]  /*18ff0*/  FMUL.FTZ R72, R116.reuse, R72 ;  /* 0x0000004874487220 */ /* 0x040fe40000410000 */
[----:B------:R-:W-:Y:S02]  /*19000*/  FMUL.FTZ R73, R116, R73 ;  /* 0x0000004974497220 */ /* 0x000fe40000410000 */
[--C-:B-1----:R-:W-:Y:S02]  /*19010*/  FFMA.FTZ R3, R18, c[0x0][0x2d0], -R4.reuse ;  /* 0x0000b40012037a23 */ /* 0x102fe40000010804 */
[C---:B------:R-:W-:Y:S02]  /*19020*/  FMUL.FTZ R18, R117.reuse, R142 ;  /* 0x0000008e75127220 */ /* 0x040fe40000410000 */
[C---:B------:R-:W-:Y:S01]  /*19030*/  FMUL.FTZ R76, R116.reuse, R76 ;  /* 0x0000004c744c7220 */ /* 0x040fe20000410000 */
[----:B------:R-:W-:Y:S01]  /*19040*/  MUFU.EX2 R224, R3 ;  /* 0x0000000300e07308 */ /* 0x000fe20000000800 */
[----:B------:R-:W-:Y:S02]  /*19050*/  FMUL.FTZ R77, R116, R77 ;  /* 0x0000004d744d7220 */ /* 0x000fe40000410000 */
[----:B------:R-:W-:Y:S02]  /*19060*/  FMUL.FTZ R85, R118, R85 ;  /* 0x0000005576557220 */ /* 0x000fe40000410000 */
[C---:B------:R-:W-:Y:S02]  /*19070*/  FMUL.FTZ R86, R117.reuse, R86 ;  /* 0x0000005675567220 */ /* 0x040fe40000410000 */
[C---:B------:R-:W-:Y:S02]  /*19080*/  FMUL.FTZ R87, R117.reuse, R87 ;  /* 0x0000005775577220 */ /* 0x040fe40000410000 */
[C---:B------:R-:W-:Y:S01]  /*19090*/  FMUL.FTZ R88, R116.reuse, R88 ;  /* 0x0000005874587220 */ /* 0x040fe20000410000 */
[----:B------:R-:W-:Y:S01]  /*190a0*/  MUFU.EX2 R215, R172 ;  /* 0x000000ac00d77308 */ /* 0x000fe20000000800 */
[C---:B------:R-:W-:Y:S02]  /*190b0*/  FMUL.FTZ R89, R116.reuse, R89 ;  /* 0x0000005974597220 */ /* 0x040fe40000410000 */
[C---:B------:R-:W-:Y:S01]  /*190c0*/  FMUL.FTZ R92, R116.reuse, R92 ;  /* 0x0000005c745c7220 */ /* 0x040fe20000410000 */
[----:B--2---:R-:W1:Y:S01]  /*190d0*/  SHFL.BFLY PT, R2, R0, 0x1, 0x1f ;  /* 0x0c201f0000027f89 */ /* 0x004e6200000e0000 */
[----:B------:R-:W-:Y:S02]  /*190e0*/  FMUL.FTZ R93, R116, R93 ;  /* 0x0000005d745d7220 */ /* 0x000fe40000410000 */
[C---:B------:R-:W-:Y:S02]  /*190f0*/  FMUL.FTZ R96, R118.reuse, R96 ;  /* 0x0000006076607220 */ /* 0x040fe40000410000 */
[----:B------:R-:W-:Y:S01]  /*19100*/  FMUL.FTZ R97, R118, R97 ;  /* 0x0000006176617220 */ /* 0x000fe20000410000 */
[----:B------:R-:W-:Y:S01]  /*19110*/  MUFU.EX2 R174, R184 ;  /* 0x000000b800ae7308 */ /* 0x000fe20000000800 */
[C---:B------:R-:W-:Y:S02]  /*19120*/  FMUL.FTZ R98, R117.reuse, R98 ;  /* 0x0000006275627220 */ /* 0x040fe40000410000 */
[----:B------:R-:W-:Y:S07]  /*19130*/  FMUL.FTZ R99, R117, R99 ;  /* 0x0000006375637220 */ /* 0x000fee0000410000 */
[----:B------:R-:W-:Y:S01]  /*19140*/  MUFU.EX2 R172, R181 ;  /* 0x000000b500ac7308 */ /* 0x000fe20000000800 */
[----:B-1----:R-:W-:Y:S01]  /*19150*/  FMNMX.FTZ R2, R0, R2, !PT ;  /* 0x0000000200027209 */ /* 0x002fe20007810000 */
[----:B------:R-:W-:Y:S08]  /*19160*/  FFMA.FTZ R0, R19, c[0x0][0x2d0], -R4 ;  /* 0x0000b40013007a23 */ /* 0x000ff00000010804 */
[----:B------:R-:W-:Y:S01]  /*19170*/  MUFU.EX2 R175, R183 ;  /* 0x000000b700af7308 */ /* 0x000fe20000000800 */
[----:B------:R-:W-:Y:S01]  /*19180*/  FMUL.FTZ R4, R118, R128 ;  /* 0x0000008076047220 */ /* 0x000fe20000410000 */
[----:B---3--:R-:W-:Y:S01]  /*19190*/  F2FP.PACK_AB R128, R210, R190 ;  /* 0x000000bed280723e */ /* 0x008fe200000000ff */
[----:B------:R-:W-:Y:S02]  /*191a0*/  FMUL.FTZ R19, R117, R143 ;  /* 0x0000008f75137220 */ /* 0x000fe40000410000 */
[----:B------:R-:W-:Y:S05]  /*191b0*/  LDSM.16.MT88.4 R140, [R166+0x800] ;  /* 0x00080000a68c783b */ /* 0x000fea0000004200 */
[----:B------:R1:W2:Y:S10]  /*191c0*/  MUFU.EX2 R227, R0 ;  /* 0x0000000000e37308 */ /* 0x0002b40000000800 */
[----:B------:R-:W-:Y:S10]  /*191d0*/  MUFU.EX2 R176, R123 ;  /* 0x0000007b00b07308 */ /* 0x000ff40000000800 */
[----:B------:R-:W-:Y:S01]  /*191e0*/  MUFU.EX2 R173, R180 ;  /* 0x000000b400ad7308 */ /* 0x000fe20000000800 */
[----:B-1----:R-:W-:Y:S01]  /*191f0*/  FADD.FTZ R0, -R2, R119 ;  /* 0x0000007702007221 */ /* 0x002fe20000010100 */
[----:B--2---:R-:W-:Y:S01]  /*19200*/  F2FP.PACK_AB R131, R227, R224 ;  /* 0x000000e0e383723e */ /* 0x004fe200000000ff */
[----:B------:R-:W-:Y:S02]  /*19210*/  FMUL.FTZ R119, R120, c[0x0][0x2d0] ;  /* 0x0000b40078777a20 */ /* 0x000fe40000410000 */
[----:B------:R-:W-:Y:S02]  /*19220*/  FMUL.FTZ R0, R0, c[0x0][0x2d0] ;  /* 0x0000b40000007a20 */ /* 0x000fe40000410000 */
[--C-:B------:R-:W-:Y:S03]  /*19230*/  FFMA.FTZ R3, R8, c[0x0][0x2d0], -R119.reuse ;  /* 0x0000b40008037a23 */ /* 0x100fe60000010877 */
[----:B------:R-:W-:Y:S01]  /*19240*/  MUFU.EX2 R179, R179 ;  /* 0x000000b300b37308 */ /* 0x000fe20000000800 */
[----:B------:R-:W-:Y:S02]  /*19250*/  FMUL.FTZ R8, R116, R132 ;  /* 0x0000008474087220 */ /* 0x000fe40000410000 */
[--C-:B------:R-:W-:Y:S02]  /*19260*/  FFMA.FTZ R24, R24, c[0x0][0x2d0], -R119.reuse ;  /* 0x0000b40018187a23 */ /* 0x100fe40000010877 */
[--C-:B------:R-:W-:Y:S05]  /*19270*/  FFMA.FTZ R25, R25, c[0x0][0x2d0], -R119.reuse ;  /* 0x0000b40019197a23 */ /* 0x100fea0000010877 */
[----:B------:R1:W-:Y:S10]  /*19280*/  MUFU.EX2 R187, R3 ;  /* 0x0000000300bb7308 */ /* 0x0003f40000000800 */
[----:B------:R-:W2:Y:S10]  /*19290*/  MUFU.EX2 R0, R0 ;  /* 0x0000000000007308 */ /* 0x000eb40000000800 */
[----:B------:R-:W-:Y:S01]  /*192a0*/  MUFU.EX2 R207, R24 ;  /* 0x0000001800cf7308 */ /* 0x000fe20000000800 */
[--C-:B-1----:R-:W-:Y:S02]  /*192b0*/  FFMA.FTZ R3, R9, c[0x0][0x2d0], -R119.reuse ;  /* 0x0000b40009037a23 */ /* 0x102fe40000010877 */
[----:B------:R-:W-:Y:S07]  /*192c0*/  FMUL.FTZ R9, R116, R133 ;  /* 0x0000008574097220 */ /* 0x000fee0000410000 */
[----:B------:R1:W3:Y:S01]  /*192d0*/  MUFU.EX2 R221, R3 ;  /* 0x0000000300dd7308 */ /* 0x0002e20000000800 */
[C---:B--2---:R-:W-:Y:S02]  /*192e0*/  FMUL.FTZ R34, R0.reuse, R150 ;  /* 0x0000009600227220 */ /* 0x044fe40000410000 */
[C---:B------:R-:W-:Y:S02]  /*192f0*/  FMUL.FTZ R35, R0.reuse, R151 ;  /* 0x0000009700237220 */ /* 0x040fe40000410000 */
[C---:B------:R-:W-:Y:S02]  /*19300*/  FMUL.FTZ R38, R0.reuse, R154 ;  /* 0x0000009a00267220 */ /* 0x040fe40000410000 */
[C---:B------:R-:W-:Y:S03]  /*19310*/  FMUL.FTZ R39, R0.reuse, R155 ;  /* 0x0000009b00277220 */ /* 0x040fe60000410000 */
[----:B------:R2:W-:Y:S01]  /*19320*/  MUFU.EX2 R211, R25 ;  /* 0x0000001900d37308 */ /* 0x0005e20000000800 */
[C---:B------:R-:W-:Y:S02]  /*19330*/  FMUL.FTZ R106, R0.reuse, R106 ;  /* 0x0000006a006a7220 */ /* 0x040fe40000410000 */
[C---:B------:R-:W-:Y:S02]  /*19340*/  FMUL.FTZ R107, R0.reuse, R107 ;  /* 0x0000006b006b7220 */ /* 0x040fe40000410000 */
[C---:B------:R-:W-:Y:S02]  /*19350*/  FMUL.FTZ R110, R0.reuse, R110 ;  /* 0x0000006e006e7220 */ /* 0x040fe40000410000 */
[C---:B------:R-:W-:Y:S02]  /*19360*/  FMUL.FTZ R111, R0.reuse, R111 ;  /* 0x0000006f006f7220 */ /* 0x040fe40000410000 */
[C---:B------:R-:W-:Y:S02]  /*19370*/  FMUL.FTZ R58, R0.reuse, R58 ;  /* 0x0000003a003a7220 */ /* 0x040fe40000410000 */
[----:B------:R-:W-:Y:S02]  /*19380*/  FMUL.FTZ R59, R0, R59 ;  /* 0x0000003b003b7220 */ /* 0x000fe40000410000 */
[--C-:B-1----:R-:W-:Y:S01]  /*19390*/  FFMA.FTZ R3, R12, c[0x0][0x2d0], -R119.reuse ;  /* 0x0000b4000c037a23 */ /* 0x102fe20000010877 */
[----:B---3--:R-:W-:Y:S01]  /*193a0*/  F2FP.PACK_AB R132, R221, R187 ;  /* 0x000000bbdd84723e */ /* 0x008fe200000000ff */
[----:B------:R-:W-:Y:S02]  /*193b0*/  FMUL.FTZ R12, R116, R136 ;  /* 0x00000088740c7220 */ /* 0x000fe40000410000 */
[----:B------:R1:W-:Y:S01]  /*193c0*/  MUFU.EX2 R223, R3 ;  /* 0x0000000300df7308 */ /* 0x0003e20000000800 */
[C---:B------:R-:W-:Y:S02]  /*193d0*/  FMUL.FTZ R62, R0.reuse, R62 ;  /* 0x0000003e003e7220 */ /* 0x040fe40000410000 */
[----:B------:R-:W-:Y:S02]  /*193e0*/  FMUL.FTZ R63, R0, R63 ;  /* 0x0000003f003f7220 */ /* 0x000fe40000410000 */
[----:B------:R-:W-:Y:S02]  /*193f0*/  FFMA.FTZ R24, R28, c[0x0][0x2d0], -R119 ;  /* 0x0000b4001c187a23 */ /* 0x000fe40000010877 */
[----:B------:R-:W-:Y:S01]  /*19400*/  FFMA.FTZ R28, R117, R236, R189 ;  /* 0x000000ec751c7223 */ /* 0x000fe200000100bd */
[----:B--2---:R-:W-:Y:S01]  /*19410*/  F2FP.PACK_AB R25, R214, R212 ;  /* 0x000000d4d619723e */ /* 0x004fe200000000ff */
        /* <DEDUP_REMOVED lines=8> */
[----:B------:R-:W-:Y:S02]  /*194a0*/  FMUL.FTZ R95, R0, R95 ;  /* 0x0000005f005f7220 */ /* 0x000fe40000410000 */
[--C-:B-1----:R-:W-:Y:S02]  /*194b0*/  FFMA.FTZ R3, R13, c[0x0][0x2d0], -R119.reuse ;  /* 0x0000b4000d037a23 */ /* 0x102fe40000010877 */
[----:B------:R-:W-:Y:S02]  /*194c0*/  FMUL.FTZ R13, R116, R137 ;  /* 0x00000089740d7220 */ /* 0x000fe40000410000 */
[----:B------:R1:W3:Y:S01]  /*194d0*/  MUFU.EX2 R229, R3 ;  /* 0x0000000300e57308 */ /* 0x0002e20000000800 */
[----:B--2---:R-:W-:Y:S02]  /*194e0*/  FFMA.FTZ R24, R29, c[0x0][0x2d0], -R119 ;  /* 0x0000b4001d187a23 */ /* 0x004fe40000010877 */
[----:B------:R-:W-:Y:S07]  /*194f0*/  FFMA.FTZ R29, R118, R234, R190 ;  /* 0x000000ea761d7223 */ /* 0x000fee00000100be */
[----:B------:R2:W4:Y:S01]  /*19500*/  MUFU.EX2 R188, R24 ;  /* 0x0000001800bc7308 */ /* 0x0005220000000800 */
[----:B------:R-:W-:Y:S02]  /*19510*/  FADD.FTZ R144, R210, R29 ;  /* 0x0000001dd2907221 */ /* 0x000fe40000010000 */
[----:B-1----:R-:W-:Y:S04]  /*19520*/  FMUL.FTZ R3, R2, c[0x0][0x2d0] ;  /* 0x0000b40002037a20 */ /* 0x002fe80000410000 */
[--C-:B------:R-:W-:Y:S02]  /*19530*/  FFMA.FTZ R5, R10, c[0x0][0x2d0], -R3.reuse ;  /* 0x0000b4000a057a23 */ /* 0x100fe40000010803 */
[--C-:B------:R-:W-:Y:S02]  /*19540*/  FFMA.FTZ R6, R14, c[0x0][0x2d0], -R3.reuse ;  /* 0x0000b4000e067a23 */ /* 0x100fe40000010803 */
[----:B------:R1:W-:Y:S01]  /*19550*/  MUFU.EX2 R186, R5 ;  /* 0x0000000500ba7308 */ /* 0x0003e20000000800 */
[C---:B------:R-:W-:Y:S02]  /*19560*/  FMUL.FTZ R14, R0.reuse, R138 ;  /* 0x0000008a000e7220 */ /* 0x040fe40000410000 */
[----:B------:R-:W-:Y:S01]  /*19570*/  FMUL.FTZ R10, R0, R134 ;  /* 0x00000086000a7220 */ /* 0x000fe20000410000 */
[----:B---3--:R-:W-:Y:S01]  /*19580*/  F2FP.PACK_AB R134, R229, R223 ;  /* 0x000000dfe586723e */ /* 0x008fe200000000ff */
[--C-:B------:R-:W-:Y:S02]  /*19590*/  FFMA.FTZ R126, R42, c[0x0][0x2d0], -R3.reuse ;  /* 0x0000b4002a7e7a23 */ /* 0x100fe40000010803 */
[--C-:B--2---:R-:W-:Y:S01]  /*195a0*/  FFMA.FTZ R24, R30, c[0x0][0x2d0], -R3.reuse ;  /* 0x0000b4001e187a23 */ /* 0x104fe20000010803 */
[----:B----4-:R-:W-:Y:S01]  /*195b0*/  F2FP.PACK_AB R30, R188, R191 ;  /* 0x000000bfbc1e723e */ /* 0x010fe200000000ff */
[--C-:B------:R-:W-:Y:S01]  /*195c0*/  FFMA.FTZ R26, R26, c[0x0][0x2d0], -R3.reuse ;  /* 0x0000b4001a1a7a23 */ /* 0x100fe20000010803 */
[----:B------:R2:W-:Y:S01]  /*195d0*/  MUFU.EX2 R222, R6 ;  /* 0x0000000600de7308 */ /* 0x0005e20000000800 */
[--C-:B------:R-:W-:Y:S09]  /*195e0*/  FFMA.FTZ R27, R27, c[0x0][0x2d0], -R3.reuse ;  /* 0x0000b4001b1b7a23 */ /* 0x100ff20000010803 */
[----:B------:R3:W-:Y:S01]  /*195f0*/  MUFU.EX2 R178, R24 ;  /* 0x0000001800b27308 */ /* 0x0007e20000000800 */
[--C-:B-1----:R-:W-:Y:S02]  /*19600*/  FFMA.FTZ R5, R11, c[0x0][0x2d0], -R3.reuse ;  /* 0x0000b4000b057a23 */ /* 0x102fe40000010803 */
[----:B------:R-:W-:Y:S07]  /*19610*/  FMUL.FTZ R11, R0, R135 ;  /* 0x00000087000b7220 */ /* 0x000fee0000410000 */
[----:B------:R1:W4:Y:S01]  /*19620*/  MUFU.EX2 R220, R5 ;  /* 0x0000000500dc7308 */ /* 0x0003220000000800 */
[----:B--2---:R-:W-:Y:S01]  /*19630*/  FMUL.FTZ R6, R117, R130 ;  /* 0x0000008275067220 */ /* 0x004fe20000410000 */
[----:B------:R-:W-:Y:S08]  /*19640*/  F2FP.PACK_AB R130, R228, R225 ;  /* 0x000000e1e482723e */ /* 0x000ff000000000ff */
[----:B------:R2:W-:Y:S01]  /*19650*/  MUFU.EX2 R208, R26 ;  /* 0x0000001a00d07308 */ /* 0x0005e20000000800 */
[--C-:B---3--:R-:W-:Y:S09]  /*19660*/  FFMA.FTZ R24, R31, c[0x0][0x2d0], -R3.reuse ;  /* 0x0000b4001f187a23 */ /* 0x108ff20000010803 */
[----:B------:R3:W5:Y:S01]  /*19670*/  MUFU.EX2 R209, R27 ;  /* 0x0000001b00d17308 */ /* 0x0007620000000800 */
[----:B-1----:R-:W-:Y:S01]  /*19680*/  FFMA.FTZ R5, R15, c[0x0][0x2d0], -R3 ;  /* 0x0000b4000f057a23 */ /* 0x002fe20000010803 */
[----:B----4-:R-:W-:Y:S01]  /*19690*/  F2FP.PACK_AB R133, R220, R186 ;  /* 0x000000badc85723e */ /* 0x010fe200000000ff */
[C---:B------:R-:W-:Y:S02]  /*196a0*/  FMUL.FTZ R15, R0.reuse, R139 ;  /* 0x0000008b000f7220 */ /* 0x040fe40000410000 */
[----:B------:R-:W1:Y:S01]  /*196b0*/  LDSM.16.MT88.4 R136, [R167] ;  /* 0x00000000a788783b */ /* 0x000e620000004200 */
[----:B------:R-:W-:Y:S04]  /*196c0*/  FFMA.FTZ R0, R0, R247, R186 ;  /* 0x000000f700007223 */ /* 0x000fe800000100ba */
[----:B------:R4:W4:Y:S01]  /*196d0*/  MUFU.EX2 R226, R5 ;  /* 0x0000000500e27308 */ /* 0x0009220000000800 */
[----:B------:R-:W-:Y:S01]  /*196e0*/  FADD.FTZ R0, R220, R0 ;  /* 0x00000000dc007221 */ /* 0x000fe20000010000 */
[----:B--2---:R-:W-:Y:S03]  /*196f0*/  F2FP.PACK_AB R26, R219, R217 ;  /* 0x000000d9db1a723e */ /* 0x004fe600000000ff */
[----:B------:R-:W-:Y:S05]  /*19700*/  FADD.FTZ R0, R222, R0 ;  /* 0x00000000de007221 */ /* 0x000fea0000010000 */
[----:B------:R2:W1:Y:S01]  /*19710*/  MUFU.EX2 R177, R24 ;  /* 0x0000001800b17308 */ /* 0x0004620000000800 */
[----:B---3--:R-:W-:Y:S02]  /*19720*/  F2FP.PACK_AB R27, R218, R215 ;  /* 0x000000d7da1b723e */ /* 0x008fe400000000ff */
[----:B-----5:R-:W-:Y:S07]  /*19730*/  F2FP.PACK_AB R29, R209, R208 ;  /* 0x000000d0d11d723e */ /* 0x020fee00000000ff */
[----:B------:R-:W-:Y:S01]  /*19740*/  MUFU.EX2 R126, R126 ;  /* 0x0000007e007e7308 */ /* 0x000fe20000000800 */
[----:B----4-:R-:W-:Y:S01]  /*19750*/  FMUL.FTZ R5, R118, R129 ;  /* 0x0000008176057220 */ /* 0x010fe20000410000 */
[----:B------:R-:W-:Y:S01]  /*19760*/  F2FP.PACK_AB R129, R206, R189 ;  /* 0x000000bdce81723e */ /* 0x000fe200000000ff */
[C---:B------:R-:W-:Y:S01]  /*19770*/  FADD.FTZ R0, R226.reuse, R0 ;  /* 0x00000000e2007221 */ /* 0x040fe20000010000 */
[----:B------:R-:W-:Y:S05]  /*19780*/  F2FP.PACK_AB R135, R226, R222 ;  /* 0x000000dee287723e */ /* 0x000fea00000000ff */
[-C--:B------:R-:W-:Y:S05]  /*19790*/  HMMA.16816.F32 R4, R128, R168.reuse, R4 ;  /* 0x000000a88004723c */ /* 0x080fea0000001804 */
[----:B--2---:R-:W-:Y:S02]  /*197a0*/  F2FP.PACK_AB R24, R216, R213 ;  /* 0x000000d5d818723e */ /* 0x004fe400000000ff */
[----:B-1----:R-:W-:Y:S01]  /*197b0*/  F2FP.PACK_AB R31, R177, R178 ;  /* 0x000000b2b11f723e */ /* 0x002fe200000000ff */
[C---:B------:R-:W-:Y:S01]  /*197c0*/  HMMA.16816.F32 R8, R132.reuse, R168, R8 ;  /* 0x000000a88408723c */ /* 0x040fe20000001808 */
[----:B------:R-:W-:Y:S07]  /*197d0*/  MUFU.EX2 R169, R185 ;  /* 0x000000b900a97308 */ /* 0x000fee0000000800 */
[-C--:B------:R-:W-:Y:S08]  /*197e0*/  HMMA.16816.F32 R12, R132, R170.reuse, R12 ;  /* 0x000000aa840c723c */ /* 0x080ff0000000180c */
[C---:B------:R-:W-:Y:S01]  /*197f0*/  HMMA.16816.F32 R16, R128.reuse, R170, R16 ;  /* 0x000000aa8010723c */ /* 0x040fe20000001810 */
[----:B------:R-:W-:Y:S07]  /*19800*/  MUFU.EX2 R171, R182 ;  /* 0x000000b600ab7308 */ /* 0x000fee0000000800 */
[-C--:B------:R-:W-:Y:S08]  /*19810*/  HMMA.16816.F32 R20, R128, R136.reuse, R20 ;  /* 0x000000888014723c */ /* 0x080ff00000001814 */
        /* <DEDUP_REMOVED lines=22> */
[-C--:B------:R-:W-:Y:S04]  /*19980*/  HMMA.16816.F32 R92, R132, R138.reuse, R92 ;  /* 0x0000008a845c723c */ /* 0x080fe8000000185c */
[----:B------:R-:W-:Y:S03]  /*19990*/  FFMA.FTZ R137, R46, c[0x0][0x2d0], -R3 ;  /* 0x0000b4002e897a23 */ /* 0x000fe60000010803 */
[--C-:B------:R-:W-:Y:S01]  /*199a0*/  FFMA.FTZ R133, R40, c[0x0][0x2d0], -R119.reuse ;  /* 0x0000b40028857a23 */ /* 0x100fe20000010877 */
[----:B------:R-:W-:Y:S01]  /*199b0*/  HMMA.16816.F32 R96, R128, R138, R96 ;  /* 0x0000008a8060723c */ /* 0x000fe20000001860 */
[----:B------:R-:W1:Y:S02]  /*199c0*/  LDSM.16.MT88.4 R128, [R166+0x400] ;  /* 0x00040000a680783b */ /* 0x000e640000004200 */
[----:B------:R-:W-:Y:S01]  /*199d0*/  MUFU.EX2 R168, R133 ;  /* 0x0000008500a87308 */ /* 0x000fe20000000800 */
[----:B------:R-:W-:Y:S02]  /*199e0*/  FFMA.FTZ R132, R41, c[0x0][0x2d0], -R119 ;  /* 0x0000b40029847a23 */ /* 0x000fe40000010877 */
[----:B------:R-:W-:Y:S02]  /*199f0*/  FFMA.FTZ R134, R43, c[0x0][0x2d0], -R3 ;  /* 0x0000b4002b867a23 */ /* 0x000fe40000010803 */
[----:B------:R-:W-:Y:S01]  /*19a00*/  FFMA.FTZ R135, R44, c[0x0][0x2d0], -R119 ;  /* 0x0000b4002c877a23 */ /* 0x000fe20000010877 */
[----:B------:R-:W2:Y:S03]  /*19a10*/  LDSM.16.MT88.4 R40, [R167+0x400] ;  /* 0x00040000a728783b */ /* 0x000ea60000004200 */
[----:B------:R-:W-:Y:S01]  /*19a20*/  FFMA.FTZ R3, R47, c[0x0][0x2d0], -R3 ;  /* 0x0000b4002f037a23 */ /* 0x000fe20000010803 */
[----:B------:R-:W-:Y:S01]  /*19a30*/  MUFU.EX2 R170, R132 ;  /* 0x0000008400aa7308 */ /* 0x000fe20000000800 */
[----:B------:R-:W-:Y:S02]  /*19a40*/  FFMA.FTZ R138, R116, R246, R187 ;  /* 0x000000f6748a7223 */ /* 0x000fe400000100bb */
[----:B------:R-:W-:Y:S01]  /*19a50*/  FADD.FTZ R139, R206, R28 ;  /* 0x0000001cce8b7221 */ /* 0x000fe20000010000 */
[----:B------:R-:W3:Y:S01]  /*19a60*/  LDSM.16.MT88.4 R44, [R166+0x1000] ;  /* 0x00100000a62c783b */ /* 0x000ee20000004200 */
[----:B------:R-:W-:Y:S05]  /*19a70*/  F2FP.PACK_AB R28, R211, R207 ;  /* 0x000000cfd31c723e */ /* 0x000fea00000000ff */
[----:B------:R-:W-:Y:S02]  /*19a80*/  MUFU.EX2 R123, R134 ;  /* 0x00000086007b7308 */ /* 0x000fe40000000800 */
[----:B------:R-:W4:Y:S01]  /*19a90*/  LDSM.16.MT88.4 R116, [R167+0x1000] ;  /* 0x00100000a774783b */ /* 0x000f220000004200 */
[-C--:B-1----:R-:W-:Y:S08]  /*19aa0*/  HMMA.16816.F32 R4, R24, R128.reuse, R4 ;  /* 0x000000801804723c */ /* 0x082ff00000001804 */
        /* <DEDUP_REMOVED lines=11> */
[C---:B------:R-:W-:Y:S01]  /*19b60*/  HMMA.16816.F32 R112, R24.reuse, R46, R112 ;  /* 0x0000002e1870723c */ /* 0x040fe20000001870 */
[----:B------:R-:W2:Y:S07]  /*19b70*/  LDSM.16.MT88.4 R44, [R167+0x1c00] ;  /* 0x001c0000a72c783b */ /* 0x000eae0000004200 */
[-C--:B----4-:R-:W-:Y:S08]  /*19b80*/  HMMA.16816.F32 R52, R24, R116.reuse, R52 ;  /* 0x000000741834723c */ /* 0x090ff00000001834 */
[C---:B------:R-:W-:Y:S01]  /*19b90*/  HMMA.16816.F32 R56, R28.reuse, R116, R56 ;  /* 0x000000741c38723c */ /* 0x040fe20000001838 */
[----:B------:R-:W-:Y:S07]  /*19ba0*/  MUFU.EX2 R117, R136 ;  /* 0x0000008800757308 */ /* 0x000fee0000000800 */
[-C--:B------:R-:W-:Y:S03]  /*19bb0*/  HMMA.16816.F32 R60, R28, R118.reuse, R60 ;  /* 0x000000761c3c723c */ /* 0x080fe6000000183c */
[----:B------:R-:W-:Y:S05]  /*19bc0*/  MUFU.EX2 R116, R137 ;  /* 0x0000008900747308 */ /* 0x000fea0000000800 */
[C---:B------:R-:W-:Y:S05]  /*19bd0*/  HMMA.16816.F32 R64, R24.reuse, R118, R64 ;  /* 0x000000761840723c */ /* 0x040fea0000001840 */
[----:B------:R-:W3:Y:S02]  /*19be0*/  MUFU.EX2 R118, R135 ;  /* 0x0000008700767308 */ /* 0x000ee40000000800 */
[----:B------:R-:W-:Y:S01]  /*19bf0*/  MOV R119, R2 ;  /* 0x0000000200777202 */ /* 0x000fe20000000f00 */
[-C--:B-1----:R-:W-:Y:S08]  /*19c00*/  HMMA.16816.F32 R68, R24, R40.reuse, R68 ;  /* 0x000000281844723c */ /* 0x082ff00000001844 */
[C---:B------:R-:W-:Y:S08]  /*19c10*/  HMMA.16816.F32 R72, R28.reuse, R40, R72 ;  /* 0x000000281c48723c */ /* 0x040ff00000001848 */
[-C--:B------:R-:W-:Y:S08]  /*19c20*/  HMMA.16816.F32 R76, R28, R42.reuse, R76 ;  /* 0x0000002a1c4c723c */ /* 0x080ff0000000184c */
[C---:B------:R-:W-:Y:S01]  /*19c30*/  HMMA.16816.F32 R80, R24.reuse, R42, R80 ;  /* 0x0000002a1850723c */ /* 0x040fe20000001850 */
[----:B------:R1:W4:Y:S07]  /*19c40*/  MUFU.EX2 R43, R3 ;  /* 0x00000003002b7308 */ /* 0x00032e0000000800 */
[-C--:B--2---:R-:W-:Y:S08]  /*19c50*/  HMMA.16816.F32 R84, R24, R44.reuse, R84 ;  /* 0x0000002c1854723c */ /* 0x084ff00000001854 */
[C---:B------:R-:W-:Y:S08]  /*19c60*/  HMMA.16816.F32 R88, R28.reuse, R44, R88 ;  /* 0x0000002c1c58723c */ /* 0x040ff00000001858 */
[-C--:B------:R-:W-:Y:S04]  /*19c70*/  HMMA.16816.F32 R92, R28, R46.reuse, R92 ;  /* 0x0000002e1c5c723c */ /* 0x080fe8000000185c */
[----:B-1----:R-:W-:Y:S03]  /*19c80*/  FADD.FTZ R3, R224, R139 ;  /* 0x0000008be0037221 */ /* 0x002fe60000010000 */
[----:B---3--:R-:W-:Y:S01]  /*19c90*/  F2FP.PACK_AB R30, R117, R118 ;  /* 0x00000076751e723e */ /* 0x008fe200000000ff */
[----:B------:R-:W-:Y:S04]  /*19ca0*/  HMMA.16816.F32 R96, R24, R46, R96 ;  /* 0x0000002e1860723c */ /* 0x000fe80000001860 */
[----:B------:R-:W-:Y:S01]  /*19cb0*/  FADD.FTZ R29, R221, R138 ;  /* 0x0000008add1d7221 */ /* 0x000fe20000010000 */
[----:B----4-:R-:W-:Y:S01]  /*19cc0*/  F2FP.PACK_AB R31, R43, R116 ;  /* 0x000000742b1f723e */ /* 0x010fe200000000ff */
[----:B------:R-:W-:Y:S01]  /*19cd0*/  FADD.FTZ R28, R225, R144 ;  /* 0x00000090e11c7221 */ /* 0x000fe20000010000 */
[----:B------:R-:W-:Y:S01]  /*19ce0*/  F2FP.PACK_AB R24, R174, R169 ;  /* 0x000000a9ae18723e */ /* 0x000fe200000000ff */
[----:B------:R-:W-:Y:S01]  /*19cf0*/  FADD.FTZ R42, R223, R29 ;  /* 0x0000001ddf2a7221 */ /* 0x000fe20000010000 */
[----:B------:R-:W-:Y:S03]  /*19d00*/  F2FP.PACK_AB R25, R172, R171 ;  /* 0x000000abac19723e */ /* 0x000fe600000000ff */
[----:B------:R-:W-:Y:S01]  /*19d10*/  F2FP.PACK_AB R26, R176, R175 ;  /* 0x000000afb01a723e */ /* 0x000fe200000000ff */
[----:B------:R-:W-:Y:S01]  /*19d20*/  FADD.FTZ R41, R228, R28 ;  /* 0x0000001ce4297221 */ /* 0x000fe20000010000 */
[----:B------:R-:W-:Y:S01]  /*19d30*/  F2FP.PACK_AB R27, R179, R173 ;  /* 0x000000adb31b723e */ /* 0x000fe200000000ff */
[----:B------:R-:W-:Y:S01]  /*19d40*/  FADD.FTZ R40, R227, R3 ;  /* 0x00000003e3287221 */ /* 0x000fe20000010000 */
[----:B------:R-:W-:Y:S01]  /*19d50*/  F2FP.PACK_AB R28, R170, R168 ;  /* 0x000000a8aa1c723e */ /* 0x000fe200000000ff */
[----:B------:R-:W-:Y:S01]  /*19d60*/  FADD.FTZ R3, R213, R41 ;  /* 0x00000029d5037221 */ /* 0x000fe20000010000 */
[----:B------:R-:W-:Y:S03]  /*19d70*/  F2FP.PACK_AB R29, R123, R126 ;  /* 0x0000007e7b1d723e */ /* 0x000fe600000000ff */
        /* <DEDUP_REMOVED lines=9> */
[-C--:B------:R-:W-:Y:S08]  /*19e10*/  HMMA.16816.F32 R144, R24, R156.reuse, R20 ;  /* 0x0000009c1890723c */ /* 0x080ff00000001814 */
[C---:B------:R-:W-:Y:S08]  /*19e20*/  HMMA.16816.F32 R148, R28.reuse, R156, R32 ;  /* 0x0000009c1c94723c */ /* 0x040ff00000001820 */
[-C--:B------:R-:W-:Y:S08]  /*19e30*/  HMMA.16816.F32 R152, R28, R158.reuse, R36 ;  /* 0x0000009e1c98723c */ /* 0x080ff00000001824 */
[C---:B------:R-:W-:Y:S08]  /*19e40*/  HMMA.16816.F32 R156, R24.reuse, R158, R48 ;  /* 0x0000009e189c723c */ /* 0x040ff00000001830 */
[-C--:B-1----:R-:W-:Y:S08]  /*19e50*/  HMMA.16816.F32 R100, R24, R4.reuse, R100 ;  /* 0x000000041864723c */ /* 0x082ff00000001864 */
        /* <DEDUP_REMOVED lines=8> */
[-C--:B--2---:R-:W-:Y:S04]  /*19ee0*/  HMMA.16816.F32 R52, R24, R8.reuse, R52 ;  /* 0x000000081834723c */ /* 0x084fe80000001834 */
[----:B------:R-:W-:Y:S02]  /*19ef0*/  FADD.FTZ R6, R207, R6 ;  /* 0x00000006cf067221 */ /* 0x000fe40000010000 */
[----:B------:R-:W-:Y:S02]  /*19f00*/  FADD.FTZ R7, R209, R4 ;  /* 0x00000004d1077221 */ /* 0x000fe40000010000 */
        /* <DEDUP_REMOVED lines=36> */
.L_x_855:
[----:B------:R-:W2:Y:S02]  /*1a150*/  LDL R0, [R1+0x20] ;  /* 0x0000200001007983 */ /* 0x000ea40000100800 */
[----:B--2---:R-:W-:-:S13]  /*1a160*/  ISETP.GE.AND P0, PT, R205, R0, PT ;  /* 0x00000000cd00720c */ /* 0x004fda0003f06270 */
[----:B------:R-:W-:Y:S05]  /*1a170*/  @!P0 BRA `(.L_x_861) ;  /* 0x00003bf000008947 */ /* 0x000fea0003800000 */
[----:B------:R-:W-:Y:S01]  /*1a180*/  IMAD.MOV.U32 R117, RZ, RZ, R121 ;  /* 0x000000ffff757224 */ /* 0x000fe200078e0079 */
[----:B------:R-:W-:Y:S01]  /*1a190*/  MOV R123, R119 ;  /* 0x00000077007b7202 */ /* 0x000fe20000000f00 */
[----:B------:R-:W-:Y:S01]  /*1a1a0*/  IMAD.MOV.U32 R116, RZ, RZ, R122 ;  /* 0x000000ffff747224 */ /* 0x000fe200078e007a */
[----:B------:R-:W-:Y:S02]  /*1a1b0*/  MOV R118, R120 ;  /* 0x0000007800767202 */ /* 0x000fe40000000f00 */
.L_x_880:
[----:B------:R-:W-:Y:S04]  /*1a1c0*/  DEPBAR.LE SB0, 0x0 ;  /* 0x000080000000791a */ /* 0x000fe80000000000 */
[----:B------:R-:W-:Y:S01]  /*1a1d0*/  WARPSYNC 0xffffffff ;  /* 0xffffffff00007948 */ /* 0x000fe20003800000 */
[----:B------:R-:W-:Y:S01]  /*1a1e0*/  BAR.SYNC.DEFER_BLOCKING 0x0 ;  /* 0x0000000000007b1d */ /* 0x000fe20000010000 */
[----:B------:R-:W-:Y:S01]  /*1a1f0*/  SHF.R.S32.HI R0, RZ, 0x1f, R205 ;  /* 0x0000001fff007819 */ /* 0x000fe200000114cd */
[----:B------:R-:W-:Y:S01]  /*1a200*/  IMAD.WIDE.U32 R2, R205, c[0x0][0x208], RZ ;  /* 0x00008200cd027a25 */ /* 0x000fe200078e00ff */
[C---:B------:R-:W-:Y:S02]  /*1a210*/  LOP3.LUT P5, RZ, R203.reuse, 0x100, RZ, 0xc0, !PT ;  /* 0x00000100cbff7812 */ /* 0x040fe400078ac0ff */
[C---:B------:R-:W-:Y:S01]  /*1a220*/  LOP3.LUT P4, RZ, R203.reuse, 0x80, RZ, 0xc0, !PT ;  /* 0x00000080cbff7812 */ /* 0x040fe2000788c0ff */
[----:B------:R-:W-:Y:S01]  /*1a230*/  IMAD R0, R0, c[0x0][0x208], RZ ;  /* 0x0000820000007a24 */ /* 0x000fe200078e02ff */
[----:B------:R-:W-:Y:S03]  /*1a240*/  LOP3.LUT P3, RZ, R203, 0x40, RZ, 0xc0, !PT ;  /* 0x00000040cbff7812 */ /* 0x000fe6000786c0ff */
[----:B------:R-:W-:Y:S04]  /*1a250*/  IMAD R0, R205, c[0x0][0x20c], R0 ;  /* 0x00008300cd007a24 */ /* 0x000fe800078e0200 */
[----:B------:R-:W-:Y:S02]  /*1a260*/  IMAD.IADD R12, R3, 0x1, R0 ;  /* 0x00000001030c7824 */ /* 0x000fe400078e0200 */
[----:B------:R-:W-:Y:S01]  /*1a270*/  IMAD.WIDE.U32 R2, R2, 0x30, RZ ;  /* 0x0000003002027825 */ /* 0x000fe200078e00ff */
[----:B------:R-:W-:Y:S01]  /*1a280*/  LDSM.16.M88.4 R48, [R192] ;  /* 0x00000000c030783b */ /* 0x000fe20000000200 */
[----:B------:R-:W-:Y:S05]  /*1a290*/  BSSY B0, `(.L_x_862) ;  /* 0x00000ad000007945 */ /* 0x000fea0003800000 */
        /* <DEDUP_REMOVED lines=11> */
[----:B------:R-:W2:Y:S04]  /*1a350*/  LDSM.16.M88.4 R180, [R193+0x1000] ;  /* 0x00100000c1b4783b */ /* 0x000ea80000000200 */
[----:B------:R-:W-:Y:S02]  /*1a360*/  IMAD R16, R12, 0x30, RZ ;  /* 0x000000300c107824 */ /* 0x000fe400078e02ff */
[----:B------:R-:W3:Y:S01]  /*1a370*/  LDSM.16.M88.4 R184, [R202] ;  /* 0x00000000cab8783b */ /* 0x000ee20000000200 */
[-C--:B------:R-:W-:Y:S02]  /*1a380*/  HMMA.16816.F32 R12, R44, R18.reuse, RZ ;  /* 0x000000122c0c723c */ /* 0x080fe400000018ff */
[----:B------:R-:W-:Y:S02]  /*1a390*/  @!P1 IMAD.MOV.U32 R0, RZ, RZ, c[0x0][0x208] ;  /* 0x00008200ff009624 */ /* 0x000fe400078e00ff */
[----:B------:R-:W-:Y:S01]  /*1a3a0*/  @!P1 IMAD.MOV.U32 R17, RZ, RZ, c[0x0][0x20c] ;  /* 0x00008300ff119624 */ /* 0x000fe200078e00ff */
[----:B------:R-:W1:Y:S01]  /*1a3b0*/  LDSM.16.M88.4 R188, [R201] ;  /* 0x00000000c9bc783b */ /* 0x000e620000000200 */
[----:B------:R-:W-:Y:S01]  /*1a3c0*/  IMAD.IADD R3, R3, 0x1, R16 ;  /* 0x0000000103037824 */ /* 0x000fe200078e0210 */
        /* <DEDUP_REMOVED lines=13> */
[----:B------:R4:W-:Y:S06]  /*1a4a0*/  LDGSTS.E.BYPASS.LTC128B.128 [R204+0x1880], [R2.64], !P5 ;  /* 0x0188000002cc7fae */ /* 0x0009ec000e901d46 */
[----:B------:R4:W-:Y:S01]  /*1a4b0*/  LDGSTS.E.BYPASS.LTC128B.128 [R204+0x2480], [R2.64+0x40], !P4 ;  /* 0x0248004002cc7fae */ /* 0x0009e2000e101d46 */
[----:B------:R-:W-:Y:S01]  /*1a4c0*/  @!P1 IMAD.X R32, R28, 0x1, R248, P0 ;  /* 0x000000011c209824 */ /* 0x000fe200000e06f8 */
[C---:B------:R-:W-:Y:S01]  /*1a4d0*/  @!P1 LEA R36, P0, R0.reuse, c[0x0][0x1f8], 0x1 ;  /* 0x00007e0000249a11 */ /* 0x040fe200078008ff */
[-C--:B------:R-:W-:Y:S03]  /*1a4e0*/  HMMA.16816.F32 R28, R44, R34.reuse, RZ ;  /* 0x000000222c1c723c */ /* 0x080fe600000018ff */
[----:B------:R4:W-:Y:S01]  /*1a4f0*/  LDGSTS.E.BYPASS.LTC128B.128 [R204+0x3080], [R2.64+0x80], !P3 ;  /* 0x0308008002cc7fae */ /* 0x0009e2000d901d46 */
[----:B------:R-:W-:Y:S04]  /*1a500*/  @!P1 LEA.HI.X R37, R0, c[0x0][0x1fc], R32, 0x1, P0 ;  /* 0x00007f0000259a11 */ /* 0x000fe800000f0c20 */
[C---:B------:R-:W-:Y:S01]  /*1a510*/  HMMA.16816.F32 R32, R48.reuse, R34, RZ ;  /* 0x000000223020723c */ /* 0x040fe200000018ff */
[----:B------:R1:W-:Y:S06]  /*1a520*/  @!P1 LDGSTS.E.BYPASS.LTC128B.128 [R204+0x2080], [R36.64], !P5 ;  /* 0x0208000024cc9fae */ /* 0x0003ec000e901d46 */
[----:B------:R1:W-:Y:S06]  /*1a530*/  @!P1 LDGSTS.E.BYPASS.LTC128B.128 [R204+0x2c80], [R36.64+0x40], !P4 ;  /* 0x02c8004024cc9fae */ /* 0x0003ec000e101d46 */
[----:B------:R1:W-:Y:S06]  /*1a540*/  @!P1 LDGSTS.E.BYPASS.LTC128B.128 [R204+0x3880], [R36.64+0x80], !P3 ;  /* 0x0388008024cc9fae */ /* 0x0003ec000d901d46 */
[----:B------:R-:W0:Y:S01]  /*1a550*/  LDGDEPBAR ;  /* 0x00000000000079af */ /* 0x000e220000000000 */
[-C--:B-1----:R-:W-:Y:S08]  /*1a560*/  HMMA.16816.F32 R36, R48, R168.reuse, RZ ;  /* 0x000000a83024723c */ /* 0x082ff000000018ff */
[C---:B------:R-:W-:Y:S08]  /*1a570*/  HMMA.16816.F32 R40, R44.reuse, R168, RZ ;  /* 0x000000a82c28723c */ /* 0x040ff000000018ff */
[-C--:B------:R-:W-:Y:S08]  /*1a580*/  HMMA.16816.F32 R44, R44, R170.reuse, RZ ;  /* 0x000000aa2c2c723c */ /* 0x080ff000000018ff */
[----:B------:R-:W-:Y:S01]  /*1a590*/  HMMA.16816.F32 R48, R48, R170, RZ ;  /* 0x000000aa3030723c */ /* 0x000fe200000018ff */
[----:B------:R-:W-:Y:S07]  /*1a5a0*/  LDSM.16.M88.4 R168, [R192+0x2000] ;  /* 0x00200000c0a8783b */ /* 0x000fee0000000200 */
[-C--:B------:R-:W-:Y:S08]  /*1a5b0*/  HMMA.16816.F32 R4, R172, R176.reuse, R4 ;  /* 0x000000b0ac04723c */ /* 0x080ff00000001804 */
        /* <DEDUP_REMOVED lines=20> */
[-C--:B---3--:R-:W-:Y:S03]  /*1a700*/  HMMA.16816.F32 R20, R168, R172.reuse, R20 ;  /* 0x000000aca814723c */ /* 0x088fe60000001814 */
[----:B-----5:R-:W-:Y:S05]  /*1a710*/  ISETP.GT.AND P0, PT, R205, R238, PT ;  /* 0x000000eecd00720c */ /* 0x020fea0003f04270 */
        /* <DEDUP_REMOVED lines=61> */
[----:B----4-:R-:W-:Y:S01]  /*1aaf0*/  SHF.R.S32.HI R119, RZ, 0x1f, R120 ;  /* 0x0000001fff777819 */ /* 0x010fe20000011478 */
[----:B------:R-:W2:Y:S01]  /*1ab00*/  LDL.64 R206, [R1+0x8] ;  /* 0x0000080001ce7983 */ /* 0x000ea20000100a00 */
[----:B------:R-:W-:Y:S02]  /*1ab10*/  IADD3 R0, R205, -0x1, RZ ;  /* 0xffffffffcd007810 */ /* 0x000fe40007ffe0ff */
[----:B------:R-:W-:Y:S01]  /*1ab20*/  LEA.HI R119, R119, R120, RZ, 0x2 ;  /* 0x0000007877777211 */ /* 0x000fe200078f10ff */
[----:B------:R-:W3:Y:S01]  /*1ab30*/  LDL R122, [R1+0x14] ;  /* 0x00001400017a7983 */ /* 0x000ee20000100800 */
        /* <DEDUP_REMOVED lines=34> */
.L_x_863:
[----:B----4-:R-:W-:Y:S05]  /*1ad60*/  BSYNC B0 ;  /* 0x0000000000007941 */ /* 0x010fea0003800000 */
.L_x_862:
        /* <DEDUP_REMOVED lines=37> */
.L_x_866:
[----:B------:R-:W-:Y:S04]  /*1afc0*/  MOV R119, c[0x0][0x32c] ;  /* 0x0000cb0000777a02 */ /* 0x000fe80000000f00 */
[----:B------:R-:W-:Y:S11]  /*1afd0*/  ISETP.NE.AND P0, PT, R119, 0x1, PT ;  /* 0x000000017700780c */ /* 0x000ff60003f05270 */
[----:B------:R-:W-:Y:S02]  /*1afe0*/  @!UPT UIADD3 URZ, URZ, URZ, URZ ;  /* 0x0000003f3f3ff290 */ /* 0x000fe4000fffe03f */
[----:B------:R-:W-:Y:S05]  /*1aff0*/  @P0 IMAD.HI.U32 R119, R3, c[0x0][0x330], RZ ;  /* 0x0000cc0003770a27 */ /* 0x000fea00078e00ff */
[----:B------:R-:W-:Y:S02]  /*1b000*/  @P0 SHF.R.U32.HI R3, RZ, c[0x0][0x334], R119 ;  /* 0x0000cd00ff030a19 */ /* 0x000fe40000011677 */
.L_x_867:
[----:B------:R-:W-:Y:S05]  /*1b010*/  BSYNC B0 ;  /* 0x0000000000007941 */ /* 0x000fea0003800000 */
.L_x_865:
[----:B------:R-:W-:Y:S04]  /*1b020*/  IMAD.IADD R119, R2, 0x1, -R189 ;  /* 0x0000000102777824 */ /* 0x000fe800078e0abd */
[----:B------:R-:W-:Y:S05]  /*1b030*/  IMAD R3, R3, c[0x0][0x32c], R119 ;  /* 0x0000cb0003037a24 */ /* 0x000fea00078e0277 */
[----:B------:R-:W-:Y:S02]  /*1b040*/  IADD3 R119, R3, c[0x0][0x32c], RZ ;  /* 0x0000cb0003777a10 */ /* 0x000fe40007ffe0ff */
[----:B------:R-:W-:Y:S02]  /*1b050*/  IMNMX R0, R0, R3, !PT ;  /* 0x0000000300007217 */ /* 0x000fe40007800200 */
[----:B------:R-:W-:Y:S02]  /*1b060*/  IMNMX R122, R122, R119, PT ;  /* 0x000000777a7a7217 */ /* 0x000fe40003800200 */
.L_x_864:
        /* <DEDUP_REMOVED lines=17> */
.L_x_870:
[----:B------:R-:W-:Y:S04]  /*1b180*/  MOV R120, c[0x0][0x32c] ;  /* 0x0000cb0000787a02 */ /* 0x000fe80000000f00 */
[----:B------:R-:W-:Y:S11]  /*1b190*/  ISETP.NE.AND P0, PT, R120, 0x1, PT ;  /* 0x000000017800780c */ /* 0x000ff60003f05270 */
[----:B------:R-:W-:Y:S02]  /*1b1a0*/  @!UPT UIADD3 URZ, URZ, URZ, URZ ;  /* 0x0000003f3f3ff290 */ /* 0x000fe4000fffe03f */
[----:B------:R-:W-:Y:S05]  /*1b1b0*/  @P0 IMAD.HI.U32 R120, R3, c[0x0][0x330], RZ ;  /* 0x0000cc0003780a27 */ /* 0x000fea00078e00ff */
[----:B------:R-:W-:Y:S02]  /*1b1c0*/  @P0 SHF.R.U32.HI R3, RZ, c[0x0][0x334], R120 ;  /* 0x0000cd00ff030a19 */ /* 0x000fe40000011678 */
.L_x_871:
[----:B------:R-:W-:Y:S05]  /*1b1d0*/  BSYNC B0 ;  /* 0x0000000000007941 */ /* 0x000fea0003800000 */
.L_x_869:
[----:B------:R-:W-:Y:S04]  /*1b1e0*/  IMAD.IADD R120, R2, 0x1, -R189 ;  /* 0x0000000102787824 */ /* 0x000fe800078e0abd */
[----:B------:R-:W-:Y:S05]  /*1b1f0*/  IMAD R3, R3, c[0x0][0x32c], R120 ;  /* 0x0000cb0003037a24 */ /* 0x000fea00078e0278 */
[----:B------:R-:W-:Y:S02]  /*1b200*/  IADD3 R120, R3, c[0x0][0x32c], RZ ;  /* 0x0000cb0003787a10 */ /* 0x000fe40007ffe0ff */
[----:B------:R-:W-:Y:S02]  /*1b210*/  IMNMX R119, R119, R3, !PT ;  /* 0x0000000377777217 */ /* 0x000fe40007800200 */
[----:B------:R-:W-:Y:S02]  /*1b220*/  IMNMX R121, R121, R120, PT ;  /* 0x0000007879797217 */ /* 0x000fe40003800200 */
.L_x_868:
        /* <DEDUP_REMOVED lines=17> */
.L_x_874:
[----:B------:R-:W-:Y:S04]  /*1b340*/  MOV R171, c[0x0][0x32c] ;  /* 0x0000cb0000ab7a02 */ /* 0x000fe80000000f00 */
[----:B------:R-:W-:Y:S11]  /*1b350*/  ISETP.NE.AND P0, PT, R171, 0x1, PT ;  /* 0x00000001ab00780c */ /* 0x000ff60003f05270 */
[----:B------:R-:W-:Y:S02]  /*1b360*/  @!UPT UIADD3 URZ, URZ, URZ, URZ ;  /* 0x0000003f3f3ff290 */ /* 0x000fe4000fffe03f */
[----:B------:R-:W-:Y:S05]  /*1b370*/  @P0 IMAD.HI.U32 R171, R126, c[0x0][0x330], RZ ;  /* 0x0000cc007eab0a27 */ /* 0x000fea00078e00ff */
[----:B------:R-:W-:Y:S02]  /*1b380*/  @P0 SHF.R.U32.HI R126, RZ, c[0x0][0x334], R171 ;  /* 0x0000cd00ff7e0a19 */ /* 0x000fe400000116ab */
.L_x_875:
[----:B------:R-:W-:Y:S05]  /*1b390*/  BSYNC B0 ;  /* 0x0000000000007941 */ /* 0x000fea0003800000 */
.L_x_873:
[----:B------:R-:W-:Y:S04]  /*1b3a0*/  IMAD.IADD R171, R2, 0x1, -R189 ;  /* 0x0000000102ab7824 */ /* 0x000fe800078e0abd */
[----:B------:R-:W-:Y:S05]  /*1b3b0*/  IMAD R126, R126, c[0x0][0x32c], R171 ;  /* 0x0000cb007e7e7a24 */ /* 0x000fea00078e02ab */
[----:B------:R-:W-:Y:S02]  /*1b3c0*/  IADD3 R171, R126, c[0x0][0x32c], RZ ;  /* 0x0000cb007eab7a10 */ /* 0x000fe40007ffe0ff */
[----:B------:R-:W-:Y:S02]  /*1b3d0*/  IMNMX R3, R3, R126, !PT ;  /* 0x0000007e03037217 */ /* 0x000fe40007800200 */
[----:B------:R-:W-:Y:S02]  /*1b3e0*/  IMNMX R120, R120, R171, PT ;  /* 0x000000ab78787217 */ /* 0x000fe40003800200 */
.L_x_872:
        /* <DEDUP_REMOVED lines=157> */
.L_x_878:
[----:B------:R-:W-:Y:S04]  /*1bdc0*/  MOV R5, c[0x0][0x32c] ;  /* 0x0000cb0000057a02 */ /* 0x000fe80000000f00 */
[----:B------:R-:W-:Y:S11]  /*1bdd0*/  ISETP.NE.AND P0, PT, R5, 0x1, PT ;  /* 0x000000010500780c */ /* 0x000ff60003f05270 */
[----:B------:R-:W-:Y:S02]  /*1bde0*/  @!UPT UIADD3 URZ, URZ, URZ, URZ ;  /* 0x0000003f3f3ff290 */ /* 0x000fe4000fffe03f */
[----:B------:R-:W-:Y:S05]  /*1bdf0*/  @P0 IMAD.HI.U32 R5, R4, c[0x0][0x330], RZ ;  /* 0x0000cc0004050a27 */ /* 0x000fea00078e00ff */
[----:B------:R-:W-:Y:S02]  /*1be00*/  @P0 SHF.R.U32.HI R4, RZ, c[0x0][0x334], R5 ;  /* 0x0000cd00ff040a19 */ /* 0x000fe40000011605 */
.L_x_879:
[----:B------:R-:W-:Y:S05]  /*1be10*/  BSYNC B0 ;  /* 0x0000000000007941 */ /* 0x000fea0003800000 */
.L_x_877:
[----:B------:R-:W-:Y:S04]  /*1be20*/  IMAD.IADD R2, R2, 0x1, -R189 ;  /* 0x0000000102027824 */ /* 0x000fe800078e0abd */
[----:B------:R-:W-:Y:S05]  /*1be30*/  IMAD R2, R4, c[0x0][0x32c], R2 ;  /* 0x0000cb0004027a24 */ /* 0x000fea00078e0202 */
[----:B------:R-:W-:Y:S02]  /*1be40*/  IADD3 R4, R2, c[0x0][0x32c], RZ ;  /* 0x0000cb0002047a10 */ /* 0x000fe40007ffe0ff */
[----:B------:R-:W-:Y:S02]  /*1be50*/  IMNMX R0, R0, R2, !PT ;  /* 0x0000000200007217 */ /* 0x000fe40007800200 */
[----:B------:R-:W-:Y:S02]  /*1be60*/  IMNMX R3, R3, R4, PT ;  /* 0x0000000403037217 */ /* 0x000fe40003800200 */
.L_x_876:
        /* <DEDUP_REMOVED lines=61> */
[----:B------:R-:W-:Y:S02]  /*1c240*/  ISETP.LT.OR P0, PT, R3, 0x21, P0 ;  /* 0x000000210300780c */ /* 0x000fe40000701670 */
[----:B------:R-:W-:Y:S02]  /*1c250*/  FMNMX.FTZ R4, R34, R4, !PT ;  /* 0x0000000422047209 */ /* 0x000fe40007810000 */
[----:B------:R-:W-:Y:S02]  /*1c260*/  FSEL R213, R42, -INF , !P0 ;  /* 0xff8000002ad57808 */ /* 0x000fe40004000000 */
[----:B------:R-:W-:Y:S01]  /*1c270*/  FMNMX.FTZ R5, R13, R5, !PT ;  /* 0x000000050d057209 */ /* 0x000fe20007810000 */
        /* <DEDUP_REMOVED lines=8> */
[C---:B------:R-:W-:Y:S02]  /*1c300*/  ISETP.LT.OR P0, PT, R3.reuse, 0x29, P0 ;  /* 0x000000290300780c */ /* 0x040fe40000701670 */
[----:B------:R-:W-:Y:S02]  /*1c310*/  FMNMX.FTZ R5, R190, R5, !PT ;  /* 0x00000005be057209 */ /* 0x000fe40007810000 */
[----:B------:R-:W-:Y:S02]  /*1c320*/  FSEL R211, R46, -INF , !P0 ;  /* 0xff8000002ed37808 */ /* 0x000fe40004000000 */
[----:B------:R-:W-:Y:S02]  /*1c330*/  ISETP.GT.AND P0, PT, R0, 0x29, !P6 ;  /* 0x000000290000780c */ /* 0x000fe40007704270 */
[----:B-1----:R-:W-:Y:S02]  /*1c340*/  FMNMX.FTZ R122, R2, R6, !PT ;  /* 0x00000006027a7209 */ /* 0x002fe40007810000 */
[----:B------:R-:W-:Y:S02]  /*1c350*/  ISETP.LT.OR P0, PT, R3, 0x2a, P0 ;  /* 0x0000002a0300780c */ /* 0x000fe40000701670 */
[----:B------:R-:W-:Y:S01]  /*1c360*/  FMNMX.FTZ R5, R206, R5, !PT ;  /* 0x00000005ce057209 */ /* 0x000fe20007810000 */
[C---:B------:R-:W-:Y:S01]  /*1c370*/  FMUL.FTZ R3, R122.reuse, c[0x0][0x2d0] ;  /* 0x0000b4007a037a20 */ /* 0x040fe20000410000 */
[----:B------:R-:W-:Y:S02]  /*1c380*/  FSEL R37, R47, -INF , !P0 ;  /* 0xff8000002f257808 */ /* 0x000fe40004000000 */
[----:B------:R-:W-:Y:S02]  /*1c390*/  FMNMX.FTZ R0, R191, R5, !PT ;  /* 0x00000005bf007209 */ /* 0x000fe40007810000 */
        /* <DEDUP_REMOVED lines=8> */
[----:B------:R2:W-:Y:S02]  /*1c420*/  MUFU.EX2 R218, R3 ;  /* 0x0000000300da7308 */ /* 0x0005e40000000800 */
[----:B------:R-:W3:Y:S08]  /*1c430*/  SHFL.BFLY PT, R6, R2, 0x2, 0x1f ;  /* 0x0c401f0002067f89 */ /* 0x000ef000000e0000 */
[----:B------:R4:W5:Y:S01]  /*1c440*/  MUFU.EX2 R233, R4 ;  /* 0x0000000400e97308 */ /* 0x0009620000000800 */
[----:B-1----:R-:W-:Y:S02]  /*1c450*/  FMNMX.FTZ R121, R0, R5, !PT ;  /* 0x0000000500797209 */ /* 0x002fe40007810000 */
[----:B--2---:R-:W-:Y:S02]  /*1c460*/  FMNMX.FTZ R3, R10, R123, !PT ;  /* 0x0000007b0a037209 */ /* 0x004fe40007810000 */
[----:B---3--:R-:W-:Y:S02]  /*1c470*/  FMNMX.FTZ R2, R2, R6, !PT ;  /* 0x0000000602027209 */ /* 0x008fe40007810000 */
[----:B------:R-:W-:Y:S04]  /*1c480*/  FMNMX.FTZ R3, R12, R3, !PT ;  /* 0x000000030c037209 */ /* 0x000fe80007810000 */
[----:B------:R-:W-:Y:S01]  /*1c490*/  FMNMX.FTZ R3, R11, R3, !PT ;  /* 0x000000030b037209 */ /* 0x000fe20007810000 */
[--C-:B----4-:R-:W-:Y:S01]  /*1c4a0*/  FFMA.FTZ R4, R126, c[0x0][0x2d0], -R7.reuse ;  /* 0x0000b4007e047a23 */ /* 0x110fe20000010807 */
[----:B-----5:R-:W-:Y:S01]  /*1c4b0*/  F2FP.PACK_AB R40, R233, R218 ;  /* 0x000000dae928723e */ /* 0x020fe200000000ff */
[--C-:B------:R-:W-:Y:S01]  /*1c4c0*/  FFMA.FTZ R126, R179, c[0x0][0x2d0], -R7.reuse ;  /* 0x0000b400b37e7a23 */ /* 0x100fe20000010807 */
[----:B------:R-:W-:Y:S01]  /*1c4d0*/  FMNMX.FTZ R0, R15, R3, !PT ;  /* 0x000000030f007209 */ /* 0x000fe20007810000 */
[----:B------:R1:W-:Y:S01]  /*1c4e0*/  MUFU.EX2 R235, R4 ;  /* 0x0000000400eb7308 */ /* 0x0003e20000000800 */
[----:B------:R-:W-:Y:S01]  /*1c4f0*/  FSEL R3, R122, RZ, P0 ;  /* 0x000000ff7a037208 */ /* 0x000fe20000000000 */
[--C-:B------:R-:W-:Y:S01]  /*1c500*/  FFMA.FTZ R179, R176, c[0x0][0x2d0], -R7.reuse ;  /* 0x0000b400b0b37a23 */ /* 0x100fe20000010807 */
[----:B------:R-:W-:Y:S01]  /*1c510*/  FMNMX.FTZ R5, R168, R0, !PT ;  /* 0x00000000a8057209 */ /* 0x000fe20007810000 */
[C---:B------:R-:W-:Y:S01]  /*1c520*/  FMUL.FTZ R0, R121.reuse, c[0x0][0x2d0] ;  /* 0x0000b40079007a20 */ /* 0x040fe20000410000 */
[----:B------:R-:W-:Y:S01]  /*1c530*/  FSETP.NEU.FTZ.AND P0, PT, R121, -INF , PT ;  /* 0xff8000007900780b */ /* 0x000fe20003f1d000 */
[--C-:B------:R-:W-:Y:S01]  /*1c540*/  FFMA.FTZ R176, R32, c[0x0][0x2d0], -R7.reuse ;  /* 0x0000b40020b07a23 */ /* 0x100fe20000010807 */
[----:B------:R-:W-:Y:S02]  /*1c550*/  FMNMX.FTZ R6, R169, R5, !PT ;  /* 0x00000005a9067209 */ /* 0x000fe40007810000 */
[----:B------:R-:W-:Y:S01]  /*1c560*/  FSEL R8, R0, RZ, P0 ;  /* 0x000000ff00087208 */ /* 0x000fe20000000000 */
[----:B------:R-:W2:Y:S01]  /*1c570*/  SHFL.BFLY PT, R5, R2, 0x1, 0x1f ;  /* 0x0c201f0002057f89 */ /* 0x000ea200000e0000 */
[----:B------:R-:W-:Y:S03]  /*1c580*/  MUFU.EX2 R222, R126 ;  /* 0x0000007e00de7308 */ /* 0x000fe60000000800 */
[--C-:B------:R-:W-:Y:S02]  /*1c590*/  FFMA.FTZ R0, R18, c[0x0][0x2d0], -R8.reuse ;  /* 0x0000b40012007a23 */ /* 0x100fe40000010808 */
[--C-:B------:R-:W-:Y:S02]  /*1c5a0*/  FFMA.FTZ R175, R175, c[0x0][0x2d0], -R8.reuse ;  /* 0x0000b400afaf7a23 */ /* 0x100fe40000010808 */
[--C-:B------:R-:W-:Y:S03]  /*1c5b0*/  FFMA.FTZ R174, R174, c[0x0][0x2d0], -R8.reuse ;  /* 0x0000b400aeae7a23 */ /* 0x100fe60000010808 */
[----:B------:R3:W-:Y:S01]  /*1c5c0*/  MUFU.EX2 R227, R0 ;  /* 0x0000000000e37308 */ /* 0x0007e20000000800 */
[--C-:B-1----:R-:W-:Y:S02]  /*1c5d0*/  FFMA.FTZ R4, R171, c[0x0][0x2d0], -R7.reuse ;  /* 0x0000b400ab047a23 */ /* 0x102fe40000010807 */
[--C-:B------:R-:W-:Y:S02]  /*1c5e0*/  FFMA.FTZ R171, R181, c[0x0][0x2d0], -R7.reuse ;  /* 0x0000b400b5ab7a23 */ /* 0x100fe40000010807 */
[--C-:B------:R-:W-:Y:S02]  /*1c5f0*/  FFMA.FTZ R181, R177, c[0x0][0x2d0], -R7.reuse ;  /* 0x0000b400b1b57a23 */ /* 0x100fe40000010807 */
        /* <DEDUP_REMOVED lines=18> */
[----:B------:R-:W-:Y:S01]  /*1c720*/  FFMA.FTZ R4, R172, c[0x0][0x2d0], -R8 ;  /* 0x0000b400ac047a23 */ /* 0x000fe20000010808 */
        /* <DEDUP_REMOVED lines=12> */
[--C-:B------:R-:W-:Y:S07]  /*1c7f0*/  FFMA.FTZ R126, R206, c[0x0][0x2d0], -R38.reuse ;  /* 0x0000b400ce7e7a23 */ /* 0x100fee0000010826 */
[----:B------:R1:W-:Y:S10]  /*1c800*/  MUFU.EX2 R223, R4 ;  /* 0x0000000400df7308 */ /* 0x0003f40000000800 */
[----:B------:R-:W-:Y:S01]  /*1c810*/  MUFU.EX2 R126, R126 ;  /* 0x0000007e007e7308 */ /* 0x000fe20000000800 */
[--C-:B-1----:R-:W-:Y:S09]  /*1c820*/  FFMA.FTZ R4, R20, c[0x0][0x2d0], -R38.reuse ;  /* 0x0000b40014047a23 */ /* 0x102ff20000010826 */
[----:B------:R3:W1:Y:S02]  /*1c830*/  MUFU.EX2 R225, R4 ;  /* 0x0000000400e17308 */ /* 0x0006640000000800 */
[----:B---3--:R-:W-:Y:S01]  /*1c840*/  FMNMX.FTZ R4, R0, R2, !PT ;  /* 0x0000000200047209 */ /* 0x008fe20007810000 */
[----:B------:R-:W-:Y:S01]  /*1c850*/  FFMA.FTZ R0, R21, c[0x0][0x2d0], -R38 ;  /* 0x0000b40015007a23 */ /* 0x000fe20000010826 */
[----:B-1----:R-:W-:Y:S01]  /*1c860*/  F2FP.PACK_AB R44, R225, R223 ;  /* 0x000000dfe12c723e */ /* 0x002fe200000000ff */
[----:B------:R-:W-:Y:S01]  /*1c870*/  FADD.FTZ R2, -R5, R117 ;  /* 0x0000007505027221 */ /* 0x000fe20000010100 */
[----:B------:R-:W-:Y:S04]  /*1c880*/  LDSM.16.MT88.4 R20, [R166] ;  /* 0x00000000a614783b */ /* 0x000fe80000004200 */
[----:B------:R1:W-:Y:S01]  /*1c890*/  MUFU.EX2 R224, R0 ;  /* 0x0000000000e07308 */ /* 0x0003e20000000800 */
[----:B------:R-:W-:Y:S02]  /*1c8a0*/  FFMA.FTZ R117, R180, c[0x0][0x2d0], -R8 ;  /* 0x0000b400b4757a23 */ /* 0x000fe40000010808 */
[----:B------:R-:W-:Y:S01]  /*1c8b0*/  FMUL.FTZ R2, R2, c[0x0][0x2d0] ;  /* 0x0000b40002027a20 */ /* 0x000fe20000410000 */
[----:B------:R-:W2:Y:S06]  /*1c8c0*/  SHFL.BFLY PT, R6, R4, 0x1, 0x1f ;  /* 0x0c201f0004067f89 */ /* 0x000eac00000e0000 */
[----:B------:R-:W3:Y:S10]  /*1c8d0*/  MUFU.EX2 R36, R2 ;  /* 0x0000000200247308 */ /* 0x000ef40000000800 */
[----:B------:R-:W-:Y:S01]  /*1c8e0*/  MUFU.EX2 R219, R117 ;  /* 0x0000007500db7308 */ /* 0x000fe20000000800 */
[----:B-1----:R-:W-:Y:S09]  /*1c8f0*/  FFMA.FTZ R0, R13, c[0x0][0x2d0], -R38 ;  /* 0x0000b4000d007a23 */ /* 0x002ff20000010826 */
[----:B------:R1:W4:Y:S01]  /*1c900*/  MUFU.EX2 R237, R0 ;  /* 0x0000000000ed7308 */ /* 0x0003220000000800 */
[----:B--2---:R-:W-:Y:S01]  /*1c910*/  FMNMX.FTZ R119, R4, R6, !PT ;  /* 0x0000000604777209 */ /* 0x004fe20007810000 */
[C---:B---3--:R-:W-:Y:S04]  /*1c920*/  FMUL.FTZ R7, R36.reuse, R131 ;  /* 0x0000008324077220 */ /* 0x048fe80000410000 */
[----:B------:R-:W-:Y:S02]  /*1c930*/  FMUL.FTZ R4, R119, c[0x0][0x2d0] ;  /* 0x0000b40077047a20 */ /* 0x000fe40000410000 */
[----:B------:R-:W-:Y:S02]  /*1c940*/  FMUL.FTZ R6, R36, R130 ;  /* 0x0000008224067220 */ /* 0x000fe40000410000 */
[----:B------:R-:W-:Y:S01]  /*1c950*/  FFMA.FTZ R130, R34, c[0x0][0x2d0], -R8 ;  /* 0x0000b40022827a23 */ /* 0x000fe20000010808 */
        /* <DEDUP_REMOVED lines=8> */
[----:B-1----:R-:W-:Y:S01]  /*1c9e0*/  FADD.FTZ R0, -R3, R116 ;  /* 0x0000007403007221 */ /* 0x002fe20000010100 */
[----:B----4-:R-:W-:Y:S01]  /*1c9f0*/  F2FP.PACK_AB R46, R237, R224 ;  /* 0x000000e0ed2e723e */ /* 0x010fe200000000ff */
[----:B------:R-:W-:Y:S02]  /*1ca00*/  FFMA.FTZ R116, R178, c[0x0][0x2d0], -R8 ;  /* 0x0000b400b2747a23 */ /* 0x000fe40000010808 */
        /* <DEDUP_REMOVED lines=17> */
[----:B-1----:R-:W-:Y:S05]  /*1cb20*/  FFMA.FTZ R116, R188, c[0x0][0x2d0], -R38 ;  /* 0x0000b400bc747a23 */ /* 0x002fea0000010826 */
[----:B------:R-:W-:Y:S01]  /*1cb30*/  MUFU.EX2 R178, R181 ;  /* 0x000000b500b27308 */ /* 0x000fe20000000800 */
[----:B--2---:R-:W-:Y:S01]  /*1cb40*/  FSEL R0, R120, RZ, P0 ;  /* 0x000000ff78007208 */ /* 0x004fe20000000000 */
[----:B---3--:R-:W-:Y:S01]  /*1cb50*/  FMUL.FTZ R5, R3, R129 ;  /* 0x0000008103057220 */ /* 0x008fe20000410000 */
[----:B------:R-:W-:Y:S01]  /*1cb60*/  FSETP.NEU.FTZ.AND P0, PT, R119, -INF , PT ;  /* 0xff8000007700780b */ /* 0x000fe20003f1d000 */
[----:B------:R-:W-:Y:S02]  /*1cb70*/  FFMA.FTZ R129, R35, c[0x0][0x2d0], -R8 ;  /* 0x0000b40023817a23 */ /* 0x000fe40000010808 */
[----:B------:R-:W-:Y:S01]  /*1cb80*/  FADD.FTZ R0, -R0, R118 ;  /* 0x0000007600007221 */ /* 0x000fe20000010100 */
[----:B------:R-:W-:Y:S01]  /*1cb90*/  FSEL R39, R4, RZ, P0 ;  /* 0x000000ff04277208 */ /* 0x000fe20000000000 */
[----:B------:R-:W-:Y:S02]  /*1cba0*/  FFMA.FTZ R118, R182, c[0x0][0x2d0], -R8 ;  /* 0x0000b400b6767a23 */ /* 0x000fe40000010808 */
[----:B------:R-:W-:Y:S01]  /*1cbb0*/  MUFU.EX2 R181, R176 ;  /* 0x000000b000b57308 */ /* 0x000fe20000000800 */
[----:B------:R-:W-:Y:S02]  /*1cbc0*/  FMUL.FTZ R0, R0, c[0x0][0x2d0] ;  /* 0x0000b40000007a20 */ /* 0x000fe40000410000 */
[--C-:B------:R-:W-:Y:S02]  /*1cbd0*/  FFMA.FTZ R4, R15, c[0x0][0x2d0], -R39.reuse ;  /* 0x0000b4000f047a23 */ /* 0x100fe40000010827 */
[C---:B------:R-:W-:Y:S02]  /*1cbe0*/  FMUL.FTZ R16, R3.reuse, R140 ;  /* 0x0000008c03107220 */ /* 0x040fe40000410000 */
[C---:B------:R-:W-:Y:S02]  /*1cbf0*/  FMUL.FTZ R17, R3.reuse, R141 ;  /* 0x0000008d03117220 */ /* 0x040fe40000410000 */
[C---:B------:R-:W-:Y:S01]  /*1cc00*/  FMUL.FTZ R32, R3.reuse, R156 ;  /* 0x0000009c03207220 */ /* 0x040fe20000410000 */
[----:B------:R1:W2:Y:S01]  /*1cc10*/  MUFU.EX2 R2, R0 ;  /* 0x0000000000027308 */ /* 0x0002a20000000800 */
[C---:B------:R-:W-:Y:S01]  /*1cc20*/  FMUL.FTZ R33, R3.reuse, R157 ;  /* 0x0000009d03217220 */ /* 0x040fe20000410000 */
[----:B------:R-:W-:Y:S01]  /*1cc30*/  LDSM.16.MT88.4 R140, [R166+0x800] ;  /* 0x00080000a68c783b */ /* 0x000fe20000004200 */
[----:B------:R-:W-:Y:S02]  /*1cc40*/  FMUL.FTZ R35, R36, R159 ;  /* 0x0000009f24237220 */ /* 0x000fe40000410000 */
[C---:B------:R-:W-:Y:S02]  /*1cc50*/  FMUL.FTZ R100, R3.reuse, R100 ;  /* 0x0000006403647220 */ /* 0x040fe40000410000 */
[C---:B------:R-:W-:Y:S02]  /*1cc60*/  FMUL.FTZ R101, R3.reuse, R101 ;  /* 0x0000006503657220 */ /* 0x040fe40000410000 */
[C---:B------:R-:W-:Y:S01]  /*1cc70*/  FMUL.FTZ R112, R3.reuse, R112 ;  /* 0x0000007003707220 */ /* 0x040fe20000410000 */
[----:B------:R3:W-:Y:S01]  /*1cc80*/  MUFU.EX2 R229, R4 ;  /* 0x0000000400e57308 */ /* 0x0007e20000000800 */
[C---:B------:R-:W-:Y:S01]  /*1cc90*/  FMUL.FTZ R113, R3.reuse, R113 ;  /* 0x0000007103717220 */ /* 0x040fe20000410000 */
[----:B------:R-:W-:Y:S01]  /*1cca0*/  LDSM.16.MT88.4 R156, [R167+0x800] ;  /* 0x00080000a79c783b */ /* 0x000fe20000004200 */
[C---:B------:R-:W-:Y:S02]  /*1ccb0*/  FMUL.FTZ R52, R3.reuse, R52 ;  /* 0x0000003403347220 */ /* 0x040fe40000410000 */
[C---:B------:R-:W-:Y:S02]  /*1ccc0*/  FMUL.FTZ R53, R3.reuse, R53 ;  /* 0x0000003503357220 */ /* 0x040fe40000410000 */
[C---:B------:R-:W-:Y:S02]  /*1ccd0*/  FMUL.FTZ R64, R3.reuse, R64 ;  /* 0x0000004003407220 */ /* 0x040fe40000410000 */
[C---:B------:R-:W-:Y:S01]  /*1cce0*/  FMUL.FTZ R65, R3.reuse, R65 ;  /* 0x0000004103417220 */ /* 0x040fe20000410000 */
[----:B------:R-:W-:Y:S01]  /*1ccf0*/  MUFU.EX2 R216, R118 ;  /* 0x0000007600d87308 */ /* 0x000fe20000000800 */
[C---:B------:R-:W-:Y:S02]  /*1cd00*/  FMUL.FTZ R68, R3.reuse, R68 ;  /* 0x0000004403447220 */ /* 0x040fe40000410000 */
[C---:B------:R-:W-:Y:S02]  /*1cd10*/  FMUL.FTZ R69, R3.reuse, R69 ;  /* 0x0000004503457220 */ /* 0x040fe40000410000 */
[--C-:B-1----:R-:W-:Y:S02]  /*1cd20*/  FFMA.FTZ R0, R10, c[0x0][0x2d0], -R39.reuse ;  /* 0x0000b4000a007a23 */ /* 0x102fe40000010827 */
[C---:B--2---:R-:W-:Y:S02]  /*1cd30*/  FMUL.FTZ R9, R2.reuse, R133 ;  /* 0x0000008502097220 */ /* 0x044fe40000410000 */
[C---:B------:R-:W-:Y:S01]  /*1cd40*/  FMUL.FTZ R13, R2.reuse, R137 ;  /* 0x00000089020d7220 */ /* 0x040fe20000410000 */
[----:B------:R1:W-:Y:S01]  /*1cd50*/  MUFU.EX2 R209, R0 ;  /* 0x0000000000d17308 */ /* 0x0003e20000000800 */
[C---:B------:R-:W-:Y:S02]  /*1cd60*/  FMUL.FTZ R24, R2.reuse, R148 ;  /* 0x0000009402187220 */ /* 0x040fe40000410000 */
[C---:B------:R-:W-:Y:S02]  /*1cd70*/  FMUL.FTZ R25, R2.reuse, R149 ;  /* 0x0000009502197220 */ /* 0x040fe40000410000 */
[C---:B---3--:R-:W-:Y:S02]  /*1cd80*/  FMUL.FTZ R4, R3.reuse, R128 ;  /* 0x0000008003047220 */ /* 0x048fe40000410000 */
[C---:B------:R-:W-:Y:S02]  /*1cd90*/  FMUL.FTZ R28, R2.reuse, R152 ;  /* 0x00000098021c7220 */ /* 0x040fe40000410000 */
[C---:B------:R-:W-:Y:S01]  /*1cda0*/  FMUL.FTZ R29, R2.reuse, R153 ;  /* 0x00000099021d7220 */ /* 0x040fe20000410000 */
[----:B------:R-:W-:Y:S01]  /*1cdb0*/  MUFU.EX2 R176, R129 ;  /* 0x0000008100b07308 */ /* 0x000fe20000000800 */
[C---:B------:R-:W-:Y:S01]  /*1cdc0*/  FMUL.FTZ R104, R2.reuse, R104 ;  /* 0x0000006802687220 */ /* 0x040fe20000410000 */
[-C--:B------:R-:W-:Y:S01]  /*1cdd0*/  HMMA.16816.F32 R4, R40, R20.reuse, R4 ;  /* 0x000000142804723c */ /* 0x080fe20000001804 */
[C---:B------:R-:W-:Y:S02]  /*1cde0*/  FMUL.FTZ R105, R2.reuse, R105 ;  /* 0x0000006902697220 */ /* 0x040fe40000410000 */
[C---:B------:R-:W-:Y:S02]  /*1cdf0*/  FMUL.FTZ R108, R2.reuse, R108 ;  /* 0x0000006c026c7220 */ /* 0x040fe40000410000 */
[C---:B------:R-:W-:Y:S02]  /*1ce00*/  FMUL.FTZ R109, R2.reuse, R109 ;  /* 0x0000006d026d7220 */ /* 0x040fe40000410000 */
[C---:B------:R-:W-:Y:S02]  /*1ce10*/  FMUL.FTZ R56, R2.reuse, R56 ;  /* 0x0000003802387220 */ /* 0x040fe40000410000 */
[----:B------:R-:W-:Y:S03]  /*1ce20*/  FMUL.FTZ R57, R2, R57 ;  /* 0x0000003902397220 */ /* 0x000fe60000410000 */
[--C-:B-1----:R-:W-:Y:S02]  /*1ce30*/  FFMA.FTZ R0, R12, c[0x0][0x2d0], -R39.reuse ;  /* 0x0000b4000c007a23 */ /* 0x102fe40000010827 */
[C---:B------:R-:W-:Y:S02]  /*1ce40*/  FMUL.FTZ R12, R2.reuse, R136 ;  /* 0x00000088020c7220 */ /* 0x040fe40000410000 */
[----:B------:R-:W1:Y:S01]  /*1ce50*/  MUFU.EX2 R210, R0 ;  /* 0x0000000000d27308 */ /* 0x000e620000000800 */
        /* <DEDUP_REMOVED lines=10> */
[C---:B------:R-:W-:Y:S02]  /*1cf00*/  FMUL.FTZ R88, R2.reuse, R88 ;  /* 0x0000005802587220 */ /* 0x040fe40000410000 */
[----:B------:R-:W-:Y:S01]  /*1cf10*/  FMUL.FTZ R89, R2, R89 ;  /* 0x0000005902597220 */ /* 0x000fe20000410000 */
[----:B-1----:R-:W-:Y:S01]  /*1cf20*/  F2FP.PACK_AB R45, R210, R209 ;  /* 0x000000d1d22d723e */ /* 0x002fe200000000ff */
[--C-:B------:R-:W-:Y:S02]  /*1cf30*/  FFMA.FTZ R0, R11, c[0x0][0x2d0], -R39.reuse ;  /* 0x0000b4000b007a23 */ /* 0x100fe40000010827 */
[C---:B------:R-:W-:Y:S02]  /*1cf40*/  FMUL.FTZ R92, R2.reuse, R92 ;  /* 0x0000005c025c7220 */ /* 0x040fe40000410000 */
[----:B------:R1:W2:Y:S01]  /*1cf50*/  MUFU.EX2 R230, R0 ;  /* 0x0000000000e67308 */ /* 0x0002a20000000800 */
[----:B------:R-:W-:Y:S02]  /*1cf60*/  FMUL.FTZ R93, R2, R93 ;  /* 0x0000005d025d7220 */ /* 0x000fe40000410000 */
[C---:B------:R-:W-:Y:S02]  /*1cf70*/  FMUL.FTZ R96, R3.reuse, R96 ;  /* 0x0000006003607220 */ /* 0x040fe40000410000 */
[C---:B------:R-:W-:Y:S02]  /*1cf80*/  FMUL.FTZ R97, R3.reuse, R97 ;  /* 0x0000006103617220 */ /* 0x040fe40000410000 */
[----:B------:R-:W-:Y:S02]  /*1cf90*/  FFMA.FTZ R128, R3, R234, R218 ;  /* 0x000000ea03807223 */ /* 0x000fe400000100da */
[----:B------:R-:W-:Y:S02]  /*1cfa0*/  FFMA.FTZ R118, R208, c[0x0][0x2d0], -R38 ;  /* 0x0000b400d0767a23 */ /* 0x000fe40000010826 */
[----:B------:R-:W-:Y:S02]  /*1cfb0*/  FFMA.FTZ R117, R213, c[0x0][0x2d0], -R39 ;  /* 0x0000b400d5757a23 */ /* 0x000fe40000010827 */
[----:B------:R-:W-:Y:S10]  /*1cfc0*/  MUFU.EX2 R172, R118 ;  /* 0x0000007600ac7308 */ /* 0x000ff40000000800 */
[----:B------:R-:W-:Y:S01]  /*1cfd0*/  MUFU.EX2 R117, R117 ;  /* 0x0000007500757308 */ /* 0x000fe20000000800 */
[----:B-1----:R-:W-:Y:S02]  /*1cfe0*/  FSEL R0, R119, RZ, P0 ;  /* 0x000000ff77007208 */ /* 0x002fe40000000000 */
[----:B--2---:R-:W-:Y:S02]  /*1cff0*/  F2FP.PACK_AB R47, R229, R230 ;  /* 0x000000e6e52f723e */ /* 0x004fe400000000ff */
[----:B------:R-:W-:Y:S01]  /*1d000*/  ISETP.GT.AND P0, PT, R205, R238, PT ;  /* 0x000000eecd00720c */ /* 0x000fe20003f04270 */
[----:B------:R-:W-:Y:S02]  /*1d010*/  FADD.FTZ R0, -R0, R123 ;  /* 0x0000007b00007221 */ /* 0x000fe40000010100 */
[----:B------:R-:W-:Y:S02]  /*1d020*/  FFMA.FTZ R123, R184, c[0x0][0x2d0], -R8 ;  /* 0x0000b400b87b7a23 */ /* 0x000fe40000010808 */
[----:B------:R-:W-:Y:S01]  /*1d030*/  FMUL.FTZ R0, R0, c[0x0][0x2d0] ;  /* 0x0000b40000007a20 */ /* 0x000fe20000410000 */
[----:B------:R1:W-:Y:S01]  /*1d040*/  MUFU.EX2 R184, R116 ;  /* 0x0000007400b87308 */ /* 0x0003e20000000800 */
[C---:B------:R-:W-:Y:S02]  /*1d050*/  FMUL.FTZ R8, R2.reuse, R132 ;  /* 0x0000008402087220 */ /* 0x040fe40000410000 */
[----:B------:R-:W-:Y:S07]  /*1d060*/  FFMA.FTZ R2, R2, R246, R223 ;  /* 0x000000f602027223 */ /* 0x000fee00000100df */
[----:B------:R-:W2:Y:S10]  /*1d070*/  MUFU.EX2 R0, R0 ;  /* 0x0000000000007308 */ /* 0x000eb40000000800 */
[----:B------:R-:W3:Y:S01]  /*1d080*/  MUFU.EX2 R214, R123 ;  /* 0x0000007b00d67308 */ /* 0x000ee20000000800 */
[--C-:B-1----:R-:W-:Y:S09]  /*1d090*/  FFMA.FTZ R116, R187, c[0x0][0x2d0], -R38.reuse ;  /* 0x0000b400bb747a23 */ /* 0x102ff20000010826 */
[----:B------:R1:W-:Y:S01]  /*1d0a0*/  MUFU.EX2 R185, R116 ;  /* 0x0000007400b97308 */ /* 0x0003e20000000800 */
[C---:B--2---:R-:W-:Y:S02]  /*1d0b0*/  FMUL.FTZ R10, R0.reuse, R134 ;  /* 0x00000086000a7220 */ /* 0x044fe40000410000 */
        /* <DEDUP_REMOVED lines=10> */
[----:B------:R-:W-:Y:S03]  /*1d160*/  FMUL.FTZ R21, R3, R145 ;  /* 0x0000009103157220 */ /* 0x000fe60000410000 */
        /* <DEDUP_REMOVED lines=14> */
[C---:B------:R-:W-:Y:S02]  /*1d250*/  FMUL.FTZ R78, R0.reuse, R78 ;  /* 0x0000004e004e7220 */ /* 0x040fe40000410000 */
[C---:B------:R-:W-:Y:S01]  /*1d260*/  FMUL.FTZ R79, R0.reuse, R79 ;  /* 0x0000004f004f7220 */ /* 0x040fe20000410000 */
[C---:B------:R-:W-:Y:S01]  /*1d270*/  HMMA.16816.F32 R24, R44.reuse, R48, R24 ;  /* 0x000000302c18723c */ /* 0x040fe20000001818 */
[C---:B------:R-:W-:Y:S03]  /*1d280*/  FMUL.FTZ R90, R0.reuse, R90 ;  /* 0x0000005a005a7220 */ /* 0x040fe60000410000 */
[C---:B------:R-:W-:Y:S02]  /*1d290*/  FMUL.FTZ R91, R0.reuse, R91 ;  /* 0x0000005b005b7220 */ /* 0x040fe40000410000 */
[C---:B------:R-:W-:Y:S02]  /*1d2a0*/  FMUL.FTZ R94, R0.reuse, R94 ;  /* 0x0000005e005e7220 */ /* 0x040fe40000410000 */
[-C--:B------:R-:W-:Y:S01]  /*1d2b0*/  HMMA.16816.F32 R28, R44, R50.reuse, R28 ;  /* 0x000000322c1c723c */ /* 0x080fe2000000181c */
[----:B------:R-:W-:Y:S03]  /*1d2c0*/  FMUL.FTZ R95, R0, R95 ;  /* 0x0000005f005f7220 */ /* 0x000fe60000410000 */
[--C-:B-1----:R-:W-:Y:S02]  /*1d2d0*/  FFMA.FTZ R116, R186, c[0x0][0x2d0], -R38.reuse ;  /* 0x0000b400ba747a23 */ /* 0x102fe40000010826 */
[--C-:B------:R-:W-:Y:S02]  /*1d2e0*/  FFMA.FTZ R123, R191, c[0x0][0x2d0], -R38.reuse ;  /* 0x0000b400bf7b7a23 */ /* 0x100fe40000010826 */
[C---:B------:R-:W-:Y:S01]  /*1d2f0*/  HMMA.16816.F32 R32, R40.reuse, R50, R32 ;  /* 0x000000322820723c */ /* 0x040fe20000001820 */
[----:B------:R-:W1:Y:S01]  /*1d300*/  LDSM.16.MT88.4 R48, [R166+0xc00] ;  /* 0x000c0000a630783b */ /* 0x000e620000004200 */
[----:B------:R2:W-:Y:S02]  /*1d310*/  MUFU.EX2 R186, R116 ;  /* 0x0000007400ba7308 */ /* 0x0005e40000000800 */
[----:B------:R-:W-:Y:S02]  /*1d320*/  FFMA.FTZ R3, R211, c[0x0][0x2d0], -R39 ;  /* 0x0000b400d3037a23 */ /* 0x000fe40000010827 */
[----:B------:R-:W-:Y:S06]  /*1d330*/  FFMA.FTZ R0, R0, R247, R209 ;  /* 0x000000f700007223 */ /* 0x000fec00000100d1 */
[----:B------:R-:W-:Y:S10]  /*1d340*/  MUFU.EX2 R171, R123 ;  /* 0x0000007b00ab7308 */ /* 0x000ff40000000800 */
[----:B------:R4:W-:Y:S01]  /*1d350*/  MUFU.EX2 R123, R3 ;  /* 0x00000003007b7308 */ /* 0x0009e20000000800 */
[--C-:B--2---:R-:W-:Y:S02]  /*1d360*/  FFMA.FTZ R116, R190, c[0x0][0x2d0], -R38.reuse ;  /* 0x0000b400be747a23 */ /* 0x104fe40000010826 */
[----:B------:R-:W-:Y:S07]  /*1d370*/  FFMA.FTZ R38, R207, c[0x0][0x2d0], -R38 ;  /* 0x0000b400cf267a23 */ /* 0x000fee0000010826 */
[----:B------:R2:W5:Y:S01]  /*1d380*/  MUFU.EX2 R183, R116 ;  /* 0x0000007400b77308 */ /* 0x0005620000000800 */
[-C--:B-1----:R-:W-:Y:S09]  /*1d390*/  HMMA.16816.F32 R100, R40, R48.reuse, R100 ;  /* 0x000000302864723c */ /* 0x082ff20000001864 */
[----:B------:R1:W-:Y:S03]  /*1d3a0*/  MUFU.EX2 R173, R38 ;  /* 0x0000002600ad7308 */ /* 0x0003e60000000800 */
[----:B----4-:R-:W-:Y:S01]  /*1d3b0*/  FFMA.FTZ R3, R36, R236, R227 ;  /* 0x000000ec24037223 */ /* 0x010fe200000100e3 */
[C---:B------:R-:W-:Y:S03]  /*1d3c0*/  HMMA.16816.F32 R104, R44.reuse, R48, R104 ;  /* 0x000000302c68723c */ /* 0x040fe60000001868 */
[----:B------:R-:W-:Y:S02]  /*1d3d0*/  FADD.FTZ R36, R226, R3 ;  /* 0x00000003e2247221 */ /* 0x000fe40000010000 */
[----:B------:R-:W-:Y:S02]  /*1d3e0*/  FADD.FTZ R3, R225, R2 ;  /* 0x00000002e1037221 */ /* 0x000fe40000010000 */
[--C-:B--2---:R-:W-:Y:S01]  /*1d3f0*/  FFMA.FTZ R116, R212, c[0x0][0x2d0], -R39.reuse ;  /* 0x0000b400d4747a23 */ /* 0x104fe20000010827 */
[-C--:B------:R-:W-:Y:S05]  /*1d400*/  HMMA.16816.F32 R108, R44, R50.reuse, R108 ;  /* 0x000000322c6c723c */ /* 0x080fea000000186c */
[----:B------:R-:W-:Y:S03]  /*1d410*/  MUFU.EX2 R116, R116 ;  /* 0x0000007400747308 */ /* 0x000fe60000000800 */
[C---:B------:R-:W-:Y:S01]  /*1d420*/  HMMA.16816.F32 R112, R40.reuse, R50, R112 ;  /* 0x000000322870723c */ /* 0x040fe20000001870 */
[----:B------:R-:W2:Y:S03]  /*1d430*/  LDSM.16.MT88.4 R48, [R167+0xc00] ;  /* 0x000c0000a730783b */ /* 0x000ea60000004200 */
[----:B-1----:R-:W-:Y:S04]  /*1d440*/  F2FP.PACK_AB R38, R181, R177 ;  /* 0x000000b1b526723e */ /* 0x002fe800000000ff */
[-C--:B--2---:R-:W-:Y:S08]  /*1d450*/  HMMA.16816.F32 R52, R40, R48.reuse, R52 ;  /* 0x000000302834723c */ /* 0x084ff00000001834 */
        /* <DEDUP_REMOVED lines=14> */
[----:B------:R2:W-:Y:S05]  /*1d540*/  MUFU.EX2 R182, R48 ;  /* 0x0000003000b67308 */ /* 0x0005ea0000000800 */
[----:B------:R-:W-:Y:S07]  /*1d550*/  HMMA.16816.F32 R96, R40, R50, R96 ;  /* 0x000000322860723c */ /* 0x000fee0000001860 */
[----:B------:R-:W-:Y:S02]  /*1d560*/  F2FP.PACK_AB R40, R217, R215 ;  /* 0x000000d7d928723e */ /* 0x000fe400000000ff */
[----:B---3--:R-:W-:Y:S03]  /*1d570*/  F2FP.PACK_AB R41, R216, R214 ;  /* 0x000000d6d829723e */ /* 0x008fe600000000ff */
[----:B------:R-:W-:Y:S02]  /*1d580*/  F2FP.PACK_AB R42, R222, R220 ;  /* 0x000000dcde2a723e */ /* 0x000fe400000000ff */
[----:B------:R-:W-:Y:S02]  /*1d590*/  F2FP.PACK_AB R43, R221, R219 ;  /* 0x000000dbdd2b723e */ /* 0x000fe400000000ff */
[----:B-----5:R-:W-:Y:S01]  /*1d5a0*/  F2FP.PACK_AB R50, R183, R186 ;  /* 0x000000bab732723e */ /* 0x020fe200000000ff */
[--C-:B--2---:R-:W-:Y:S04]  /*1d5b0*/  FFMA.FTZ R48, R169, c[0x0][0x2d0], -R39.reuse ;  /* 0x0000b400a9307a23 */ /* 0x104fe80000010827 */
[----:B------:R2:W3:Y:S01]  /*1d5c0*/  MUFU.EX2 R168, R48 ;  /* 0x0000003000a87308 */ /* 0x0004e20000000800 */
[-C--:B-1----:R-:W-:Y:S01]  /*1d5d0*/  HMMA.16816.F32 R4, R40, R44.reuse, R4 ;  /* 0x0000002c2804723c */ /* 0x082fe20000001804 */
[--C-:B--2---:R-:W-:Y:S01]  /*1d5e0*/  FFMA.FTZ R48, R170, c[0x0][0x2d0], -R39.reuse ;  /* 0x0000b400aa307a23 */ /* 0x104fe20000010827 */
[----:B---3--:R-:W-:Y:S07]  /*1d5f0*/  F2FP.PACK_AB R49, R168, R182 ;  /* 0x000000b6a831723e */ /* 0x008fee00000000ff */
[----:B------:R1:W-:Y:S03]  /*1d600*/  MUFU.EX2 R169, R48 ;  /* 0x0000003000a97308 */ /* 0x0003e60000000800 */
[--C-:B-1----:R-:W-:Y:S02]  /*1d610*/  FFMA.FTZ R48, R189, c[0x0][0x2d0], -R39.reuse ;  /* 0x0000b400bd307a23 */ /* 0x102fe40000010827 */
[----:B------:R-:W-:Y:S05]  /*1d620*/  FFMA.FTZ R39, R37, c[0x0][0x2d0], -R39 ;  /* 0x0000b40025277a23 */ /* 0x000fea0000010827 */
[----:B------:R1:W2:Y:S01]  /*1d630*/  MUFU.EX2 R170, R48 ;  /* 0x0000003000aa7308 */ /* 0x0002a20000000800 */
[----:B------:R-:W-:Y:S04]  /*1d640*/  FADD.FTZ R37, R233, R128 ;  /* 0x00000080e9257221 */ /* 0x000fe80000010000 */
[----:B------:R-:W-:Y:S01]  /*1d650*/  FADD.FTZ R2, R235, R37 ;  /* 0x00000025eb027221 */ /* 0x000fe20000010000 */
[----:B------:R-:W-:Y:S04]  /*1d660*/  F2FP.PACK_AB R37, R179, R175 ;  /* 0x000000afb325723e */ /* 0x000fe800000000ff */
[----:B------:R3:W4:Y:S01]  /*1d670*/  MUFU.EX2 R118, R39 ;  /* 0x0000002700767308 */ /* 0x0007220000000800 */
[----:B-1----:R-:W-:Y:S02]  /*1d680*/  F2FP.PACK_AB R48, R185, R184 ;  /* 0x000000b8b930723e */ /* 0x002fe400000000ff */
[----:B--2---:R-:W-:Y:S07]  /*1d690*/  F2FP.PACK_AB R51, R170, R169 ;  /* 0x000000a9aa33723e */ /* 0x004fee00000000ff */
[C---:B------:R-:W-:Y:S01]  /*1d6a0*/  HMMA.16816.F32 R8, R48.reuse, R44, R8 ;  /* 0x0000002c3008723c */ /* 0x040fe20000001808 */
[----:B---3--:R-:W-:Y:S07]  /*1d6b0*/  F2FP.PACK_AB R39, R174, R176 ;  /* 0x000000b0ae27723e */ /* 0x008fee00000000ff */
        /* <DEDUP_REMOVED lines=25> */
[----:B------:R-:W-:Y:S01]  /*1d850*/  FADD.FTZ R44, R228, R36 ;  /* 0x00000024e42c7221 */ /* 0x000fe20000010000 */
[-C--:B------:R-:W-:Y:S01]  /*1d860*/  HMMA.16816.F32 R92, R48, R46.reuse, R92 ;  /* 0x0000002e305c723c */ /* 0x080fe2000000185c */
[----:B------:R-:W-:Y:S06]  /*1d870*/  F2FP.PACK_AB R36, R180, R178 ;  /* 0x000000b2b424723e */ /* 0x000fec00000000ff */
[----:B------:R-:W-:Y:S01]  /*1d880*/  FADD.FTZ R48, R231, R44 ;  /* 0x0000002ce7307221 */ /* 0x000fe20000010000 */
[----:B------:R-:W-:Y:S01]  /*1d890*/  HMMA.16816.F32 R96, R40, R46, R96 ;  /* 0x0000002e2860723c */ /* 0x000fe20000001860 */
[----:B------:R-:W1:Y:S03]  /*1d8a0*/  LDSM.16.MT88.4 R44, [R166+0x1400] ;  /* 0x00140000a62c783b */ /* 0x000e660000004200 */
[----:B------:R-:W-:Y:S02]  /*1d8b0*/  FADD.FTZ R49, R224, R3 ;  /* 0x00000003e0317221 */ /* 0x000fe40000010000 */
[----:B------:R-:W-:Y:S01]  /*1d8c0*/  FADD.FTZ R3, R232, R2 ;  /* 0x00000002e8037221 */ /* 0x000fe20000010000 */
[----:B------:R-:W-:Y:S01]  /*1d8d0*/  F2FP.PACK_AB R40, R171, R126 ;  /* 0x0000007eab28723e */ /* 0x000fe200000000ff */
[-C--:B------:R-:W-:Y:S01]  /*1d8e0*/  HMMA.16816.F32 R128, R36, R140.reuse, R4 ;  /* 0x0000008c2480723c */ /* 0x080fe20000001804 */
[----:B------:R-:W-:Y:S01]  /*1d8f0*/  F2FP.PACK_AB R42, R173, R172 ;  /* 0x000000acad2a723e */ /* 0x000fe200000000ff */
[----:B------:R-:W2:Y:S02]  /*1d900*/  LDSM.16.MT88.4 R4, [R167+0x1400] ;  /* 0x00140000a704783b */ /* 0x000ea40000004200 */
[----:B------:R-:W-:Y:S01]  /*1d910*/  F2FP.PACK_AB R41, R116, R117 ;  /* 0x000000757429723e */ /* 0x000fe200000000ff */
[----:B------:R-:W-:Y:S01]  /*1d920*/  FADD.FTZ R2, R210, R0 ;  /* 0x00000000d2027221 */ /* 0x000fe20000010000 */
[----:B----4-:R-:W-:Y:S01]  /*1d930*/  F2FP.PACK_AB R43, R118, R123 ;  /* 0x0000007b762b723e */ /* 0x010fe200000000ff */
[----:B------:R-:W-:Y:S02]  /*1d940*/  FADD.FTZ R3, R215, R3 ;  /* 0x00000003d7037221 */ /* 0x000fe40000010000 */
[----:B------:R-:W-:Y:S04]  /*1d950*/  FADD.FTZ R0, R237, R49 ;  /* 0x00000031ed007221 */ /* 0x000fe80000010000 */
        /* <DEDUP_REMOVED lines=40> */
[-C--:B----4-:R-:W-:Y:S01]  /*1dbe0*/  HMMA.16816.F32 R84, R36, R12.reuse, R84 ;  /* 0x0000000c2454723c */ /* 0x090fe20000001854 */
        /* <DEDUP_REMOVED lines=8> */
[-C--:B------:R-:W-:Y:S01]  /*1dc70*/  HMMA.16816.F32 R92, R40, R14.reuse, R92 ;  /* 0x0000000e285c723c */ /* 0x080fe2000000185c */
[----:B------:R-:W-:Y:S03]  /*1dc80*/  FADD.FTZ R2, R116, R2 ;  /* 0x0000000274027221 */ /* 0x000fe60000010000 */
[----:B------:R-:W-:Y:S01]  /*1dc90*/  FADD.FTZ R4, R176, R5 ;  /* 0x00000005b0047221 */ /* 0x000fe20000010000 */
[----:B------:R-:W-:Y:S01]  /*1dca0*/  MOV R116, R122 ;  /* 0x0000007a00747202 */ /* 0x000fe20000000f00 */
[----:B------:R-:W-:Y:S02]  /*1dcb0*/  FADD.FTZ R3, R172, R3 ;  /* 0x00000003ac037221 */ /* 0x000fe40000010000 */
[----:B------:R-:W-:Y:S01]  /*1dcc0*/  FADD.FTZ R234, R181, R0 ;  /* 0x00000000b5ea7221 */ /* 0x000fe20000010000 */
[----:B------:R-:W-:Y:S03]  /*1dcd0*/  HMMA.16816.F32 R96, R36, R14, R96 ;  /* 0x0000000e2460723c */ /* 0x000fe60000001860 */
[----:B------:R-:W-:Y:S01]  /*1dce0*/  IADD3 R0, R205, -0x1, RZ ;  /* 0xffffffffcd007810 */ /* 0x000fe20007ffe0ff */
[----:B------:R-:W-:Y:S01]  /*1dcf0*/  FADD.FTZ R2, R123, R2 ;  /* 0x000000027b027221 */ /* 0x000fe20000010000 */
[----:B------:R-:W-:Y:S01]  /*1dd00*/  MOV R123, R119 ;  /* 0x00000077007b7202 */ /* 0x000fe20000000f00 */
[----:B------:R-:W-:Y:S01]  /*1dd10*/  FADD.FTZ R236, R174, R4 ;  /* 0x00000004aeec7221 */ /* 0x000fe20000010000 */
[----:B------:R-:W-:Y:S01]  /*1dd20*/  MOV R205, R0 ;  /* 0x0000000000cd7202 */ /* 0x000fe20000000f00 */
[----:B------:R-:W-:Y:S04]  /*1dd30*/  FADD.FTZ R246, R173, R3 ;  /* 0x00000003adf67221 */ /* 0x000fe80000010000 */
[----:B------:R-:W-:Y:S01]  /*1dd40*/  FADD.FTZ R247, R118, R2 ;  /* 0x0000000276f77221 */ /* 0x000fe20000010000 */
[----:B------:R-:W-:Y:S01]  /*1dd50*/  MOV R118, R120 ;  /* 0x0000007800767202 */ /* 0x000fe20000000f00 */
[----:B------:R-:W-:-:S05]  /*1dd60*/  @P0 BRA `(.L_x_880) ;  /* 0xffffc45000000947 */ /* 0x000fca000383ffff */
.L_x_861:
[----:B------:R-:W-:Y:S02]  /*1dd70*/  MOV R9, 0x1f ;  /* 0x0000001f00097802 */ /* 0x000fe40000000f00 */
[----:B------:R-:W-:Y:S01]  /*1dd80*/  MOV R8, 0xffffffff ;  /* 0xffffffff00087802 */ /* 0x000fe20000000f00 */
[----:B------:R-:W-:Y:S05]  /*1dd90*/  BRA.DIV ~URZ, `(.L_x_881) ;  /* 0x000059a27f007947 */ /* 0x000fea000b800000 */
[----:B------:R1:W2:Y:S02]  /*1dda0*/  SHFL.BFLY PT, R0, R234, 0x2, 0x1f ;  /* 0x0c401f00ea007f89 */ /* 0x0002a400000e0000 */
.L_x_961:
[----:B--2---:R-:W-:Y:S01]  /*1ddb0*/  FADD.FTZ R7, R0, R234 ;  /* 0x000000ea00077221 */ /* 0x004fe20000010000 */
[----:B------:R-:W-:Y:S05]  /*1ddc0*/  BRA.DIV ~URZ, `(.L_x_882) ;  /* 0x000059c27f007947 */ /* 0x000fea000b800000 */
[----:B------:R-:W2:Y:S04]  /*1ddd0*/  SHFL.BFLY PT, R2, R236, 0x2, 0x1f ;  /* 0x0c401f00ec027f89 */ /* 0x000ea800000e0000 */
[----:B------:R-:W3:Y:S04]  /*1dde0*/  SHFL.BFLY PT, R0, R246, 0x2, 0x1f ;  /* 0x0c401f00f6007f89 */ /* 0x000ee800000e0000 */
[----:B------:R-:W4:Y:S04]  /*1ddf0*/  SHFL.BFLY PT, R4, R247, 0x2, 0x1f ;  /* 0x0c401f00f7047f89 */ /* 0x000f2800000e0000 */
[----:B------:R-:W5:Y:S01]  /*1de00*/  SHFL.BFLY PT, R3, R7, 0x1, 0x1f ;  /* 0x0c201f0007037f89 */ /* 0x000f6200000e0000 */
[----:B--2---:R-:W-:-:S02]  /*1de10*/  FADD.FTZ R2, R2, R236 ;  /* 0x000000ec02027221 */ /* 0x004fc40000010000 */
[----:B---3--:R-:W-:-:S03]  /*1de20*/  FADD.FTZ R0, R0, R246 ;  /* 0x000000f600007221 */ /* 0x008fc60000010000 */
[----:B------:R-:W2:Y:S01]  /*1de30*/  SHFL.BFLY PT, R6, R2, 0x1, 0x1f ;  /* 0x0c201f0002067f89 */ /* 0x000ea200000e0000 */
[----:B----4-:R-:W-:-:S03]  /*1de40*/  FADD.FTZ R4, R4, R247 ;  /* 0x000000f704047221 */ /* 0x010fc60000010000 */
[----:B------:R-:W3:Y:S01]  /*1de50*/  SHFL.BFLY PT, R5, R0, 0x1, 0x1f ;  /* 0x0c201f0000057f89 */ /* 0x000ee200000e0000 */
[----:B-----5:R-:W-:-:S03]  /*1de60*/  FADD.FTZ R7, R7, R3 ;  /* 0x0000000307077221 */ /* 0x020fc60000010000 */
[----:B------:R4:W1:Y:S01]  /*1de70*/  SHFL.BFLY PT, R8, R4, 0x1, 0x1f ;  /* 0x0c201f0004087f89 */ /* 0x00086200000e0000 */
[----:B--2---:R-:W-:Y:S02]  /*1de80*/  FADD.FTZ R6, R2, R6 ;  /* 0x0000000602067221 */ /* 0x004fe40000010000 */
[----:B---3--:R-:W-:Y:S02]  /*1de90*/  FADD.FTZ R5, R0, R5 ;  /* 0x0000000500057221 */ /* 0x008fe40000010000 */
.L_x_962:
[----:B------:R-:W-:Y:S01]  /*1dea0*/  FSETP.NE.FTZ.AND P3, PT, R7, RZ, PT ;  /* 0x000000ff0700720b */ /* 0x000fe20003f75000 */
[----:B------:R-:W-:Y:S01]  /*1deb0*/  CS2R R2, SRZ ;  /* 0x0000000000027805 */ /* 0x000fe2000001ff00 */
[----:B------:R-:W-:Y:S01]  /*1dec0*/  MOV R0, RZ ;  /* 0x000000ff00007202 */ /* 0x000fe20000000f00 */
[----:B-1--4-:R-:W-:Y:S01]  /*1ded0*/  FADD.FTZ R4, R8, R4 ;  /* 0x0000000408047221 */ /* 0x012fe20000010000 */
[----:B------:R-:W-:Y:S02]  /*1dee0*/  FSETP.NE.FTZ.AND P2, PT, R6, RZ, PT ;  /* 0x000000ff0600720b */ /* 0x000fe40003f55000 */
[----:B------:R-:W-:Y:S02]  /*1def0*/  FSETP.NE.FTZ.AND P1, PT, R5, RZ, PT ;  /* 0x000000ff0500720b */ /* 0x000fe40003f35000 */
[----:B------:R-:W-:-:S02]  /*1df00*/  FSETP.NE.FTZ.AND P0, PT, R4, RZ, PT ;  /* 0x000000ff0400720b */ /* 0x000fc40003f15000 */
        /* <DEDUP_REMOVED lines=13> */
[----:B------:R-:W2:Y:S01]  /*1dfe0*/  @P1 MUFU.RCP R2, R5 ;  /* 0x0000000500021308 */ /* 0x000ea20000001000 */
        /* <DEDUP_REMOVED lines=20> */
[----:B------:R3:W4:Y:S01]  /*1e130*/  @P1 MUFU.LG2 R0, R5 ;  /* 0x0000000500001308 */ /* 0x0007220000000c00 */
[----:B-1----:R-:W-:-:S02]  /*1e140*/  @P2 FMUL.FTZ R8, R6, 0.69314718246459960938 ;  /* 0x3f31721806082820 */ /* 0x002fc40000410000 */
[C---:B------:R-:W-:Y:S02]  /*1e150*/  FMUL.FTZ R128, R3.reuse, R54 ;  /* 0x0000003603807220 */ /* 0x040fe40000410000 */
[C---:B------:R-:W-:Y:S02]  /*1e160*/  FMUL.FTZ R129, R3.reuse, R55 ;  /* 0x0000003703817220 */ /* 0x040fe40000410000 */
[C---:B------:R-:W-:Y:S02]  /*1e170*/  FMUL.FTZ R140, R3.reuse, R130 ;  /* 0x00000082038c7220 */ /* 0x040fe40000410000 */
[----:B------:R-:W-:Y:S02]  /*1e180*/  FMUL.FTZ R141, R3, R131 ;  /* 0x00000083038d7220 */ /* 0x000fe40000410000 */
[C---:B--2---:R-:W-:Y:S02]  /*1e190*/  FMUL.FTZ R54, R2.reuse, R56 ;  /* 0x0000003802367220 */ /* 0x044fe40000410000 */
[----:B------:R-:W-:-:S02]  /*1e1a0*/  FMUL.FTZ R55, R2, R57 ;  /* 0x0000003902377220 */ /* 0x000fc40000410000 */
[C---:B------:R-:W-:Y:S01]  /*1e1b0*/  FMUL.FTZ R112, R3.reuse, R158 ;  /* 0x0000009e03707220 */ /* 0x040fe20000410000 */
[----:B---3--:R-:W-:Y:S01]  /*1e1c0*/  @P2 MOV R5, 0x3f317218 ;  /* 0x3f31721800052802 */ /* 0x008fe20000000f00 */
[----:B----4-:R-:W-:Y:S01]  /*1e1d0*/  @P1 FMUL.FTZ R6, R0, 0.69314718246459960938 ;  /* 0x3f31721800061820 */ /* 0x010fe20000410000 */
        /* <DEDUP_REMOVED lines=8> */
[----:B------:R-:W-:Y:S02]  /*1e260*/  FMUL.FTZ R57, R2, R61 ;  /* 0x0000003d02397220 */ /* 0x000fe40000410000 */
        /* <DEDUP_REMOVED lines=73> */
.L_x_750:
[----:B------:R2:W5:Y:S04]  /*1e700*/  LDL R6, [R1+0x38] ;  /* 0x0000380001067983 */ /* 0x0005680000100800 */
[----:B------:R-:W3:Y:S01]  /*1e710*/  S2R R2, SR_TID.X ;  /* 0x0000000000027919 */ /* 0x000ee20000002100 */
[----:B------:R-:W-:Y:S01]  /*1e720*/  BSSY B0, `(.L_x_883) ;  /* 0x0000011000007945 */ /* 0x000fe20003800000 */
[----:B---3--:R-:W-:-:S13]  /*1e730*/  LOP3.LUT P0, RZ, R2, 0x7f, RZ, 0xc0, !PT ;  /* 0x0000007f02ff7812 */ /* 0x008fda000780c0ff */
[----:B------:R-:W-:Y:S05]  /*1e740*/  @P0 BRA `(.L_x_884) ;  /* 0x000000e000000947 */ /* 0x000fea0003800000 */
[----:B--2---:R-:W2:Y:S01]  /*1e750*/  S2R R4, SR_LANEID ;  /* 0x0000000000047919 */ /* 0x004ea20000000000 */
[----:B------:R-:W-:Y:S01]  /*1e760*/  VOTEU.ANY UR4, UPT, PT ;  /* 0x0000000000047886 */ /* 0x000fe200038e0100 */
[----:B------:R-:W-:Y:S01]  /*1e770*/  IMAD.MOV.U32 R5, RZ, RZ, c[0x0][0x564] ;  /* 0x00015900ff057624 */ /* 0x000fe200078e00ff */
[----:B-1----:R-:W2:Y:S08]  /*1e780*/  FLO.U32 R3, UR4 ;  /* 0x0000000400037d00 */ /* 0x002eb000080e0000 */
[----:B------:R-:W1:Y:S01]  /*1e790*/  POPC R2, UR4 ;  /* 0x0000000400027d09 */ /* 0x000e620008000000 */
[----:B--2---:R-:W-:Y:S01]  /*1e7a0*/  ISETP.EQ.U32.AND P0, PT, R3, R4, PT ;  /* 0x000000040300720c */ /* 0x004fe20003f02070 */
[----:B------:R-:W-:-:S12]  /*1e7b0*/  IMAD.MOV.U32 R4, RZ, RZ, c[0x0][0x560] ;  /* 0x00015800ff047624 */ /* 0x000fd800078e00ff */
[----:B-1----:R1:W2:Y:S04]  /*1e7c0*/  @P0 ATOMG.E.ADD.STRONG.GPU PT, R2, [R4.64], R2 ;  /* 0x00000002040209a8 */ /* 0x0022a800081ee1c6 */
[----:B-1----:R-:W1:Y:S04]  /*1e7d0*/  S2R R4, SR_LTMASK ;  /* 0x0000000000047919 */ /* 0x002e680000003900 */
[----:B--2---:R1:W2:Y:S02]  /*1e7e0*/  SHFL.IDX PT, R3, R2, R3, 0x1f ;  /* 0x00001f0302037589 */ /* 0x0042a400000e0000 */
[----:B-1----:R-:W-:-:S06]  /*1e7f0*/  LOP3.LUT R2, R4, UR4, RZ, 0xc0, !PT ;  /* 0x0000000404027c12 */ /* 0x002fcc000f8ec0ff */
[----:B------:R-:W2:Y:S02]  /*1e800*/  POPC R2, R2 ;  /* 0x0000000200027309 */ /* 0x000ea40000000000 */
[----:B--2--5:R-:W-:-:S05]  /*1e810*/  IADD3 R6, R3, c[0x0][0xc], R2 ;  /* 0x0000030003067a10 */ /* 0x024fca0007ffe002 */
[----:B------:R1:W-:Y:S02]  /*1e820*/  STL [R1+0x38], R6 ;  /* 0x0000380601007387 */ /* 0x0003e40000100800 */
.L_x_884:
[----:B--2---:R-:W-:Y:S05]  /*1e830*/  BSYNC B0 ;  /* 0x0000000000007941 */ /* 0x004fea0003800000 */
.L_x_883:
[----:B------:R-:W-:Y:S01]  /*1e840*/  PRMT R0, R0, 0x9910, RZ ;  /* 0x0000991000007816 */ /* 0x000fe200000000ff */
[----:B------:R-:W-:Y:S01]  /*1e850*/  BSSY B1, `(.L_x_885) ;  /* 0x0000370000017945 */ /* 0x000fe20003800000 */
[----:B-----5:R-:W-:Y:S02]  /*1e860*/  IMAD.MOV.U32 R74, RZ, RZ, R6 ;  /* 0x000000ffff4a7224 */ /* 0x020fe400078e0006 */
[----:B------:R-:W-:-:S13]  /*1e870*/  ISETP.NE.AND P0, PT, R0, RZ, PT ;  /* 0x000000ff0000720c */ /* 0x000fda0003f05270 */
[----:B------:R-:W-:Y:S05]  /*1e880*/  @!P0 BRA `(.L_x_886) ;  /* 0x000028c000008947 */ /* 0x000fea0003800000 */
[----:B------:R-:W2:Y:S04]  /*1e890*/  LDL R9, [R1+0x58] ;  /* 0x0000580001097983 */ /* 0x000ea80000100800 */
[----:B------:R-:W3:Y:S04]  /*1e8a0*/  LDL R7, [R1+0x5c] ;  /* 0x00005c0001077983 */ /* 0x000ee80000100800 */
[----:B-1----:R-:W4:Y:S04]  /*1e8b0*/  LDL R6, [R1+0x68] ;  /* 0x0000680001067983 */ /* 0x002f280000100800 */
        /* <DEDUP_REMOVED lines=107> */
[----:B------:R-:W-:Y:S02]  /*1ef70*/  STS [R11+0x5000], R3 ;  /* 0x005000030b007388 */ /* 0x000fe40000000800 */
        /* <DEDUP_REMOVED lines=12> */
.L_x_887:
[----:B--2---:R-:W2:Y:S04]  /*1f040*/  LDL R3, [R1+0x50] ;  /* 0x0000500001037983 */ /* 0x004ea80000100800 */
[----:B------:R-:W2:Y:S04]  /*1f050*/  LDL R78, [R1+0x2c] ;  /* 0x00002c00014e7983 */ /* 0x000ea80000100800 */
[----:B------:R-:W3:Y:S04]  /*1f060*/  LDL R24, [R1+0x54] ;  /* 0x0000540001187983 */ /* 0x000ee80000100800 */
[----:B------:R-:W4:Y:S04]  /*1f070*/  LDL R13, [R1+0x40] ;  /* 0x00004000010d7983 */ /* 0x000f280000100800 */
[----:B------:R-:W4:Y:S01]  /*1f080*/  LDL R25, [R1+0xb4] ;  /* 0x0000b40001197983 */ /* 0x000f220000100800 */
[----:B------:R-:W-:Y:S01]  /*1f090*/  IMAD.MOV.U32 R11, RZ, RZ, 0x368 ;  /* 0x00000368ff0b7424 */ /* 0x000fe200078e00ff */
[----:B------:R-:W-:-:S04]  /*1f0a0*/  ISETP.GT.AND P2, PT, R0, 0x1, PT ;  /* 0x000000010000780c */ /* 0x000fc80003f44270 */
[----:B------:R-:W-:-:S04]  /*1f0b0*/  SEL R11, R11, 0x328, P2 ;  /* 0x000003280b0b7807 */ /* 0x000fc80001000000 */
[----:B------:R-:W1:Y:S08]  /*1f0c0*/  LDC.64 R6, c[0x0][R11+0x170] ;  /* 0x00005c000b067b82 */ /* 0x000e700000000a00 */
[----:B------:R-:W3:Y:S08]  /*1f0d0*/  LDC.64 R14, c[0x0][R11+0x168] ;  /* 0x00005a000b0e7b82 */ /* 0x000ef00000000a00 */
[----:B------:R1:W2:Y:S08]  /*1f0e0*/  LDC.64 R18, c[0x0][R11+0x178] ;  /* 0x00005e000b127b82 */ /* 0x0002b00000000a00 */
[----:B------:R1:W2:Y:S01]  /*1f0f0*/  LDC.64 R16, c[0x0][R11+0x160] ;  /* 0x000058000b107b82 */ /* 0x0002a20000000a00 */
[----:B------:R-:W-:Y:S01]  /*1f100*/  ISETP.NE.U32.AND P0, PT, RZ, c[0x0][0x500], PT ;  /* 0x00014000ff007a0c */ /* 0x000fe20003f05070 */
[----:B------:R-:W-:-:S03]  /*1f110*/  IMAD.MOV.U32 R0, RZ, RZ, c[0x0][0x4e8] ;  /* 0x00013a00ff007624 */ /* 0x000fc600078e00ff */
[----:B------:R-:W-:Y:S02]  /*1f120*/  ISETP.NE.AND.EX P0, PT, RZ, c[0x0][0x504], PT, P0 ;  /* 0x00014100ff007a0c */ /* 0x000fe40003f05300 */
[----:B------:R-:W-:Y:S02]  /*1f130*/  ISETP.NE.AND P5, PT, R0, 0x1, PT ;  /* 0x000000010000780c */ /* 0x000fe40003fa5270 */
[----:B------:R-:W-:Y:S02]  /*1f140*/  SHF.R.S32.HI R4, RZ, 0x1f, R8 ;  /* 0x0000001fff047819 */ /* 0x000fe40000011408 */
[----:B------:R-:W-:Y:S02]  /*1f150*/  SEL R0, R8, RZ, !P0 ;  /* 0x000000ff08007207 */ /* 0x000fe40004000000 */
[----:B------:R-:W-:Y:S01]  /*1f160*/  SEL R5, R4, RZ, !P0 ;  /* 0x000000ff04057207 */ /* 0x000fe20004000000 */
[----:B------:R-:W2:Y:S02]  /*1f170*/  S2R R26, SR_TID.X ;  /* 0x00000000001a7919 */ /* 0x000ea40000002100 */
[----:B-1----:R-:W-:-:S04]  /*1f180*/  IMAD R4, R7, R0, RZ ;  /* 0x0000000007047224 */ /* 0x002fc800078e02ff */
[C---:B------:R-:W-:Y:S02]  /*1f190*/  IMAD R12, R6.reuse, R5, R4 ;  /* 0x00000005060c7224 */ /* 0x040fe400078e0204 */
[----:B------:R-:W-:-:S04]  /*1f1a0*/  IMAD.WIDE.U32 R6, R6, R0, RZ ;  /* 0x0000000006067225 */ /* 0x000fc800078e00ff */
[----:B------:R-:W-:Y:S01]  /*1f1b0*/  IMAD.IADD R12, R7, 0x1, R12 ;  /* 0x00000001070c7824 */ /* 0x000fe200078e020c */
[----:B------:R-:W-:-:S04]  /*1f1c0*/  LOP3.LUT R203, R203, 0xfffffffd, RZ, 0xc0, !PT ;  /* 0xfffffffdcbcb7812 */ /* 0x000fc800078ec0ff */
[----:B------:R-:W-:Y:S01]  /*1f1d0*/  LOP3.LUT R203, R203, 0xfffffffe, RZ, 0xc0, !PT ;  /* 0xfffffffecbcb7812 */ /* 0x000fe200078ec0ff */
[----:B--2---:R-:W-:-:S04]  /*1f1e0*/  IMAD.IADD R3, R3, 0x1, R78 ;  /* 0x0000000103037824 */ /* 0x004fc800078e024e */
[----:B------:R-:W-:-:S04]  /*1f1f0*/  @P5 IMAD.HI.U32 R5, R3, c[0x0][0x4ec], RZ ;  /* 0x00013b0003055a27 */ /* 0x000fc800078e00ff */
[----:B---3--:R-:W-:-:S04]  /*1f200*/  IMAD.WIDE.U32 R8, R14, R24, RZ ;  /* 0x000000180e087225 */ /* 0x008fc800078e00ff */
[----:B------:R-:W-:Y:S01]  /*1f210*/  IMAD.MOV.U32 R4, RZ, RZ, R3 ;  /* 0x000000ffff047224 */ /* 0x000fe200078e0003 */
[----:B------:R-:W-:Y:S01]  /*1f220*/  @P5 SHF.R.U32.HI R4, RZ, c[0x0][0x4f0], R5 ;  /* 0x00013c00ff045a19 */ /* 0x000fe20000011605 */
[----:B------:R-:W-:Y:S01]  /*1f230*/  IMAD R11, R15, R24, RZ ;  /* 0x000000180f0b7224 */ /* 0x000fe200078e02ff */
[----:B----4-:R-:W-:Y:S02]  /*1f240*/  SEL R5, R13, RZ, P2 ;  /* 0x000000ff0d057207 */ /* 0x010fe40001000000 */
[--C-:B-----5:R-:W-:Y:S01]  /*1f250*/  IADD3 R13, P1, P0, R6, R8, R2.reuse ;  /* 0x00000008060d7210 */ /* 0x120fe2000783e002 */
[----:B------:R-:W-:Y:S01]  /*1f260*/  IMAD.IADD R8, R9, 0x1, R11 ;  /* 0x0000000109087824 */ /* 0x000fe200078e020b */
[----:B------:R-:W-:Y:S01]  /*1f270*/  SHF.R.S32.HI R14, RZ, 0x1f, R2 ;  /* 0x0000001fff0e7819 */ /* 0x000fe20000011402 */
        /* <DEDUP_REMOVED lines=16> */
[----:B------:R-:W-:Y:S01]  /*1f380*/  SHF.R.S32.HI R15, RZ, 0x1f, R26 ;  /* 0x0000001fff0f7819 */ /* 0x000fe2000001141a */
[----:B------:R-:W-:Y:S01]  /*1f390*/  IMAD.IADD R5, R5, 0x1, R8 ;  /* 0x0000000105057824 */ /* 0x000fe200078e0208 */
[C---:B------:R-:W-:Y:S02]  /*1f3a0*/  LEA R6, P0, R4.reuse, R6, 0x2 ;  /* 0x0000000604067211 */ /* 0x040fe400078010ff */
[----:B------:R-:W-:Y:S02]  /*1f3b0*/  SEL R7, R7, c[0x0][0x454], P2 ;  /* 0x0001150007077a07 */ /* 0x000fe40001000000 */
[----:B------:R-:W-:Y:S02]  /*1f3c0*/  LEA.HI R15, R15, R26, RZ, 0x5 ;  /* 0x0000001a0f0f7211 */ /* 0x000fe400078f28ff */
[----:B------:R-:W-:Y:S02]  /*1f3d0*/  LEA.HI.X R5, R4, R7, R5, 0x2, P0 ;  /* 0x0000000704057211 */ /* 0x000fe400000f1405 */
[----:B------:R-:W-:Y:S01]  /*1f3e0*/  LOP3.LUT R15, R15, 0xffffffe0, RZ, 0xc0, !PT ;  /* 0xffffffe00f0f7812 */ /* 0x000fe200078ec0ff */
[----:B------:R-:W-:Y:S01]  /*1f3f0*/  IMAD R4, R10, c[0x0][0x4e8], RZ ;  /* 0x00013a000a047a24 */ /* 0x000fe200078e02ff */
[----:B------:R-:W-:Y:S04]  /*1f400*/  SHFL.IDX PT, R12, R6, RZ, 0x1c1f ;  /* 0x001c1fff060c7589 */ /* 0x000fe800000e0000 */
[----:B------:R-:W1:Y:S01]  /*1f410*/  SHFL.IDX PT, R13, R5, RZ, 0x1c1f ;  /* 0x001c1fff050d7589 */ /* 0x000e6200000e0000 */
[----:B------:R-:W-:-:S03]  /*1f420*/  IMAD.IADD R15, R26, 0x1, -R15 ;  /* 0x000000011a0f7824 */ /* 0x000fc600078e0a0f */
[----:B------:R-:W-:Y:S04]  /*1f430*/  SHFL.IDX PT, R10, R6, 0x1, 0x1c1f ;  /* 0x003c1f00060a7f89 */ /* 0x000fe800000e0000 */
[----:B------:R-:W2:Y:S04]  /*1f440*/  SHFL.IDX PT, R11, R5, 0x1, 0x1c1f ;  /* 0x003c1f00050b7f89 */ /* 0x000ea800000e0000 */
[----:B------:R-:W-:Y:S04]  /*1f450*/  SHFL.IDX PT, R9, R5, 0x2, 0x1c1f ;  /* 0x005c1f0005097f89 */ /* 0x000fe800000e0000 */
[----:B------:R3:W-:Y:S01]  /*1f460*/  SHFL.IDX PT, R7, R5, 0x3, 0x1c1f ;  /* 0x007c1f0005077f89 */ /* 0x0007e200000e0000 */
[----:B------:R-:W-:-:S03]  /*1f470*/  LOP3.LUT P0, RZ, R15, 0x3, RZ, 0xc0, !PT ;  /* 0x000000030fff7812 */ /* 0x000fc6000780c0ff */
[----:B------:R-:W4:Y:S04]  /*1f480*/  SHFL.IDX PT, R8, R6, 0x2, 0x1c1f ;  /* 0x005c1f0006087f89 */ /* 0x000f2800000e0000 */
[----:B------:R-:W1:Y:S01]  /*1f490*/  SHFL.IDX PT, R6, R6, 0x3, 0x1c1f ;  /* 0x007c1f0006067f89 */ /* 0x000e6200000e0000 */
[----:B---3--:R-:W-:-:S05]  /*1f4a0*/  IMAD.IADD R5, R25, 0x1, R78 ;  /* 0x0000000119057824 */ /* 0x008fca00078e024e */
[C---:B------:R-:W-:Y:S02]  /*1f4b0*/  IADD3 R17, R5.reuse, 0x8, RZ ;  /* 0x0000000805117810 */ /* 0x040fe40007ffe0ff */
[CC--:B------:R-:W-:Y:S02]  /*1f4c0*/  ISETP.GE.OR P4, PT, R5.reuse, R4.reuse, P0 ;  /* 0x000000040500720c */ /* 0x0c0fe40000786670 */
[----:B------:R-:W-:Y:S02]  /*1f4d0*/  IADD3 R16, R5, 0x40, RZ ;  /* 0x0000004005107810 */ /* 0x000fe40007ffe0ff */
[-C--:B------:R-:W-:Y:S02]  /*1f4e0*/  ISETP.GE.OR P3, PT, R17, R4.reuse, P0 ;  /* 0x000000041100720c */ /* 0x080fe40000766670 */
[----:B------:R-:W-:Y:S02]  /*1f4f0*/  ISETP.GE.OR P1, PT, R16, R4, P0 ;  /* 0x000000041000720c */ /* 0x000fe40000726670 */
[----:B------:R-:W-:-:S05]  /*1f500*/  IADD3 R15, R5, 0x48, RZ ;  /* 0x00000048050f7810 */ /* 0x000fca0007ffe0ff */
[----:B-1----:R1:W-:Y:S04]  /*1f510*/  @!P4 ST.E [R12.64], R21 ;  /* 0x000000150c00c985 */ /* 0x0023e8000c101906 */
        /* <DEDUP_REMOVED lines=67> */
.L_x_963:
[----:B------:R-:W-:Y:S05]  /*1f950*/  BRA.DIV ~URZ, `(.L_x_890) ;  /* 0x000040e27f007947 */ /* 0x000fea000b800000 */
[----:B------:R3:W4:Y:S02]  /*1f960*/  SHFL.IDX PT, R0, R13, RZ, 0x1c1f ;  /* 0x001c1fff0d007589 */ /* 0x00072400000e0000 */
.L_x_964:
        /* <DEDUP_REMOVED lines=20> */
.L_x_892:
[----:B------:R-:W-:Y:S05]  /*1fab0*/  BSYNC B0 ;  /* 0x0000000000007941 */ /* 0x000fea0003800000 */
.L_x_891:
[----:B------:R-:W-:Y:S05]  /*1fac0*/  BRA.DIV ~URZ, `(.L_x_893) ;  /* 0x00003fd27f007947 */ /* 0x000fea000b800000 */
[----:B--2---:R2:W1:Y:S04]  /*1fad0*/  SHFL.IDX PT, R10, R12, 0x1, 0x1c1f ;  /* 0x003c1f000c0a7f89 */ /* 0x00446800000e0000 */
[----:B----4-:R2:W4:Y:S02]  /*1fae0*/  SHFL.IDX PT, R0, R13, 0x1, 0x1c1f ;  /* 0x003c1f000d007f89 */ /* 0x01052400000e0000 */
.L_x_965:
        /* <DEDUP_REMOVED lines=21> */
.L_x_895:
[----:B------:R-:W-:Y:S05]  /*1fc40*/  BSYNC B0 ;  /* 0x0000000000007941 */ /* 0x000fea0003800000 */
.L_x_894:
[----:B------:R-:W-:Y:S05]  /*1fc50*/  BRA.DIV ~URZ, `(.L_x_896) ;  /* 0x00003f027f007947 */ /* 0x000fea000b800000 */
[----:B-1----:R1:W2:Y:S02]  /*1fc60*/  SHFL.IDX PT, R10, R12, 0x2, 0x1c1f ;  /* 0x005c1f000c0a7f89 */ /* 0x0022a400000e0000 */
.L_x_966:
[----:B------:R-:W-:Y:S05]  /*1fc70*/  BRA.DIV ~URZ, `(.L_x_897) ;  /* 0x00003f527f007947 */ /* 0x000fea000b800000 */
[----:B----4-:R4:W1:Y:S02]  /*1fc80*/  SHFL.IDX PT, R0, R13, 0x2, 0x1c1f ;  /* 0x005c1f000d007f89 */ /* 0x01086400000e0000 */
.L_x_967:
        /* <DEDUP_REMOVED lines=21> */
.L_x_899:
[----:B------:R-:W-:Y:S05]  /*1fde0*/  BSYNC B0 ;  /* 0x0000000000007941 */ /* 0x000fea0003800000 */
.L_x_898:
[----:B------:R-:W-:Y:S05]  /*1fdf0*/  BRA.DIV ~URZ, `(.L_x_900) ;  /* 0x00003e327f007947 */ /* 0x000fea000b800000 */
[----:B-1----:R1:W3:Y:S04]  /*1fe00*/  SHFL.IDX PT, R6, R12, 0x3, 0x1c1f ;  /* 0x007c1f000c067f89 */ /* 0x0022e800000e0000 */
[----:B------:R1:W4:Y:S02]  /*1fe10*/  SHFL.IDX PT, R0, R13, 0x3, 0x1c1f ;  /* 0x007c1f000d007f89 */ /* 0x00032400000e0000 */
.L_x_968:
        /* <DEDUP_REMOVED lines=22> */
.L_x_888:
[----:B-1----:R-:W2:Y:S04]  /*1ff80*/  LDL.LU R6, [R1+0x54] ;  /* 0x0000540001067983 */ /* 0x002ea80000300800 */
[----:B------:R-:W3:Y:S01]  /*1ff90*/  LDL.LU R7, [R1+0x40] ;  /* 0x0000400001077983 */ /* 0x000ee20000300800 */
[----:B------:R-:W-:Y:S02]  /*1ffa0*/  IMAD R14, R14, c[0x0][0x408], RZ ;  /* 0x000102000e0e7a24 */ /* 0x000fe400078e02ff */
[----:B------:R-:W-:-:S04]  /*1ffb0*/  IMAD.WIDE.U32 R4, R2, c[0x0][0x408], RZ ;  /* 0x0001020002047a25 */ /* 0x000fc800078e00ff */
[----:B------:R-:W-:-:S05]  /*1ffc0*/  IMAD R2, R2, c[0x0][0x40c], R14 ;  /* 0x0001030002027a24 */ /* 0x000fca00078e020e */
[----:B------:R-:W-:Y:S02]  /*1ffd0*/  IADD3 R5, R5, R2, RZ ;  /* 0x0000000205057210 */ /* 0x000fe40007ffe0ff */
[----:B------:R-:W-:-:S05]  /*1ffe0*/  SHF.R.S32.HI R2, RZ, 0x1f, R0 ;  /* 0x0000001fff027819 */ /* 0x000fca0000011400 */
[----:B------:R-:W-:-:S04]  /*1fff0*/  IMAD R2, R2, c[0x0][0x440], RZ ;  /* 0x0001100002027a24 */ /* 0x000fc800078e02ff */
[----:B------:R-:W-:Y:S02]  /*20000*/  IMAD R2, R0, c[0x0][0x444], R2 ;  /* 0x0001110000027a24 */ /* 0x000fe400078e0202 */
[----:B--2---:R-:W-:-:S04]  /*20010*/  IMAD.WIDE.U32 R4, R6, c[0x0][0x438], R4 ;  /* 0x00010e0006047a25 */ /* 0x004fc800078e0004 */
[----:B------:R-:W-:Y:S02]  /*20020*/  IMAD R5, R6, c[0x0][0x43c], R5 ;  /* 0x00010f0006057a24 */ /* 0x000fe400078e0205 */
[----:B------:R-:W-:-:S04]  /*20030*/  @P5 IMAD.HI.U32 R6, R3, c[0x0][0x4ec], RZ ;  /* 0x00013b0003065a27 */ /* 0x000fc800078e00ff */
        /* <DEDUP_REMOVED lines=22> */
.L_x_969:
[----:B------:R-:W-:Y:S05]  /*201a0*/  BRA.DIV ~URZ, `(.L_x_903) ;  /* 0x00003bb27f007947 */ /* 0x000fea000b800000 */
[----:B------:R3:W4:Y:S02]  /*201b0*/  SHFL.IDX PT, R0, R24, RZ, 0x1c1f ;  /* 0x001c1fff18007589 */ /* 0x00072400000e0000 */
.L_x_970:
[----:B------:R-:W5:Y:S01]  /*201c0*/  LDL R5, [R1+0x10] ;  /* 0x0000100001057983 */ /* 0x000f620000100800 */
[----:B------:R-:W-:Y:S01]  /*201d0*/  BSSY B0, `(.L_x_904) ;  /* 0x0000049000007945 */ /* 0x000fe20003800000 */
[C---:B-----5:R-:W-:Y:S02]  /*201e0*/  IADD3 R15, R5.reuse, 0x8, RZ ;  /* 0x00000008050f7810 */ /* 0x060fe40007ffe0ff */
        /* <DEDUP_REMOVED lines=21> */
[----:B------:R-:W-:Y:S01]  /*20340*/  ISETP.GE.AND P1, PT, R5, c[0x0][0x3c8], PT ;  /* 0x0000f20005007a0c */ /* 0x000fe20003f26270 */
[----:B------:R-:W5:Y:S01]  /*20350*/  LDL R20, [R1+0x88] ;  /* 0x0000880001147983 */ /* 0x000f620000100800 */
[----:B------:R-:W-:Y:S02]  /*20360*/  ISETP.GE.AND P2, PT, R15, c[0x0][0x3c8], PT ;  /* 0x0000f2000f007a0c */ /* 0x000fe40003f46270 */
[----:B------:R-:W-:-:S09]  /*20370*/  ISETP.GE.AND P4, PT, R14, c[0x0][0x3c8], PT ;  /* 0x0000f2000e007a0c */ /* 0x000fd20003f86270 */
[----:B----4-:R-:W-:-:S04]  /*20380*/  @!P1 LEA R2, P0, R5, R0, 0x2 ;  /* 0x0000000005029211 */ /* 0x010fc800078010ff */
[----:B--2---:R-:W-:Y:S02]  /*20390*/  @!P1 LEA.HI.X R3, R5, R4, R26, 0x2, P0 ;  /* 0x0000000405039211 */ /* 0x004fe400000f141a */
[----:B------:R-:W2:Y:S01]  /*203a0*/  LDL R5, [R1+0x60] ;  /* 0x0000600001057983 */ /* 0x000ea20000100800 */
[----:B------:R-:W-:Y:S02]  /*203b0*/  @!P2 LEA R16, P0, R15, R0, 0x2 ;  /* 0x000000000f10a211 */ /* 0x000fe400078010ff */
[----:B------:R-:W-:Y:S01]  /*203c0*/  ISETP.GE.AND P3, PT, R13, c[0x0][0x3c8], PT ;  /* 0x0000f2000d007a0c */ /* 0x000fe20003f66270 */
[----:B------:R4:W-:Y:S01]  /*203d0*/  @!P1 ST.E.64 [R2.64], R168 ;  /* 0x000000a802009985 */ /* 0x0009e2000c101b06 */
[----:B------:R-:W-:Y:S02]  /*203e0*/  @!P2 LEA.HI.X R17, R15, R4, R23, 0x2, P0 ;  /* 0x000000040f11a211 */ /* 0x000fe400000f1417 */
[----:B------:R-:W-:-:S03]  /*203f0*/  ISETP.GE.AND P1, PT, R12, c[0x0][0x3c8], PT ;  /* 0x0000f2000c007a0c */ /* 0x000fc60003f26270 */
[----:B------:R1:W-:Y:S01]  /*20400*/  @!P2 ST.E.64 [R16.64], R170 ;  /* 0x000000aa1000a985 */ /* 0x0003e2000c101b06 */
[----:B------:R-:W-:Y:S02]  /*20410*/  ISETP.GE.AND P2, PT, R10, c[0x0][0x3c8], PT ;  /* 0x0000f2000a007a0c */ /* 0x000fe40003f46270 */
[----:B----4-:R-:W-:-:S04]  /*20420*/  @!P4 LEA R2, P0, R14, R0, 0x2 ;  /* 0x000000000e02c211 */ /* 0x010fc800078010ff */
[----:B------:R-:W-:Y:S02]  /*20430*/  @!P4 LEA.HI.X R3, R14, R4, R25, 0x2, P0 ;  /* 0x000000040e03c211 */ /* 0x000fe400000f1419 */
[----:B-1----:R-:W-:-:S03]  /*20440*/  @!P3 LEA R16, P0, R13, R0, 0x2 ;  /* 0x000000000d10b211 */ /* 0x002fc600078010ff */
[----:B------:R1:W-:Y:S01]  /*20450*/  @!P4 ST.E.64 [R2.64], R144 ;  /* 0x000000900200c985 */ /* 0x0003e2000c101b06 */
[----:B------:R-:W-:Y:S02]  /*20460*/  ISETP.GE.AND P4, PT, R11, c[0x0][0x3c8], PT ;  /* 0x0000f2000b007a0c */ /* 0x000fe40003f86270 */
[----:B------:R-:W-:-:S05]  /*20470*/  @!P3 LEA.HI.X R17, R13, R4, R28, 0x2, P0 ;  /* 0x000000040d11b211 */ /* 0x000fca00000f141c */
[----:B------:R4:W-:Y:S01]  /*20480*/  @!P3 ST.E.64 [R16.64], R156 ;  /* 0x0000009c1000b985 */ /* 0x0009e2000c101b06 */
[----:B-1----:R-:W-:-:S04]  /*20490*/  @!P1 LEA R2, P0, R12, R0, 0x2 ;  /* 0x000000000c029211 */ /* 0x002fc800078010ff */
[----:B------:R-:W-:Y:S02]  /*204a0*/  @!P1 LEA.HI.X R3, R12, R4, R27, 0x2, P0 ;  /* 0x000000040c039211 */ /* 0x000fe400000f141b */
[----:B----4-:R-:W-:-:S03]  /*204b0*/  @!P4 LEA R16, P0, R11, R0, 0x2 ;  /* 0x000000000b10c211 */ /* 0x010fc600078010ff */
        /* <DEDUP_REMOVED lines=8> */
[----:B----4-:R-:W-:-:S03]  /*20540*/  @!P1 LEA R16, P0, R9, R0, 0x2 ;  /* 0x0000000009109211 */ /* 0x010fc600078010ff */
[----:B------:R1:W-:Y:S01]  /*20550*/  @!P2 ST.E.64 [R2.64], R176 ;  /* 0x000000b00200a985 */ /* 0x0003e2000c101b06 */
[----:B------:R-:W-:Y:S02]  /*20560*/  ISETP.GE.AND P2, PT, R6, c[0x0][0x3c8], PT ;  /* 0x0000f20006007a0c */ /* 0x000fe40003f46270 */
[----:B------:R-:W-:-:S05]  /*20570*/  @!P1 LEA.HI.X R17, R9, R4, R30, 0x2, P0 ;  /* 0x0000000409119211 */ /* 0x000fca00000f141e */
[----:B------:R4:W-:Y:S01]  /*20580*/  @!P1 ST.E.64 [R16.64], R178 ;  /* 0x000000b210009985 */ /* 0x0009e2000c101b06 */
[----:B-1----:R-:W-:-:S04]  /*20590*/  @!P4 LEA R2, P0, R8, R0, 0x2 ;  /* 0x000000000802c211 */ /* 0x002fc800078010ff */
[----:B------:R-:W-:Y:S02]  /*205a0*/  @!P4 LEA.HI.X R3, R8, R4, R32, 0x2, P0 ;  /* 0x000000040803c211 */ /* 0x000fe400000f1420 */
[----:B------:R-:W-:-:S04]  /*205b0*/  @!P3 LEA R18, P0, R7, R0, 0x2 ;  /* 0x000000000712b211 */ /* 0x000fc800078010ff */
[----:B------:R-:W-:Y:S02]  /*205c0*/  @!P3 LEA.HI.X R19, R7, R4, R33, 0x2, P0 ;  /* 0x000000040713b211 */ /* 0x000fe400000f1421 */
[C---:B----4-:R-:W-:Y:S01]  /*205d0*/  @!P2 LEA R16, P0, R6.reuse, R0, 0x2 ;  /* 0x000000000610a211 */ /* 0x050fe200078010ff */
[----:B------:R1:W-:Y:S03]  /*205e0*/  @!P4 ST.E.64 [R2.64], R100 ;  /* 0x000000640200c985 */ /* 0x0003e6000c101b06 */
[----:B------:R-:W-:Y:S01]  /*205f0*/  @!P2 LEA.HI.X R17, R6, R4, R34, 0x2, P0 ;  /* 0x000000040611a211 */ /* 0x000fe200000f1422 */
[----:B------:R4:W-:Y:S04]  /*20600*/  @!P3 ST.E.64 [R18.64], R182 ;  /* 0x000000b61200b985 */ /* 0x0009e8000c101b06 */
[----:B------:R4:W-:Y:S01]  /*20610*/  @!P2 ST.E.64 [R16.64], R180 ;  /* 0x000000b41000a985 */ /* 0x0009e2000c101b06 */
[----:B--2---:R-:W-:-:S13]  /*20620*/  ISETP.GE.AND P1, PT, R5, c[0x0][0x3c8], PT ;  /* 0x0000f20005007a0c */ /* 0x004fda0003f26270 */
[----:B-1----:R-:W-:-:S04]  /*20630*/  @!P1 LEA R2, P0, R5, R0, 0x2 ;  /* 0x0000000005029211 */ /* 0x002fc800078010ff */
[----:B-----5:R-:W-:-:S05]  /*20640*/  @!P1 LEA.HI.X R3, R5, R4, R20, 0x2, P0 ;  /* 0x0000000405039211 */ /* 0x020fca00000f1414 */
[----:B------:R4:W-:Y:S04]  /*20650*/  @!P1 ST.E.64 [R2.64], R96 ;  /* 0x0000006002009985 */ /* 0x0009e8000c101b06 */
.L_x_905:
[----:B------:R-:W-:Y:S05]  /*20660*/  BSYNC B0 ;  /* 0x0000000000007941 */ /* 0x000fea0003800000 */
.L_x_904:
[----:B------:R-:W-:Y:S05]  /*20670*/  BRA.DIV ~URZ, `(.L_x_906) ;  /* 0x000037427f007947 */ /* 0x000fea000b800000 */
[----:B--2---:R2:W1:Y:S04]  /*20680*/  SHFL.IDX PT, R4, R22, 0x1, 0x1c1f ;  /* 0x003c1f0016047f89 */ /* 0x00446800000e0000 */
[----:B----4-:R2:W4:Y:S02]  /*20690*/  SHFL.IDX PT, R0, R24, 0x1, 0x1c1f ;  /* 0x003c1f0018007f89 */ /* 0x01052400000e0000 */
.L_x_971:
[----:B------:R-:W-:Y:S01]  /*206a0*/  BSSY B0, `(.L_x_907) ;  /* 0x0000035000007945 */ /* 0x000fe20003800000 */
[----:B------:R-:W-:Y:S05]  /*206b0*/  @P6 BRA `(.L_x_908) ;  /* 0x0000033000006947 */ /* 0x000fea0003800000 */
[----:B------:R-:W5:Y:S01]  /*206c0*/  LDL R5, [R1+0x10] ;  /* 0x0000100001057983 */ /* 0x000f620000100800 */
[----:B------:R-:W-:Y:S02]  /*206d0*/  ISETP.GE.AND P0, PT, R15, c[0x0][0x3c8], PT ;  /* 0x0000f2000f007a0c */ /* 0x000fe40003f06270 */
[----:B------:R-:W-:Y:S01]  /*206e0*/  ISETP.GE.AND P3, PT, R14, c[0x0][0x3c8], PT ;  /* 0x0000f2000e007a0c */ /* 0x000fe20003f66270 */
[----:B--2---:R-:W2:Y:S01]  /*206f0*/  LDL R35, [R1+0x88] ;  /* 0x0000880001237983 */ /* 0x004ea20000100800 */
[----:B------:R-:W-:-:S02]  /*20700*/  ISETP.GE.AND P5, PT, R13, c[0x0][0x3c8], PT ;  /* 0x0000f2000d007a0c */ /* 0x000fc40003fa6270 */
[----:B-----5:R-:W-:-:S13]  /*20710*/  ISETP.GE.AND P1, PT, R5, c[0x0][0x3c8], PT ;  /* 0x0000f20005007a0c */ /* 0x020fda0003f26270 */
[----:B----4-:R-:W-:-:S04]  /*20720*/  @!P1 LEA R2, P2, R5, R0, 0x2 ;  /* 0x0000000005029211 */ /* 0x010fc800078410ff */
[----:B-1----:R-:W-:Y:S02]  /*20730*/  @!P1 LEA.HI.X R3, R5, R4, R26, 0x2, P2 ;  /* 0x0000000405039211 */ /* 0x002fe400010f141a */
[----:B------:R-:W4:Y:S01]  /*20740*/  LDL R5, [R1+0x60] ;  /* 0x0000600001057983 */ /* 0x000f220000100800 */
[----:B------:R-:W-:-:S04]  /*20750*/  @!P0 LEA R16, P2, R15, R0, 0x2 ;  /* 0x000000000f108211 */ /* 0x000fc800078410ff */
[----:B------:R-:W-:Y:S02]  /*20760*/  @!P0 LEA.HI.X R17, R15, R4, R23, 0x2, P2 ;  /* 0x000000040f118211 */ /* 0x000fe400010f1417 */
[----:B------:R-:W-:Y:S01]  /*20770*/  ISETP.GE.AND P2, PT, R12, c[0x0][0x3c8], PT ;  /* 0x0000f2000c007a0c */ /* 0x000fe20003f46270 */
[----:B------:R1:W-:Y:S01]  /*20780*/  @!P1 ST.E.64 [R2.64], R140 ;  /* 0x0000008c02009985 */ /* 0x0003e2000c101b06 */
[----:B------:R-:W-:-:S03]  /*20790*/  ISETP.GE.AND P1, PT, R11, c[0x0][0x3c8], PT ;  /* 0x0000f2000b007a0c */ /* 0x000fc60003f26270 */
[----:B------:R5:W-:Y:S01]  /*207a0*/  @!P0 ST.E.64 [R16.64], R142 ;  /* 0x0000008e10008985 */ /* 0x000be2000c101b06 */
[CC--:B-1----:R-:W-:Y:S02]  /*207b0*/  @!P3 LEA R2, P4, R14.reuse, R0.reuse, 0x2 ;  /* 0x000000000e02b211 */ /* 0x0c2fe400078810ff */
[C---:B-----5:R-:W-:Y:S02]  /*207c0*/  @!P5 LEA R16, P0, R13.reuse, R0, 0x2 ;  /* 0x000000000d10d211 */ /* 0x060fe400078010ff */
        /* <DEDUP_REMOVED lines=9> */
[----:B------:R-:W-:-:S03]  /*20860*/  @!P1 LEA R18, P3, R11, R0, 0x2 ;  /* 0x000000000b129211 */ /* 0x000fc600078610ff */
[----:B------:R1:W-:Y:S01]  /*20870*/  @!P2 ST.E.64 [R2.64], R116 ;  /* 0x000000740200a985 */ /* 0x0003e2000c101b06 */
[C---:B-----5:R-:W-:Y:S02]  /*20880*/  @!P0 LEA R16, P2, R10.reuse, R0, 0x2 ;  /* 0x000000000a108211 */ /* 0x060fe400078410ff */
[-C--:B------:R-:W-:Y:S02]  /*20890*/  @!P1 LEA.HI.X R19, R11, R4.reuse, R29, 0x2, P3 ;  /* 0x000000040b139211 */ /* 0x080fe400018f141d */
[----:B------:R-:W-:Y:S02]  /*208a0*/  ISETP.GE.AND P3, PT, R7, c[0x0][0x3c8], PT ;  /* 0x0000f20007007a0c */ /* 0x000fe40003f66270 */
[----:B------:R-:W-:Y:S01]  /*208b0*/  @!P0 LEA.HI.X R17, R10, R4, R31, 0x2, P2 ;  /* 0x000000040a118211 */ /* 0x000fe200010f141f */
[----:B------:R5:W-:Y:S01]  /*208c0*/  @!P1 ST.E.64 [R18.64], R114 ;  /* 0x0000007212009985 */ /* 0x000be2000c101b06 */
[----:B------:R-:W-:-:S03]  /*208d0*/  ISETP.GE.AND P2, PT, R6, c[0x0][0x3c8], PT ;  /* 0x0000f20006007a0c */ /* 0x000fc60003f46270 */
[----:B------:R3:W-:Y:S01]  /*208e0*/  @!P0 ST.E.64 [R16.64], R128 ;  /* 0x0000008010008985 */ /* 0x0007e2000c101b06 */
[----:B------:R-:W-:-:S04]  /*208f0*/  @!P5 LEA R20, P0, R8, R0, 0x2 ;  /* 0x000000000814d211 */ /* 0x000fc800078010ff */
[----:B------:R-:W-:Y:S02]  /*20900*/  @!P5 LEA.HI.X R21, R8, R4, R32, 0x2, P0 ;  /* 0x000000040815d211 */ /* 0x000fe400000f1420 */
[----:B-1----:R-:W-:-:S04]  /*20910*/  @!P4 LEA R2, P1, R9, R0, 0x2 ;  /* 0x000000000902c211 */ /* 0x002fc800078210ff */
[----:B------:R-:W-:Y:S02]  /*20920*/  @!P4 LEA.HI.X R3, R9, R4, R30, 0x2, P1 ;  /* 0x000000040903c211 */ /* 0x000fe400008f141e */
[----:B-----5:R-:W-:-:S04]  /*20930*/  @!P3 LEA R18, P0, R7, R0, 0x2 ;  /* 0x000000000712b211 */ /* 0x020fc800078010ff */
[----:B------:R-:W-:Y:S02]  /*20940*/  @!P3 LEA.HI.X R19, R7, R4, R33, 0x2, P0 ;  /* 0x000000040713b211 */ /* 0x000fe400000f1421 */
[C---:B---3--:R-:W-:Y:S01]  /*20950*/  @!P2 LEA R16, P0, R6.reuse, R0, 0x2 ;  /* 0x000000000610a211 */ /* 0x048fe200078010ff */
[----:B------:R1:W-:Y:S03]  /*20960*/  @!P4 ST.E.64 [R2.64], R130 ;  /* 0x000000820200c985 */ /* 0x0003e6000c101b06 */
[----:B------:R-:W-:Y:S01]  /*20970*/  @!P2 LEA.HI.X R17, R6, R4, R34, 0x2, P0 ;  /* 0x000000040611a211 */ /* 0x000fe200000f1422 */
[----:B------:R3:W-:Y:S04]  /*20980*/  @!P5 ST.E.64 [R20.64], R184 ;  /* 0x000000b81400d985 */ /* 0x0007e8000c101b06 */
[----:B------:R3:W-:Y:S04]  /*20990*/  @!P3 ST.E.64 [R18.64], R158 ;  /* 0x0000009e1200b985 */ /* 0x0007e8000c101b06 */
[----:B------:R3:W-:Y:S01]  /*209a0*/  @!P2 ST.E.64 [R16.64], R102 ;  /* 0x000000661000a985 */ /* 0x0007e2000c101b06 */
[----:B----4-:R-:W-:-:S13]  /*209b0*/  ISETP.GE.AND P1, PT, R5, c[0x0][0x3c8], PT ;  /* 0x0000f20005007a0c */ /* 0x010fda0003f26270 */
[----:B-1----:R-:W-:-:S04]  /*209c0*/  @!P1 LEA R2, P0, R5, R0, 0x2 ;  /* 0x0000000005029211 */ /* 0x002fc800078010ff */
[----:B--2---:R-:W-:-:S05]  /*209d0*/  @!P1 LEA.HI.X R3, R5, R4, R35, 0x2, P0 ;  /* 0x0000000405039211 */ /* 0x004fca00000f1423 */
[----:B------:R3:W-:Y:S04]  /*209e0*/  @!P1 ST.E.64 [R2.64], R98 ;  /* 0x0000006202009985 */ /* 0x0007e8000c101b06 */
.L_x_908:
[----:B------:R-:W-:Y:S05]  /*209f0*/  BSYNC B0 ;  /* 0x0000000000007941 */ /* 0x000fea0003800000 */
.L_x_907:
[----:B------:R-:W-:Y:S05]  /*20a00*/  BRA.DIV ~URZ, `(.L_x_909) ;  /* 0x000034727f007947 */ /* 0x000fea000b800000 */
[----:B-1----:R1:W2:Y:S02]  /*20a10*/  SHFL.IDX PT, R4, R22, 0x2, 0x1c1f ;  /* 0x005c1f0016047f89 */ /* 0x0022a400000e0000 */
.L_x_972:
[----:B------:R-:W-:Y:S05]  /*20a20*/  BRA.DIV ~URZ, `(.L_x_910) ;  /* 0x000034c27f007947 */ /* 0x000fea000b800000 */
[----:B----4-:R4:W1:Y:S02]  /*20a30*/  SHFL.IDX PT, R0, R24, 0x2, 0x1c1f ;  /* 0x005c1f0018007f89 */ /* 0x01086400000e0000 */
.L_x_973:
[----:B------:R-:W-:Y:S01]  /*20a40*/  LOP3.LUT P0, RZ, R203, 0x1, RZ, 0xc0, !PT ;  /* 0x00000001cbff7812 */ /* 0x000fe2000780c0ff */
[----:B------:R-:W-:-:S12]  /*20a50*/  BSSY B0, `(.L_x_911) ;  /* 0x0000035000007945 */ /* 0x000fd80003800000 */
[----:B------:R-:W-:Y:S05]  /*20a60*/  @P0 BRA `(.L_x_912) ;  /* 0x0000033000000947 */ /* 0x000fea0003800000 */
[----:B---3--:R-:W3:Y:S04]  /*20a70*/  LDL R16, [R1+0x10] ;  /* 0x0000100001107983 */ /* 0x008ee80000100800 */
[----:B------:R-:W5:Y:S01]  /*20a80*/  LDL R5, [R1+0x60] ;  /* 0x0000600001057983 */ /* 0x000f620000100800 */
[----:B------:R-:W-:Y:S02]  /*20a90*/  ISETP.GE.AND P2, PT, R15, c[0x0][0x3c8], PT ;  /* 0x0000f2000f007a0c */ /* 0x000fe40003f46270 */
[----:B------:R-:W-:Y:S01]  /*20aa0*/  ISETP.GE.AND P4, PT, R14, c[0x0][0x3c8], PT ;  /* 0x0000f2000e007a0c */ /* 0x000fe20003f86270 */
[----:B----4-:R-:W4:Y:S01]  /*20ab0*/  LDL R35, [R1+0x88] ;  /* 0x0000880001237983 */ /* 0x010f220000100800 */
[----:B------:R-:W-:-:S09]  /*20ac0*/  ISETP.GE.AND P3, PT, R13, c[0x0][0x3c8], PT ;  /* 0x0000f2000d007a0c */ /* 0x000fd20003f66270 */
[----:B-1----:R-:W-:-:S04]  /*20ad0*/  @!P2 LEA R18, P1, R15, R0, 0x2 ;  /* 0x000000000f12a211 */ /* 0x002fc800078210ff */
[----:B--2---:R-:W-:Y:S02]  /*20ae0*/  @!P2 LEA.HI.X R19, R15, R4, R23, 0x2, P1 ;  /* 0x000000040f13a211 */ /* 0x004fe400008f1417 */
[----:B------:R-:W-:Y:S02]  /*20af0*/  ISETP.GE.AND P1, PT, R12, c[0x0][0x3c8], PT ;  /* 0x0000f2000c007a0c */ /* 0x000fe40003f26270 */
[----:B------:R-:W-:Y:S02]  /*20b00*/  ISETP.GE.AND P6, PT, R10, c[0x0][0x3c8], PT ;  /* 0x0000f2000a007a0c */ /* 0x000fe40003fc6270 */
[----:B---3--:R-:W-:-:S13]  /*20b10*/  ISETP.GE.AND P0, PT, R16, c[0x0][0x3c8], PT ;  /* 0x0000f20010007a0c */ /* 0x008fda0003f06270 */
[----:B------:R-:W-:-:S04]  /*20b20*/  @!P0 LEA R2, P5, R16, R0, 0x2 ;  /* 0x0000000010028211 */ /* 0x000fc800078a10ff */
[----:B------:R-:W-:Y:S02]  /*20b30*/  @!P0 LEA.HI.X R3, R16, R4, R26, 0x2, P5 ;  /* 0x0000000410038211 */ /* 0x000fe400028f141a */
[----:B------:R-:W-:-:S03]  /*20b40*/  @!P4 LEA R16, P5, R14, R0, 0x2 ;  /* 0x000000000e10c211 */ /* 0x000fc600078a10ff */
[----:B------:R1:W-:Y:S01]  /*20b50*/  @!P0 ST.E.64 [R2.64], R44 ;  /* 0x0000002c02008985 */ /* 0x0003e2000c101b06 */
[----:B------:R-:W-:-:S03]  /*20b60*/  ISETP.GE.AND P0, PT, R11, c[0x0][0x3c8], PT ;  /* 0x0000f2000b007a0c */ /* 0x000fc60003f06270 */
[----:B------:R2:W-:Y:S01]  /*20b70*/  @!P2 ST.E.64 [R18.64], R46 ;  /* 0x0000002e1200a985 */ /* 0x0005e2000c101b06 */
[----:B------:R-:W-:-:S05]  /*20b80*/  @!P4 LEA.HI.X R17, R14, R4, R25, 0x2, P5 ;  /* 0x000000040e11c211 */ /* 0x000fca00028f1419 */
[----:B------:R3:W-:Y:S01]  /*20b90*/  @!P4 ST.E.64 [R16.64], R48 ;  /* 0x000000301000c985 */ /* 0x0007e2000c101b06 */
[----:B------:R-:W-:Y:S02]  /*20ba0*/  ISETP.GE.AND P4, PT, R9, c[0x0][0x3c8], PT ;  /* 0x0000f20009007a0c */ /* 0x000fe40003f86270 */
[----:B-1----:R-:W-:-:S04]  /*20bb0*/  @!P3 LEA R2, P2, R13, R0, 0x2 ;  /* 0x000000000d02b211 */ /* 0x002fc800078410ff */
[----:B------:R-:W-:Y:S02]  /*20bc0*/  @!P3 LEA.HI.X R3, R13, R4, R28, 0x2, P2 ;  /* 0x000000040d03b211 */ /* 0x000fe400010f141c */
[----:B--2---:R-:W-:-:S03]  /*20bd0*/  @!P1 LEA R18, P5, R12, R0, 0x2 ;  /* 0x000000000c129211 */ /* 0x004fc600078a10ff */
[----:B------:R1:W-:Y:S01]  /*20be0*/  @!P3 ST.E.64 [R2.64], R50 ;  /* 0x000000320200b985 */ /* 0x0003e2000c101b06 */
[----:B------:R-:W-:Y:S02]  /*20bf0*/  @!P1 LEA.HI.X R19, R12, R4, R27, 0x2, P5 ;  /* 0x000000040c139211 */ /* 0x000fe400028f141b */
[----:B---3--:R-:W-:Y:S02]  /*20c00*/  @!P6 LEA R16, P5, R10, R0, 0x2 ;  /* 0x000000000a10e211 */ /* 0x008fe400078a10ff */
[----:B------:R-:W-:Y:S01]  /*20c10*/  ISETP.GE.AND P3, PT, R8, c[0x0][0x3c8], PT ;  /* 0x0000f20008007a0c */ /* 0x000fe20003f66270 */
[----:B------:R-:W-:Y:S01]  /*20c20*/  @!P1 ST.E.64 [R18.64], R66 ;  /* 0x0000004212009985 */ /* 0x000fe2000c101b06 */
[----:B------:R-:W-:Y:S02]  /*20c30*/  @!P6 LEA.HI.X R17, R10, R4, R31, 0x2, P5 ;  /* 0x000000040a11e211 */ /* 0x000fe400028f141f */
[----:B------:R-:W-:Y:S02]  /*20c40*/  ISETP.GE.AND P1, PT, R6, c[0x0][0x3c8], PT ;  /* 0x0000f20006007a0c */ /* 0x000fe40003f26270 */
[----:B-1----:R-:W-:-:S04]  /*20c50*/  @!P0 LEA R2, P2, R11, R0, 0x2 ;  /* 0x000000000b028211 */ /* 0x002fc800078410ff */
[----:B------:R-:W-:Y:S02]  /*20c60*/  @!P0 LEA.HI.X R3, R11, R4, R29, 0x2, P2 ;  /* 0x000000040b038211 */ /* 0x000fe400010f141d */
[----:B------:R-:W-:-:S03]  /*20c70*/  ISETP.GE.AND P2, PT, R7, c[0x0][0x3c8], PT ;  /* 0x0000f20007007a0c */ /* 0x000fc60003f46270 */
[----:B------:R1:W-:Y:S01]  /*20c80*/  @!P0 ST.E.64 [R2.64], R52 ;  /* 0x0000003402008985 */ /* 0x0003e2000c101b06 */
[----:B-----5:R-:W-:-:S03]  /*20c90*/  ISETP.GE.AND P0, PT, R5, c[0x0][0x3c8], PT ;  /* 0x0000f20005007a0c */ /* 0x020fc60003f06270 */
        /* <DEDUP_REMOVED lines=8> */
[-C--:B------:R-:W-:Y:S02]  /*20d20*/  @!P2 LEA.HI.X R19, R7, R4.reuse, R33, 0x2, P4 ;  /* 0x000000040713a211 */ /* 0x080fe400020f1421 */
[----:B------:R-:W-:Y:S01]  /*20d30*/  @!P1 LEA.HI.X R17, R6, R4, R34, 0x2, P5 ;  /* 0x0000000406119211 */ /* 0x000fe200028f1422 */
[----:B------:R2:W-:Y:S04]  /*20d40*/  @!P3 ST.E.64 [R20.64], R80 ;  /* 0x000000501400b985 */ /* 0x0005e8000c101b06 */
[----:B------:R2:W-:Y:S04]  /*20d50*/  @!P2 ST.E.64 [R18.64], R68 ;  /* 0x000000441200a985 */ /* 0x0005e8000c101b06 */
[----:B------:R2:W-:Y:S01]  /*20d60*/  @!P1 ST.E.64 [R16.64], R60 ;  /* 0x0000003c10009985 */ /* 0x0005e2000c101b06 */
[----:B-1----:R-:W-:-:S04]  /*20d70*/  @!P0 LEA R2, P4, R5, R0, 0x2 ;  /* 0x0000000005028211 */ /* 0x002fc800078810ff */
[----:B----4-:R-:W-:-:S05]  /*20d80*/  @!P0 LEA.HI.X R3, R5, R4, R35, 0x2, P4 ;  /* 0x0000000405038211 */ /* 0x010fca00020f1423 */
[----:B------:R2:W-:Y:S04]  /*20d90*/  @!P0 ST.E.64 [R2.64], R38 ;  /* 0x0000002602008985 */ /* 0x0005e8000c101b06 */
.L_x_912:
[----:B------:R-:W-:Y:S05]  /*20da0*/  BSYNC B0 ;  /* 0x0000000000007941 */ /* 0x000fea0003800000 */
.L_x_911:
[----:B------:R-:W-:Y:S05]  /*20db0*/  BRA.DIV ~URZ, `(.L_x_913) ;  /* 0x000031927f007947 */ /* 0x000fea000b800000 */
[----:B--2---:R2:W3:Y:S04]  /*20dc0*/  SHFL.IDX PT, R4, R22, 0x3, 0x1c1f ;  /* 0x007c1f0016047f89 */ /* 0x0044e800000e0000 */
[----:B-1----:R2:W1:Y:S02]  /*20dd0*/  SHFL.IDX PT, R0, R24, 0x3, 0x1c1f ;  /* 0x007c1f0018007f89 */ /* 0x00246400000e0000 */
.L_x_974:
[----:B------:R-:W-:-:S13]  /*20de0*/  LOP3.LUT P0, RZ, R203, 0x2, RZ, 0xc0, !PT ;  /* 0x00000002cbff7812 */ /* 0x000fda000780c0ff */
[----:B------:R-:W-:Y:S05]  /*20df0*/  @P0 BRA `(.L_x_901) ;  /* 0x0000115000000947 */ /* 0x000fea0003800000 */
[----:B---3--:R-:W3:Y:S01]  /*20e00*/  LDL R2, [R1+0x10] ;  /* 0x0000100001027983 */ /* 0x008ee20000100800 */
[----:B------:R-:W-:Y:S02]  /*20e10*/  ISETP.GE.AND P3, PT, R15, c[0x0][0x3c8], PT ;  /* 0x0000f2000f007a0c */ /* 0x000fe40003f66270 */
[----:B------:R-:W-:Y:S01]  /*20e20*/  ISETP.GE.AND P2, PT, R14, c[0x0][0x3c8], PT ;  /* 0x0000f2000e007a0c */ /* 0x000fe20003f46270 */
[----:B------:R-:W5:Y:S01]  /*20e30*/  LDL R5, [R1+0x60] ;  /* 0x0000600001057983 */ /* 0x000f620000100800 */
[----:B------:R-:W-:Y:S02]  /*20e40*/  ISETP.GE.AND P1, PT, R13, c[0x0][0x3c8], PT ;  /* 0x0000f2000d007a0c */ /* 0x000fe40003f26270 */
[----:B------:R-:W-:-:S07]  /*20e50*/  ISETP.GE.AND P0, PT, R12, c[0x0][0x3c8], PT ;  /* 0x0000f2000c007a0c */ /* 0x000fce0003f06270 */
[----:B-1----:R-:W-:-:S04]  /*20e60*/  @!P3 LEA R20, P5, R15, R0, 0x2 ;  /* 0x000000000f14b211 */ /* 0x002fc800078a10ff */
[----:B------:R-:W-:Y:S02]  /*20e70*/  @!P3 LEA.HI.X R21, R15, R4, R23, 0x2, P5 ;  /* 0x000000040f15b211 */ /* 0x000fe400028f1417 */
[----:B------:R-:W-:-:S04]  /*20e80*/  @!P2 LEA R16, P5, R14, R0, 0x2 ;  /* 0x000000000e10a211 */ /* 0x000fc800078a10ff */
[----:B------:R-:W-:Y:S02]  /*20e90*/  @!P2 LEA.HI.X R17, R14, R4, R25, 0x2, P5 ;  /* 0x000000040e11a211 */ /* 0x000fe400028f1419 */
[----:B---3--:R-:W-:-:S13]  /*20ea0*/  ISETP.GE.AND P4, PT, R2, c[0x0][0x3c8], PT ;  /* 0x0000f20002007a0c */ /* 0x008fda0003f86270 */
[----:B------:R-:W-:-:S04]  /*20eb0*/  @!P4 LEA R18, P6, R2, R0, 0x2 ;  /* 0x000000000212c211 */ /* 0x000fc800078c10ff */
[----:B------:R-:W-:Y:S02]  /*20ec0*/  @!P4 LEA.HI.X R19, R2, R4, R26, 0x2, P6 ;  /* 0x000000040213c211 */ /* 0x000fe400030f141a */
[CC--:B------:R-:W-:Y:S02]  /*20ed0*/  @!P1 LEA R14, P6, R13.reuse, R0.reuse, 0x2 ;  /* 0x000000000d0e9211 */ /* 0x0c0fe400078c10ff */
[C---:B------:R-:W-:Y:S02]  /*20ee0*/  @!P0 LEA R2, P5, R12.reuse, R0, 0x2 ;  /* 0x000000000c028211 */ /* 0x040fe400078a10ff */
[-C--:B------:R-:W-:Y:S02]  /*20ef0*/  @!P1 LEA.HI.X R15, R13, R4.reuse, R28, 0x2, P6 ;  /* 0x000000040d0f9211 */ /* 0x080fe400030f141c */
[----:B------:R-:W-:Y:S02]  /*20f00*/  ISETP.GE.AND P6, PT, R11, c[0x0][0x3c8], PT ;  /* 0x0000f2000b007a0c */ /* 0x000fe40003fc6270 */
[----:B------:R-:W-:-:S02]  /*20f10*/  @!P0 LEA.HI.X R3, R12, R4, R27, 0x2, P5 ;  /* 0x000000040c038211 */ /* 0x000fc400028f141b */
[----:B------:R-:W-:Y:S01]  /*20f20*/  ISETP.GE.AND P5, PT, R10, c[0x0][0x3c8], PT ;  /* 0x0000f2000a007a0c */ /* 0x000fe20003fa6270 */
[----:B------:R-:W-:Y:S01]  /*20f30*/  @!P4 ST.E.64 [R18.64], R84 ;  /* 0x000000541200c985 */ /* 0x000fe2000c101b06 */
[----:B------:R-:W-:-:S03]  /*20f40*/  ISETP.GE.AND P4, PT, R9, c[0x0][0x3c8], PT ;  /* 0x0000f20009007a0c */ /* 0x000fc60003f86270 */
[----:B------:R-:W-:Y:S01]  /*20f50*/  @!P3 ST.E.64 [R20.64], R76 ;  /* 0x0000004c1400b985 */ /* 0x000fe2000c101b06 */
[----:B------:R-:W-:-:S03]  /*20f60*/  ISETP.GE.AND P3, PT, R8, c[0x0][0x3c8], PT ;  /* 0x0000f20008007a0c */ /* 0x000fc60003f66270 */
[----:B------:R1:W-:Y:S04]  /*20f70*/  @!P2 ST.E.64 [R16.64], R70 ;  /* 0x000000461000a985 */ /* 0x0003e8000c101b06 */
[----:B------:R3:W-:Y:S01]  /*20f80*/  @!P1 ST.E.64 [R14.64], R64 ;  /* 0x000000400e009985 */ /* 0x0007e2000c101b06 */
[----:B------:R-:W-:-:S03]  /*20f90*/  ISETP.GE.AND P2, PT, R7, c[0x0][0x3c8], PT ;  /* 0x0000f20007007a0c */ /* 0x000fc60003f46270 */
[----:B------:R2:W-:Y:S01]  /*20fa0*/  @!P0 ST.E.64 [R2.64], R40 ;  /* 0x0000002802008985 */ /* 0x0005e2000c101b06 */
[CC--:B-1----:R-:W-:Y:S02]  /*20fb0*/  @!P6 LEA R16, P0, R11.reuse, R0.reuse, 0x2 ;  /* 0x000000000b10e211 */ /* 0x0c2fe400078010ff */
[C---:B---3--:R-:W-:Y:S02]  /*20fc0*/  @!P5 LEA R14, P1, R10.reuse, R0, 0x2 ;  /* 0x000000000a0ed211 */ /* 0x048fe400078210ff */
[----:B------:R-:W-:Y:S02]  /*20fd0*/  @!P6 LEA.HI.X R17, R11, R4, R29, 0x2, P0 ;  /* 0x000000040b11e211 */ /* 0x000fe400000f141d */
[----:B------:R-:W-:Y:S02]  /*20fe0*/  @!P4 LEA R12, P0, R9, R0, 0x2 ;  /* 0x00000000090cc211 */ /* 0x000fe400078010ff */
[----:B------:R-:W-:Y:S02]  /*20ff0*/  @!P5 LEA.HI.X R15, R10, R4, R31, 0x2, P1 ;  /* 0x000000040a0fd211 */ /* 0x000fe400008f141f */
[----:B------:R-:W-:-:S02]  /*21000*/  ISETP.GE.AND P1, PT, R6, c[0x0][0x3c8], PT ;  /* 0x0000f20006007a0c */ /* 0x000fc40003f26270 */
[----:B------:R-:W-:Y:S02]  /*21010*/  @!P4 LEA.HI.X R13, R9, R4, R30, 0x2, P0 ;  /* 0x00000004090dc211 */ /* 0x000fe400000f141e */
[----:B------:R-:W-:-:S04]  /*21020*/  @!P3 LEA R10, P0, R8, R0, 0x2 ;  /* 0x00000000080ab211 */ /* 0x000fc800078010ff */
[----:B------:R-:W-:Y:S02]  /*21030*/  @!P3 LEA.HI.X R11, R8, R4, R32, 0x2, P0 ;  /* 0x00000004080bb211 */ /* 0x000fe400000f1420 */
[----:B------:R-:W-:-:S04]  /*21040*/  @!P2 LEA R8, P0, R7, R0, 0x2 ;  /* 0x000000000708a211 */ /* 0x000fc800078010ff */
[----:B------:R-:W-:Y:S02]  /*21050*/  @!P2 LEA.HI.X R9, R7, R4, R33, 0x2, P0 ;  /* 0x000000040709a211 */ /* 0x000fe400000f1421 */
[C---:B--2---:R-:W-:Y:S01]  /*21060*/  @!P1 LEA R2, P0, R6.reuse, R0, 0x2 ;  /* 0x0000000006029211 */ /* 0x044fe200078010ff */
[----:B------:R1:W-:Y:S03]  /*21070*/  @!P6 ST.E.64 [R16.64], R86 ;  /* 0x000000561000e985 */ /* 0x0003e6000c101b06 */
[----:B------:R-:W-:Y:S01]  /*21080*/  @!P1 LEA.HI.X R3, R6, R4, R34, 0x2, P0 ;  /* 0x0000000406039211 */ /* 0x000fe200000f1422 */
[----:B------:R1:W-:Y:S04]  /*21090*/  @!P5 ST.E.64 [R14.64], R82 ;  /* 0x000000520e00d985 */ /* 0x0003e8000c101b06 */
[----:B------:R1:W-:Y:S04]  /*210a0*/  @!P4 ST.E.64 [R12.64], R72 ;  /* 0x000000480c00c985 */ /* 0x0003e8000c101b06 */
[----:B------:R1:W-:Y:S04]  /*210b0*/  @!P3 ST.E.64 [R10.64], R62 ;  /* 0x0000003e0a00b985 */ /* 0x0003e8000c101b06 */
[----:B------:R1:W-:Y:S04]  /*210c0*/  @!P2 ST.E.64 [R8.64], R58 ;  /* 0x0000003a0800a985 */ /* 0x0003e8000c101b06 */
[----:B------:R1:W-:Y:S01]  /*210d0*/  @!P1 ST.E.64 [R2.64], R42 ;  /* 0x0000002a02009985 */ /* 0x0003e2000c101b06 */
[----:B-----5:R-:W-:-:S13]  /*210e0*/  ISETP.GE.AND P0, PT, R5, c[0x0][0x3c8], PT ;  /* 0x0000f20005007a0c */ /* 0x020fda0003f06270 */
[----:B------:R-:W-:Y:S05]  /*210f0*/  @P0 BRA `(.L_x_901) ;  /* 0x00000e5000000947 */ /* 0x000fea0003800000 */
[----:B------:R-:W2:Y:S01]  /*21100*/  LDL R22, [R1+0x88] ;  /* 0x0000880001167983 */ /* 0x000ea20000100800 */
[----:B-1----:R-:W-:-:S04]  /*21110*/  LEA R2, P0, R5, R0, 0x2 ;  /* 0x0000000005027211 */ /* 0x002fc800078010ff */
[----:B--2---:R-:W-:-:S05]  /*21120*/  LEA.HI.X R3, R5, R4, R22, 0x2, P0 ;  /* 0x0000000405037211 */ /* 0x004fca00000f1416 */
[----:B------:R1:W-:Y:S01]  /*21130*/  ST.E.64 [R2.64], R36 ;  /* 0x0000002402007985 */ /* 0x0003e2000c101b06 */
[----:B------:R-:W-:Y:S05]  /*21140*/  BRA `(.L_x_901) ;  /* 0x00000e0000007947 */ /* 0x000fea0003800000 */
.L_x_886:
[----:B------:R-:W2:Y:S04]  /*21150*/  LDL.LU R7, [R1+0x3c] ;  /* 0x00003c0001077983 */ /* 0x000ea80000300800 */
[----:B-1----:R-:W3:Y:S01]  /*21160*/  LDL R6, [R1+0x44] ;  /* 0x0000440001067983 */ /* 0x002ee20000100800 */
[----:B------:R-:W-:Y:S01]  /*21170*/  ISETP.NE.U32.AND P0, PT, RZ, c[0x0][0x508], PT ;  /* 0x00014200ff007a0c */ /* 0x000fe20003f05070 */
[----:B------:R-:W-:Y:S01]  /*21180*/  IMAD.MOV.U32 R4, RZ, RZ, 0x4 ;  /* 0x00000004ff047424 */ /* 0x000fe200078e00ff */
[----:B------:R-:W-:Y:S01]  /*21190*/  ISETP.NE.U32.AND P2, PT, RZ, c[0x0][0x500], PT ;  /* 0x00014000ff007a0c */ /* 0x000fe20003f45070 */
[----:B------:R-:W-:Y:S01]  /*211a0*/  IMAD.MOV.U32 R19, RZ, RZ, c[0x0][0x388] ;  /* 0x0000e200ff137624 */ /* 0x000fe200078e00ff */
[----:B------:R-:W-:Y:S01]  /*211b0*/  ISETP.NE.AND.EX P0, PT, RZ, c[0x0][0x50c], PT, P0 ;  /* 0x00014300ff007a0c */ /* 0x000fe20003f05300 */
[----:B------:R-:W-:Y:S01]  /*211c0*/  IMAD.MOV.U32 R0, RZ, RZ, RZ ;  /* 0x000000ffff007224 */ /* 0x000fe200078e00ff */
[----:B------:R-:W-:Y:S01]  /*211d0*/  ISETP.NE.AND.EX P2, PT, RZ, c[0x0][0x504], PT, P2 ;  /* 0x00014100ff007a0c */ /* 0x000fe20003f45320 */
[----:B---3--:R-:W-:-:S10]  /*211e0*/  IMAD.WIDE R2, R6, R4, c[0x0][0x500] ;  /* 0x0001400006027625 */ /* 0x008fd400078e0204 */
[----:B------:R-:W-:Y:S02]  /*211f0*/  @P0 IMAD.WIDE R4, R6, R4, c[0x0][0x508] ;  /* 0x0001420006040625 */ /* 0x000fe400078e0204 */
[----:B------:R1:W5:Y:S04]  /*21200*/  @P2 LDG.E R0, [R2.64] ;  /* 0x0000000602002981 */ /* 0x000368000c1e1900 */
        /* <DEDUP_REMOVED lines=8> */
.L_x_914:
[----:B-1----:R-:W1:Y:S01]  /*21290*/  S2R R4, SR_TID.X ;  /* 0x0000000000047919 */ /* 0x002e620000002100 */
[----:B------:R-:W-:Y:S01]  /*212a0*/  SHF.R.S32.HI R2, RZ, 0x1f, R6 ;  /* 0x0000001fff027819 */ /* 0x000fe20000011406 */
[----:B------:R-:W-:Y:S01]  /*212b0*/  BSSY B0, `(.L_x_915) ;  /* 0x0000038000007945 */ /* 0x000fe20003800000 */
[----:B-----5:R-:W-:-:S02]  /*212c0*/  SHF.R.S32.HI R17, RZ, 0x1f, R0 ;  /* 0x0000001fff117819 */ /* 0x020fc40000011400 */
[----:B------:R-:W-:Y:S02]  /*212d0*/  SEL R10, R6, RZ, !P2 ;  /* 0x000000ff060a7207 */ /* 0x000fe40005000000 */
[----:B------:R-:W-:Y:S02]  /*212e0*/  SEL R20, R2, RZ, !P2 ;  /* 0x000000ff02147207 */ /* 0x000fe40005000000 */
[----:B-1----:R-:W-:-:S13]  /*212f0*/  ISETP.GT.AND P0, PT, R4, 0x7f, PT ;  /* 0x0000007f0400780c */ /* 0x002fda0003f04270 */
        /* <DEDUP_REMOVED lines=51> */
.L_x_916:
[----:B------:R-:W-:Y:S05]  /*21630*/  BSYNC B0 ;  /* 0x0000000000007941 */ /* 0x000fea0003800000 */
.L_x_915:
        /* <DEDUP_REMOVED lines=47> */
.L_x_975:
[----:B------:R-:W-:Y:S05]  /*21930*/  BRA.DIV ~URZ, `(.L_x_918) ;  /* 0x000027427f007947 */ /* 0x000fea000b800000 */
[----:B------:R3:W4:Y:S02]  /*21940*/  SHFL.IDX PT, R0, R12, RZ, 0x1c1f ;  /* 0x001c1fff0c007589 */ /* 0x00072400000e0000 */
.L_x_976:
        /* <DEDUP_REMOVED lines=21> */
.L_x_920:
[----:B------:R-:W-:Y:S05]  /*21aa0*/  BSYNC B0 ;  /* 0x0000000000007941 */ /* 0x000fea0003800000 */
.L_x_919:
[----:B------:R-:W-:Y:S05]  /*21ab0*/  BRA.DIV ~URZ, `(.L_x_921) ;  /* 0x000026227f007947 */ /* 0x000fea000b800000 */
[----:B--2---:R2:W1:Y:S04]  /*21ac0*/  SHFL.IDX PT, R8, R9, 0x1, 0x1c1f ;  /* 0x003c1f0009087f89 */ /* 0x00446800000e0000 */
[----:B----4-:R2:W4:Y:S02]  /*21ad0*/  SHFL.IDX PT, R0, R12, 0x1, 0x1c1f ;  /* 0x003c1f000c007f89 */ /* 0x01052400000e0000 */
.L_x_977:
        /* <DEDUP_REMOVED lines=21> */
.L_x_923:
[----:B------:R-:W-:Y:S05]  /*21c30*/  BSYNC B0 ;  /* 0x0000000000007941 */ /* 0x000fea0003800000 */
.L_x_922:
[----:B------:R-:W-:Y:S05]  /*21c40*/  BRA.DIV ~URZ, `(.L_x_924) ;  /* 0x000025527f007947 */ /* 0x000fea000b800000 */
[----:B-1----:R1:W2:Y:S02]  /*21c50*/  SHFL.IDX PT, R8, R9, 0x2, 0x1c1f ;  /* 0x005c1f0009087f89 */ /* 0x0022a400000e0000 */
.L_x_978:
[----:B------:R-:W-:Y:S05]  /*21c60*/  BRA.DIV ~URZ, `(.L_x_925) ;  /* 0x000025a27f007947 */ /* 0x000fea000b800000 */
[----:B----4-:R4:W1:Y:S02]  /*21c70*/  SHFL.IDX PT, R0, R12, 0x2, 0x1c1f ;  /* 0x005c1f000c007f89 */ /* 0x01086400000e0000 */
.L_x_979:
        /* <DEDUP_REMOVED lines=21> */
.L_x_927:
[----:B------:R-:W-:Y:S05]  /*21dd0*/  BSYNC B0 ;  /* 0x0000000000007941 */ /* 0x000fea0003800000 */
.L_x_926:
[----:B------:R-:W-:Y:S05]  /*21de0*/  BRA.DIV ~URZ, `(.L_x_928) ;  /* 0x000024827f007947 */ /* 0x000fea000b800000 */
[----:B--2---:R2:W3:Y:S04]  /*21df0*/  SHFL.IDX PT, R8, R9, 0x3, 0x1c1f ;  /* 0x007c1f0009087f89 */ /* 0x0044e800000e0000 */
[----:B-1----:R2:W1:Y:S02]  /*21e00*/  SHFL.IDX PT, R0, R12, 0x3, 0x1c1f ;  /* 0x007c1f000c007f89 */ /* 0x00246400000e0000 */
.L_x_980:
        /* <DEDUP_REMOVED lines=20> */
.L_x_901:
[----:B------:R-:W-:Y:S05]  /*21f50*/  BSYNC B1 ;  /* 0x0000000000017941 */ /* 0x000fea0003800000 */
.L_x_885:
        /* <DEDUP_REMOVED lines=15> */
.L_x_981:
[----:B------:R-:W-:Y:S05]  /*22050*/  BRA.DIV ~URZ, `(.L_x_931) ;  /* 0x000023427f007947 */ /* 0x000fea000b800000 */
[----:B------:R3:W4:Y:S02]  /*22060*/  SHFL.IDX PT, R8, R74, 0x1, 0x1f ;  /* 0x00201f004a087f89 */ /* 0x00072400000e0000 */
.L_x_982:
        /* <DEDUP_REMOVED lines=19> */
.L_x_983:
        /* <DEDUP_REMOVED lines=16> */
.L_x_984:
[----:B---3--:R-:W-:Y:S01]  /*222a0*/  IMAD R0, R0, c[0x0][0x538], RZ ;  /* 0x00014e0000007a24 */ /* 0x008fe200078e02ff */
[----:B------:R-:W-:Y:S04]  /*222b0*/  BSSY B1, `(.L_x_934) ;  /* 0x00000ce000017945 */ /* 0x000fe80003800000 */
[----:B----4-:R-:W-:-:S04]  /*222c0*/  IADD3 R8, R0, R8, RZ ;  /* 0x0000000800087210 */ /* 0x010fc80007ffe0ff */
[----:B--2---:R-:W-:-:S13]  /*222d0*/  ISETP.GT.AND P0, PT, R8, R9, PT ;  /* 0x000000090800720c */ /* 0x004fda0003f04270 */
[----:B------:R-:W-:Y:S05]  /*222e0*/  @P0 BRA `(.L_x_935) ;  /* 0x0000025000000947 */ /* 0x000fea0003800000 */
.L_x_939:
        /* <DEDUP_REMOVED lines=17> */
.L_x_985:
        /* <DEDUP_REMOVED lines=16> */
.L_x_986:
[----:B--2---:R-:W-:-:S05]  /*22500*/  IMAD R0, R0, c[0x0][0x538], RZ ;  /* 0x00014e0000007a24 */ /* 0x004fca00078e02ff */
[----:B------:R-:W-:-:S04]  /*22510*/  IADD3 R8, R0, R8, RZ ;  /* 0x0000000800087210 */ /* 0x000fc80007ffe0ff */
[----:B------:R-:W-:-:S13]  /*22520*/  ISETP.GT.AND P0, PT, R8, R9, PT ;  /* 0x000000090800720c */ /* 0x000fda0003f04270 */
[----:B-1----:R-:W-:Y:S05]  /*22530*/  @!P0 BRA `(.L_x_939) ;  /* 0xfffffdb000008947 */ /* 0x002fea000383ffff */
.L_x_935:
[----:B------:R-:W-:-:S05]  /*22540*/  IADD3 R11, -R0, R8, RZ ;  /* 0x00000008000b7210 */ /* 0x000fca0007ffe1ff */
[----:B------:R-:W-:-:S05]  /*22550*/  IMAD R0, R4, c[0x0][0x538], R11 ;  /* 0x00014e0004007a24 */ /* 0x000fca00078e020b */
[----:B------:R-:W-:Y:S01]  /*22560*/  ISETP.GT.AND P0, PT, R0, R9, PT ;  /* 0x000000090000720c */ /* 0x000fe20003f04270 */
[----:B------:R-:W-:-:S12]  /*22570*/  BRA.DIV ~URZ, `(.L_x_940) ;  /* 0x000022627f007947 */ /* 0x000fd8000b800000 */
[----:B------:R-:W-:-:S03]  /*22580*/  VOTE.ANY R12, PT, !P0 ;  /* 0x00000000000c7806 */ /* 0x000fc600040e0100 */
.L_x_987:
[----:B------:R-:W2:Y:S01]  /*22590*/  LDL.LU R0, [R1+0x44] ;  /* 0x0000440001007983 */ /* 0x000ea20000300800 */
[----:B------:R-:W2:Y:S02]  /*225a0*/  POPC R8, R12 ;  /* 0x0000000c00087309 */ /* 0x000ea40000000000 */
[----:B--2---:R-:W-:-:S05]  /*225b0*/  IADD3 R0, R8, R0, RZ ;  /* 0x0000000008007210 */ /* 0x004fca0007ffe0ff */
[----:B------:R2:W-:Y:S01]  /*225c0*/  STL [R1+0x44], R0 ;  /* 0x0000440001007387 */ /* 0x0005e20000100800 */
[----:B------:R-:W-:Y:S05]  /*225d0*/  BRA.DIV ~URZ, `(.L_x_941) ;  /* 0x000022527f007947 */ /* 0x000fea000b800000 */
[----:B------:R3:W4:Y:S04]  /*225e0*/  SHFL.IDX PT, R10, R6, R8, 0x1f ;  /* 0x00001f08060a7589 */ /* 0x00072800000e0000 */
[----:B------:R3:W1:Y:S02]  /*225f0*/  SHFL.IDX PT, R7, R7, R8, 0x1f ;  /* 0x00001f0807077589 */ /* 0x00066400000e0000 */
.L_x_988:
[----:B------:R-:W-:Y:S01]  /*22600*/  ISETP.NE.AND P0, PT, R12, RZ, PT ;  /* 0x000000ff0c00720c */ /* 0x000fe20003f05270 */
[----:B------:R-:W-:-:S12]  /*22610*/  BSSY B0, `(.L_x_942) ;  /* 0x0000005000007945 */ /* 0x000fd80003800000 */
[----:B------:R-:W-:Y:S05]  /*22620*/  @!P0 BRA `(.L_x_943) ;  /* 0x0000003000008947 */ /* 0x000fea0003800000 */
[----:B------:R-:W-:Y:S01]  /*22630*/  IADD3 R3, R8, -0x1, RZ ;  /* 0xffffffff08037810 */ /* 0x000fe20007ffe0ff */
[----:B------:R-:W-:Y:S05]  /*22640*/  BRA.DIV ~URZ, `(.L_x_944) ;  /* 0x000022b27f007947 */ /* 0x000fea000b800000 */
[----:B------:R2:W3:Y:S02]  /*22650*/  SHFL.IDX PT, R13, R4, R3, 0x1f ;  /* 0x00001f03040d7589 */ /* 0x0004e400000e0000 */
.L_x_943:
[----:B------:R-:W-:Y:S05]  /*22660*/  BSYNC B0 ;  /* 0x0000000000007941 */ /* 0x000fea0003800000 */
.L_x_942:
        /* <DEDUP_REMOVED lines=68> */
.L_x_946:
        /* <DEDUP_REMOVED lines=68> */
.L_x_947:
[----:B------:R-:W-:Y:S05]  /*22ef0*/  BSYNC B0 ;  /* 0x0000000000007941 */ /* 0x000fea0003800000 */
.L_x_945:
[----:B------:R-:W-:-:S04]  /*22f00*/  LOP3.LUT R2, RZ, R2, RZ, 0x33, !PT ;  /* 0x00000002ff027212 */ /* 0x000fc800078e33ff */
[----:B-1----:R-:W-:-:S05]  /*22f10*/  IADD3 R0, R2, R10, RZ ;  /* 0x0000000a02007210 */ /* 0x002fca0007ffe0ff */
[----:B------:R1:W-:Y:S01]  /*22f20*/  STL [R1+0x3c], R0 ;  /* 0x00003c0001007387 */ /* 0x0003e20000100800 */
[----:B------:R-:W-:Y:S05]  /*22f30*/  BRA `(.L_x_948) ;  /* 0x0000005000007947 */ /* 0x000fea0003800000 */
.L_x_936:
[----:B------:R-:W-:Y:S01]  /*22f40*/  MOV R0, c[0x0][0x53c] ;  /* 0x00014f0000007a02 */ /* 0x000fe20000000f00 */
[----:B------:R2:W-:Y:S04]  /*22f50*/  STL [R1+0x38], R9 ;  /* 0x0000380901007387 */ /* 0x0005e80000100800 */
[----:B------:R2:W-:Y:S04]  /*22f60*/  STL [R1+0x3c], RZ ;  /* 0x00003cff01007387 */ /* 0x0005e80000100800 */
[----:B------:R2:W-:Y:S04]  /*22f70*/  STL [R1+0x40], RZ ;  /* 0x000040ff01007387 */ /* 0x0005e80000100800 */
[----:B------:R2:W-:Y:S02]  /*22f80*/  STL [R1+0x44], R0 ;  /* 0x0000440001007387 */ /* 0x0005e40000100800 */
.L_x_948:
[----:B------:R-:W-:Y:S05]  /*22f90*/  BSYNC B1 ;  /* 0x0000000000017941 */ /* 0x000fea0003800000 */
.L_x_934:
        /* <DEDUP_REMOVED lines=9> */
.L_x_929:
[----:B--2---:R-:W2:Y:S02]  /*23030*/  LDL R0, [R1+0x44] ;  /* 0x0000440001007983 */ /* 0x004ea40000100800 */
[----:B--2---:R-:W-:-:S13]  /*23040*/  ISETP.GE.AND P0, PT, R0, c[0x0][0x53c], PT ;  /* 0x00014f0000007a0c */ /* 0x004fda0003f06270 */
[----:B-1----:R-:W-:Y:S01]  /*23050*/  @P0 CALL.REL.NOINC `(.L_x_949) ;  /* 0x0000001000000944 */ /* 0x002fe20003c00000 */
[----:B------:R-:W-:Y:S05]  /*23060*/  BRA `(.L_x_950) ;  /* 0xfffdefa000007947 */ /* 0x000fea000383ffff */
.L_x_949:
[----:B------:R-:W-:Y:S05]  /*23070*/  EXIT ;  /* 0x000000000000794d */ /* 0x000fea0003800000 */
.L_x_687:
[----:B------:R-:W-:Y:S01]  /*23080*/  IMAD.MOV.U32 R0, RZ, RZ, R5 ;  /* 0x000000ffff007224 */ /* 0x000fe200078e0005 */
[----:B------:R-:W-:Y:S02]  /*23090*/  MOV R2, 0x1 ;  /* 0x0000000100027802 */ /* 0x000fe40000000f00 */
[----:B------:R-:W-:Y:S02]  /*230a0*/  MOV R3, 0x230c0 ;  /* 0x000230c000037802 */ /* 0x000fe40000000f00 */
[----:B------:R-:W-:Y:S05]  /*230b0*/  CALL.REL.NOINC `($__internal_14_$__cuda_sm70_shflsync_up_p) ;  /* 0x0000193000007944 */ /* 0x000fea0003c00000 */
[----:B------:R-:W-:Y:S01]  /*230c0*/  MOV R0, R4 ;  /* 0x0000000400007202 */ /* 0x000fe20000000f00 */
[----:B------:R-:W-:Y:S05]  /*230d0*/  BRA `(.L_x_951) ;  /* 0xfffdd38000007947 */ /* 0x000fea000383ffff */
.L_x_688:
[----:B------:R-:W-:Y:S01]  /*230e0*/  IMAD.MOV.U32 R0, RZ, RZ, R5 ;  /* 0x000000ffff007224 */ /* 0x000fe200078e0005 */
[----:B------:R-:W-:Y:S02]  /*230f0*/  MOV R2, 0x2 ;  /* 0x0000000200027802 */ /* 0x000fe40000000f00 */
[----:B------:R-:W-:Y:S02]  /*23100*/  MOV R3, 0x23120 ;  /* 0x0002312000037802 */ /* 0x000fe40000000f00 */
[----:B------:R-:W-:Y:S05]  /*23110*/  CALL.REL.NOINC `($__internal_14_$__cuda_sm70_shflsync_up_p) ;  /* 0x000018d000007944 */ /* 0x000fea0003c00000 */
[----:B------:R-:W-:Y:S01]  /*23120*/  SEL R0, R4, RZ, P4 ;  /* 0x000000ff04007207 */ /* 0x000fe20002000000 */
[----:B------:R-:W-:Y:S01]  /*23130*/  IMAD.MOV.U32 R2, RZ, RZ, 0x4 ;  /* 0x00000004ff027424 */ /* 0x000fe200078e00ff */
[----:B------:R-:W-:-:S03]  /*23140*/  MOV R3, 0x23170 ;  /* 0x0002317000037802 */ /* 0x000fc60000000f00 */
[----:B------:R-:W-:Y:S02]  /*23150*/  IMAD.IADD R0, R5, 0x1, R0 ;  /* 0x0000000105007824 */ /* 0x000fe400078e0200 */
        /* <DEDUP_REMOVED lines=14> */
[----:B------:R-:W-:Y:S01]  /*23240*/  IMAD.IADD R4, R0, 0x1, R4 ;  /* 0x0000000100047824 */ /* 0x000fe200078e0204 */
[----:B------:R-:W-:-:S03]  /*23250*/  MOV R0, 0x1f ;  /* 0x0000001f00007802 */ /* 0x000fc60000000f00 */
[----:B------:R-:W-:Y:S02]  /*23260*/  IMAD.MOV.U32 R5, RZ, RZ, R4 ;  /* 0x000000ffff057224 */ /* 0x000fe400078e0004 */
[----:B------:R-:W-:Y:S05]  /*23270*/  CALL.REL.NOINC `($__internal_13_$__cuda_sm70_shflsync_idx_p) ;  /* 0x0000172000007944 */ /* 0x000fea0003c00000 */
[----:B------:R-:W-:Y:S05]  /*23280*/  BRA `(.L_x_952) ;  /* 0xfffdd2d000007947 */ /* 0x000fea000383ffff */
.L_x_690:
[----:B------:R-:W-:Y:S02]  /*23290*/  SEL R0, RZ, 0x1, P0 ;  /* 0x00000001ff007807 */ /* 0x000fe40000000000 */
[----:B------:R-:W-:Y:S02]  /*232a0*/  MOV R2, 0x232c0 ;  /* 0x000232c000027802 */ /* 0x000fe40000000f00 */
[----:B------:R-:W-:Y:S05]  /*232b0*/  CALL.REL.NOINC `($__internal_15_$__cuda_sm70_votesync_ballot) ;  /* 0x000017a000007944 */ /* 0x000fea0003c00000 */
[----:B------:R-:W-:Y:S01]  /*232c0*/  MOV R10, R0 ;  /* 0x00000000000a7202 */ /* 0x000fe20000000f00 */
[----:B------:R-:W-:Y:S05]  /*232d0*/  BRA `(.L_x_953) ;  /* 0xfffdd31000007947 */ /* 0x000fea000383ffff */
.L_x_691:
[----:B------:R-:W-:Y:S01]  /*232e0*/  IMAD.MOV.U32 R5, RZ, RZ, R9 ;  /* 0x000000ffff057224 */ /* 0x000fe200078e0009 */
[----:B------:R-:W-:Y:S01]  /*232f0*/  MOV R3, R7 ;  /* 0x0000000700037202 */ /* 0x000fe20000000f00 */
[----:B-1----:R-:W-:Y:S01]  /*23300*/  IMAD.MOV.U32 R0, RZ, RZ, 0x1f ;  /* 0x0000001fff007424 */ /* 0x002fe200078e00ff */
[----:B------:R-:W-:Y:S02]  /*23310*/  MOV R2, 0x23330 ;  /* 0x0002333000027802 */ /* 0x000fe40000000f00 */
[----:B------:R-:W-:Y:S05]  /*23320*/  CALL.REL.NOINC `($__internal_13_$__cuda_sm70_shflsync_idx_p) ;  /* 0x0000167000007944 */ /* 0x000fea0003c00000 */
[----:B------:R-:W-:Y:S01]  /*23330*/  IMAD.MOV.U32 R12, RZ, RZ, R0 ;  /* 0x000000ffff0c7224 */ /* 0x000fe200078e0000 */
[----:B------:R-:W-:Y:S01]  /*23340*/  MOV R5, R8 ;  /* 0x0000000800057202 */ /* 0x000fe20000000f00 */
[----:B------:R-:W-:Y:S01]  /*23350*/  IMAD.MOV.U32 R6, RZ, RZ, RZ ;  /* 0x000000ffff067224 */ /* 0x000fe200078e00ff */
[----:B------:R-:W-:Y:S01]  /*23360*/  MOV R3, R7 ;  /* 0x0000000700037202 */ /* 0x000fe20000000f00 */
[----:B------:R-:W-:Y:S01]  /*23370*/  IMAD.MOV.U32 R0, RZ, RZ, 0x1f ;  /* 0x0000001fff007424 */ /* 0x000fe200078e00ff */
[----:B------:R-:W-:-:S02]  /*23380*/  MOV R2, 0x233a0 ;  /* 0x000233a000027802 */ /* 0x000fc40000000f00 */
[----:B------:R-:W-:Y:S05]  /*23390*/  CALL.REL.NOINC `($__internal_13_$__cuda_sm70_shflsync_idx_p) ;  /* 0x0000160000007944 */ /* 0x000fea0003c00000 */
[----:B------:R-:W-:Y:S01]  /*233a0*/  MOV R9, R0 ;  /* 0x0000000000097202 */ /* 0x000fe20000000f00 */
[----:B------:R-:W-:Y:S05]  /*233b0*/  BRA `(.L_x_954) ;  /* 0xfffdd2a000007947 */ /* 0x000fea000383ffff */
.L_x_694:
[----:B------:R-:W-:Y:S01]  /*233c0*/  IMAD.MOV.U32 R5, RZ, RZ, R4 ;  /* 0x000000ffff057224 */ /* 0x000fe200078e0004 */
[----:B-1----:R-:W-:-:S02]  /*233d0*/  MOV R0, 0x1f ;  /* 0x0000001f00007802 */ /* 0x002fc40000000f00 */
[----:B------:R-:W-:Y:S02]  /*233e0*/  MOV R2, 0x23400 ;  /* 0x0002340000027802 */ /* 0x000fe40000000f00 */
[----:B--234-:R-:W-:Y:S05]  /*233f0*/  CALL.REL.NOINC `($__internal_13_$__cuda_sm70_shflsync_idx_p) ;  /* 0x000015a000007944 */ /* 0x01cfea0003c00000 */
[----:B------:R-:W-:Y:S01]  /*23400*/  MOV R6, R0 ;  /* 0x0000000000067202 */ /* 0x000fe20000000f00 */
[----:B------:R-:W-:Y:S05]  /*23410*/  BRA `(.L_x_693) ;  /* 0xfffdd2a000007947 */ /* 0x000fea000383ffff */
.L_x_751:
[----:B------:R-:W-:Y:S01]  /*23420*/  IMAD.MOV.U32 R5, RZ, RZ, R10 ;  /* 0x000000ffff057224 */ /* 0x000fe200078e000a */
[----:B------:R-:W-:Y:S01]  /*23430*/  MOV R3, RZ ;  /* 0x000000ff00037202 */ /* 0x000fe20000000f00 */
[----:B------:R-:W-:Y:S01]  /*23440*/  IMAD.MOV.U32 R0, RZ, RZ, 0x1c1f ;  /* 0x00001c1fff007424 */ /* 0x000fe200078e00ff */
[----:B-1----:R-:W-:Y:S02]  /*23450*/  MOV R2, 0x23470 ;  /* 0x0002347000027802 */ /* 0x002fe40000000f00 */
[----:B-----5:R-:W-:Y:S05]  /*23460*/  CALL.REL.NOINC `($__internal_13_$__cuda_sm70_shflsync_idx_p) ;  /* 0x0000153000007944 */ /* 0x020fea0003c00000 */
[----:B------:R-:W-:Y:S01]  /*23470*/  MOV R8, R0 ;  /* 0x0000000000087202 */ /* 0x000fe20000000f00 */
[----:B------:R-:W-:Y:S05]  /*23480*/  BRA `(.L_x_955) ;  /* 0xfffe5ac000007947 */ /* 0x000fea000383ffff */
.L_x_752:
[----:B------:R-:W-:Y:S01]  /*23490*/  IMAD.MOV.U32 R5, RZ, RZ, R11 ;  /* 0x000000ffff057224 */ /* 0x000fe200078e000b */
[----:B------:R-:W-:Y:S01]  /*234a0*/  MOV R3, RZ ;  /* 0x000000ff00037202 */ /* 0x000fe20000000f00 */
[----:B------:R-:W-:Y:S01]  /*234b0*/  IMAD.MOV.U32 R0, RZ, RZ, 0x1c1f ;  /* 0x00001c1fff007424 */ /* 0x000fe200078e00ff */
[----:B-1----:R-:W-:Y:S02]  /*234c0*/  MOV R2, 0x234e0 ;  /* 0x000234e000027802 */ /* 0x002fe40000000f00 */
[----:B--23-5:R-:W-:Y:S05]  /*234d0*/  CALL.REL.NOINC `($__internal_13_$__cuda_sm70_shflsync_idx_p) ;  /* 0x000014c000007944 */ /* 0x02cfea0003c00000 */
[----:B------:R-:W-:Y:S05]  /*234e0*/  BRA `(.L_x_956) ;  /* 0xfffe5a8000007947 */ /* 0x000fea000383ffff */
.L_x_755:
[----:B-1----:R-:W-:Y:S01]  /*234f0*/  IMAD.MOV.U32 R5, RZ, RZ, R10 ;  /* 0x000000ffff057224 */ /* 0x002fe200078e000a */
[----:B------:R-:W-:Y:S01]  /*23500*/  MOV R3, 0x1 ;  /* 0x0000000100037802 */ /* 0x000fe20000000f00 */
[----:B------:R-:W-:Y:S01]  /*23510*/  IMAD.MOV.U32 R0, RZ, RZ, 0x1c1f ;  /* 0x00001c1fff007424 */ /* 0x000fe200078e00ff */
[----:B------:R-:W-:-:S02]  /*23520*/  MOV R2, 0x23540 ;  /* 0x0002354000027802 */ /* 0x000fc40000000f00 */
[----:B---345:R-:W-:Y:S05]  /*23530*/  CALL.REL.NOINC `($__internal_13_$__cuda_sm70_shflsync_idx_p) ;  /* 0x0000146000007944 */ /* 0x038fea0003c00000 */
[----:B------:R-:W-:Y:S01]  /*23540*/  IMAD.MOV.U32 R8, RZ, RZ, R0 ;  /* 0x000000ffff087224 */ /* 0x000fe200078e0000 */
[----:B------:R-:W-:Y:S01]  /*23550*/  MOV R3, 0x1 ;  /* 0x0000000100037802 */ /* 0x000fe20000000f00 */
[----:B------:R-:W-:Y:S01]  /*23560*/  IMAD.MOV.U32 R5, RZ, RZ, R11 ;  /* 0x000000ffff057224 */ /* 0x000fe200078e000b */
[----:B------:R-:W-:-:S02]  /*23570*/  MOV R0, 0x1c1f ;  /* 0x00001c1f00007802 */ /* 0x000fc40000000f00 */
[----:B------:R-:W-:Y:S02]  /*23580*/  MOV R2, 0x235a0 ;  /* 0x000235a000027802 */ /* 0x000fe40000000f00 */
[----:B------:R-:W-:Y:S05]  /*23590*/  CALL.REL.NOINC `($__internal_13_$__cuda_sm70_shflsync_idx_p) ;  /* 0x0000140000007944 */ /* 0x000fea0003c00000 */
[----:B------:R-:W-:Y:S05]  /*235a0*/  BRA `(.L_x_957) ;  /* 0xfffe5b8000007947 */ /* 0x000fea000383ffff */
.L_x_758:
[----:B-1----:R-:W-:Y:S01]  /*235b0*/  IMAD.MOV.U32 R5, RZ, RZ, R10 ;  /* 0x000000ffff057224 */ /* 0x002fe200078e000a */
[----:B------:R-:W-:Y:S01]  /*235c0*/  MOV R3, 0x2 ;  /* 0x0000000200037802 */ /* 0x000fe20000000f00 */
[----:B------:R-:W-:Y:S01]  /*235d0*/  IMAD.MOV.U32 R0, RZ, RZ, 0x1c1f ;  /* 0x00001c1fff007424 */ /* 0x000fe200078e00ff */
[----:B------:R-:W-:Y:S02]  /*235e0*/  MOV R2, 0x23600 ;  /* 0x0002360000027802 */ /* 0x000fe40000000f00 */
[----:B--2345:R-:W-:Y:S05]  /*235f0*/  CALL.REL.NOINC `($__internal_13_$__cuda_sm70_shflsync_idx_p) ;  /* 0x000013a000007944 */ /* 0x03cfea0003c00000 */
[----:B------:R-:W-:Y:S01]  /*23600*/  MOV R8, R0 ;  /* 0x0000000000087202 */ /* 0x000fe20000000f00 */
[----:B------:R-:W-:Y:S05]  /*23610*/  BRA `(.L_x_958) ;  /* 0xfffe5cb000007947 */ /* 0x000fea000383ffff */
.L_x_759:
[----:B-1----:R-:W-:Y:S01]  /*23620*/  IMAD.MOV.U32 R5, RZ, RZ, R11 ;  /* 0x000000ffff057224 */ /* 0x002fe200078e000b */
[----:B------:R-:W-:Y:S01]  /*23630*/  MOV R3, 0x2 ;  /* 0x0000000200037802 */ /* 0x000fe20000000f00 */
[----:B------:R-:W-:Y:S01]  /*23640*/  IMAD.MOV.U32 R0, RZ, RZ, 0x1c1f ;  /* 0x00001c1fff007424 */ /* 0x000fe200078e00ff */
[----:B------:R-:W-:Y:S02]  /*23650*/  MOV R2, 0x23670 ;  /* 0x0002367000027802 */ /* 0x000fe40000000f00 */
[----:B--2345:R-:W-:Y:S05]  /*23660*/  CALL.REL.NOINC `($__internal_13_$__cuda_sm70_shflsync_idx_p) ;  /* 0x0000133000007944 */ /* 0x03cfea0003c00000 */
[----:B------:R-:W-:Y:S05]  /*23670*/  BRA `(.L_x_959) ;  /* 0xfffe5c7000007947 */ /* 0x000fea000383ffff */
.L_x_762:
[----:B--2---:R-:W-:Y:S01]  /*23680*/  IMAD.MOV.U32 R5, RZ, RZ, R10 ;  /* 0x000000ffff057224 */ /* 0x004fe200078e000a */
[----:B------:R-:W-:Y:S01]  /*23690*/  MOV R3, 0x3 ;  /* 0x0000000300037802 */ /* 0x000fe20000000f00 */
[----:B---3--:R-:W-:Y:S01]  /*236a0*/  IMAD.MOV.U32 R0, RZ, RZ, 0x1c1f ;  /* 0x00001c1fff007424 */ /* 0x008fe200078e00ff */
[----:B------:R-:W-:-:S02]  /*236b0*/  MOV R2, 0x236d0 ;  /* 0x000236d000027802 */ /* 0x000fc40000000f00 */
[----:B-1--45:R-:W-:Y:S05]  /*236c0*/  CALL.REL.NOINC `($__internal_13_$__cuda_sm70_shflsync_idx_p) ;  /* 0x000012d000007944 */ /* 0x032fea0003c00000 */
[----:B------:R-:W-:Y:S01]  /*236d0*/  IMAD.MOV.U32 R8, RZ, RZ, R0 ;  /* 0x000000ffff087224 */ /* 0x000fe200078e0000 */
[----:B------:R-:W-:Y:S01]  /*236e0*/  MOV R3, 0x3 ;  /* 0x0000000300037802 */ /* 0x000fe20000000f00 */
[----:B------:R-:W-:Y:S01]  /*236f0*/  IMAD.MOV.U32 R5, RZ, RZ, R11 ;  /* 0x000000ffff057224 */ /* 0x000fe200078e000b */
[----:B------:R-:W-:-:S02]  /*23700*/  MOV R0, 0x1c1f ;  /* 0x00001c1f00007802 */ /* 0x000fc40000000f00 */
[----:B------:R-:W-:Y:S02]  /*23710*/  MOV R2, 0x23730 ;  /* 0x0002373000027802 */ /* 0x000fe40000000f00 */
[----:B------:R-:W-:Y:S05]  /*23720*/  CALL.REL.NOINC `($__internal_13_$__cuda_sm70_shflsync_idx_p) ;  /* 0x0000127000007944 */ /* 0x000fea0003c00000 */
[----:B------:R-:W-:Y:S05]  /*23730*/  BRA `(.L_x_960) ;  /* 0xfffe5d6000007947 */ /* 0x000fea000383ffff */
.L_x_881:
[----:B------:R-:W-:Y:S01]  /*23740*/  IMAD.MOV.U32 R0, RZ, RZ, R234 ;  /* 0x000000ffff007224 */ /* 0x000fe200078e00ea */
[----:B------:R-:W-:Y:S02]  /*23750*/  MOV R3, 0x2 ;  /* 0x0000000200037802 */ /* 0x000fe40000000f00 */
[----:B------:R-:W-:Y:S02]  /*23760*/  MOV R2, 0x23780 ;  /* 0x0002378000027802 */ /* 0x000fe40000000f00 */
[----:B------:R-:W-:Y:S05]  /*23770*/  CALL.REL.NOINC `($__internal_12_$__cuda_sm70_shflsync_bfly_p) ;  /* 0x000011e000007944 */ /* 0x000fea0003c00000 */
[----:B------:R-:W-:Y:S05]  /*23780*/  BRA `(.L_x_961) ;  /* 0xffffa62000007947 */ /* 0x000fea000383ffff */
.L_x_882:
[----:B------:R-:W-:Y:S01]  /*23790*/  IMAD.MOV.U32 R0, RZ, RZ, R7 ;  /* 0x000000ffff007224 */ /* 0x000fe200078e0007 */
[----:B------:R-:W-:Y:S02]  /*237a0*/  MOV R3, 0x1 ;  /* 0x0000000100037802 */ /* 0x000fe40000000f00 */
[----:B------:R-:W-:Y:S02]  /*237b0*/  MOV R2, 0x237d0 ;  /* 0x000237d000027802 */ /* 0x000fe40000000f00 */
[----:B-1----:R-:W-:Y:S05]  /*237c0*/  CALL.REL.NOINC `($__internal_12_$__cuda_sm70_shflsync_bfly_p) ;  /* 0x0000119000007944 */ /* 0x002fea0003c00000 */
[----:B------:R-:W-:Y:S01]  /*237d0*/  FADD.FTZ R7, R7, R0 ;  /* 0x0000000007077221 */ /* 0x000fe20000010000 */
[----:B------:R-:W-:Y:S02]  /*237e0*/  MOV R0, R236 ;  /* 0x000000ec00007202 */ /* 0x000fe40000000f00 */
[----:B------:R-:W-:Y:S02]  /*237f0*/  MOV R3, 0x2 ;  /* 0x0000000200037802 */ /* 0x000fe40000000f00 */
[----:B------:R-:W-:-:S02]  /*23800*/  MOV R2, 0x23820 ;  /* 0x0002382000027802 */ /* 0x000fc40000000f00 */
[----:B------:R-:W-:Y:S05]  /*23810*/  CALL.REL.NOINC `($__internal_12_$__cuda_sm70_shflsync_bfly_p) ;  /* 0x0000114000007944 */ /* 0x000fea0003c00000 */
[----:B------:R-:W-:Y:S01]  /*23820*/  FADD.FTZ R5, R236, R0 ;  /* 0x00000000ec057221 */ /* 0x000fe20000010000 */
[----:B------:R-:W-:-:S02]  /*23830*/  MOV R3, 0x1 ;  /* 0x0000000100037802 */ /* 0x000fc40000000f00 */
[----:B------:R-:W-:Y:S02]  /*23840*/  MOV R2, 0x23870 ;  /* 0x0002387000027802 */ /* 0x000fe40000000f00 */
[----:B------:R-:W-:Y:S02]  /*23850*/  MOV R0, R5 ;  /* 0x0000000500007202 */ /* 0x000fe40000000f00 */
[----:B------:R-:W-:Y:S05]  /*23860*/  CALL.REL.NOINC `($__internal_12_$__cuda_sm70_shflsync_bfly_p) ;  /* 0x000010f000007944 */ /* 0x000fea0003c00000 */
[----:B------:R-:W-:Y:S01]  /*23870*/  FADD.FTZ R6, R5, R0 ;  /* 0x0000000005067221 */ /* 0x000fe20000010000 */
[----:B------:R-:W-:Y:S02]  /*23880*/  MOV R0, R246 ;  /* 0x000000f600007202 */ /* 0x000fe40000000f00 */
[----:B------:R-:W-:Y:S02]  /*23890*/  MOV R3, 0x2 ;  /* 0x0000000200037802 */ /* 0x000fe40000000f00 */
[----:B------:R-:W-:Y:S02]  /*238a0*/  MOV R2, 0x238c0 ;  /* 0x000238c000027802 */ /* 0x000fe40000000f00 */
[----:B------:R-:W-:Y:S05]  /*238b0*/  CALL.REL.NOINC `($__internal_12_$__cuda_sm70_shflsync_bfly_p) ;  /* 0x000010a000007944 */ /* 0x000fea0003c00000 */
[----:B------:R-:W-:Y:S01]  /*238c0*/  FADD.FTZ R5, R246, R0 ;  /* 0x00000000f6057221 */ /* 0x000fe20000010000 */
[----:B------:R-:W-:Y:S02]  /*238d0*/  MOV R3, 0x1 ;  /* 0x0000000100037802 */ /* 0x000fe40000000f00 */
[----:B------:R-:W-:-:S02]  /*238e0*/  MOV R2, 0x23910 ;  /* 0x0002391000027802 */ /* 0x000fc40000000f00 */
        /* <DEDUP_REMOVED lines=9> */
[----:B------:R-:W-:Y:S02]  /*23980*/  MOV R2, 0x239b0 ;  /* 0x000239b000027802 */ /* 0x000fe40000000f00 */
[----:B------:R-:W-:-:S02]  /*23990*/  MOV R0, R4 ;  /* 0x0000000400007202 */ /* 0x000fc40000000f00 */
[----:B------:R-:W-:Y:S05]  /*239a0*/  CALL.REL.NOINC `($__internal_12_$__cuda_sm70_shflsync_bfly_p) ;  /* 0x00000fb000007944 */ /* 0x000fea0003c00000 */
[----:B------:R-:W-:Y:S01]  /*239b0*/  MOV R8, R0 ;  /* 0x0000000000087202 */ /* 0x000fe20000000f00 */
[----:B------:R-:W-:Y:S05]  /*239c0*/  BRA `(.L_x_962) ;  /* 0xffffa4d000007947 */ /* 0x000fea000383ffff */
.L_x_889:
[----:B-1234-:R-:W-:Y:S01]  /*239d0*/  IMAD.MOV.U32 R5, RZ, RZ, R12 ;  /* 0x000000ffff057224 */ /* 0x01efe200078e000c */
[----:B------:R-:W-:Y:S01]  /*239e0*/  MOV R3, RZ ;  /* 0x000000ff00037202 */ /* 0x000fe20000000f00 */
[----:B------:R-:W-:Y:S01]  /*239f0*/  IMAD.MOV.U32 R0, RZ, RZ, 0x1c1f ;  /* 0x00001c1fff007424 */ /* 0x000fe200078e00ff */
[----:B------:R-:W-:-:S02]  /*23a00*/  MOV R2, 0x23a20 ;  /* 0x00023a2000027802 */ /* 0x000fc40000000f00 */
[----:B------:R-:W-:Y:S05]  /*23a10*/  CALL.REL.NOINC `($__internal_13_$__cuda_sm70_shflsync_idx_p) ;  /* 0x00000f8000007944 */ /* 0x000fea0003c00000 */
[----:B------:R-:W-:Y:S01]  /*23a20*/  MOV R10, R0 ;  /* 0x00000000000a7202 */ /* 0x000fe20000000f00 */
[----:B------:R-:W-:Y:S05]  /*23a30*/  BRA `(.L_x_963) ;  /* 0xffffbf1000007947 */ /* 0x000fea000383ffff */
.L_x_890:
[----:B------:R-:W-:Y:S01]  /*23a40*/  IMAD.MOV.U32 R5, RZ, RZ, R13 ;  /* 0x000000ffff057224 */ /* 0x000fe200078e000d */
[----:B------:R-:W-:Y:S01]  /*23a50*/  MOV R3, RZ ;  /* 0x000000ff00037202 */ /* 0x000fe20000000f00 */
[----:B------:R-:W-:Y:S01]  /*23a60*/  IMAD.MOV.U32 R0, RZ, RZ, 0x1c1f ;  /* 0x00001c1fff007424 */ /* 0x000fe200078e00ff */
[----:B------:R-:W-:-:S02]  /*23a70*/  MOV R2, 0x23a90 ;  /* 0x00023a9000027802 */ /* 0x000fc40000000f00 */
[----:B-12---:R-:W-:Y:S05]  /*23a80*/  CALL.REL.NOINC `($__internal_13_$__cuda_sm70_shflsync_idx_p) ;  /* 0x00000f1000007944 */ /* 0x006fea0003c00000 */
[----:B------:R-:W-:Y:S05]  /*23a90*/  BRA `(.L_x_964) ;  /* 0xffffbed000007947 */ /* 0x000fea000383ffff */
.L_x_893:
[----:B------:R-:W-:Y:S01]  /*23aa0*/  IMAD.MOV.U32 R5, RZ, RZ, R12 ;  /* 0x000000ffff057224 */ /* 0x000fe200078e000c */
[----:B--2---:R-:W-:Y:S01]  /*23ab0*/  MOV R3, 0x1 ;  /* 0x0000000100037802 */ /* 0x004fe20000000f00 */
[----:B----4-:R-:W-:Y:S01]  /*23ac0*/  IMAD.MOV.U32 R0, RZ, RZ, 0x1c1f ;  /* 0x00001c1fff007424 */ /* 0x010fe200078e00ff */
[----:B------:R-:W-:-:S02]  /*23ad0*/  MOV R2, 0x23af0 ;  /* 0x00023af000027802 */ /* 0x000fc40000000f00 */
[----:B-1-3--:R-:W-:Y:S05]  /*23ae0*/  CALL.REL.NOINC `($__internal_13_$__cuda_sm70_shflsync_idx_p) ;  /* 0x00000eb000007944 */ /* 0x00afea0003c00000 */
[----:B------:R-:W-:Y:S01]  /*23af0*/  IMAD.MOV.U32 R10, RZ, RZ, R0 ;  /* 0x000000ffff0a7224 */ /* 0x000fe200078e0000 */
[----:B------:R-:W-:Y:S01]  /*23b00*/  MOV R3, 0x1 ;  /* 0x0000000100037802 */ /* 0x000fe20000000f00 */
[----:B------:R-:W-:Y:S01]  /*23b10*/  IMAD.MOV.U32 R5, RZ, RZ, R13 ;  /* 0x000000ffff057224 */ /* 0x000fe200078e000d */
[----:B------:R-:W-:-:S02]  /*23b20*/  MOV R0, 0x1c1f ;  /* 0x00001c1f00007802 */ /* 0x000fc40000000f00 */
[----:B------:R-:W-:Y:S02]  /*23b30*/  MOV R2, 0x23b50 ;  /* 0x00023b5000027802 */ /* 0x000fe40000000f00 */
[----:B------:R-:W-:Y:S05]  /*23b40*/  CALL.REL.NOINC `($__internal_13_$__cuda_sm70_shflsync_idx_p) ;  /* 0x00000e5000007944 */ /* 0x000fea0003c00000 */
[----:B------:R-:W-:Y:S05]  /*23b50*/  BRA `(.L_x_965) ;  /* 0xffffbf9000007947 */ /* 0x000fea000383ffff */
.L_x_896:
[----:B------:R-:W-:Y:S01]  /*23b60*/  IMAD.MOV.U32 R5, RZ, RZ, R12 ;  /* 0x000000ffff057224 */ /* 0x000fe200078e000c */
[----:B-1----:R-:W-:Y:S01]  /*23b70*/  MOV R3, 0x2 ;  /* 0x0000000200037802 */ /* 0x002fe20000000f00 */
[----:B----4-:R-:W-:Y:S01]  /*23b80*/  IMAD.MOV.U32 R0, RZ, RZ, 0x1c1f ;  /* 0x00001c1fff007424 */ /* 0x010fe200078e00ff */
[----:B------:R-:W-:Y:S02]  /*23b90*/  MOV R2, 0x23bb0 ;  /* 0x00023bb000027802 */ /* 0x000fe40000000f00 */
[----:B--23--:R-:W-:Y:S05]  /*23ba0*/  CALL.REL.NOINC `($__internal_13_$__cuda_sm70_shflsync_idx_p) ;  /* 0x00000df000007944 */ /* 0x00cfea0003c00000 */
[----:B------:R-:W-:Y:S01]  /*23bb0*/  MOV R10, R0 ;  /* 0x00000000000a7202 */ /* 0x000fe20000000f00 */
[----:B------:R-:W-:Y:S05]  /*23bc0*/  BRA `(.L_x_966) ;  /* 0xffffc0a000007947 */ /* 0x000fea000383ffff */
.L_x_897:
[----:B------:R-:W-:Y:S01]  /*23bd0*/  IMAD.MOV.U32 R5, RZ, RZ, R13 ;  /* 0x000000ffff057224 */ /* 0x000fe200078e000d */
[----:B------:R-:W-:Y:S01]  /*23be0*/  MOV R3, 0x2 ;  /* 0x0000000200037802 */ /* 0x000fe20000000f00 */
[----:B----4-:R-:W-:Y:S01]  /*23bf0*/  IMAD.MOV.U32 R0, RZ, RZ, 0x1c1f ;  /* 0x00001c1fff007424 */ /* 0x010fe200078e00ff */
[----:B------:R-:W-:Y:S02]  /*23c00*/  MOV R2, 0x23c20 ;  /* 0x00023c2000027802 */ /* 0x000fe40000000f00 */
[----:B-123--:R-:W-:Y:S05]  /*23c10*/  CALL.REL.NOINC `($__internal_13_$__cuda_sm70_shflsync_idx_p) ;  /* 0x00000d8000007944 */ /* 0x00efea0003c00000 */
[----:B------:R-:W-:Y:S05]  /*23c20*/  BRA `(.L_x_967) ;  /* 0xffffc06000007947 */ /* 0x000fea000383ffff */
.L_x_900:
[----:B------:R-:W-:Y:S01]  /*23c30*/  IMAD.MOV.U32 R5, RZ, RZ, R12 ;  /* 0x000000ffff057224 */ /* 0x000fe200078e000c */
[----:B-1----:R-:W-:Y:S01]  /*23c40*/  MOV R3, 0x3 ;  /* 0x0000000300037802 */ /* 0x002fe20000000f00 */
[----:B------:R-:W-:Y:S01]  /*23c50*/  IMAD.MOV.U32 R0, RZ, RZ, 0x1c1f ;  /* 0x00001c1fff007424 */ /* 0x000fe200078e00ff */
[----:B------:R-:W-:-:S02]  /*23c60*/  MOV R2, 0x23c80 ;  /* 0x00023c8000027802 */ /* 0x000fc40000000f00 */
[----:B--234-:R-:W-:Y:S05]  /*23c70*/  CALL.REL.NOINC `($__internal_13_$__cuda_sm70_shflsync_idx_p) ;  /* 0x00000d2000007944 */ /* 0x01cfea0003c00000 */
[----:B------:R-:W-:Y:S01]  /*23c80*/  IMAD.MOV.U32 R6, RZ, RZ, R0 ;  /* 0x000000ffff067224 */ /* 0x000fe200078e0000 */
[----:B------:R-:W-:Y:S01]  /*23c90*/  MOV R3, 0x3 ;  /* 0x0000000300037802 */ /* 0x000fe20000000f00 */
[----:B------:R-:W-:Y:S01]  /*23ca0*/  IMAD.MOV.U32 R5, RZ, RZ, R13 ;  /* 0x000000ffff057224 */ /* 0x000fe200078e000d */
[----:B------:R-:W-:-:S02]  /*23cb0*/  MOV R0, 0x1c1f ;  /* 0x00001c1f00007802 */ /* 0x000fc40000000f00 */
[----:B------:R-:W-:Y:S02]  /*23cc0*/  MOV R2, 0x23ce0 ;  /* 0x00023ce000027802 */ /* 0x000fe40000000f00 */
[----:B------:R-:W-:Y:S05]  /*23cd0*/  CALL.REL.NOINC `($__internal_13_$__cuda_sm70_shflsync_idx_p) ;  /* 0x00000cc000007944 */ /* 0x000fea0003c00000 */
[----:B------:R-:W-:Y:S05]  /*23ce0*/  BRA `(.L_x_968) ;  /* 0xffffc13000007947 */ /* 0x000fea000383ffff */
.L_x_902:
[----:B------:R-:W-:Y:S01]  /*23cf0*/  IMAD.MOV.U32 R5, RZ, RZ, R22 ;  /* 0x000000ffff057224 */ /* 0x000fe200078e0016 */
[----:B------:R-:W-:Y:S01]  /*23d00*/  MOV R3, RZ ;  /* 0x000000ff00037202 */ /* 0x000fe20000000f00 */
[----:B------:R-:W-:Y:S01]  /*23d10*/  IMAD.MOV.U32 R0, RZ, RZ, 0x1c1f ;  /* 0x00001c1fff007424 */ /* 0x000fe200078e00ff */
[----:B------:R-:W-:Y:S02]  /*23d20*/  MOV R2, 0x23d40 ;  /* 0x00023d4000027802 */ /* 0x000fe40000000f00 */
[----:B------:R-:W-:Y:S05]  /*23d30*/  CALL.REL.NOINC `($__internal_13_$__cuda_sm70_shflsync_idx_p) ;  /* 0x00000c6000007944 */ /* 0x000fea0003c00000 */
[----:B------:R-:W-:Y:S01]  /*23d40*/  MOV R4, R0 ;  /* 0x0000000000047202 */ /* 0x000fe20000000f00 */
[----:B------:R-:W-:Y:S05]  /*23d50*/  BRA `(.L_x_969) ;  /* 0xffffc44000007947 */ /* 0x000fea000383ffff */
.L_x_903:
[----:B------:R-:W-:Y:S01]  /*23d60*/  IMAD.MOV.U32 R5, RZ, RZ, R24 ;  /* 0x000000ffff057224 */ /* 0x000fe200078e0018 */
[----:B------:R-:W-:Y:S01]  /*23d70*/  MOV R3, RZ ;  /* 0x000000ff00037202 */ /* 0x000fe20000000f00 */
[----:B------:R-:W-:Y:S01]  /*23d80*/  IMAD.MOV.U32 R0, RZ, RZ, 0x1c1f ;  /* 0x00001c1fff007424 */ /* 0x000fe200078e00ff */
[----:B------:R-:W-:Y:S02]  /*23d90*/  MOV R2, 0x23db0 ;  /* 0x00023db000027802 */ /* 0x000fe40000000f00 */
[----:B-12---:R-:W-:Y:S05]  /*23da0*/  CALL.REL.NOINC `($__internal_13_$__cuda_sm70_shflsync_idx_p) ;  /* 0x00000bf000007944 */ /* 0x006fea0003c00000 */
[----:B------:R-:W-:Y:S05]  /*23db0*/  BRA `(.L_x_970) ;  /* 0xffffc40000007947 */ /* 0x000fea000383ffff */
.L_x_906:
[----:B------:R-:W-:Y:S01]  /*23dc0*/  IMAD.MOV.U32 R5, RZ, RZ, R22 ;  /* 0x000000ffff057224 */ /* 0x000fe200078e0016 */
[----:B----4-:R-:W-:Y:S01]  /*23dd0*/  MOV R3, 0x1 ;  /* 0x0000000100037802 */ /* 0x010fe20000000f00 */
[----:B------:R-:W-:Y:S01]  /*23de0*/  IMAD.MOV.U32 R0, RZ, RZ, 0x1c1f ;  /* 0x00001c1fff007424 */ /* 0x000fe200078e00ff */
[----:B------:R-:W-:-:S02]  /*23df0*/  MOV R2, 0x23e10 ;  /* 0x00023e1000027802 */ /* 0x000fc40000000f00 */
[----:B-123--:R-:W-:Y:S05]  /*23e00*/  CALL.REL.NOINC `($__internal_13_$__cuda_sm70_shflsync_idx_p) ;  /* 0x00000b9000007944 */ /* 0x00efea0003c00000 */
[----:B------:R-:W-:Y:S01]  /*23e10*/  IMAD.MOV.U32 R4, RZ, RZ, R0 ;  /* 0x000000ffff047224 */ /* 0x000fe200078e0000 */
[----:B------:R-:W-:Y:S01]  /*23e20*/  MOV R3, 0x1 ;  /* 0x0000000100037802 */ /* 0x000fe20000000f00 */
[----:B------:R-:W-:Y:S01]  /*23e30*/  IMAD.MOV.U32 R5, RZ, RZ, R24 ;  /* 0x000000ffff057224 */ /* 0x000fe200078e0018 */
[----:B------:R-:W-:-:S02]  /*23e40*/  MOV R0, 0x1c1f ;  /* 0x00001c1f00007802 */ /* 0x000fc40000000f00 */
[----:B------:R-:W-:Y:S02]  /*23e50*/  MOV R2, 0x23e70 ;  /* 0x00023e7000027802 */ /* 0x000fe40000000f00 */
[----:B------:R-:W-:Y:S05]  /*23e60*/  CALL.REL.NOINC `($__internal_13_$__cuda_sm70_shflsync_idx_p) ;  /* 0x00000b3000007944 */ /* 0x000fea0003c00000 */
[----:B------:R-:W-:Y:S05]  /*23e70*/  BRA `(.L_x_971) ;  /* 0xffffc82000007947 */ /* 0x000fea000383ffff */
.L_x_909:
[----:B------:R-:W-:Y:S01]  /*23e80*/  IMAD.MOV.U32 R5, RZ, RZ, R22 ;  /* 0x000000ffff057224 */ /* 0x000fe200078e0016 */
[----:B---3--:R-:W-:Y:S01]  /*23e90*/  MOV R3, 0x2 ;  /* 0x0000000200037802 */ /* 0x008fe20000000f00 */
[----:B----4-:R-:W-:Y:S01]  /*23ea0*/  IMAD.MOV.U32 R0, RZ, RZ, 0x1c1f ;  /* 0x00001c1fff007424 */ /* 0x010fe200078e00ff */
[----:B------:R-:W-:Y:S02]  /*23eb0*/  MOV R2, 0x23ed0 ;  /* 0x00023ed000027802 */ /* 0x000fe40000000f00 */
[----:B-12---:R-:W-:Y:S05]  /*23ec0*/  CALL.REL.NOINC `($__internal_13_$__cuda_sm70_shflsync_idx_p) ;  /* 0x00000ad000007944 */ /* 0x006fea0003c00000 */
[----:B------:R-:W-:Y:S01]  /*23ed0*/  MOV R4, R0 ;  /* 0x0000000000047202 */ /* 0x000fe20000000f00 */
[----:B------:R-:W-:Y:S05]  /*23ee0*/  BRA `(.L_x_972) ;  /* 0xffffcb3000007947 */ /* 0x000fea000383ffff */
.L_x_910:
[----:B------:R-:W-:Y:S01]  /*23ef0*/  IMAD.MOV.U32 R5, RZ, RZ, R24 ;  /* 0x000000ffff057224 */ /* 0x000fe200078e0018 */
[----:B---3--:R-:W-:Y:S01]  /*23f00*/  MOV R3, 0x2 ;  /* 0x0000000200037802 */ /* 0x008fe20000000f00 */
[----:B----4-:R-:W-:Y:S01]  /*23f10*/  IMAD.MOV.U32 R0, RZ, RZ, 0x1c1f ;  /* 0x00001c1fff007424 */ /* 0x010fe200078e00ff */
[----:B------:R-:W-:Y:S02]  /*23f20*/  MOV R2, 0x23f40 ;  /* 0x00023f4000027802 */ /* 0x000fe40000000f00 */
[----:B-12---:R-:W-:Y:S05]  /*23f30*/  CALL.REL.NOINC `($__internal_13_$__cuda_sm70_shflsync_idx_p) ;  /* 0x00000a6000007944 */ /* 0x006fea0003c00000 */
[----:B------:R-:W-:Y:S05]  /*23f40*/  BRA `(.L_x_973) ;  /* 0xffffcaf000007947 */ /* 0x000fea000383ffff */
.L_x_913:
[----:B------:R-:W-:Y:S01]  /*23f50*/  IMAD.MOV.U32 R5, RZ, RZ, R22 ;  /* 0x000000ffff057224 */ /* 0x000fe200078e0016 */
[----:B--23--:R-:W-:Y:S01]  /*23f60*/  MOV R3, 0x3 ;  /* 0x0000000300037802 */ /* 0x00cfe20000000f00 */
[----:B-1----:R-:W-:Y:S01]  /*23f70*/  IMAD.MOV.U32 R0, RZ, RZ, 0x1c1f ;  /* 0x00001c1fff007424 */ /* 0x002fe200078e00ff */
[----:B------:R-:W-:-:S02]  /*23f80*/  MOV R2, 0x23fa0 ;  /* 0x00023fa000027802 */ /* 0x000fc40000000f00 */
[----:B----4-:R-:W-:Y:S05]  /*23f90*/  CALL.REL.NOINC `($__internal_13_$__cuda_sm70_shflsync_idx_p) ;  /* 0x00000a0000007944 */ /* 0x010fea0003c00000 */
[----:B------:R-:W-:Y:S01]  /*23fa0*/  IMAD.MOV.U32 R4, RZ, RZ, R0 ;  /* 0x000000ffff047224 */ /* 0x000fe200078e0000 */
[----:B------:R-:W-:Y:S01]  /*23fb0*/  MOV R3, 0x3 ;  /* 0x0000000300037802 */ /* 0x000fe20000000f00 */
[----:B------:R-:W-:Y:S01]  /*23fc0*/  IMAD.MOV.U32 R5, RZ, RZ, R24 ;  /* 0x000000ffff057224 */ /* 0x000fe200078e0018 */
[----:B------:R-:W-:-:S02]  /*23fd0*/  MOV R0, 0x1c1f ;  /* 0x00001c1f00007802 */ /* 0x000fc40000000f00 */
[----:B------:R-:W-:Y:S02]  /*23fe0*/  MOV R2, 0x24000 ;  /* 0x0002400000027802 */ /* 0x000fe40000000f00 */
[----:B------:R-:W-:Y:S05]  /*23ff0*/  CALL.REL.NOINC `($__internal_13_$__cuda_sm70_shflsync_idx_p) ;  /* 0x000009a000007944 */ /* 0x000fea0003c00000 */
[----:B------:R-:W-:Y:S05]  /*24000*/  BRA `(.L_x_974) ;  /* 0xffffcdd000007947 */ /* 0x000fea000383ffff */
.L_x_917:
[----:B------:R-:W-:Y:S01]  /*24010*/  IMAD.MOV.U32 R5, RZ, RZ, R9 ;  /* 0x000000ffff057224 */ /* 0x000fe200078e0009 */
[----:B------:R-:W-:Y:S01]  /*24020*/  MOV R3, RZ ;  /* 0x000000ff00037202 */ /* 0x000fe20000000f00 */
[----:B------:R-:W-:Y:S01]  /*24030*/  IMAD.MOV.U32 R0, RZ, RZ, 0x1c1f ;  /* 0x00001c1fff007424 */ /* 0x000fe200078e00ff */
[----:B------:R-:W-:Y:S02]  /*24040*/  MOV R2, 0x24060 ;  /* 0x0002406000027802 */ /* 0x000fe40000000f00 */
[----:B------:R-:W-:Y:S05]  /*24050*/  CALL.REL.NOINC `($__internal_13_$__cuda_sm70_shflsync_idx_p) ;  /* 0x0000094000007944 */ /* 0x000fea0003c00000 */
[----:B------:R-:W-:Y:S01]  /*24060*/  MOV R8, R0 ;  /* 0x0000000000087202 */ /* 0x000fe20000000f00 */
[----:B------:R-:W-:Y:S05]  /*24070*/  BRA `(.L_x_975) ;  /* 0xffffd8b000007947 */ /* 0x000fea000383ffff */
.L_x_918:
[----:B------:R-:W-:Y:S01]  /*24080*/  IMAD.MOV.U32 R5, RZ, RZ, R12 ;  /* 0x000000ffff057224 */ /* 0x000fe200078e000c */
[----:B------:R-:W-:Y:S01]  /*24090*/  MOV R3, RZ ;  /* 0x000000ff00037202 */ /* 0x000fe20000000f00 */
[----:B------:R-:W-:Y:S01]  /*240a0*/  IMAD.MOV.U32 R0, RZ, RZ, 0x1c1f ;  /* 0x00001c1fff007424 */ /* 0x000fe200078e00ff */
[----:B------:R-:W-:Y:S02]  /*240b0*/  MOV R2, 0x240d0 ;  /* 0x000240d000027802 */ /* 0x000fe40000000f00 */
[----:B-12---:R-:W-:Y:S05]  /*240c0*/  CALL.REL.NOINC `($__internal_13_$__cuda_sm70_shflsync_idx_p) ;  /* 0x000008d000007944 */ /* 0x006fea0003c00000 */
[----:B------:R-:W-:Y:S05]  /*240d0*/  BRA `(.L_x_976) ;  /* 0xffffd87000007947 */ /* 0x000fea000383ffff */
.L_x_921:
[----:B--2---:R-:W-:Y:S01]  /*240e0*/  IMAD.MOV.U32 R5, RZ, RZ, R9 ;  /* 0x000000ffff057224 */ /* 0x004fe200078e0009 */
[----:B------:R-:W-:Y:S01]  /*240f0*/  MOV R3, 0x1 ;  /* 0x0000000100037802 */ /* 0x000fe20000000f00 */
        /* <DEDUP_REMOVED lines=10> */
.L_x_924:
[----:B-1----:R-:W-:Y:S01]  /*241a0*/  IMAD.MOV.U32 R5, RZ, RZ, R9 ;  /* 0x000000ffff057224 */ /* 0x002fe200078e0009 */
[----:B------:R-:W-:Y:S01]  /*241b0*/  MOV R3, 0x2 ;  /* 0x0000000200037802 */ /* 0x000fe20000000f00 */
[----:B----4-:R-:W-:Y:S01]  /*241c0*/  IMAD.MOV.U32 R0, RZ, RZ, 0x1c1f ;  /* 0x00001c1fff007424 */ /* 0x010fe200078e00ff */
[----:B------:R-:W-:Y:S02]  /*241d0*/  MOV R2, 0x241f0 ;  /* 0x000241f000027802 */ /* 0x000fe40000000f00 */
[----:B--23--:R-:W-:Y:S05]  /*241e0*/  CALL.REL.NOINC `($__internal_13_$__cuda_sm70_shflsync_idx_p) ;  /* 0x000007b000007944 */ /* 0x00cfea0003c00000 */
[----:B------:R-:W-:Y:S01]  /*241f0*/  MOV R8, R0 ;  /* 0x0000000000087202 */ /* 0x000fe20000000f00 */
[----:B------:R-:W-:Y:S05]  /*24200*/  BRA `(.L_x_978) ;  /* 0xffffda5000007947 */ /* 0x000fea000383ffff */
.L_x_925:
[----:B------:R-:W-:Y:S01]  /*24210*/  IMAD.MOV.U32 R5, RZ, RZ, R12 ;  /* 0x000000ffff057224 */ /* 0x000fe200078e000c */
[----:B------:R-:W-:Y:S01]  /*24220*/  MOV R3, 0x2 ;  /* 0x0000000200037802 */ /* 0x000fe20000000f00 */
[----:B----4-:R-:W-:Y:S01]  /*24230*/  IMAD.MOV.U32 R0, RZ, RZ, 0x1c1f ;  /* 0x00001c1fff007424 */ /* 0x010fe200078e00ff */
[----:B------:R-:W-:Y:S02]  /*24240*/  MOV R2, 0x24260 ;  /* 0x0002426000027802 */ /* 0x000fe40000000f00 */
[----:B-123--:R-:W-:Y:S05]  /*24250*/  CALL.REL.NOINC `($__internal_13_$__cuda_sm70_shflsync_idx_p) ;  /* 0x0000074000007944 */ /* 0x00efea0003c00000 */
[----:B------:R-:W-:Y:S05]  /*24260*/  BRA `(.L_x_979) ;  /* 0xffffda1000007947 */ /* 0x000fea000383ffff */
.L_x_928:
[----:B-1----:R-:W-:Y:S01]  /*24270*/  IMAD.MOV.U32 R5, RZ, RZ, R9 ;  /* 0x000000ffff057224 */ /* 0x002fe200078e0009 */
[----:B------:R-:W-:Y:S01]  /*24280*/  MOV R3, 0x3 ;  /* 0x0000000300037802 */ /* 0x000fe20000000f00 */
        /* <DEDUP_REMOVED lines=10> */
.L_x_930:
[----:B------:R-:W-:Y:S01]  /*24330*/  IMAD.MOV.U32 R5, RZ, RZ, R74 ;  /* 0x000000ffff057224 */ /* 0x000fe200078e004a */
[----:B------:R-:W-:Y:S01]  /*24340*/  MOV R3, RZ ;  /* 0x000000ff00037202 */ /* 0x000fe20000000f00 */
[----:B------:R-:W-:Y:S01]  /*24350*/  IMAD.MOV.U32 R0, RZ, RZ, 0x1f ;  /* 0x0000001fff007424 */ /* 0x000fe200078e00ff */
[----:B------:R-:W-:Y:S02]  /*24360*/  MOV R2, 0x24380 ;  /* 0x0002438000027802 */ /* 0x000fe40000000f00 */
[----:B--2---:R-:W-:Y:S05]  /*24370*/  CALL.REL.NOINC `($__internal_13_$__cuda_sm70_shflsync_idx_p) ;  /* 0x0000062000007944 */ /* 0x004fea0003c00000 */
[----:B------:R-:W-:Y:S01]  /*24380*/  MOV R9, R0 ;  /* 0x0000000000097202 */ /* 0x000fe20000000f00 */
[----:B------:R-:W-:Y:S05]  /*24390*/  BRA `(.L_x_981) ;  /* 0xffffdcb000007947 */ /* 0x000fea000383ffff */
.L_x_931:
[----:B------:R-:W-:Y:S01]  /*243a0*/  IMAD.MOV.U32 R5, RZ, RZ, R74 ;  /* 0x000000ffff057224 */ /* 0x000fe200078e004a */
[----:B------:R-:W-:Y:S01]  /*243b0*/  MOV R3, 0x1 ;  /* 0x0000000100037802 */ /* 0x000fe20000000f00 */
[----:B------:R-:W-:Y:S01]  /*243c0*/  IMAD.MOV.U32 R0, RZ, RZ, 0x1f ;  /* 0x0000001fff007424 */ /* 0x000fe200078e00ff */
[----:B------:R-:W-:Y:S02]  /*243d0*/  MOV R2, 0x243f0 ;  /* 0x000243f000027802 */ /* 0x000fe40000000f00 */
[----:B-12---:R-:W-:Y:S05]  /*243e0*/  CALL.REL.NOINC `($__internal_13_$__cuda_sm70_shflsync_idx_p) ;  /* 0x000005b000007944 */ /* 0x006fea0003c00000 */
[----:B------:R-:W-:Y:S01]  /*243f0*/  MOV R8, R0 ;  /* 0x0000000000087202 */ /* 0x000fe20000000f00 */
[----:B------:R-:W-:Y:S05]  /*24400*/  BRA `(.L_x_982) ;  /* 0xffffdc6000007947 */ /* 0x000fea000383ffff */
.L_x_932:
[----:B------:R-:W-:Y:S02]  /*24410*/  MOV R2, 0x1 ;  /* 0x0000000100027802 */ /* 0x000fe40000000f00 */
[----:B------:R-:W-:-:S02]  /*24420*/  MOV R3, 0x24440 ;  /* 0x0002444000037802 */ /* 0x000fc40000000f00 */
[----:B-1234-:R-:W-:Y:S05]  /*24430*/  CALL.REL.NOINC `($__internal_14_$__cuda_sm70_shflsync_up_p) ;  /* 0x000005b000007944 */ /* 0x01efea0003c00000 */
[----:B------:R-:W-:Y:S05]  /*24440*/  BRA `(.L_x_983) ;  /* 0xffffdd5000007947 */ /* 0x000fea000383ffff */
.L_x_933:
[----:B------:R-:W-:Y:S02]  /*24450*/  MOV R2, 0x2 ;  /* 0x0000000200027802 */ /* 0x000fe40000000f00 */
[----:B------:R-:W-:-:S02]  /*24460*/  MOV R3, 0x24480 ;  /* 0x0002448000037802 */ /* 0x000fc40000000f00 */
[----:B--2-4-:R-:W-:Y:S05]  /*24470*/  CALL.REL.NOINC `($__internal_14_$__cuda_sm70_shflsync_up_p) ;  /* 0x0000057000007944 */ /* 0x014fea0003c00000 */
        /* <DEDUP_REMOVED lines=23> */
.L_x_937:
[----:B------:R-:W-:Y:S02]  /*245f0*/  MOV R2, 0x1 ;  /* 0x0000000100027802 */ /* 0x000fe40000000f00 */
[----:B------:R-:W-:Y:S02]  /*24600*/  MOV R3, 0x24620 ;  /* 0x0002462000037802 */ /* 0x000fe40000000f00 */
[----:B------:R-:W-:Y:S05]  /*24610*/  CALL.REL.NOINC `($__internal_14_$__cuda_sm70_shflsync_up_p) ;  /* 0x000003d000007944 */ /* 0x000fea0003c00000 */
[----:B------:R-:W-:Y:S01]  /*24620*/  MOV R2, R4 ;  /* 0x0000000400027202 */ /* 0x000fe20000000f00 */
[----:B------:R-:W-:Y:S05]  /*24630*/  BRA `(.L_x_985) ;  /* 0xffffddc000007947 */ /* 0x000fea000383ffff */
.L_x_938:
        /* <DEDUP_REMOVED lines=26> */
.L_x_940:
[----:B------:R-:W-:Y:S02]  /*247e0*/  SEL R0, RZ, 0x1, P0 ;  /* 0x00000001ff007807 */ /* 0x000fe40000000000 */
[----:B------:R-:W-:Y:S02]  /*247f0*/  MOV R2, 0x24810 ;  /* 0x0002481000027802 */ /* 0x000fe40000000f00 */
[----:B-1----:R-:W-:Y:S05]  /*24800*/  CALL.REL.NOINC `($__internal_15_$__cuda_sm70_votesync_ballot) ;  /* 0x0000025000007944 */ /* 0x002fea0003c00000 */
[----:B------:R-:W-:Y:S01]  /*24810*/  MOV R12, R0 ;  /* 0x00000000000c7202 */ /* 0x000fe20000000f00 */
[----:B------:R-:W-:Y:S05]  /*24820*/  BRA `(.L_x_987) ;  /* 0xffffdd6000007947 */ /* 0x000fea000383ffff */
.L_x_941:
[----:B------:R-:W-:Y:S01]  /*24830*/  IMAD.MOV.U32 R5, RZ, RZ, R6 ;  /* 0x000000ffff057224 */ /* 0x000fe200078e0006 */
[----:B------:R-:W-:Y:S01]  /*24840*/  MOV R3, R8 ;  /* 0x0000000800037202 */ /* 0x000fe20000000f00 */
[----:B--2---:R-:W-:Y:S01]  /*24850*/  IMAD.MOV.U32 R0, RZ, RZ, 0x1f ;  /* 0x0000001fff007424 */ /* 0x004fe200078e00ff */
[----:B------:R-:W-:Y:S02]  /*24860*/  MOV R2, 0x24880 ;  /* 0x0002488000027802 */ /* 0x000fe40000000f00 */
[----:B-1----:R-:W-:Y:S05]  /*24870*/  CALL.REL.NOINC `($__internal_13_$__cuda_sm70_shflsync_idx_p) ;  /* 0x0000012000007944 */ /* 0x002fea0003c00000 */
[----:B------:R-:W-:Y:S01]  /*24880*/  IMAD.MOV.U32 R10, RZ, RZ, R0 ;  /* 0x000000ffff0a7224 */ /* 0x000fe200078e0000 */
[----:B------:R-:W-:Y:S01]  /*24890*/  MOV R3, R8 ;  /* 0x0000000800037202 */ /* 0x000fe20000000f00 */
[----:B------:R-:W-:Y:S01]  /*248a0*/  IMAD.MOV.U32 R5, RZ, RZ, R7 ;  /* 0x000000ffff057224 */ /* 0x000fe200078e0007 */
[----:B------:R-:W-:Y:S02]  /*248b0*/  MOV R0, 0x1f ;  /* 0x0000001f00007802 */ /* 0x000fe40000000f00 */
[----:B------:R-:W-:-:S02]  /*248c0*/  MOV R2, 0x248e0 ;  /* 0x000248e000027802 */ /* 0x000fc40000000f00 */
[----:B------:R-:W-:Y:S05]  /*248d0*/  CALL.REL.NOINC `($__internal_13_$__cuda_sm70_shflsync_idx_p) ;  /* 0x000000c000007944 */ /* 0x000fea0003c00000 */
[----:B------:R-:W-:Y:S01]  /*248e0*/  MOV R7, R0 ;  /* 0x0000000000077202 */ /* 0x000fe20000000f00 */
[----:B------:R-:W-:Y:S05]  /*248f0*/  BRA `(.L_x_988) ;  /* 0xffffdd0000007947 */ /* 0x000fea000383ffff */
.L_x_944:
[----:B------:R-:W-:Y:S01]  /*24900*/  IMAD.MOV.U32 R5, RZ, RZ, R4 ;  /* 0x000000ffff057224 */ /* 0x000fe200078e0004 */
[----:B--2---:R-:W-:-:S02]  /*24910*/  MOV R0, 0x1f ;  /* 0x0000001f00007802 */ /* 0x004fc40000000f00 */
[----:B------:R-:W-:Y:S02]  /*24920*/  MOV R2, 0x24940 ;  /* 0x0002494000027802 */ /* 0x000fe40000000f00 */
[----:B-1-34-:R-:W-:Y:S05]  /*24930*/  CALL.REL.NOINC `($__internal_13_$__cuda_sm70_shflsync_idx_p) ;  /* 0x0000006000007944 */ /* 0x01afea0003c00000 */
[----:B------:R-:W-:Y:S01]  /*24940*/  MOV R13, R0 ;  /* 0x00000000000d7202 */ /* 0x000fe20000000f00 */
[----:B------:R-:W-:Y:S05]  /*24950*/  BRA `(.L_x_943) ;  /* 0xffffdd0000007947 */ /* 0x000fea000383ffff */
        .weak           $__internal_12_$__cuda_sm70_shflsync_bfly_p
        .type           $__internal_12_$__cuda_sm70_shflsync_bfly_p,@function
        .size           $__internal_12_$__cuda_sm70_shflsync_bfly_p,($__internal_13_$__cuda_sm70_shflsync_idx_p - $__internal_12_$__cuda_sm70_shflsync_bfly_p)
$__internal_12_$__cuda_sm70_shflsync_bfly_p:
[----:B------:R-:W-:Y:S04]  /*24960*/  WARPSYNC R8 ;  /* 0x0000000800007348 */ /* 0x000fe80003800000 */
[----:B------:R1:W2:Y:S02]  /*24970*/  SHFL.BFLY PT, R0, R0, R3, R9 ;  /* 0x0c00000300007389 */ /* 0x0002a400000e0009 */
[----:B-1----:R-:W-:-:S04]  /*24980*/  MOV R3, 0x0 ;  /* 0x0000000000037802 */ /* 0x002fc80000000f00 */
[----:B--2---:R-:W-:Y:S05]  /*24990*/  RET.REL.NODEC R2 `(_ZN7cutlass13device_kernelIN5flash19enable_sm80_to_sm89INS1_16FlashAttnFwdSm80INS1_25CollectiveMainloopFwdSm80ILi4ELi1ELb0EN4cute5tupleIJNS5_1CILi128EEENS7_ILi48EEENS7_ILi96EEEEEELi96ENS_6half_tEfNS_4arch4Sm80ELb0ELb1ELb0ELb1ELb0ELb1ELb1ELb1EEENS1_21CollectiveEpilogueFwdINS6_IJS8_SA_S9_EEENS6_IJNS7_ILi1EEESI_SI_EEESC_SE_Li128ELb1ELb1ELb1ELb0EEENS1_36VarlenDynamicPersistentTileSchedulerILi128ELi48ELi128ELi128ELb1ELb1ELb0ELb1ELb0ELb1EEEEEEEEEvNT_6ParamsE) ;  /* 0xfffdb66002007950 */ /* 0x004fea0003c3ffff */
        .weak           $__internal_13_$__cuda_sm70_shflsync_idx_p
        .type           $__internal_13_$__cuda_sm70_shflsync_idx_p,@function
        .size           $__internal_13_$__cuda_sm70_shflsync_idx_p,($__internal_14_$__cuda_sm70_shflsync_up_p - $__internal_13_$__cuda_sm70_shflsync_idx_p)
$__internal_13_$__cuda_sm70_shflsync_idx_p:
[----:B------:R-:W-:-:S04]  /*249a0*/  MOV R75, 0xffffffff ;  /* 0xffffffff004b7802 */ /* 0x000fc80000000f00 */
[----:B------:R-:W-:Y:S04]  /*249b0*/  WARPSYNC R75 ;  /* 0x0000004b00007348 */ /* 0x000fe80003800000 */
[----:B------:R1:W2:Y:S02]  /*249c0*/  SHFL.IDX PT, R0, R5, R3, R0 ;  /* 0x0000000305007389 */ /* 0x0002a400000e0000 */
[----:B-1----:R-:W-:-:S04]  /*249d0*/  MOV R3, 0x0 ;  /* 0x0000000000037802 */ /* 0x002fc80000000f00 */
[----:B--2---:R-:W-:Y:S05]  /*249e0*/  RET.REL.NODEC R2 `(_ZN7cutlass13device_kernelIN5flash19enable_sm80_to_sm89INS1_16FlashAttnFwdSm80INS1_25CollectiveMainloopFwdSm80ILi4ELi1ELb0EN4cute5tupleIJNS5_1CILi128EEENS7_ILi48EEENS7_ILi96EEEEEELi96ENS_6half_tEfNS_4arch4Sm80ELb0ELb1ELb0ELb1ELb0ELb1ELb1ELb1EEENS1_21CollectiveEpilogueFwdINS6_IJS8_SA_S9_EEENS6_IJNS7_ILi1EEESI_SI_EEESC_SE_Li128ELb1ELb1ELb1ELb0EEENS1_36VarlenDynamicPersistentTileSchedulerILi128ELi48ELi128ELi128ELb1ELb1ELb0ELb1ELb0ELb1EEEEEEEEEvNT_6ParamsE) ;  /* 0xfffdb61002007950 */ /* 0x004fea0003c3ffff */
        .weak           $__internal_14_$__cuda_sm70_shflsync_up_p
        .type           $__internal_14_$__cuda_sm70_shflsync_up_p,@function
        .size           $__internal_14_$__cuda_sm70_shflsync_up_p,($__internal_15_$__cuda_sm70_votesync_ballot - $__internal_14_$__cuda_sm70_shflsync_up_p)
$__internal_14_$__cuda_sm70_shflsync_up_p:
[----:B------:R-:W-:Y:S02]  /*249f0*/  IMAD.MOV.U32 R4, RZ, RZ, RZ ;  /* 0x000000ffff047224 */ /* 0x000fe400078e00ff */
[----:B------:R-:W-:-:S04]  /*24a00*/  IMAD.MOV.U32 R10, RZ, RZ, -0x1 ;  /* 0xffffffffff0a7424 */ /* 0x000fc800078e00ff */
[----:B------:R-:W-:Y:S04]  /*24a10*/  WARPSYNC R10 ;  /* 0x0000000a00007348 */ /* 0x000fe80003800000 */
[----:B------:R1:W2:Y:S02]  /*24a20*/  SHFL.UP PT, R4, R0, R2, R4 ;  /* 0x0400000200047389 */ /* 0x0002a400000e0004 */
[----:B-1----:R-:W-:Y:S02]  /*24a30*/  MOV R2, R3 ;  /* 0x0000000300027202 */ /* 0x002fe40000000f00 */
[----:B------:R-:W-:-:S04]  /*24a40*/  MOV R3, 0x0 ;  /* 0x0000000000037802 */ /* 0x000fc80000000f00 */
[----:B--2---:R-:W-:Y:S05]  /*24a50*/  RET.REL.NODEC R2 `(_ZN7cutlass13device_kernelIN5flash19enable_sm80_to_sm89INS1_16FlashAttnFwdSm80INS1_25CollectiveMainloopFwdSm80ILi4ELi1ELb0EN4cute5tupleIJNS5_1CILi128EEENS7_ILi48EEENS7_ILi96EEEEEELi96ENS_6half_tEfNS_4arch4Sm80ELb0ELb1ELb0ELb1ELb0ELb1ELb1ELb1EEENS1_21CollectiveEpilogueFwdINS6_IJS8_SA_S9_EEENS6_IJNS7_ILi1EEESI_SI_EEESC_SE_Li128ELb1ELb1ELb1ELb0EEENS1_36VarlenDynamicPersistentTileSchedulerILi128ELi48ELi128ELi128ELb1ELb1ELb0ELb1ELb0ELb1EEEEEEEEEvNT_6ParamsE) ;  /* 0xfffdb5a002007950 */ /* 0x004fea0003c3ffff */
        .weak           $__internal_15_$__cuda_sm70_votesync_ballot
        .type           $__internal_15_$__cuda_sm70_votesync_ballot,@function
        .size           $__internal_15_$__cuda_sm70_votesync_ballot,(.L_x_1441 - $__internal_15_$__cuda_sm70_votesync_ballot)
$__internal_15_$__cuda_sm70_votesync_ballot:
[----:B------:R-:W-:Y:S01]  /*24a60*/  ISETP.NE.U32.AND P0, PT, R0, 0x1, PT ;  /* 0x000000010000780c */ /* 0x000fe20003f05070 */
[----:B------:R-:W-:-:S04]  /*24a70*/  IMAD.MOV.U32 R3, RZ, RZ, -0x1 ;  /* 0xffffffffff037424 */ /* 0x000fc800078e00ff */
[----:B------:R-:W-:Y:S08]  /*24a80*/  WARPSYNC R3 ;  /* 0x0000000300007348 */ /* 0x000ff00003800000 */
[----:B------:R-:W-:-:S04]  /*24a90*/  VOTE.ANY R0, PT, !P0 ;  /* 0x0000000000007806 */ /* 0x000fc800040e0100 */
[----:B------:R-:W-:Y:S01]  /*24aa0*/  LOP3.LUT R0, R0, R3, RZ, 0xc0, !PT ;  /* 0x0000000300007212 */ /* 0x000fe200078ec0ff */
[----:B------:R-:W-:-:S04]  /*24ab0*/  IMAD.MOV.U32 R3, RZ, RZ, 0x0 ;  /* 0x00000000ff037424 */ /* 0x000fc800078e00ff */
[----:B------:R-:W-:Y:S05]  /*24ac0*/  RET.REL.NODEC R2 `(_ZN7cutlass13device_kernelIN5flash19enable_sm80_to_sm89INS1_16FlashAttnFwdSm80INS1_25CollectiveMainloopFwdSm80ILi4ELi1ELb0EN4cute5tupleIJNS5_1CILi128EEENS7_ILi48EEENS7_ILi96EEEEEELi96ENS_6half_tEfNS_4arch4Sm80ELb0ELb1ELb0ELb1ELb0ELb1ELb1ELb1EEENS1_21CollectiveEpilogueFwdINS6_IJS8_SA_S9_EEENS6_IJNS7_ILi1EEESI_SI_EEESC_SE_Li128ELb1ELb1ELb1ELb0EEENS1_36VarlenDynamicPersistentTileSchedulerILi128ELi48ELi128ELi128ELb1ELb1ELb0ELb1ELb0ELb1EEEEEEEEEvNT_6ParamsE) ;  /* 0xfffdb53002007950 */ /* 0x000fea0003c3ffff */
.L_x_989:
        /* <DEDUP_REMOVED lines=11> */
.L_x_1441:


//--------------------- .text._ZN7cutlass13device_kernelIN5flash19enable_sm80_to_sm89INS1_16FlashAttnFwdSm80INS1_25CollectiveMainloopFwdSm80ILi4ELi1ELb0EN4cute5tupleIJNS5_1CILi128EEENS7_ILi64EEENS7_ILi96EEEEEELi96ENS_6half_tEfNS_4arch4Sm80ELb1ELb0ELb0ELb0ELb0ELb0ELb1ELb1EEENS1_21CollectiveEpilogueFwdINS6_IJS8_SA_S9_EEENS6_IJNS7_ILi1EEESI_SI_EEESC_SE_Li128ELb0ELb1ELb1ELb0EEENS1_30DynamicPersistentTileSchedulerILi128ELi128ELb1ELb1ELb0EEEEEEEEEvNT_6ParamsE --------------------------
	.section	.text._ZN7cutlass13device_kernelIN5flash19enable_sm80_to_sm89INS1_16FlashAttnFwdSm80INS1_25CollectiveMainloopFwdSm80ILi4ELi1ELb0EN4cute5tupleIJNS5_1CILi128EEENS7_ILi64EEENS7_ILi96EEEEEELi96ENS_6half_tEfNS_4arch4Sm80ELb1ELb0ELb0ELb0ELb0ELb0ELb1ELb1EEENS1_21CollectiveEpilogueFwdINS6_IJS8_SA_S9_EEENS6_IJNS7_ILi1EEESI_SI_EEESC_SE_Li128ELb0ELb1ELb1ELb0EEENS1_30DynamicPersistentTileSchedulerILi128ELi128ELb1ELb1ELb0EEEEEEEEEvNT_6ParamsE,"ax",@progbits
	.sectioninfo	@"SHI_REGISTERS=255"
	.align	128
.text._ZN7cutlass13device_kernelIN5flash19enable_sm80_to_sm89INS1_16FlashAttnFwdSm80INS1_25CollectiveMainloopFwdSm80ILi4ELi1ELb0EN4cute5tupleIJNS5_1CILi128EEENS7_ILi64EEENS7_ILi96EEEEEELi96ENS_6half_tEfNS_4arch4Sm80ELb1ELb0ELb0ELb0ELb0ELb0ELb1ELb1EEENS1_21CollectiveEpilogueFwdINS6_IJS8_SA_S9_EEENS6_IJNS7_ILi1EEESI_SI_EEESC_SE_Li128ELb0ELb1ELb1ELb0EEENS1_30DynamicPersistentTileSchedulerILi128ELi128ELb1ELb1ELb0EEEEEEEEEvNT_6ParamsE:
        .type           _ZN7cutlass13device_kernelIN5flash19enable_sm80_to_sm89INS1_16FlashAttnFwdSm80INS1_25CollectiveMainloopFwdSm80ILi4ELi1ELb0EN4cute5tupleIJNS5_1CILi128EEENS7_ILi64EEENS7_ILi96EEEEEELi96ENS_6half_tEfNS_4arch4Sm80ELb1ELb0ELb0ELb0ELb0ELb0ELb1ELb1EEENS1_21CollectiveEpilogueFwdINS6_IJS8_SA_S9_EEENS6_IJNS7_ILi1EEESI_SI_EEESC_SE_Li128ELb0ELb1ELb1ELb0EEENS1_30DynamicPersistentTileSchedulerILi128ELi128ELb1ELb1ELb0EEEEEEEEEvNT_6ParamsE,@function
        .size           _ZN7cutlass13device_kernelIN5flash19enable_sm80_to_sm89INS1_16FlashAttnFwdSm80INS1_25CollectiveMainloopFwdSm80ILi4ELi1ELb0EN4cute5tupleIJNS5_1CILi128EEENS7_ILi64EEENS7_ILi96EEEEEELi96ENS_6half_tEfNS_4arch4Sm80ELb1ELb0ELb0ELb0ELb0ELb0ELb1ELb1EEENS1_21CollectiveEpilogueFwdINS6_IJS8_SA_S9_EEENS6_IJNS7_ILi1EEESI_SI_EEESC_SE_Li128ELb0ELb1ELb1ELb0EEENS1_30DynamicPersistentTileSchedulerILi128ELi128ELb1ELb1ELb0EEEEEEEEEvNT_6ParamsE,(.L_x_1446 - _ZN7cutlass13device_kernelIN5flash19enable_sm80_to_sm89INS1_16FlashAttnFwdSm80INS1_25CollectiveMainloopFwdSm80ILi4ELi1ELb0EN4cute5tupleIJNS5_1CILi128EEENS7_ILi64EEENS7_ILi96EEEEEELi96ENS_6half_tEfNS_4arch4Sm80ELb1ELb0ELb0ELb0ELb0ELb0ELb1ELb1EEENS1_21CollectiveEpilogueFwdINS6_IJS8_SA_S9_EEENS6_IJNS7_ILi1EEESI_SI_EEESC_SE_Li128ELb0ELb1ELb1ELb0EEENS1_30DynamicPersistentTileSchedulerILi128ELi128ELb1ELb1ELb0EEEEEEEEEvNT_6ParamsE)
        .other          _ZN7cutlass13device_kernelIN5flash19enable_sm80_to_sm89INS1_16FlashAttnFwdSm80INS1_25CollectiveMainloopFwdSm80ILi4ELi1ELb0EN4cute5tupleIJNS5_1CILi128EEENS7_ILi64EEENS7_ILi96EEEEEELi96ENS_6half_tEfNS_4arch4Sm80ELb1ELb0ELb0ELb0ELb0ELb0ELb1ELb1EEENS1_21CollectiveEpilogueFwdINS6_IJS8_SA_S9_EEENS6_IJNS7_ILi1EEESI_SI_EEESC_SE_Li128ELb0ELb1ELb1ELb0EEENS1_30DynamicPersistentTileSchedulerILi128ELi128ELb1ELb1ELb0EEEEEEEEEvNT_6ParamsE,@"STO_CUDA_ENTRY STV_DEFAULT"
_ZN7cutlass13device_kernelIN5flash19enable_sm80_to_sm89INS1_16FlashAttnFwdSm80INS1_25CollectiveMainloopFwdSm80ILi4ELi1ELb0EN4cute5tupleIJNS5_1CILi128EEENS7_ILi64EEENS7_ILi96EEEEEELi96ENS_6half_tEfNS_4arch4Sm80ELb1ELb0ELb0ELb0ELb0ELb0ELb1ELb1EEENS1_21CollectiveEpilogueFwdINS6_IJS8_SA_S9_EEENS6_IJNS7_ILi1EEESI_SI_EEESC_SE_Li128ELb0ELb1ELb1ELb0EEENS1_30DynamicPersistentTileSchedulerILi128ELi128ELb1ELb1ELb0EEEEEEEEEvNT_6ParamsE:
[----:B------:R-:W-:-:S03]  /*0000*/  MOV R1, c[0x0][0x28] ;  /* 0x00000a0000017a02 */ /* 0x000fc60000000f00 */
[----:B------:R-:W1:Y:S01]  /*0010*/  S2R R13, SR_TID.X ;  /* 0x00000000000d7919 */ /* 0x000e620000002100 */
[----:B------:R-:W-:-:S03]  /*0020*/  IADD3 R1, R1, -0x78, RZ ;  /* 0xffffff8801017810 */ /* 0x000fc60007ffe0ff */
[----:B------:R-:W2:Y:S01]  /*0030*/  S2R R17, SR_CTAID.X ;  /* 0x0000000000117919 */ /* 0x000ea20000002500 */
[----:B-1----:R-:W-:-:S05]  /*0040*/  SHF.R.U32.HI R2, RZ, 0x5, R13 ;  /* 0x00000005ff027819 */ /* 0x002fca000001160d */
[----:B------:R-:W1:Y:S02]  /*0050*/  SHFL.IDX PT, R0, R2, RZ, 0x1f ;  /* 0x00001fff02007589 */ /* 0x000e6400000e0000 */
[----:B-1----:R-:W-:Y:S02]  /*0060*/  ISETP.GE.AND P0, PT, R0, 0x1, PT ;  /* 0x000000010000780c */ /* 0x002fe40003f06270 */
[----:B------:R1:W-:Y:S11]  /*0070*/  STL [R1+0x68], R0 ;  /* 0x0000680001007387 */ /* 0x0003f60000100800 */
[----:B------:R-:W-:Y:S06]  /*0080*/  @P0 BAR.ARV 0x4, 0x80 ;  /* 0x0102000000000b1d */ /* 0x000fec0000002000 */
[----:B--2---:R-:W-:-:S13]  /*0090*/  ISETP.GE.AND P0, PT, R17, c[0x0][0x538], PT ;  /* 0x00014e0011007a0c */ /* 0x004fda0003f06270 */
[----:B------:R-:W-:Y:S05]  /*00a0*/  @P0 EXIT ;  /* 0x000000000000094d */ /* 0x000fea0003800000 */
[----:B-1----:R-:W-:Y:S01]  /*00b0*/  SHF.R.S32.HI R8, RZ, 0x1f, R13 ;  /* 0x0000001fff087819 */ /* 0x002fe2000001140d */
[----:B------:R-:W-:Y:S01]  /*00c0*/  IMAD.MOV.U32 R214, RZ, RZ, 0x20 ;  /* 0x00000020ffd67424 */ /* 0x000fe200078e00ff */
[----:B------:R-:W-:Y:S02]  /*00d0*/  ULDC.64 UR6, c[0x0][0x118] ;  /* 0x0000460000067ab9 */ /* 0x000fe40000000a00 */
[CC--:B------:R-:W-:Y:S02]  /*00e0*/  LEA.HI R16, R8.reuse, R13.reuse, RZ, 0x3 ;  /* 0x0000000d08107211 */ /* 0x0c0fe400078f18ff */
[----:B------:R-:W-:Y:S02]  /*00f0*/  LEA.HI R4, R8, R13, RZ, 0x4 ;  /* 0x0000000d08047211 */ /* 0x000fe400078f20ff */
[----:B------:R-:W-:Y:S02]  /*0100*/  LOP3.LUT R2, R16, 0xfffffff8, RZ, 0xc0, !PT ;  /* 0xfffffff810027812 */ /* 0x000fe400078ec0ff */
[----:B------:R-:W-:-:S02]  /*0110*/  SHF.R.S32.HI R5, RZ, 0x4, R4 ;  /* 0x00000004ff057819 */ /* 0x000fc40000011404 */
        /* <DEDUP_REMOVED lines=12> */
[----:B------:R-:W-:Y:S01]  /*01e0*/  SHF.R.S32.HI R3, RZ, 0x1f, R0 ;  /* 0x0000001fff037819 */ /* 0x000fe20000011400 */
[----:B------:R-:W-:Y:S01]  /*01f0*/  IMAD R11, R12, 0x8, R11 ;  /* 0x000000080c0b7824 */ /* 0x000fe200078e020b */
        /* <DEDUP_REMOVED lines=13> */
[----:B------:R-:W-:Y:S01]  /*02d0*/  SHF.R.U32.HI R5, RZ, 0x3, R0 ;  /* 0x00000003ff057819 */ /* 0x000fe20000011600 */
[----:B------:R-:W-:Y:S01]  /*02e0*/  STL [R1+0x48], R20 ;  /* 0x0000481401007387 */ /* 0x000fe20000100800 */
[----:B------:R-:W-:Y:S02]  /*02f0*/  LOP3.LUT R4, R0, 0x18, R20, 0xf8, !PT ;  /* 0x0000001800047812 */ /* 0x000fe400078ef814 */
[----:B------:R-:W-:-:S02]  /*0300*/  SHF.R.S32.HI R215, RZ, 0x5, R8 ;  /* 0x00000005ffd77819 */ /* 0x000fc40000011408 */
[----:B------:R-:W-:Y:S02]  /*0310*/  SHF.R.S32.HI R0, RZ, 0x1f, R8 ;  /* 0x0000001fff007819 */ /* 0x000fe40000011408 */
[----:B------:R-:W-:Y:S02]  /*0320*/  LOP3.LUT R2, R3, 0x7fffffe, RZ, 0xc0, !PT ;  /* 0x07fffffe03027812 */ /* 0x000fe400078ec0ff */
[----:B------:R-:W-:Y:S02]  /*0330*/  LEA.HI R0, R0, R215, RZ, 0x2 ;  /* 0x000000d700007211 */ /* 0x000fe400078f10ff */
[----:B------:R-:W-:Y:S01]  /*0340*/  LOP3.LUT R8, R4, R5, RZ, 0x3c, !PT ;  /* 0x0000000504087212 */ /* 0x000fe200078e3cff */
[----:B------:R-:W-:Y:S01]  /*0350*/  IMAD.IADD R2, R22, 0x1, -R2 ;  /* 0x0000000116027824 */ /* 0x000fe200078e0a02 */
[--C-:B------:R-:W-:Y:S02]  /*0360*/  SHF.R.S32.HI R6, RZ, 0x1, R7.reuse ;  /* 0x00000001ff067819 */ /* 0x100fe40000011407 */
[----:B------:R-:W-:-:S02]  /*0370*/  SHF.R.S32.HI R4, RZ, 0x1f, R7 ;  /* 0x0000001fff047819 */ /* 0x000fc40000011407 */
[----:B------:R-:W-:Y:S02]  /*0380*/  SHF.R.S32.HI R5, RZ, 0x1f, R19 ;  /* 0x0000001fff057819 */ /* 0x000fe40000011413 */
[----:B------:R-:W-:Y:S01]  /*0390*/  LOP3.LUT R3, R0, 0xffffffc, RZ, 0xc0, !PT ;  /* 0x0ffffffc00037812 */ /* 0x000fe200078ec0ff */
[----:B------:R-:W-:Y:S01]  /*03a0*/  IMAD R0, R215, 0x8, R2 ;  /* 0x00000008d7007824 */ /* 0x000fe200078e0202 */
[----:B------:R-:W-:Y:S02]  /*03b0*/  LEA.HI R2, R4, R6, RZ, 0x2 ;  /* 0x0000000604027211 */ /* 0x000fe400078f10ff */
[----:B------:R-:W-:Y:S01]  /*03c0*/  LEA.HI R13, R5, R19, RZ, 0x2 ;  /* 0x00000013050d7211 */ /* 0x000fe200078f10ff */
[----:B------:R-:W-:Y:S01]  /*03d0*/  IMAD.IADD R5, R215, 0x1, -R3 ;  /* 0x00000001d7057824 */ /* 0x000fe200078e0a03 */
[----:B------:R-:W-:Y:S01]  /*03e0*/  LOP3.LUT R3, R2, 0xfffffffc, RZ, 0xc0, !PT ;  /* 0xfffffffc02037812 */ /* 0x000fe200078ec0ff */
[----:B------:R-:W-:Y:S01]  /*03f0*/  IMAD.U32 R7, R0, 0x20, R8 ;  /* 0x0000002000077824 */ /* 0x000fe200078e0008 */
[----:B------:R-:W-:-:S02]  /*0400*/  SHF.R.S32.HI R4, RZ, 0x2, R13 ;  /* 0x00000002ff047819 */ /* 0x000fc4000001140d */
[----:B------:R-:W-:Y:S01]  /*0410*/  LEA.HI R0, R10, R10, RZ, 0x1 ;  /* 0x0000000a0a007211 */ /* 0x000fe200078f08ff */
[----:B------:R-:W-:Y:S01]  /*0420*/  IMAD.IADD R8, R6, 0x1, -R3 ;  /* 0x0000000106087824 */ /* 0x000fe200078e0a03 */
[----:B------:R-:W-:Y:S01]  /*0430*/  SHF.R.S32.HI R2, RZ, 0x1, R9 ;  /* 0x00000001ff027819 */ /* 0x000fe20000011409 */
[----:B------:R-:W-:Y:S01]  /*0440*/  IMAD R18, R5, 0x10, R4 ;  /* 0x0000001005127824 */ /* 0x000fe200078e0204 */
[C---:B------:R-:W-:Y:S01]  /*0450*/  LOP3.LUT R4, R0.reuse, 0x1ffffffe, RZ, 0xc0, !PT ;  /* 0x1ffffffe00047812 */ /* 0x040fe200078ec0ff */
[----:B------:R-:W-:Y:S01]  /*0460*/  IMAD.SHL.U32 R3, R0, 0x20, RZ ;  /* 0x0000002000037824 */ /* 0x000fe200078e00ff */
[C---:B------:R-:W-:Y:S01]  /*0470*/  LOP3.LUT P0, RZ, R2.reuse, 0x2, RZ, 0xc0, !PT ;  /* 0x0000000202ff7812 */ /* 0x040fe2000780c0ff */
[----:B------:R-:W-:Y:S01]  /*0480*/  IMAD.SHL.U32 R0, R2, 0x40, RZ ;  /* 0x0000004002007824 */ /* 0x000fe200078e00ff */
[----:B------:R1:W-:Y:S01]  /*0490*/  STL [R1+0x34], R7 ;  /* 0x0000340701007387 */ /* 0x0003e20000100800 */
[----:B------:R-:W-:Y:S01]  /*04a0*/  IMAD.SHL.U32 R5, R15, 0x20, RZ ;  /* 0x000000200f057824 */ /* 0x000fe200078e00ff */
[----:B------:R-:W-:Y:S01]  /*04b0*/  LOP3.LUT R6, R3, 0xffffffc0, RZ, 0xc0, !PT ;  /* 0xffffffc003067812 */ /* 0x000fe200078ec0ff */
[----:B------:R-:W-:Y:S01]  /*04c0*/  IMAD.SHL.U32 R2, R8, 0x40, RZ ;  /* 0x0000004008027824 */ /* 0x000fe200078e00ff */
[----:B------:R-:W-:Y:S01]  /*04d0*/  LOP3.LUT R0, R0, 0xc0, RZ, 0xc0, !PT ;  /* 0x000000c000007812 */ /* 0x000fe200078ec0ff */
[----:B------:R-:W-:Y:S01]  /*04e0*/  IMAD.IADD R9, R10, 0x1, -R4 ;  /* 0x000000010a097824 */ /* 0x000fe200078e0a04 */
[----:B------:R-:W-:Y:S01]  /*04f0*/  LOP3.LUT R4, R5, 0xffffff00, RZ, 0xc0, !PT ;  /* 0xffffff0005047812 */ /* 0x000fe200078ec0ff */
[----:B------:R-:W-:Y:S01]  /*0500*/  STL [R1+0x6c], R18 ;  /* 0x00006c1201007387 */ /* 0x000fe20000100800 */
[----:B------:R-:W-:Y:S01]  /*0510*/  LOP3.LUT R2, R2, 0xc0, RZ, 0xc0, !PT ;  /* 0x000000c002027812 */ /* 0x000fe200078ec0ff */
[----:B------:R-:W-:Y:S01]  /*0520*/  IMAD R6, R9, 0x8, R6 ;  /* 0x0000000809067824 */ /* 0x000fe200078e0206 */
[----:B------:R-:W-:Y:S01]  /*0530*/  LOP3.LUT R3, R0, 0x8, R16, 0xf8, !PT ;  /* 0x0000000800037812 */ /* 0x000fe200078ef810 */
[----:B------:R-:W-:Y:S01]  /*0540*/  IMAD R215, R215, 0x200, R4 ;  /* 0x00000200d7d77824 */ /* 0x000fe200078e0204 */
[----:B------:R-:W-:Y:S01]  /*0550*/  SHF.R.U32.HI R212, RZ, 0x3, R0 ;  /* 0x00000003ffd47819 */ /* 0x000fe20000011600 */
[----:B------:R-:W-:Y:S01]  /*0560*/  STL [R1+0x58], R17 ;  /* 0x0000581101007387 */ /* 0x000fe20000100800 */
[----:B------:R-:W-:Y:S01]  /*0570*/  SHF.R.U32.HI R213, RZ, 0x3, R2 ;  /* 0x00000003ffd57819 */ /* 0x000fe20000011602 */
[----:B------:R-:W-:Y:S01]  /*0580*/  IMAD R215, R14, 0x20, R215 ;  /* 0x000000200ed77824 */ /* 0x000fe200078e02d7 */
[----:B------:R-:W-:-:S02]  /*0590*/  LOP3.LUT R212, R3, R212, RZ, 0x3c, !PT ;  /* 0x000000d403d47212 */ /* 0x000fc400078e3cff */
[----:B------:R-:W-:Y:S02]  /*05a0*/  IADD3 R3, R20, 0x20, RZ ;  /* 0x0000002014037810 */ /* 0x000fe40007ffe0ff */
[----:B------:R-:W-:Y:S01]  /*05b0*/  LOP3.LUT P1, RZ, R8, 0x2, RZ, 0xc0, !PT ;  /* 0x0000000208ff7812 */ /* 0x000fe2000782c0ff */
[----:B------:R-:W-:-:S03]  /*05c0*/  IMAD.U32 R212, R11, 0x20, R212 ;  /* 0x000000200bd47824 */ /* 0x000fc600078e00d4 */
[----:B------:R-:W-:Y:S01]  /*05d0*/  SEL R214, R214, 0xffffffe0, !P1 ;  /* 0xffffffe0d6d67807 */ /* 0x000fe20004800000 */
[----:B-1----:R-:W-:Y:S01]  /*05e0*/  IMAD.SHL.U32 R7, R12, 0x8, RZ ;  /* 0x000000080c077824 */ /* 0x002fe200078e00ff */
[----:B------:R-:W-:-:S04]  /*05f0*/  LEA R212, R212, 0x3100, 0x1 ;  /* 0x00003100d4d47811 */ /* 0x000fc800078e08ff */
[----:B------:R-:W-:Y:S01]  /*0600*/  LOP3.LUT R0, R2, 0x8, R7, 0xf8, !PT ;  /* 0x0000000802007812 */ /* 0x000fe200078ef807 */
[----:B------:R-:W-:Y:S01]  /*0610*/  IMAD R2, R10, 0x20, R22 ;  /* 0x000000200a027824 */ /* 0x000fe200078e0216 */
[----:B------:R-:W-:Y:S02]  /*0620*/  IADD3 R217, R212, 0x20, RZ ;  /* 0x00000020d4d97810 */ /* 0x000fe40007ffe0ff */
[----:B------:R-:W-:Y:S01]  /*0630*/  LOP3.LUT R213, R0, R213, RZ, 0x3c, !PT ;  /* 0x000000d500d57212 */ /* 0x000fe200078e3cff */
[----:B------:R-:W-:Y:S01]  /*0640*/  IMAD R0, R14, 0x20, R4 ;  /* 0x000000200e007824 */ /* 0x000fe200078e0204 */
[----:B------:R1:W-:Y:S01]  /*0650*/  STL [R1+0x70], R2 ;  /* 0x0000700201007387 */ /* 0x0003e20000100800 */
[----:B------:R-:W-:Y:S02]  /*0660*/  SHF.R.S32.HI R4, RZ, 0x1f, R3 ;  /* 0x0000001fff047819 */ /* 0x000fe40000011403 */
[C---:B------:R-:W-:Y:S01]  /*0670*/  IMAD.IADD R215, R213.reuse, 0x1, R215 ;  /* 0x00000001d5d77824 */ /* 0x040fe200078e02d7 */
[----:B------:R-:W-:Y:S01]  /*0680*/  @P0 IADD3 R217, R212, -0x20, RZ ;  /* 0xffffffe0d4d90810 */ /* 0x000fe20007ffe0ff */
[----:B------:R-:W-:Y:S01]  /*0690*/  IMAD.IADD R213, R213, 0x1, R0 ;  /* 0x00000001d5d57824 */ /* 0x000fe200078e0200 */
[----:B------:R-:W-:Y:S01]  /*06a0*/  LOP3.LUT R0, R13, 0x7ffffffc, RZ, 0xc0, !PT ;  /* 0x7ffffffc0d007812 */ /* 0x000fe200078ec0ff */
[----:B------:R2:W-:Y:S01]  /*06b0*/  STL [R1+0x60], R4 ;  /* 0x0000600401007387 */ /* 0x0005e20000100800 */
[----:B------:R-:W-:-:S02]  /*06c0*/  LEA R215, R215, 0x6100, 0x1 ;  /* 0x00006100d7d77811 */ /* 0x000fc400078e08ff */
[----:B------:R-:W-:Y:S01]  /*06d0*/  LEA R213, R213, 0x100, 0x1 ;  /* 0x00000100d5d57811 */ /* 0x000fe200078e08ff */
[----:B------:R-:W-:Y:S01]  /*06e0*/  IMAD.IADD R0, R19, 0x1, -R0 ;  /* 0x0000000113007824 */ /* 0x000fe200078e0a00 */
[----:B------:R-:W-:Y:S01]  /*06f0*/  IADD3 R228, R217, 0x400, RZ ;  /* 0x00000400d9e47810 */ /* 0x000fe20007ffe0ff */
[----:B------:R-:W-:Y:S01]  /*0700*/  IMAD.IADD R216, R215, 0x1, R214 ;  /* 0x00000001d7d87824 */ /* 0x000fe200078e02d6 */
[C---:B------:R-:W-:Y:S01]  /*0710*/  IADD3 R227, R217.reuse, 0x800, RZ ;  /* 0x00000800d9e37810 */ /* 0x040fe20007ffe0ff */
[----:B------:R-:W-:Y:S01]  /*0720*/  IMAD.IADD R214, R214, 0x1, R213 ;  /* 0x00000001d6d67824 */ /* 0x000fe200078e02d5 */
[C---:B------:R-:W-:Y:S02]  /*0730*/  IADD3 R226, R217.reuse, 0xc00, RZ ;  /* 0x00000c00d9e27810 */ /* 0x040fe40007ffe0ff */
[C---:B------:R-:W-:Y:S02]  /*0740*/  IADD3 R225, R217.reuse, 0x1000, RZ ;  /* 0x00001000d9e17810 */ /* 0x040fe40007ffe0ff */
[----:B------:R-:W-:-:S02]  /*0750*/  IADD3 R224, R217, 0x1400, RZ ;  /* 0x00001400d9e07810 */ /* 0x000fc40007ffe0ff */
[C---:B------:R-:W-:Y:S02]  /*0760*/  IADD3 R223, R217.reuse, 0x1800, RZ ;  /* 0x00001800d9df7810 */ /* 0x040fe40007ffe0ff */
[C---:B------:R-:W-:Y:S02]  /*0770*/  IADD3 R222, R217.reuse, 0x1c00, RZ ;  /* 0x00001c00d9de7810 */ /* 0x040fe40007ffe0ff */
[----:B-1----:R-:W-:Y:S02]  /*0780*/  IADD3 R2, R20, 0x40, RZ ;  /* 0x0000004014027810 */ /* 0x002fe40007ffe0ff */
[C---:B------:R-:W-:Y:S02]  /*0790*/  IADD3 R221, R217.reuse, 0x2000, RZ ;  /* 0x00002000d9dd7810 */ /* 0x040fe40007ffe0ff */
[----:B------:R-:W-:Y:S01]  /*07a0*/  SHF.R.S32.HI R3, RZ, 0x1f, R2 ;  /* 0x0000001fff037819 */ /* 0x000fe20000011402 */
[----:B------:R-:W-:Y:S01]  /*07b0*/  IMAD.SHL.U32 R2, R0, 0x2, RZ ;  /* 0x0000000200027824 */ /* 0x000fe200078e00ff */
[C---:B------:R-:W-:Y:S01]  /*07c0*/  IADD3 R220, R217.reuse, 0x2400, RZ ;  /* 0x00002400d9dc7810 */ /* 0x040fe20007ffe0ff */
[----:B------:R-:W-:Y:S01]  /*07d0*/  IMAD.IADD R0, R18, 0x1, R6 ;  /* 0x0000000112007824 */ /* 0x000fe200078e0206 */
[C---:B------:R-:W-:Y:S01]  /*07e0*/  IADD3 R219, R217.reuse, 0x2800, RZ ;  /* 0x00002800d9db7810 */ /* 0x040fe20007ffe0ff */
[----:B------:R2:W-:Y:S01]  /*07f0*/  STL [R1+0x5c], R3 ;  /* 0x00005c0301007387 */ /* 0x0005e20000100800 */
[----:B------:R-:W-:-:S03]  /*0800*/  IADD3 R218, R217, 0x2c00, RZ ;  /* 0x00002c00d9da7810 */ /* 0x000fc60007ffe0ff */
[----:B------:R2:W-:Y:S04]  /*0810*/  STL [R1+0x3c], R2 ;  /* 0x00003c0201007387 */ /* 0x0005e80000100800 */
[----:B------:R2:W-:Y:S02]  /*0820*/  STL [R1+0x64], R0 ;  /* 0x0000640001007387 */ /* 0x0005e40000100800 */
.L_x_1031:
[----:B--2---:R-:W2:Y:S01]  /*0830*/  LDL R4, [R1+0x58] ;  /* 0x0000580001047983 */ /* 0x004ea20000100800 */
[----:B------:R-:W-:Y:S01]  /*0840*/  IMAD.MOV.U32 R0, RZ, RZ, c[0x0][0x560] ;  /* 0x00015800ff007624 */ /* 0x000fe200078e00ff */
[----:B------:R-:W-:Y:S01]  /*0850*/  YIELD ;  /* 0x0000000000007946 */ /* 0x000fe20003800000 */
[----:B------:R-:W-:Y:S03]  /*0860*/  BSSY B0, `(.L_x_990) ;  /* 0x0000016000007945 */ /* 0x000fe60003800000 */
[----:B------:R-:W-:-:S13]  /*0870*/  ISETP.NE.AND P0, PT, R0, 0x1, PT ;  /* 0x000000010000780c */ /* 0x000fda0003f05270 */
[----:B--2---:R-:W-:Y:S01]  /*0880*/  @P0 IMAD.HI.U32 R0, R4, c[0x0][0x564], RZ ;  /* 0x0001590004000a27 */ /* 0x004fe200078e00ff */
[----:B------:R-:W-:-:S04]  /*0890*/  MOV R3, R4 ;  /* 0x0000000400037202 */ /* 0x000fc80000000f00 */
[----:B------:R-:W-:-:S04]  /*08a0*/  @P0 SHF.R.U32.HI R3, RZ, c[0x0][0x568], R0 ;  /* 0x00015a00ff030a19 */ /* 0x000fc80000011600 */
[----:B------:R-:W-:Y:S01]  /*08b0*/  ISETP.GE.AND P0, PT, R3, c[0x0][0x578], PT ;  /* 0x00015e0003007a0c */ /* 0x000fe20003f06270 */
[----:B------:R-:W-:-:S04]  /*08c0*/  IMAD.MOV R2, RZ, RZ, -R3 ;  /* 0x000000ffff027224 */ /* 0x000fc800078e0a03 */
[----:B------:R-:W-:-:S08]  /*08d0*/  IMAD R2, R2, c[0x0][0x560], R4 ;  /* 0x0001580002027a24 */ /* 0x000fd000078e0204 */
[----:B------:R-:W-:Y:S05]  /*08e0*/  @!P0 BRA `(.L_x_991) ;  /* 0x0000007000008947 */ /* 0x000fea0003800000 */
[----:B------:R-:W-:-:S04]  /*08f0*/  MOV R0, c[0x0][0x56c] ;  /* 0x00015b0000007a02 */ /* 0x000fc80000000f00 */
[----:B------:R-:W-:Y:S02]  /*0900*/  ISETP.NE.AND P0, PT, R0, 0x1, PT ;  /* 0x000000010000780c */ /* 0x000fe40003f05270 */
[----:B------:R-:W-:-:S11]  /*0910*/  MOV R0, R2 ;  /* 0x0000000200007202 */ /* 0x000fd60000000f00 */
[----:B------:R-:W-:-:S05]  /*0920*/  @P0 IMAD.HI.U32 R4, R2, c[0x0][0x570], RZ ;  /* 0x00015c0002040a27 */ /* 0x000fca00078e00ff */
[----:B------:R-:W-:-:S05]  /*0930*/  @P0 SHF.R.U32.HI R0, RZ, c[0x0][0x574], R4 ;  /* 0x00015d00ff000a19 */ /* 0x000fca0000011604 */
[----:B------:R-:W-:Y:S01]  /*0940*/  IMAD R4, R0, c[0x0][0x56c], RZ ;  /* 0x00015b0000047a24 */ /* 0x000fe200078e02ff */
[----:B------:R-:W-:Y:S05]  /*0950*/  BRA `(.L_x_992) ;  /* 0x0000006000007947 */ /* 0x000fea0003800000 */
.L_x_991:
[----:B------:R-:W-:-:S04]  /*0960*/  MOV R0, c[0x0][0x554] ;  /* 0x0001550000007a02 */ /* 0x000fc80000000f00 */
[----:B------:R-:W-:Y:S02]  /*0970*/  ISETP.NE.AND P0, PT, R0, 0x1, PT ;  /* 0x000000010000780c */ /* 0x000fe40003f05270 */
[----:B------:R-:W-:-:S11]  /*0980*/  MOV R0, R2 ;  /* 0x0000000200007202 */ /* 0x000fd60000000f00 */
[----:B------:R-:W-:-:S05]  /*0990*/  @P0 IMAD.HI.U32 R4, R2, c[0x0][0x558], RZ ;  /* 0x0001560002040a27 */ /* 0x000fca00078e00ff */
[----:B------:R-:W-:-:S05]  /*09a0*/  @P0 SHF.R.U32.HI R0, RZ, c[0x0][0x55c], R4 ;  /* 0x00015700ff000a19 */ /* 0x000fca0000011604 */
[----:B------:R-:W-:Y:S02]  /*09b0*/  IMAD R4, R0, c[0x0][0x554], RZ ;  /* 0x0001550000047a24 */ /* 0x000fe400078e02ff */
.L_x_992:
[----:B------:R-:W-:Y:S05]  /*09c0*/  BSYNC B0 ;  /* 0x0000000000007941 */ /* 0x000fea0003800000 */
.L_x_990:
[----:B------:R-:W-:Y:S01]  /*09d0*/  IMAD.MOV.U32 R5, RZ, RZ, c[0x0][0x53c] ;  /* 0x00014f00ff057624 */ /* 0x000fe200078e00ff */
[----:B------:R-:W-:Y:S01]  /*09e0*/  ULDC UR5, c[0x0][0x1d0] ;  /* 0x0000740000057ab9 */ /* 0x000fe20000000800 */
[----:B------:R-:W-:Y:S01]  /*09f0*/  IMAD.MOV.U32 R11, RZ, RZ, R0 ;  /* 0x000000ffff0b7224 */ /* 0x000fe200078e0000 */
[----:B------:R-:W-:Y:S01]  /*0a00*/  UIADD3 UR5, UR5, 0x3f, URZ ;  /* 0x0000003f05057890 */ /* 0x000fe2000fffe03f */
[----:B------:R-:W-:Y:S01]  /*0a10*/  IMAD.MOV.U32 R7, RZ, RZ, c[0x0][0x548] ;  /* 0x00015200ff077624 */ /* 0x000fe200078e00ff */
[----:B------:R-:W-:Y:S01]  /*0a20*/  ISETP.NE.AND P0, PT, R5, 0x1, PT ;  /* 0x000000010500780c */ /* 0x000fe20003f05270 */
[----:B------:R-:W-:Y:S01]  /*0a30*/  IMAD.IADD R4, R2, 0x1, -R4 ;  /* 0x0000000102047824 */ /* 0x000fe200078e0a04 */
[----:B------:R-:W-:Y:S01]  /*0a40*/  LOP3.LUT R5, RZ, R0, RZ, 0x33, !PT ;  /* 0x00000000ff057212 */ /* 0x000fe200078e33ff */
[----:B------:R-:W-:Y:S01]  /*0a50*/  USHF.R.S32.HI UR4, URZ, 0x1f, UR5 ;  /* 0x0000001f3f047899 */ /* 0x000fe20008011405 */
[----:B------:R-:W-:Y:S01]  /*0a60*/  BSSY B0, `(.L_x_993) ;  /* 0x0000041000007945 */ /* 0x000fe20003800000 */
[----:B------:R-:W-:-:S02]  /*0a70*/  IMAD R3, R3, c[0x0][0x554], R4 ;  /* 0x0001550003037a24 */ /* 0x000fc400078e0204 */
[----:B------:R-:W-:Y:S01]  /*0a80*/  ULEA.HI UR4, UR4, UR5, URZ, 0x6 ;  /* 0x0000000504047291 */ /* 0x000fe2000f8f303f */
[----:B------:R-:W-:Y:S02]  /*0a90*/  IMAD.MOV.U32 R2, RZ, RZ, RZ ;  /* 0x000000ffff027224 */ /* 0x000fe400078e00ff */
[----:B------:R-:W-:Y:S01]  /*0aa0*/  IMAD.MOV.U32 R22, RZ, RZ, R3 ;  /* 0x000000ffff167224 */ /* 0x000fe200078e0003 */
[----:B------:R-:W-:Y:S02]  /*0ab0*/  USHF.R.S32.HI UR4, URZ, 0x6, UR4 ;  /* 0x000000063f047899 */ /* 0x000fe40008011404 */
[----:B------:R-:W-:Y:S01]  /*0ac0*/  @P0 IMAD.HI.U32 R6, R0, c[0x0][0x540], RZ ;  /* 0x0001500000060a27 */ /* 0x000fe200078e00ff */
[----:B------:R-:W-:-:S03]  /*0ad0*/  IADD3 R0, R5, c[0x0][0x53c], RZ ;  /* 0x00014f0005007a10 */ /* 0x000fc60007ffe0ff */
[----:B------:R-:W-:Y:S01]  /*0ae0*/  IMAD.MOV.U32 R5, RZ, RZ, c[0x0][0x2c4] ;  /* 0x0000b100ff057624 */ /* 0x000fe200078e00ff */
[----:B------:R-:W-:Y:S01]  /*0af0*/  @P0 SHF.R.U32.HI R11, RZ, c[0x0][0x544], R6 ;  /* 0x00015100ff0b0a19 */ /* 0x000fe20000011606 */
[----:B------:R-:W-:Y:S01]  /*0b00*/  IMAD.MOV.U32 R6, RZ, RZ, 0x40 ;  /* 0x00000040ff067424 */ /* 0x000fe200078e00ff */
[----:B------:R-:W-:Y:S02]  /*0b10*/  ISETP.NE.AND P0, PT, R7, 0x1, PT ;  /* 0x000000010700780c */ /* 0x000fe40003f05270 */
[----:B------:R-:W-:Y:S01]  /*0b20*/  ISETP.NE.AND P2, PT, R5, 0x1, PT ;  /* 0x000000010500780c */ /* 0x000fe20003f45270 */
[----:B------:R-:W-:Y:S01]  /*0b30*/  IMAD R0, R11, c[0x0][0x53c], R0 ;  /* 0x00014f000b007a24 */ /* 0x000fe200078e0200 */
[----:B------:R1:W-:Y:S03]  /*0b40*/  STL [R1+0x50], R11 ;  /* 0x0000500b01007387 */ /* 0x0003e60000100800 */
[----:B------:R-:W-:-:S05]  /*0b50*/  IMAD.SHL.U32 R24, R0, 0x80, RZ ;  /* 0x0000008000187824 */ /* 0x000fca00078e00ff */
[----:B------:R-:W-:Y:S01]  /*0b60*/  IADD3 R0, R24, 0x7f, RZ ;  /* 0x0000007f18007810 */ /* 0x000fe20007ffe0ff */
[----:B------:R1:W-:Y:S04]  /*0b70*/  STL [R1+0x54], R24 ;  /* 0x0000541801007387 */ /* 0x0003e80000100800 */
[----:B------:R-:W-:-:S05]  /*0b80*/  @P2 IMAD.HI.U32 R5, R0, c[0x0][0x2c8], RZ ;  /* 0x0000b20000052a27 */ /* 0x000fca00078e00ff */
[----:B------:R-:W-:Y:S02]  /*0b90*/  @P2 SHF.R.U32.HI R0, RZ, c[0x0][0x2cc], R5 ;  /* 0x0000b300ff002a19 */ /* 0x000fe40000011605 */
[----:B------:R-:W-:-:S04]  /*0ba0*/  IADD3 R5, R6, -c[0x0][0x168], RZ ;  /* 0x80005a0006057a10 */ /* 0x000fc80007ffe0ff */
[----:B------:R-:W-:-:S04]  /*0bb0*/  IADD3 R0, R0, c[0x0][0x1d0], R5 ;  /* 0x0000740000007a10 */ /* 0x000fc80007ffe005 */
[----:B------:R-:W-:-:S04]  /*0bc0*/  SHF.R.S32.HI R6, RZ, 0x1f, R0 ;  /* 0x0000001fff067819 */ /* 0x000fc80000011400 */
[----:B------:R-:W-:Y:S01]  /*0bd0*/  LEA.HI R6, R6, R0, RZ, 0x6 ;  /* 0x0000000006067211 */ /* 0x000fe200078f30ff */
[----:B------:R-:W-:-:S03]  /*0be0*/  @P0 IMAD.HI.U32 R0, R3, c[0x0][0x54c], RZ ;  /* 0x0001530003000a27 */ /* 0x000fc600078e00ff */
[----:B------:R-:W-:Y:S02]  /*0bf0*/  SHF.R.S32.HI R6, RZ, 0x6, R6 ;  /* 0x00000006ff067819 */ /* 0x000fe40000011406 */
[----:B------:R-:W-:Y:S02]  /*0c00*/  @P0 SHF.R.U32.HI R22, RZ, c[0x0][0x550], R0 ;  /* 0x00015400ff160a19 */ /* 0x000fe40000011600 */
[----:B------:R-:W-:-:S03]  /*0c10*/  IMNMX R6, R6, UR4, PT ;  /* 0x0000000406067c17 */ /* 0x000fc6000b800200 */
[----:B------:R-:W-:Y:S01]  /*0c20*/  IMAD.MOV R0, RZ, RZ, -R22 ;  /* 0x000000ffff007224 */ /* 0x000fe200078e0a16 */
[----:B------:R1:W-:Y:S01]  /*0c30*/  STL [R1+0x44], R22 ;  /* 0x0000441601007387 */ /* 0x0003e20000100800 */
[----:B------:R-:W-:Y:S02]  /*0c40*/  ISETP.GE.AND P0, PT, R6, 0x1, PT ;  /* 0x000000010600780c */ /* 0x000fe40003f06270 */
[----:B------:R-:W-:-:S05]  /*0c50*/  IMAD R14, R0, c[0x0][0x548], R3 ;  /* 0x00015200000e7a24 */ /* 0x000fca00078e0203 */
[----:B------:R1:W-:Y:S06]  /*0c60*/  STL [R1+0x40], R14 ;  /* 0x0000400e01007387 */ /* 0x0003ec0000100800 */
[----:B------:R-:W-:Y:S05]  /*0c70*/  @!P0 BRA `(.L_x_994) ;  /* 0x000001f000008947 */ /* 0x000fea0003800000 */
[----:B------:R-:W-:-:S04]  /*0c80*/  SHF.R.U32.HI R0, RZ, 0x10, R11 ;  /* 0x00000010ff007819 */ /* 0x000fc8000001160b */
[----:B------:R-:W-:-:S04]  /*0c90*/  ISETP.NE.AND P0, PT, R0, RZ, PT ;  /* 0x000000ff0000720c */ /* 0x000fc80003f05270 */
[----:B------:R-:W-:-:S04]  /*0ca0*/  SEL R0, R0, c[0x0][0x338], P0 ;  /* 0x0000ce0000007a07 */ /* 0x000fc80000000000 */
[-C--:B------:R-:W-:Y:S02]  /*0cb0*/  IABS R3, R0.reuse ;  /* 0x0000000000037213 */ /* 0x080fe40000000000 */
[----:B------:R-:W-:Y:S02]  /*0cc0*/  IADD3 R7, R0, -0x1, R6 ;  /* 0xffffffff00077810 */ /* 0x000fe40007ffe006 */
[----:B------:R-:W2:Y:S02]  /*0cd0*/  I2F.RP R4, R3 ;  /* 0x0000000300047306 */ /* 0x000ea40000209400 */
[----:B------:R-:W-:Y:S02]  /*0ce0*/  IABS R10, R7 ;  /* 0x00000007000a7213 */ /* 0x000fe40000000000 */
[----:B------:R-:W-:-:S04]  /*0cf0*/  LOP3.LUT R7, R7, R0, RZ, 0x3c, !PT ;  /* 0x0000000007077212 */ /* 0x000fc800078e3cff */
[----:B------:R-:W-:Y:S01]  /*0d00*/  ISETP.GE.AND P0, PT, R7, RZ, PT ;  /* 0x000000ff0700720c */ /* 0x000fe20003f06270 */
[----:B--2---:R-:W2:Y:S02]  /*0d10*/  MUFU.RCP R4, R4 ;  /* 0x0000000400047308 */ /* 0x004ea40000001000 */
[----:B--2---:R-:W-:-:S06]  /*0d20*/  IADD3 R4, R4, 0xffffffe, RZ ;  /* 0x0ffffffe04047810 */ /* 0x004fcc0007ffe0ff */
[----:B------:R-:W2:Y:S02]  /*0d30*/  F2I.FTZ.U32.TRUNC.NTZ R5, R4 ;  /* 0x0000000400057305 */ /* 0x000ea4000021f000 */
[----:B--2---:R-:W-:Y:S02]  /*0d40*/  IMAD.MOV R2, RZ, RZ, -R5 ;  /* 0x000000ffff027224 */ /* 0x004fe400078e0a05 */
        /* <DEDUP_REMOVED lines=14> */
[----:B------:R-:W-:-:S13]  /*0e30*/  ISETP.GE.U32.AND P3, PT, R4, R3, PT ;  /* 0x000000030400720c */ /* 0x000fda0003f66070 */
[----:B------:R-:W-:-:S05]  /*0e40*/  @P3 IADD3 R2, R2, 0x1, RZ ;  /* 0x0000000102023810 */ /* 0x000fca0007ffe0ff */
[----:B------:R-:W-:Y:S01]  /*0e50*/  @!P0 IMAD.MOV R2, RZ, RZ, -R2 ;  /* 0x000000ffff028224 */ /* 0x000fe200078e0a02 */
[----:B------:R-:W-:Y:S02]  /*0e60*/  @!P1 LOP3.LUT R2, RZ, R0, RZ, 0x33, !PT ;  /* 0x00000000ff029212 */ /* 0x000fe400078e33ff */
.L_x_994:
[----:B------:R-:W-:Y:S05]  /*0e70*/  BSYNC B0 ;  /* 0x0000000000007941 */ /* 0x000fea0003800000 */
.L_x_993:
[----:B------:R-:W-:Y:S01]  /*0e80*/  LOP3.LUT R0, R11, 0xffff, RZ, 0xc0, !PT ;  /* 0x0000ffff0b007812 */ /* 0x000fe200078ec0ff */
[----:B------:R-:W-:Y:S01]  /*0e90*/  CS2R R18, SRZ ;  /* 0x0000000000127805 */ /* 0x000fe2000001ff00 */
[----:B------:R-:W-:Y:S01]  /*0ea0*/  CS2R R20, SRZ ;  /* 0x0000000000147805 */ /* 0x000fe2000001ff00 */
[----:B------:R-:W-:Y:S01]  /*0eb0*/  CS2R R94, SRZ ;  /* 0x00000000005e7805 */ /* 0x000fe2000001ff00 */
[----:B------:R-:W-:Y:S01]  /*0ec0*/  CS2R R92, SRZ ;  /* 0x00000000005c7805 */ /* 0x000fe2000001ff00 */
[----:B------:R-:W-:Y:S01]  /*0ed0*/  IMAD R3, R0, R2, RZ ;  /* 0x0000000200037224 */ /* 0x000fe200078e02ff */
        /* <DEDUP_REMOVED lines=13> */
[----:B------:R2:W-:Y:S01]  /*0fb0*/  STL [R1], R25 ;  /* 0x0000001901007387 */ /* 0x0005e20000100800 */
        /* <DEDUP_REMOVED lines=39> */
[----:B--2---:R-:W2:Y:S01]  /*1230*/  LDL R5, [R1+0x70] ;  /* 0x0000700001057983 */ /* 0x004ea20000100800 */
[----:B------:R-:W-:-:S03]  /*1240*/  ISETP.NE.U32.AND P1, PT, RZ, c[0x0][0x340], PT ;  /* 0x0000d000ff007a0c */ /* 0x000fc60003f25070 */
[----:B-1----:R-:W3:Y:S01]  /*1250*/  LDL.64 R10, [R1+0x48] ;  /* 0x00004800010a7983 */ /* 0x002ee20000100a00 */
[----:B------:R-:W-:-:S03]  /*1260*/  ISETP.NE.AND.EX P1, PT, RZ, c[0x0][0x344], PT, P1 ;  /* 0x0000d100ff007a0c */ /* 0x000fc60003f25310 */
[----:B------:R1:W3:Y:S10]  /*1270*/  LDL.64 R26, [R1+0x48] ;  /* 0x00004800011a7983 */ /* 0x0002f40000100a00 */
[----:B------:R-:W-:-:S05]  /*1280*/  @P1 MOV R2, 0x4 ;  /* 0x0000000400021802 */ /* 0x000fca0000000f00 */
[----:B------:R-:W-:-:S05]  /*1290*/  @P1 IMAD.WIDE R2, R22, R2, c[0x0][0x340] ;  /* 0x0000d00016021625 */ /* 0x000fca00078e0202 */
[----:B------:R4:W5:Y:S01]  /*12a0*/  @P1 LDG.E R18, [R2.64] ;  /* 0x0000000602121981 */ /* 0x000962000c1e1900 */
[----:B------:R-:W-:Y:S02]  /*12b0*/  SHF.R.S32.HI R13, RZ, 0x1f, R14 ;  /* 0x0000001fff0d7819 */ /* 0x000fe4000001140e */
[----:B------:R-:W-:Y:S02]  /*12c0*/  SHF.R.S32.HI R17, RZ, 0x1f, R22 ;  /* 0x0000001fff117819 */ /* 0x000fe40000011416 */
[----:B------:R-:W-:Y:S01]  /*12d0*/  IADD3 R52, R25, -0x1, RZ ;  /* 0xffffffff19347810 */ /* 0x000fe20007ffe0ff */
[----:B------:R-:W-:-:S04]  /*12e0*/  IMAD R4, R13, c[0x0][0x1b8], RZ ;  /* 0x00006e000d047a24 */ /* 0x000fc800078e02ff */
[C---:B------:R-:W-:Y:S02]  /*12f0*/  IMAD R4, R14.reuse, c[0x0][0x1bc], R4 ;  /* 0x00006f000e047a24 */ /* 0x040fe400078e0204 */
[----:B----4-:R-:W-:-:S04]  /*1300*/  IMAD.WIDE.U32 R2, R14, c[0x0][0x1b8], RZ ;  /* 0x00006e000e027a25 */ /* 0x010fc800078e00ff */
[----:B------:R-:W-:Y:S02]  /*1310*/  IMAD.IADD R3, R3, 0x1, R4 ;  /* 0x0000000103037824 */ /* 0x000fe400078e0204 */
[----:B------:R-:W-:Y:S02]  /*1320*/  IMAD R4, R17, c[0x0][0x1c0], RZ ;  /* 0x0000700011047a24 */ /* 0x000fe400078e02ff */
[----:B------:R-:W-:-:S04]  /*1330*/  IMAD.WIDE.U32 R2, R22, c[0x0][0x1c0], R2 ;  /* 0x0000700016027a25 */ /* 0x000fc800078e0002 */
[----:B------:R-:W-:-:S04]  /*1340*/  IMAD R4, R22, c[0x0][0x1c4], R4 ;  /* 0x0000710016047a24 */ /* 0x000fc800078e0204 */
[----:B------:R-:W-:Y:S02]  /*1350*/  IMAD.IADD R3, R3, 0x1, R4 ;  /* 0x0000000103037824 */ /* 0x000fe400078e0204 */
[----:B--2---:R-:W-:Y:S02]  /*1360*/  IMAD.IADD R8, R5, 0x1, R24 ;  /* 0x0000000105087824 */ /* 0x004fe400078e0218 */
[----:B------:R-:W2:Y:S03]  /*1370*/  S2R R5, SR_TID.X ;  /* 0x0000000000057919 */ /* 0x000ea60000002100 */
[----:B------:R-:W-:Y:S02]  /*1380*/  MOV R0, R8 ;  /* 0x0000000800007202 */ /* 0x000fe40000000f00 */
[----:B---3--:R-:W-:-:S04]  /*1390*/  MOV R26, R10 ;  /* 0x0000000a001a7202 */ /* 0x008fc80000000f00 */
[----:B------:R-:W-:Y:S02]  /*13a0*/  SHF.R.S32.HI R27, RZ, 0x1f, R26 ;  /* 0x0000001fff1b7819 */ /* 0x000fe4000001141a */
[----:B------:R-:W-:-:S03]  /*13b0*/  ISETP.GE.AND P5, PT, R26, c[0x0][0x1d4], PT ;  /* 0x000075001a007a0c */ /* 0x000fc60003fa6270 */
[----:B------:R1:W-:Y:S01]  /*13c0*/  STL [R1+0x4c], R27 ;  /* 0x00004c1b01007387 */ /* 0x0003e20000100800 */
[----:B------:R-:W-:Y:S02]  /*13d0*/  SEL R16, RZ, 0x1, P5 ;  /* 0x00000001ff107807 */ /* 0x000fe40002800000 */
[----:B--2---:R-:W-:-:S04]  /*13e0*/  SHF.R.S32.HI R23, RZ, 0x1f, R5 ;  /* 0x0000001fff177819 */ /* 0x004fc80000011405 */
[----:B------:R-:W-:Y:S01]  /*13f0*/  LEA.HI R23, R23, R5, RZ, 0x2 ;  /* 0x0000000517177211 */ /* 0x000fe200078f10ff */
[----:B------:R-:W-:-:S03]  /*1400*/  @P2 IMAD.HI.U32 R5, R8, c[0x0][0x2c8], RZ ;  /* 0x0000b20008052a27 */ /* 0x000fc600078e00ff */
[----:B------:R-:W-:Y:S02]  /*1410*/  SHF.R.S32.HI R23, RZ, 0x2, R23 ;  /* 0x00000002ff177819 */ /* 0x000fe40000011417 */
[----:B------:R-:W-:Y:S02]  /*1420*/  @P2 SHF.R.U32.HI R0, RZ, c[0x0][0x2cc], R5 ;  /* 0x0000b300ff002a19 */ /* 0x000fe40000011605 */
[----:B------:R-:W-:-:S03]  /*1430*/  SHF.R.S32.HI R6, RZ, 0x1f, R23 ;  /* 0x0000001fff067819 */ /* 0x000fc60000011417 */
[----:B------:R-:W-:-:S04]  /*1440*/  IMAD.WIDE.U32 R2, R0, c[0x0][0x1b0], R2 ;  /* 0x00006c0000027a25 */ /* 0x000fc800078e0002 */
[C---:B------:R-:W-:Y:S02]  /*1450*/  IMAD R7, R6.reuse, c[0x0][0x1e0], RZ ;  /* 0x0000780006077a24 */ /* 0x040fe400078e02ff */
[----:B------:R-:W-:Y:S01]  /*1460*/  IMAD R5, R6, c[0x0][0x208], RZ ;  /* 0x0000820006057a24 */ /* 0x000fe200078e02ff */
[----:B------:R-:W-:Y:S01]  /*1470*/  SHF.R.S32.HI R6, RZ, 0x1f, R0 ;  /* 0x0000001fff067819 */ /* 0x000fe20000011400 */
[C---:B------:R-:W-:Y:S02]  /*1480*/  IMAD R12, R23.reuse, c[0x0][0x1e4], R7 ;  /* 0x00007900170c7a24 */ /* 0x040fe400078e0207 */
[C---:B------:R-:W-:Y:S02]  /*1490*/  IMAD R11, R23.reuse, c[0x0][0x20c], R5 ;  /* 0x00008300170b7a24 */ /* 0x040fe400078e0205 */
[----:B------:R-:W-:Y:S02]  /*14a0*/  IMAD R9, R6, c[0x0][0x1b0], RZ ;  /* 0x00006c0006097a24 */ /* 0x000fe400078e02ff */
[----:B------:R-:W-:-:S04]  /*14b0*/  IMAD.WIDE.U32 R6, R23, c[0x0][0x1e0], R26 ;  /* 0x0000780017067a25 */ /* 0x000fc800078e001a */
[C---:B------:R-:W-:Y:S01]  /*14c0*/  IMAD R10, R0.reuse, c[0x0][0x1b4], R9 ;  /* 0x00006d00000a7a24 */ /* 0x040fe200078e0209 */
[----:B------:R-:W-:Y:S01]  /*14d0*/  IADD3 R9, -R0, RZ, RZ ;  /* 0x000000ff00097210 */ /* 0x000fe20007ffe1ff */
[----:B------:R-:W-:Y:S01]  /*14e0*/  IMAD.WIDE.U32 R4, R23, c[0x0][0x208], R26 ;  /* 0x0000820017047a25 */ /* 0x000fe200078e001a */
[----:B------:R-:W-:Y:S02]  /*14f0*/  IADD3 R0, R26, 0x20, RZ ;  /* 0x000000201a007810 */ /* 0x000fe40007ffe0ff */
[----:B------:R-:W-:Y:S01]  /*1500*/  IADD3 R7, R7, R12, RZ ;  /* 0x0000000c07077210 */ /* 0x000fe20007ffe0ff */
[----:B------:R-:W-:Y:S01]  /*1510*/  IMAD R8, R9, c[0x0][0x2c4], R8 ;  /* 0x0000b10009087a24 */ /* 0x000fe200078e0208 */
[----:B------:R-:W-:Y:S01]  /*1520*/  ISETP.GE.AND P4, PT, R0, c[0x0][0x1d4], PT ;  /* 0x0000750000007a0c */ /* 0x000fe20003f86270 */
[----:B------:R-:W-:Y:S02]  /*1530*/  IMAD.IADD R5, R5, 0x1, R11 ;  /* 0x0000000105057824 */ /* 0x000fe400078e020b */
[----:B------:R-:W-:Y:S01]  /*1540*/  IMAD.IADD R3, R3, 0x1, R10 ;  /* 0x0000000103037824 */ /* 0x000fe200078e020a */
[----:B------:R-:W-:Y:S01]  /*1550*/  SHF.R.S32.HI R9, RZ, 0x1f, R8 ;  /* 0x0000001fff097819 */ /* 0x000fe20000011408 */
[C---:B------:R-:W-:Y:S01]  /*1560*/  IMAD R12, R13.reuse, c[0x0][0x1e8], RZ ;  /* 0x00007a000d0c7a24 */ /* 0x040fe200078e02ff */
[----:B------:R-:W-:Y:S01]  /*1570*/  SEL R10, RZ, 0xffffffff, P4 ;  /* 0xffffffffff0a7807 */ /* 0x000fe20002000000 */
[----:B------:R-:W-:-:S02]  /*1580*/  IMAD R11, R13, c[0x0][0x210], RZ ;  /* 0x000084000d0b7a24 */ /* 0x000fc400078e02ff */
[----:B------:R-:W-:Y:S02]  /*1590*/  IMAD R9, R9, c[0x0][0x1a8], RZ ;  /* 0x00006a0009097a24 */ /* 0x000fe400078e02ff */
[----:B------:R-:W-:Y:S01]  /*15a0*/  IMAD R13, R14, c[0x0][0x1ec], R12 ;  /* 0x00007b000e0d7a24 */ /* 0x000fe200078e020c */
[----:B------:R-:W-:Y:S01]  /*15b0*/  SHF.L.U32 R12, R10, 0x1, RZ ;  /* 0x000000010a0c7819 */ /* 0x000fe200000006ff */
[C---:B------:R-:W-:Y:S02]  /*15c0*/  IMAD R15, R14.reuse, c[0x0][0x214], R11 ;  /* 0x000085000e0f7a24 */ /* 0x040fe400078e020b */
[----:B------:R-:W-:Y:S01]  /*15d0*/  IMAD.WIDE.U32 R10, R14, c[0x0][0x1e8], R6 ;  /* 0x00007a000e0a7a25 */ /* 0x000fe200078e0006 */
[----:B------:R-:W-:-:S03]  /*15e0*/  LOP3.LUT R12, R12, 0x2, R16, 0xe2, !PT ;  /* 0x000000020c0c7812 */ /* 0x000fc600078ee210 */
[----:B------:R-:W-:-:S04]  /*15f0*/  IMAD.WIDE.U32 R4, R14, c[0x0][0x210], R4 ;  /* 0x000084000e047a25 */ /* 0x000fc800078e0004 */
[C---:B------:R-:W-:Y:S01]  /*1600*/  IMAD R14, R8.reuse, c[0x0][0x1ac], R9 ;  /* 0x00006b00080e7a24 */ /* 0x040fe200078e0209 */
[----:B------:R-:W-:Y:S01]  /*1610*/  IADD3 R9, R5, R15, RZ ;  /* 0x0000000f05097210 */ /* 0x000fe20007ffe0ff */
[----:B------:R-:W-:Y:S01]  /*1620*/  IMAD.WIDE.U32 R6, R8, c[0x0][0x1a8], R2 ;  /* 0x00006a0008067a25 */ /* 0x000fe200078e0002 */
[----:B-----5:R-:W-:Y:S02]  /*1630*/  @P1 SHF.R.S32.HI R3, RZ, 0x1f, R18 ;  /* 0x0000001fff031819 */ /* 0x020fe40000011412 */
[----:B------:R-:W-:Y:S01]  /*1640*/  @!P1 MOV R3, R17 ;  /* 0x0000001100039202 */ /* 0x000fe20000000f00 */
[----:B------:R-:W-:Y:S01]  /*1650*/  IMAD.IADD R14, R7, 0x1, R14 ;  /* 0x00000001070e7824 */ /* 0x000fe200078e020e */
[C---:B------:R-:W-:Y:S01]  /*1660*/  LEA R16, P0, R6.reuse, c[0x0][0x160], 0x1 ;  /* 0x0000580006107a11 */ /* 0x040fe200078008ff */
[----:B------:R-:W-:Y:S01]  /*1670*/  @P1 IMAD.MOV.U32 R2, RZ, RZ, R18 ;  /* 0x000000ffff021224 */ /* 0x000fe200078e0012 */
[----:B------:R-:W-:Y:S01]  /*1680*/  MOV R8, R4 ;  /* 0x0000000400087202 */ /* 0x000fe20000000f00 */
[----:B------:R-:W-:Y:S01]  /*1690*/  IMAD.IADD R11, R11, 0x1, R13 ;  /* 0x000000010b0b7824 */ /* 0x000fe200078e020d */
[----:B------:R-:W-:Y:S01]  /*16a0*/  @!P1 MOV R2, R22 ;  /* 0x0000001600029202 */ /* 0x000fe20000000f00 */
[C---:B------:R-:W-:Y:S01]  /*16b0*/  IMAD R5, R3.reuse, c[0x0][0x1f0], RZ ;  /* 0x00007c0003057a24 */ /* 0x040fe200078e02ff */
[----:B------:R-:W-:Y:S01]  /*16c0*/  LEA.HI.X R14, R6, c[0x0][0x164], R14, 0x1, P0 ;  /* 0x00005900060e7a11 */ /* 0x000fe200000f0c0e */
[----:B------:R-:W-:Y:S01]  /*16d0*/  IMAD R6, R3, c[0x0][0x218], RZ ;  /* 0x0000860003067a24 */ /* 0x000fe200078e02ff */
[----:B------:R-:W-:Y:S01]  /*16e0*/  IADD3 R4, R26, 0x40, RZ ;  /* 0x000000401a047810 */ /* 0x000fe20007ffe0ff */
[----:B------:R-:W-:Y:S01]  /*16f0*/  IMAD.WIDE.U32 R18, R2, c[0x0][0x1f0], R10 ;  /* 0x00007c0002127a25 */ /* 0x000fe200078e000a */
[----:B------:R-:W-:-:S02]  /*1700*/  ISETP.GE.AND P1, PT, R26, c[0x0][0x198], PT ;  /* 0x000066001a007a0c */ /* 0x000fc40003f26270 */
[----:B------:R-:W-:Y:S01]  /*1710*/  ISETP.GE.AND P3, PT, R4, c[0x0][0x1d4], PT ;  /* 0x0000750004007a0c */ /* 0x000fe20003f66270 */
[----:B------:R-:W-:Y:S01]  /*1720*/  IMAD.WIDE.U32 R8, R2, c[0x0][0x218], R8 ;  /* 0x0000860002087a25 */ /* 0x000fe200078e0008 */
[----:B------:R1:W-:Y:S01]  /*1730*/  STL.64 [R1+0x8], R18 ;  /* 0x0000081201007387 */ /* 0x0003e20000100a00 */
[----:B------:R-:W-:Y:S02]  /*1740*/  ISETP.GE.AND P0, PT, R0, c[0x0][0x198], PT ;  /* 0x0000660000007a0c */ /* 0x000fe40003f06270 */
[C---:B------:R-:W-:Y:S01]  /*1750*/  IMAD R3, R2.reuse, c[0x0][0x1f4], R5 ;  /* 0x00007d0002037a24 */ /* 0x040fe200078e0205 */
[----:B------:R1:W-:Y:S01]  /*1760*/  STL.64 [R1+0x10], R8 ;  /* 0x0000100801007387 */ /* 0x0003e20000100a00 */
[----:B------:R-:W-:Y:S01]  /*1770*/  IMAD R2, R2, c[0x0][0x21c], R6 ;  /* 0x0000870002027a24 */ /* 0x000fe200078e0206 */
[----:B------:R-:W-:Y:S01]  /*1780*/  SEL R7, RZ, 0x4, P3 ;  /* 0x00000004ff077807 */ /* 0x000fe20001800000 */
[----:B------:R-:W-:Y:S01]  /*1790*/  IMAD.IADD R10, R23, 0x1, R24 ;  /* 0x00000001170a7824 */ /* 0x000fe200078e0218 */
[----:B------:R-:W-:-:S02]  /*17a0*/  IADD3 R3, R19, R3, RZ ;  /* 0x0000000313037210 */ /* 0x000fc40007ffe0ff */
[----:B------:R-:W-:Y:S02]  /*17b0*/  IADD3 R2, R9, R2, RZ ;  /* 0x0000000209027210 */ /* 0x000fe40007ffe0ff */
[----:B------:R-:W-:Y:S02]  /*17c0*/  ISETP.GE.AND P6, PT, R4, c[0x0][0x198], PT ;  /* 0x0000660004007a0c */ /* 0x000fe40003fc6270 */
[----:B------:R-:W-:Y:S01]  /*17d0*/  P2R R15, PR, RZ, 0x2 ;  /* 0x00000002ff0f7803 */ /* 0x000fe20000000000 */
[----:B------:R1:W-:Y:S01]  /*17e0*/  STL [R1+0x18], R2 ;  /* 0x0000180201007387 */ /* 0x0003e20000100800 */
[----:B------:R-:W-:Y:S02]  /*17f0*/  P2R R17, PR, RZ, 0x1 ;  /* 0x00000001ff117803 */ /* 0x000fe40000000000 */
[----:B------:R-:W-:Y:S01]  /*1800*/  LOP3.LUT R22, R12, R7, RZ, 0xfc, !PT ;  /* 0x000000070c167212 */ /* 0x000fe200078efcff */
[----:B------:R1:W-:Y:S01]  /*1810*/  STL [R1+0x4], R3 ;  /* 0x0000040301007387 */ /* 0x0003e20000100800 */
[----:B------:R-:W-:Y:S05]  /*1820*/  BRA.DIV ~URZ, `(.L_x_996) ;  /* 0x0000d5f27f007947 */ /* 0x000fea000b800000 */
[----:B------:R2:W3:Y:S02]  /*1830*/  SHFL.IDX PT, R5, R14, RZ, 0x1c1f ;  /* 0x001c1fff0e057589 */ /* 0x0004e400000e0000 */
.L_x_1032:
[----:B------:R-:W-:Y:S05]  /*1840*/  BRA.DIV ~URZ, `(.L_x_997) ;  /* 0x0000d6427f007947 */ /* 0x000fea000b800000 */
[----:B-1----:R1:W4:Y:S02]  /*1850*/  SHFL.IDX PT, R2, R16, RZ, 0x1c1f ;  /* 0x001c1fff10027589 */ /* 0x00232400000e0000 */
.L_x_1033:
[----:B------:R-:W-:Y:S01]  /*1860*/  MOV R18, c[0x0][0x2c4] ;  /* 0x0000b10000127a02 */ /* 0x000fe20000000f00 */
[----:B------:R-:W-:Y:S04]  /*1870*/  BSSY B0, `(.L_x_998) ;  /* 0x0000018000007945 */ /* 0x000fe80003800000 */
[----:B------:R-:W-:-:S05]  /*1880*/  IMAD R18, R18, c[0x0][0x168], RZ ;  /* 0x00005a0012127a24 */ /* 0x000fca00078e02ff */
[----:B------:R-:W-:-:S13]  /*1890*/  ISETP.GE.AND P0, PT, R10, R18, PT ;  /* 0x000000120a00720c */ /* 0x000fda0003f06270 */
[----:B------:R-:W-:Y:S05]  /*18a0*/  @P0 BRA `(.L_x_999) ;  /* 0x0000014000000947 */ /* 0x000fea0003800000 */
[----:B------:R-:W5:Y:S04]  /*18b0*/  LDL R6, [R1+0x60] ;  /* 0x0000600001067983 */ /* 0x000f680000100800 */
[----:B--2---:R-:W2:Y:S04]  /*18c0*/  LDL R11, [R1+0x5c] ;  /* 0x00005c00010b7983 */ /* 0x004ea80000100800 */
[----:B----4-:R-:W4:Y:S04]  /*18d0*/  LDL R3, [R1+0x34] ;  /* 0x0000340001037983 */ /* 0x010f280000100800 */
[----:B---3--:R-:W3:Y:S01]  /*18e0*/  LDL.64 R20, [R1+0x48] ;  /* 0x0000480001147983 */ /* 0x008ee20000100a00 */
[C---:B------:R-:W-:Y:S01]  /*18f0*/  LEA R8, P0, R0.reuse, R2, 0x1 ;  /* 0x0000000200087211 */ /* 0x040fe200078008ff */
[----:B------:R-:W-:Y:S01]  /*1900*/  IMAD.MOV.U32 R12, RZ, RZ, R2 ;  /* 0x000000ffff0c7224 */ /* 0x000fe200078e0002 */
[----:B------:R-:W-:Y:S01]  /*1910*/  ISETP.NE.AND P1, PT, R17, RZ, PT ;  /* 0x000000ff1100720c */ /* 0x000fe20003f25270 */
[----:B------:R-:W-:Y:S01]  /*1920*/  IMAD.MOV.U32 R13, RZ, RZ, R5 ;  /* 0x000000ffff0d7224 */ /* 0x000fe200078e0005 */
[----:B-----5:R-:W-:-:S02]  /*1930*/  LEA.HI.X R9, R0, R5, R6, 0x1, P0 ;  /* 0x0000000500097211 */ /* 0x020fc400000f0c06 */
[----:B------:R-:W-:-:S04]  /*1940*/  LEA R6, P0, R4, R2, 0x1 ;  /* 0x0000000204067211 */ /* 0x000fc800078008ff */
[----:B--2---:R-:W-:Y:S02]  /*1950*/  LEA.HI.X R7, R4, R5, R11, 0x1, P0 ;  /* 0x0000000504077211 */ /* 0x004fe400000f0c0b */
[----:B------:R-:W-:Y:S01]  /*1960*/  ISETP.NE.AND P0, PT, R15, RZ, PT ;  /* 0x000000ff0f00720c */ /* 0x000fe20003f05270 */
[----:B----4-:R-:W-:Y:S02]  /*1970*/  IMAD.SHL.U32 R2, R3, 0x2, RZ ;  /* 0x0000000203027824 */ /* 0x010fe400078e00ff */
[----:B---3--:R-:W-:-:S10]  /*1980*/  IMAD.WIDE R12, R20, 0x2, R12 ;  /* 0x00000002140c7825 */ /* 0x008fd400078e020c */
[----:B------:R-:W-:Y:S01]  /*1990*/  @!PT LDS RZ, [RZ] ;  /* 0x00000000fffff984 */ /* 0x000fe20000000800 */
[----:B------:R-:W-:Y:S01]  /*19a0*/  @!PT LDS RZ, [RZ] ;  /* 0x00000000fffff984 */ /* 0x000fe20000000800 */
[----:B------:R-:W-:Y:S01]  /*19b0*/  @!PT LDS RZ, [RZ] ;  /* 0x00000000fffff984 */ /* 0x000fe20000000800 */
[----:B------:R2:W-:Y:S04]  /*19c0*/  LDGSTS.E.BYPASS.LTC128B.128 [R2+0x6100], [R12.64], !P0 ;  /* 0x061000000c027fae */ /* 0x0005e8000c101d46 */
[----:B------:R2:W-:Y:S04]  /*19d0*/  LDGSTS.E.BYPASS.LTC128B.128 [R2+0x8100], [R8.64], !P1 ;  /* 0x0810000008027fae */ /* 0x0005e8000c901d46 */
[----:B------:R2:W-:Y:S02]  /*19e0*/  LDGSTS.E.BYPASS.LTC128B.128 [R2+0xa100], [R6.64], !P6 ;  /* 0x0a10000006027fae */ /* 0x0005e4000f101d46 */
.L_x_999:
[----:B------:R-:W-:Y:S05]  /*19f0*/  BSYNC B0 ;  /* 0x0000000000007941 */ /* 0x000fea0003800000 */
.L_x_998:
[----:B------:R-:W-:Y:S05]  /*1a00*/  BRA.DIV ~URZ, `(.L_x_1000) ;  /* 0x0000d4f27f007947 */ /* 0x000fea000b800000 */
[----:B---3--:R3:W1:Y:S04]  /*1a10*/  SHFL.IDX PT, R5, R14, 0x1, 0x1c1f ;  /* 0x003c1f000e057f89 */ /* 0x00866800000e0000 */
[----:B--2-4-:R3:W2:Y:S02]  /*1a20*/  SHFL.IDX PT, R2, R16, 0x1, 0x1c1f ;  /* 0x003c1f0010027f89 */ /* 0x0146a400000e0000 */
.L_x_1034:
[----:B------:R-:W-:Y:S01]  /*1a30*/  IADD3 R3, R10, 0x20, RZ ;  /* 0x000000200a037810 */ /* 0x000fe20007ffe0ff */
[----:B------:R-:W-:Y:S03]  /*1a40*/  BSSY B0, `(.L_x_1001) ;  /* 0x0000017000007945 */ /* 0x000fe60003800000 */
[----:B------:R-:W-:-:S13]  /*1a50*/  ISETP.GE.AND P0, PT, R3, R18, PT ;  /* 0x000000120300720c */ /* 0x000fda0003f06270 */
[----:B------:R-:W-:Y:S05]  /*1a60*/  @P0 BRA `(.L_x_1002) ;  /* 0x0000014000000947 */ /* 0x000fea0003800000 */
[----:B------:R-:W4:Y:S04]  /*1a70*/  LDL R6, [R1+0x60] ;  /* 0x0000600001067983 */ /* 0x000f280000100800 */
[----:B------:R-:W5:Y:S04]  /*1a80*/  LDL R12, [R1+0x5c] ;  /* 0x00005c00010c7983 */ /* 0x000f680000100800 */
[----:B---3--:R-:W3:Y:S04]  /*1a90*/  LDL R11, [R1+0x34] ;  /* 0x00003400010b7983 */ /* 0x008ee80000100800 */
[----:B--2---:R-:W2:Y:S01]  /*1aa0*/  LDL.64 R20, [R1+0x48] ;  /* 0x0000480001147983 */ /* 0x004ea20000100a00 */
[----:B------:R-:W-:Y:S01]  /*1ab0*/  LEA R8, P0, R0, R2, 0x1 ;  /* 0x0000000200087211 */ /* 0x000fe200078008ff */
[----:B-1----:R-:W-:Y:S01]  /*1ac0*/  IMAD.MOV.U32 R13, RZ, RZ, R5 ;  /* 0x000000ffff0d7224 */ /* 0x002fe200078e0005 */
[----:B------:R-:W-:-:S02]  /*1ad0*/  ISETP.NE.AND P1, PT, R17, RZ, PT ;  /* 0x000000ff1100720c */ /* 0x000fc40003f25270 */
[----:B----4-:R-:W-:Y:S02]  /*1ae0*/  LEA.HI.X R9, R0, R5, R6, 0x1, P0 ;  /* 0x0000000500097211 */ /* 0x010fe400000f0c06 */
[----:B------:R-:W-:-:S04]  /*1af0*/  LEA R6, P0, R4, R2, 0x1 ;  /* 0x0000000204067211 */ /* 0x000fc800078008ff */
[----:B-----5:R-:W-:Y:S01]  /*1b00*/  LEA.HI.X R7, R4, R5, R12, 0x1, P0 ;  /* 0x0000000504077211 */ /* 0x020fe200000f0c0c */
[----:B------:R-:W-:Y:S01]  /*1b10*/  IMAD.MOV.U32 R12, RZ, RZ, R2 ;  /* 0x000000ffff0c7224 */ /* 0x000fe200078e0002 */
[----:B------:R-:W-:Y:S01]  /*1b20*/  ISETP.NE.AND P0, PT, R15, RZ, PT ;  /* 0x000000ff0f00720c */ /* 0x000fe20003f05270 */
[----:B---3--:R-:W-:Y:S02]  /*1b30*/  IMAD.SHL.U32 R2, R11, 0x2, RZ ;  /* 0x000000020b027824 */ /* 0x008fe400078e00ff */
[----:B--2---:R-:W-:-:S10]  /*1b40*/  IMAD.WIDE R12, R20, 0x2, R12 ;  /* 0x00000002140c7825 */ /* 0x004fd400078e020c */
[----:B------:R-:W-:Y:S01]  /*1b50*/  @!PT LDS RZ, [RZ] ;  /* 0x00000000fffff984 */ /* 0x000fe20000000800 */
[----:B------:R-:W-:Y:S01]  /*1b60*/  @!PT LDS RZ, [RZ] ;  /* 0x00000000fffff984 */ /* 0x000fe20000000800 */
[----:B------:R-:W-:Y:S01]  /*1b70*/  @!PT LDS RZ, [RZ] ;  /* 0x00000000fffff984 */ /* 0x000fe20000000800 */
[----:B------:R1:W-:Y:S04]  /*1b80*/  LDGSTS.E.BYPASS.LTC128B.128 [R2+0x6900], [R12.64], !P0 ;  /* 0x069000000c027fae */ /* 0x0003e8000c101d46 */
[----:B------:R1:W-:Y:S04]  /*1b90*/  LDGSTS.E.BYPASS.LTC128B.128 [R2+0x8900], [R8.64], !P1 ;  /* 0x0890000008027fae */ /* 0x0003e8000c901d46 */
[----:B------:R1:W-:Y:S02]  /*1ba0*/  LDGSTS.E.BYPASS.LTC128B.128 [R2+0xa900], [R6.64], !P6 ;  /* 0x0a90000006027fae */ /* 0x0003e4000f101d46 */
.L_x_1002:
[----:B------:R-:W-:Y:S05]  /*1bb0*/  BSYNC B0 ;  /* 0x0000000000007941 */ /* 0x000fea0003800000 */
.L_x_1001:
[----:B------:R-:W-:Y:S05]  /*1bc0*/  BRA.DIV ~URZ, `(.L_x_1003) ;  /* 0x0000d4027f007947 */ /* 0x000fea000b800000 */
[----:B-1----:R1:W4:Y:S02]  /*1bd0*/  SHFL.IDX PT, R5, R14, 0x2, 0x1c1f ;  /* 0x005c1f000e057f89 */ /* 0x00232400000e0000 */
.L_x_1035:
[----:B------:R-:W-:Y:S05]  /*1be0*/  BRA.DIV ~URZ, `(.L_x_1004) ;  /* 0x0000d4527f007947 */ /* 0x000fea000b800000 */
[----:B--2---:R2:W1:Y:S02]  /*1bf0*/  SHFL.IDX PT, R2, R16, 0x2, 0x1c1f ;  /* 0x005c1f0010027f89 */ /* 0x00446400000e0000 */
.L_x_1036:
[----:B------:R-:W-:Y:S01]  /*1c00*/  IADD3 R3, R10, 0x40, RZ ;  /* 0x000000400a037810 */ /* 0x000fe20007ffe0ff */
[----:B------:R-:W-:Y:S03]  /*1c10*/  BSSY B0, `(.L_x_1005) ;  /* 0x0000017000007945 */ /* 0x000fe60003800000 */
[----:B------:R-:W-:-:S13]  /*1c20*/  ISETP.GE.AND P0, PT, R3, R18, PT ;  /* 0x000000120300720c */ /* 0x000fda0003f06270 */
[----:B------:R-:W-:Y:S05]  /*1c30*/  @P0 BRA `(.L_x_1006) ;  /* 0x0000014000000947 */ /* 0x000fea0003800000 */
[----:B------:R-:W5:Y:S04]  /*1c40*/  LDL R6, [R1+0x60] ;  /* 0x0000600001067983 */ /* 0x000f680000100800 */
[----:B--2---:R-:W2:Y:S04]  /*1c50*/  LDL R12, [R1+0x5c] ;  /* 0x00005c00010c7983 */ /* 0x004ea80000100800 */
[----:B---3--:R-:W3:Y:S04]  /*1c60*/  LDL R11, [R1+0x34] ;  /* 0x00003400010b7983 */ /* 0x008ee80000100800 */
[----:B----4-:R-:W4:Y:S01]  /*1c70*/  LDL.64 R20, [R1+0x48] ;  /* 0x0000480001147983 */ /* 0x010f220000100a00 */
[----:B-1----:R-:W-:Y:S01]  /*1c80*/  LEA R8, P0, R0, R2, 0x1 ;  /* 0x0000000200087211 */ /* 0x002fe200078008ff */
[----:B------:R-:W-:Y:S01]  /*1c90*/  IMAD.MOV.U32 R13, RZ, RZ, R5 ;  /* 0x000000ffff0d7224 */ /* 0x000fe200078e0005 */
[----:B------:R-:W-:-:S02]  /*1ca0*/  ISETP.NE.AND P1, PT, R17, RZ, PT ;  /* 0x000000ff1100720c */ /* 0x000fc40003f25270 */
[----:B-----5:R-:W-:Y:S02]  /*1cb0*/  LEA.HI.X R9, R0, R5, R6, 0x1, P0 ;  /* 0x0000000500097211 */ /* 0x020fe400000f0c06 */
[----:B------:R-:W-:-:S04]  /*1cc0*/  LEA R6, P0, R4, R2, 0x1 ;  /* 0x0000000204067211 */ /* 0x000fc800078008ff */
[----:B--2---:R-:W-:Y:S01]  /*1cd0*/  LEA.HI.X R7, R4, R5, R12, 0x1, P0 ;  /* 0x0000000504077211 */ /* 0x004fe200000f0c0c */
[----:B------:R-:W-:Y:S01]  /*1ce0*/  IMAD.MOV.U32 R12, RZ, RZ, R2 ;  /* 0x000000ffff0c7224 */ /* 0x000fe200078e0002 */
[----:B------:R-:W-:Y:S01]  /*1cf0*/  ISETP.NE.AND P0, PT, R15, RZ, PT ;  /* 0x000000ff0f00720c */ /* 0x000fe20003f05270 */
[----:B---3--:R-:W-:Y:S02]  /*1d00*/  IMAD.SHL.U32 R2, R11, 0x2, RZ ;  /* 0x000000020b027824 */ /* 0x008fe400078e00ff */
[----:B----4-:R-:W-:-:S10]  /*1d10*/  IMAD.WIDE R12, R20, 0x2, R12 ;  /* 0x00000002140c7825 */ /* 0x010fd400078e020c */
[----:B------:R-:W-:Y:S01]  /*1d20*/  @!PT LDS RZ, [RZ] ;  /* 0x00000000fffff984 */ /* 0x000fe20000000800 */
[----:B------:R-:W-:Y:S01]  /*1d30*/  @!PT LDS RZ, [RZ] ;  /* 0x00000000fffff984 */ /* 0x000fe20000000800 */
[----:B------:R-:W-:Y:S01]  /*1d40*/  @!PT LDS RZ, [RZ] ;  /* 0x00000000fffff984 */ /* 0x000fe20000000800 */
[----:B------:R1:W-:Y:S04]  /*1d50*/  LDGSTS.E.BYPASS.LTC128B.128 [R2+0x7100], [R12.64], !P0 ;  /* 0x071000000c027fae */ /* 0x0003e8000c101d46 */
[----:B------:R1:W-:Y:S04]  /*1d60*/  LDGSTS.E.BYPASS.LTC128B.128 [R2+0x9100], [R8.64], !P1 ;  /* 0x0910000008027fae */ /* 0x0003e8000c901d46 */
[----:B------:R1:W-:Y:S02]  /*1d70*/  LDGSTS.E.BYPASS.LTC128B.128 [R2+0xb100], [R6.64], !P6 ;  /* 0x0b10000006027fae */ /* 0x0003e4000f101d46 */
.L_x_1006:
[----:B------:R-:W-:Y:S05]  /*1d80*/  BSYNC B0 ;  /* 0x0000000000007941 */ /* 0x000fea0003800000 */
.L_x_1005:
[----:B------:R-:W-:Y:S05]  /*1d90*/  BRA.DIV ~URZ, `(.L_x_1007) ;  /* 0x0000d3127f007947 */ /* 0x000fea000b800000 */
[----:B----4-:R4:W2:Y:S04]  /*1da0*/  SHFL.IDX PT, R5, R14, 0x3, 0x1c1f ;  /* 0x007c1f000e057f89 */ /* 0x0108a800000e0000 */
[----:B-1----:R4:W1:Y:S02]  /*1db0*/  SHFL.IDX PT, R2, R16, 0x3, 0x1c1f ;  /* 0x007c1f0010027f89 */ /* 0x00286400000e0000 */
.L_x_1037:
[----:B------:R-:W5:Y:S04]  /*1dc0*/  LDL R6, [R1+0x60] ;  /* 0x0000600001067983 */ /* 0x000f680000100800 */
[----:B---3--:R-:W3:Y:S04]  /*1dd0*/  LDL R3, [R1+0x5c] ;  /* 0x00005c0001037983 */ /* 0x008ee80000100800 */
[----:B----4-:R-:W4:Y:S04]  /*1de0*/  LDL R13, [R1+0x34] ;  /* 0x00003400010d7983 */ /* 0x010f280000100800 */
[----:B--2---:R-:W2:Y:S01]  /*1df0*/  LDL.64 R148, [R1+0x48] ;  /* 0x0000480001947983 */ /* 0x004ea20000100a00 */
[----:B------:R-:W-:-:S02]  /*1e00*/  IADD3 R10, R10, 0x60, RZ ;  /* 0x000000600a0a7810 */ /* 0x000fc40007ffe0ff */
[----:B------:R-:W-:Y:S02]  /*1e10*/  P2R R11, PR, RZ, 0x4 ;  /* 0x00000004ff0b7803 */ /* 0x000fe40000000000 */
[----:B------:R-:W-:Y:S02]  /*1e20*/  ISETP.GE.AND P1, PT, R10, R18, PT ;  /* 0x000000120a00720c */ /* 0x000fe40003f26270 */
[----:B------:R-:W-:-:S11]  /*1e30*/  ISETP.NE.AND P2, PT, R15, RZ, PT ;  /* 0x000000ff0f00720c */ /* 0x000fd60003f45270 */
[----:B-1----:R-:W-:-:S04]  /*1e40*/  @!P1 LEA R8, P0, R0, R2, 0x1 ;  /* 0x0000000200089211 */ /* 0x002fc800078008ff */
[----:B-----5:R-:W-:Y:S02]  /*1e50*/  @!P1 LEA.HI.X R9, R0, R5, R6, 0x1, P0 ;  /* 0x0000000500099211 */ /* 0x020fe400000f0c06 */
[----:B------:R-:W-:-:S04]  /*1e60*/  @!P1 LEA R6, P0, R4, R2, 0x1 ;  /* 0x0000000204069211 */ /* 0x000fc800078008ff */
[----:B---3--:R-:W-:Y:S01]  /*1e70*/  @!P1 LEA.HI.X R7, R4, R5, R3, 0x1, P0 ;  /* 0x0000000504079211 */ /* 0x008fe200000f0c03 */
[----:B------:R-:W-:Y:S01]  /*1e80*/  @!P1 IMAD.MOV.U32 R3, RZ, RZ, R5 ;  /* 0x000000ffff039224 */ /* 0x000fe200078e0005 */
[----:B------:R-:W-:Y:S01]  /*1e90*/  ISETP.NE.AND P0, PT, R17, RZ, PT ;  /* 0x000000ff1100720c */ /* 0x000fe20003f05270 */
[----:B----4-:R-:W-:Y:S02]  /*1ea0*/  IMAD.SHL.U32 R54, R13, 0x2, RZ ;  /* 0x000000020d367824 */ /* 0x010fe400078e00ff */
[----:B--2---:R-:W-:-:S05]  /*1eb0*/  @!P1 IMAD.WIDE R2, R148, 0x2, R2 ;  /* 0x0000000294029825 */ /* 0x004fca00078e0202 */
[----:B------:R-:W-:Y:S01]  /*1ec0*/  @!PT LDS RZ, [RZ] ;  /* 0x00000000fffff984 */ /* 0x000fe20000000800 */
[----:B------:R-:W-:Y:S01]  /*1ed0*/  @!PT LDS RZ, [RZ] ;  /* 0x00000000fffff984 */ /* 0x000fe20000000800 */
[----:B------:R-:W-:Y:S01]  /*1ee0*/  @!PT LDS RZ, [RZ] ;  /* 0x00000000fffff984 */ /* 0x000fe20000000800 */
[----:B------:R1:W-:Y:S01]  /*1ef0*/  @!P1 LDGSTS.E.BYPASS.LTC128B.128 [R54+0x7900], [R2.64], !P2 ;  /* 0x0790000002369fae */ /* 0x0003e2000d101d46 */
[----:B------:R-:W-:-:S04]  /*1f00*/  ISETP.NE.AND P2, PT, R11, RZ, PT ;  /* 0x000000ff0b00720c */ /* 0x000fc80003f45270 */
[----:B------:R1:W-:Y:S04]  /*1f10*/  @!P1 LDGSTS.E.BYPASS.LTC128B.128 [R54+0x9900], [R8.64], !P0 ;  /* 0x0990000008369fae */ /* 0x0003e8000c101d46 */
[----:B------:R1:W-:Y:S04]  /*1f20*/  @!P1 LDGSTS.E.BYPASS.LTC128B.128 [R54+0xb900], [R6.64], !P6 ;  /* 0x0b90000006369fae */ /* 0x0003e8000f101d46 */
[----:B------:R-:W0:Y:S01]  /*1f30*/  LDGDEPBAR ;  /* 0x00000000000079af */ /* 0x000e220000000000 */
[----:B------:R-:W-:Y:S02]  /*1f40*/  WARPSYNC 0xffffffff ;  /* 0xffffffff00007948 */ /* 0x000fe40003800000 */
[----:B------:R-:W2:Y:S04]  /*1f50*/  LDL.64 R152, [R1+0x8] ;  /* 0x0000080001987983 */ /* 0x000ea80000100a00 */
[----:B------:R-:W3:Y:S04]  /*1f60*/  LDL R150, [R1+0x4] ;  /* 0x0000040001967983 */ /* 0x000ee80000100800 */
[----:B------:R-:W4:Y:S04]  /*1f70*/  S2R R14, SR_TID.X ;  /* 0x00000000000e7919 */ /* 0x000f280000002100 */
[----:B------:R-:W3:Y:S01]  /*1f80*/  LDL R10, [R1+0x18] ;  /* 0x00001800010a7983 */ /* 0x000ee20000100800 */
[----:B-1----:R-:W-:-:S03]  /*1f90*/  SHF.R.S32.HI R7, RZ, 0x1f, R52 ;  /* 0x0000001fff077819 */ /* 0x002fc60000011434 */
[----:B------:R-:W3:Y:S01]  /*1fa0*/  LDL R181, [R1+0x1c] ;  /* 0x00001c0001b57983 */ /* 0x000ee20000100800 */
[----:B------:R-:W-:-:S03]  /*1fb0*/  IMAD.WIDE.U32 R2, R52, c[0x0][0x1e0], RZ ;  /* 0x0000780034027a25 */ /* 0x000fc600078e00ff */
[----:B------:R1:W5:Y:S01]  /*1fc0*/  LDL R180, [R1] ;  /* 0x0000000001b47983 */ /* 0x0003620000100800 */
[----:B----4-:R-:W-:-:S04]  /*1fd0*/  SHF.R.S32.HI R12, RZ, 0x1f, R14 ;  /* 0x0000001fff0c7819 */ /* 0x010fc8000001140e */
[----:B------:R-:W-:Y:S02]  /*1fe0*/  LEA.HI R12, R12, R14, RZ, 0x2 ;  /* 0x0000000e0c0c7211 */ /* 0x000fe400078f10ff */
[----:B------:R-:W4:Y:S02]  /*1ff0*/  LDL.64 R14, [R1+0x10] ;  /* 0x00001000010e7983 */ /* 0x000f240000100a00 */
[----:B------:R-:W-:-:S04]  /*2000*/  SHF.R.S32.HI R12, RZ, 0x2, R12 ;  /* 0x00000002ff0c7819 */ /* 0x000fc8000001140c */
[----:B------:R-:W-:-:S05]  /*2010*/  IADD3 R0, -R12, c[0x0][0x1d0], RZ ;  /* 0x000074000c007a10 */ /* 0x000fca0007ffe1ff */
[----:B------:R-:W-:Y:S02]  /*2020*/  IMAD R0, R52, -0x40, R0 ;  /* 0xffffffc034007824 */ /* 0x000fe400078e0200 */
[----:B------:R-:W-:Y:S01]  /*2030*/  IMAD R4, R7, c[0x0][0x1e0], RZ ;  /* 0x0000780007047a24 */ /* 0x000fe200078e02ff */
[----:B------:R-:W-:Y:S02]  /*2040*/  BAR.SYNC.DEFER_BLOCKING 0x0 ;  /* 0x0000000000007b1d */ /* 0x000fe40000010000 */
[----:B------:R-:W-:Y:S01]  /*2050*/  ISETP.GE.AND P6, PT, R0, 0x1, PT ;  /* 0x000000010000780c */ /* 0x000fe20003fc6270 */
[----:B------:R-:W-:Y:S01]  /*2060*/  IMAD R4, R52, c[0x0][0x1e4], R4 ;  /* 0x0000790034047a24 */ /* 0x000fe200078e0204 */
[----:B------:R-:W-:-:S03]  /*2070*/  ISETP.GE.AND P1, PT, R0, 0x21, PT ;  /* 0x000000210000780c */ /* 0x000fc60003f26270 */
[----:B------:R-:W-:Y:S02]  /*2080*/  IMAD.IADD R4, R3, 0x1, R4 ;  /* 0x0000000103047824 */ /* 0x000fe400078e0204 */
[----:B------:R-:W-:-:S06]  /*2090*/  IMAD.MOV.U32 R3, RZ, RZ, 0x20 ;  /* 0x00000020ff037424 */ /* 0x000fcc00078e00ff */
[----:B------:R-:W-:Y:S01]  /*20a0*/  @P6 ISETP.GE.AND P5, PT, R148, c[0x0][0x1d4], PT ;  /* 0x0000750094006a0c */ /* 0x000fe20003fa6270 */
[----:B------:R-:W-:-:S04]  /*20b0*/  IMAD.WIDE.U32 R8, R3, c[0x0][0x1e0], RZ ;  /* 0x0000780003087a25 */ /* 0x000fc800078e00ff */
[----:B------:R-:W-:Y:S02]  /*20c0*/  @P6 IMAD.SHL.U32 R6, R13, 0x2, RZ ;  /* 0x000000020d066824 */ /* 0x000fe400078e00ff */
[----:B------:R-:W-:Y:S02]  /*20d0*/  IMAD R3, R3, c[0x0][0x1e4], RZ ;  /* 0x0000790003037a24 */ /* 0x000fe400078e02ff */
[----:B------:R-:W-:Y:S02]  /*20e0*/  IMAD R7, R7, c[0x0][0x208], RZ ;  /* 0x0000820007077a24 */ /* 0x000fe400078e02ff */
[----:B------:R-:W-:-:S04]  /*20f0*/  IMAD.MOV.U32 R55, RZ, RZ, -0x40 ;  /* 0xffffffc0ff377424 */ /* 0x000fc800078e00ff */
[----:B------:R-:W-:Y:S01]  /*2100*/  IMAD R53, R52, R55, c[0x0][0x1d0] ;  /* 0x0000740034357624 */ /* 0x000fe200078e0237 */
[----:B------:R-:W-:Y:S02]  /*2110*/  P2R R23, PR, RZ, 0x4 ;  /* 0x00000004ff177803 */ /* 0x000fe40000000000 */
[----:B--2---:R-:W-:-:S04]  /*2120*/  LEA R0, P0, R2, R152, 0x6 ;  /* 0x0000009802007211 */ /* 0x004fc800078030ff */
[----:B---3--:R-:W-:Y:S02]  /*2130*/  LEA.HI.X R2, R2, R150, R4, 0x6, P0 ;  /* 0x0000009602027211 */ /* 0x008fe400000f3404 */
[----:B------:R-:W-:-:S04]  /*2140*/  @P6 LEA R4, P0, R0, c[0x0][0x1c8], 0x1 ;  /* 0x0000720000046a11 */ /* 0x000fc800078008ff */
[C---:B------:R-:W-:Y:S02]  /*2150*/  @P6 LEA.HI.X R5, R0.reuse, c[0x0][0x1cc], R2, 0x1, P0 ;  /* 0x0000730000056a11 */ /* 0x040fe400000f0c02 */
[----:B------:R-:W-:-:S03]  /*2160*/  @P1 IADD3 R0, P0, R0, R8, RZ ;  /* 0x0000000800001210 */ /* 0x000fc60007f1e0ff */
[----:B------:R-:W-:Y:S01]  /*2170*/  @!PT LDS RZ, [RZ] ;  /* 0x00000000fffff984 */ /* 0x000fe20000000800 */
[----:B------:R-:W-:Y:S01]  /*2180*/  @!PT LDS RZ, [RZ] ;  /* 0x00000000fffff984 */ /* 0x000fe20000000800 */
[----:B------:R-:W-:Y:S01]  /*2190*/  @!PT LDS RZ, [RZ] ;  /* 0x00000000fffff984 */ /* 0x000fe20000000800 */
[----:B------:R2:W-:Y:S01]  /*21a0*/  @P6 LDGSTS.E.BYPASS.LTC128B.128 [R6+0x3100], [R4.64], !P5 ;  /* 0x0310000004066fae */ /* 0x0005e2000e901d46 */
[----:B------:R-:W-:Y:S02]  /*21b0*/  @P1 ISETP.GE.AND P5, PT, R148, c[0x0][0x1d4], PT ;  /* 0x0000750094001a0c */ /* 0x000fe40003fa6270 */
[----:B------:R-:W-:Y:S01]  /*21c0*/  @P1 IADD3.X R3, R2, R9, R3, P0, !PT ;  /* 0x0000000902031210 */ /* 0x000fe200007fe403 */
[----:B------:R2:W-:Y:S01]  /*21d0*/  @P6 LDGSTS.E.BYPASS.LTC128B.128 [R6+0x4100], [R4.64+0x40], !P4 ;  /* 0x0410004004066fae */ /* 0x0005e2000e101d46 */
[----:B------:R-:W-:-:S03]  /*21e0*/  @P1 LEA R2, P0, R0, c[0x0][0x1c8], 0x1 ;  /* 0x0000720000021a11 */ /* 0x000fc600078008ff */
[----:B------:R2:W-:Y:S01]  /*21f0*/  @P6 LDGSTS.E.BYPASS.LTC128B.128 [R6+0x5100], [R4.64+0x80], !P3 ;  /* 0x0510008004066fae */ /* 0x0005e2000d901d46 */
[----:B------:R-:W-:Y:S01]  /*2200*/  @P1 LEA.HI.X R3, R0, c[0x0][0x1cc], R3, 0x1, P0 ;  /* 0x0000730000031a11 */ /* 0x000fe200000f0c03 */
[----:B------:R-:W-:-:S05]  /*2210*/  @P1 IMAD.SHL.U32 R0, R13, 0x2, RZ ;  /* 0x000000020d001824 */ /* 0x000fca00078e00ff */
[----:B------:R4:W-:Y:S04]  /*2220*/  @P1 LDGSTS.E.BYPASS.LTC128B.128 [R0+0x3900], [R2.64], !P5 ;  /* 0x0390000002001fae */ /* 0x0009e8000e901d46 */
[----:B------:R4:W-:Y:S04]  /*2230*/  @P1 LDGSTS.E.BYPASS.LTC128B.128 [R0+0x4900], [R2.64+0x40], !P4 ;  /* 0x0490004002001fae */ /* 0x0009e8000e101d46 */
[----:B------:R4:W-:Y:S04]  /*2240*/  @P1 LDGSTS.E.BYPASS.LTC128B.128 [R0+0x5900], [R2.64+0x80], !P3 ;  /* 0x0590008002001fae */ /* 0x0009e8000d901d46 */
[----:B------:R-:W0:Y:S01]  /*2250*/  LDGDEPBAR ;  /* 0x00000000000079af */ /* 0x000e220000000000 */
[----:B--2---:R-:W-:-:S04]  /*2260*/  IMAD.WIDE.U32 R4, R52, c[0x0][0x208], RZ ;  /* 0x0000820034047a25 */ /* 0x004fc800078e00ff */
[----:B------:R-:W-:Y:S01]  /*2270*/  IMAD R6, R52, c[0x0][0x20c], R7 ;  /* 0x0000830034067a24 */ /* 0x000fe200078e0207 */
[----:B------:R-:W-:-:S04]  /*2280*/  DEPBAR.LE SB0, 0x1 ;  /* 0x000080400000791a */ /* 0x000fc80000000000 */
[----:B------:R-:W-:-:S04]  /*2290*/  DEPBAR.LE SB0, 0x0 ;  /* 0x000080000000791a */ /* 0x000fc80000000000 */
[----:B------:R-:W-:Y:S01]  /*22a0*/  BAR.SYNC.DEFER_BLOCKING 0x0 ;  /* 0x0000000000007b1d */ /* 0x000fe20000010000 */
[----:B------:R-:W-:Y:S01]  /*22b0*/  IMAD.IADD R6, R5, 0x1, R6 ;  /* 0x0000000105067824 */ /* 0x000fe200078e0206 */
[----:B----4-:R-:W-:-:S04]  /*22c0*/  LEA R0, P0, R4, R14, 0x6 ;  /* 0x0000000e04007211 */ /* 0x010fc800078030ff */
[----:B------:R-:W-:Y:S01]  /*22d0*/  LEA.HI.X R4, R4, R10, R6, 0x6, P0 ;  /* 0x0000000a04047211 */ /* 0x000fe200000f3406 */
[----:B------:R-:W-:Y:S01]  /*22e0*/  IMAD.MOV.U32 R6, RZ, RZ, c[0x0][0x208] ;  /* 0x00008200ff067624 */ /* 0x000fe200078e00ff */
[----:B------:R-:W-:Y:S02]  /*22f0*/  LEA R2, P0, R0, c[0x0][0x1f8], 0x1 ;  /* 0x00007e0000027a11 */ /* 0x000fe400078008ff */
[----:B------:R-:W-:Y:S02]  /*2300*/  LOP3.LUT R5, R22, 0x1, RZ, 0xc0, !PT ;  /* 0x0000000116057812 */ /* 0x000fe400078ec0ff */
[----:B------:R-:W-:Y:S01]  /*2310*/  LEA.HI.X R3, R0, c[0x0][0x1fc], R4, 0x1, P0 ;  /* 0x00007f0000037a11 */ /* 0x000fe200000f0c04 */
[----:B------:R-:W-:Y:S01]  /*2320*/  IMAD.MOV.U32 R4, RZ, RZ, c[0x0][0x20c] ;  /* 0x00008300ff047624 */ /* 0x000fe200078e00ff */
[----:B------:R-:W-:Y:S02]  /*2330*/  LEA R20, P0, R6, R2, 0x6 ;  /* 0x0000000206147211 */ /* 0x000fe400078030ff */
[----:B------:R-:W-:-:S02]  /*2340*/  ISETP.NE.U32.AND P6, PT, R5, 0x1, PT ;  /* 0x000000010500780c */ /* 0x000fc40003fc5070 */
[----:B------:R-:W-:Y:S02]  /*2350*/  LEA.HI.X R21, R6, R3, R4, 0x6, P0 ;  /* 0x0000000306157211 */ /* 0x000fe400000f3404 */
[----:B------:R-:W-:Y:S04]  /*2360*/  LDSM.16.M88.4 R4, [R215+0x1000] ;  /* 0x00100000d704783b */ /* 0x000fe80000000200 */
[----:B------:R-:W2:Y:S01]  /*2370*/  LDSM.16.M88.4 R36, [R212] ;  /* 0x00000000d424783b */ /* 0x000ea20000000200 */
[----:B------:R-:W-:-:S03]  /*2380*/  IMAD.IADD R0, R53, 0x1, -R12 ;  /* 0x0000000135007824 */ /* 0x000fc600078e0a0c */
[----:B------:R-:W3:Y:S02]  /*2390*/  LDSM.16.M88.4 R8, [R215] ;  /* 0x00000000d708783b */ /* 0x000ee40000000200 */
[----:B------:R-:W-:Y:S02]  /*23a0*/  ISETP.LT.OR P0, PT, R0, 0x1, P6 ;  /* 0x000000010000780c */ /* 0x000fe40003701670 */
[----:B------:R-:W4:Y:S04]  /*23b0*/  LDSM.16.M88.4 R32, [R212+0x400] ;  /* 0x00040000d420783b */ /* 0x000f280000000200 */
[----:B------:R-:W-:Y:S04]  /*23c0*/  LDSM.16.M88.4 R28, [R212+0x800] ;  /* 0x00080000d41c783b */ /* 0x000fe80000000200 */
[----:B------:R-:W1:Y:S01]  /*23d0*/  LDSM.16.M88.4 R24, [R212+0xc00] ;  /* 0x000c0000d418783b */ /* 0x000e620000000200 */
[----:B------:R-:W-:-:S03]  /*23e0*/  LOP3.LUT P1, RZ, R22, 0x2, RZ, 0xc0, !PT ;  /* 0x0000000216ff7812 */ /* 0x000fc6000782c0ff */
[----:B------:R-:W-:Y:S04]  /*23f0*/  LDSM.16.M88.4 R12, [R216+0x1000] ;  /* 0x00100000d80c783b */ /* 0x000fe80000000200 */
[----:B------:R-:W1:Y:S04]  /*2400*/  LDSM.16.M88.4 R44, [R217] ;  /* 0x00000000d92c783b */ /* 0x000e680000000200 */
[----:B------:R-:W-:Y:S04]  /*2410*/  LDSM.16.M88.4 R16, [R216] ;  /* 0x00000000d810783b */ /* 0x000fe80000000200 */
[----:B------:R-:W-:Y:S04]  /*2420*/  LDSM.16.M88.4 R40, [R228] ;  /* 0x00000000e428783b */ /* 0x000fe80000000200 */
[----:B------:R-:W-:Y:S04]  /*2430*/  LDSM.16.M88.4 R48, [R227] ;  /* 0x00000000e330783b */ /* 0x000fe80000000200 */
[----:B------:R-:W1:Y:S04]  /*2440*/  LDSM.16.M88.4 R64, [R226] ;  /* 0x00000000e240783b */ /* 0x000e680000000200 */
[----:B------:R-:W-:Y:S01]  /*2450*/  @!PT LDS RZ, [RZ] ;  /* 0x00000000fffff984 */ /* 0x000fe20000000800 */
[----:B------:R-:W-:Y:S01]  /*2460*/  @!PT LDS RZ, [RZ] ;  /* 0x00000000fffff984 */ /* 0x000fe20000000800 */
[----:B------:R-:W-:Y:S01]  /*2470*/  @!PT LDS RZ, [RZ] ;  /* 0x00000000fffff984 */ /* 0x000fe20000000800 */
[----:B------:R1:W-:Y:S01]  /*2480*/  LDGSTS.E.BYPASS.LTC128B.128 [R54+0x100], [R2.64], !P0 ;  /* 0x0010000002367fae */ /* 0x0003e2000c101d46 */
[C---:B------:R-:W-:Y:S01]  /*2490*/  ISETP.LT.OR P0, PT, R0.reuse, 0x1, !P1 ;  /* 0x000000010000780c */ /* 0x040fe20004f01670 */
[----:B--2---:R-:W-:Y:S01]  /*24a0*/  HMMA.16816.F32 R56, R4, R36, RZ ;  /* 0x000000240438723c */ /* 0x004fe200000018ff */
[----:B------:R-:W-:-:S02]  /*24b0*/  ISETP.LT.OR P6, PT, R0, 0x21, P6 ;  /* 0x000000210000780c */ /* 0x000fc400037c1670 */
[----:B------:R-:W-:-:S09]  /*24c0*/  ISETP.LT.OR P1, PT, R0, 0x21, !P1 ;  /* 0x000000210000780c */ /* 0x000fd20004f21670 */
[----:B------:R2:W-:Y:S01]  /*24d0*/  LDGSTS.E.BYPASS.LTC128B.128 [R54+0x1100], [R2.64+0x40], !P0 ;  /* 0x0110004002367fae */ /* 0x0005e2000c101d46 */
[----:B------:R-:W-:-:S04]  /*24e0*/  LOP3.LUT P0, RZ, R22, 0x4, RZ, 0xc0, !PT ;  /* 0x0000000416ff7812 */ /* 0x000fc8000780c0ff */
[C---:B------:R-:W-:Y:S02]  /*24f0*/  ISETP.LT.OR P2, PT, R0.reuse, 0x1, !P0 ;  /* 0x000000010000780c */ /* 0x040fe40004741670 */
[----:B------:R-:W-:Y:S01]  /*2500*/  ISETP.LT.OR P0, PT, R0, 0x21, !P0 ;  /* 0x000000210000780c */ /* 0x000fe20004701670 */
[----:B------:R-:W-:Y:S08]  /*2510*/  HMMA.16816.F32 R96, R4, R38, RZ ;  /* 0x000000260460723c */ /* 0x000ff000000018ff */
[C---:B---3--:R-:W-:Y:S02]  /*2520*/  HMMA.16816.F32 R88, R8.reuse, R36, RZ ;  /* 0x000000240858723c */ /* 0x048fe400000018ff */
[----:B------:R2:W-:Y:S04]  /*2530*/  LDGSTS.E.BYPASS.LTC128B.128 [R54+0x2100], [R2.64+0x80], !P2 ;  /* 0x0210008002367fae */ /* 0x0005e8000d101d46 */
[----:B------:R3:W-:Y:S02]  /*2540*/  LDGSTS.E.BYPASS.LTC128B.128 [R54+0x900], [R20.64], !P6 ;  /* 0x0090000014367fae */ /* 0x0007e4000f101d46 */
[----:B------:R-:W-:Y:S02]  /*2550*/  HMMA.16816.F32 R84, R8, R38, RZ ;  /* 0x000000260854723c */ /* 0x000fe400000018ff */
[----:B------:R3:W-:Y:S04]  /*2560*/  LDGSTS.E.BYPASS.LTC128B.128 [R54+0x1900], [R20.64+0x40], !P1 ;  /* 0x0190004014367fae */ /* 0x0007e8000c901d46 */
[----:B------:R3:W-:Y:S02]  /*2570*/  LDGSTS.E.BYPASS.LTC128B.128 [R54+0x2900], [R20.64+0x80], !P0 ;  /* 0x0290008014367fae */ /* 0x0007e4000c101d46 */
[C---:B----4-:R-:W-:Y:S08]  /*2580*/  HMMA.16816.F32 R76, R4.reuse, R32, RZ ;  /* 0x00000020044c723c */ /* 0x050ff000000018ff */
[----:B------:R-:W-:Y:S08]  /*2590*/  HMMA.16816.F32 R104, R4, R34, RZ ;  /* 0x000000220468723c */ /* 0x000ff000000018ff */
[----:B------:R-:W-:Y:S08]  /*25a0*/  HMMA.16816.F32 R80, R8, R32, RZ ;  /* 0x000000200850723c */ /* 0x000ff000000018ff */
[C---:B-1----:R-:W-:Y:S08]  /*25b0*/  HMMA.16816.F32 R60, R4.reuse, R24, RZ ;  /* 0x00000018043c723c */ /* 0x042ff000000018ff */
[C---:B------:R-:W-:Y:S08]  /*25c0*/  HMMA.16816.F32 R72, R4.reuse, R28, RZ ;  /* 0x0000001c0448723c */ /* 0x040ff000000018ff */
[C---:B------:R-:W-:Y:S08]  /*25d0*/  HMMA.16816.F32 R100, R4.reuse, R30, RZ ;  /* 0x0000001e0464723c */ /* 0x040ff000000018ff */
[----:B------:R-:W-:Y:S08]  /*25e0*/  HMMA.16816.F32 R92, R4, R26, RZ ;  /* 0x0000001a045c723c */ /* 0x000ff000000018ff */
[C---:B------:R-:W-:Y:S01]  /*25f0*/  HMMA.16816.F32 R68, R8.reuse, R30, RZ ;  /* 0x0000001e0844723c */ /* 0x040fe200000018ff */
[----:B------:R-:W-:Y:S01]  /*2600*/  ISETP.NE.AND P2, PT, R23, RZ, PT ;  /* 0x000000ff1700720c */ /* 0x000fe20003f45270 */
[----:B------:R-:W0:Y:S06]  /*2610*/  LDGDEPBAR ;  /* 0x00000000000079af */ /* 0x000e2c0000000000 */
[C---:B------:R-:W-:Y:S08]  /*2620*/  HMMA.16816.F32 R36, R8.reuse, R34, RZ ;  /* 0x000000220824723c */ /* 0x040ff000000018ff */
[C---:B------:R-:W-:Y:S08]  /*2630*/  HMMA.16816.F32 R32, R8.reuse, R28, RZ ;  /* 0x0000001c0820723c */ /* 0x040ff000000018ff */
[C---:B------:R-:W-:Y:S08]  /*2640*/  HMMA.16816.F32 R4, R8.reuse, R24, RZ ;  /* 0x000000180804723c */ /* 0x040ff000000018ff */
[----:B------:R-:W-:Y:S01]  /*2650*/  HMMA.16816.F32 R24, R8, R26, RZ ;  /* 0x0000001a0818723c */ /* 0x000fe200000018ff */
[----:B------:R-:W-:Y:S07]  /*2660*/  LDSM.16.M88.4 R8, [R215+0x3000] ;  /* 0x00300000d708783b */ /* 0x000fee0000000200 */
[C---:B------:R-:W-:Y:S01]  /*2670*/  HMMA.16816.F32 R28, R12.reuse, R44, R56 ;  /* 0x0000002c0c1c723c */ /* 0x040fe20000001838 */
[----:B------:R-:W1:Y:S07]  /*2680*/  LDSM.16.M88.4 R56, [R212+0x1400] ;  /* 0x00140000d438783b */ /* 0x000e6e0000000200 */
[----:B------:R-:W-:Y:S01]  /*2690*/  HMMA.16816.F32 R136, R12, R64, R60 ;  /* 0x000000400c88723c */ /* 0x000fe2000000183c */
[----:B------:R-:W4:Y:S07]  /*26a0*/  LDSM.16.M88.4 R60, [R212+0x1000] ;  /* 0x00100000d43c783b */ /* 0x000f2e0000000200 */
[----:B------:R-:W-:Y:S01]  /*26b0*/  HMMA.16816.F32 R124, R16, R48, R32 ;  /* 0x00000030107c723c */ /* 0x000fe20000001820 */
[----:B------:R-:W1:Y:S07]  /*26c0*/  LDSM.16.M88.4 R32, [R212+0x1c00] ;  /* 0x001c0000d420783b */ /* 0x000e6e0000000200 */
[C---:B------:R-:W-:Y:S08]  /*26d0*/  HMMA.16816.F32 R76, R12.reuse, R40, R76 ;  /* 0x000000280c4c723c */ /* 0x040ff0000000184c */
[C---:B------:R-:W-:Y:S08]  /*26e0*/  HMMA.16816.F32 R140, R12.reuse, R48, R72 ;  /* 0x000000300c8c723c */ /* 0x040ff00000001848 */
[C---:B------:R-:W-:Y:S08]  /*26f0*/  HMMA.16816.F32 R96, R12.reuse, R46, R96 ;  /* 0x0000002e0c60723c */ /* 0x040ff00000001860 */
[C---:B---3--:R-:W-:Y:S08]  /*2700*/  HMMA.16816.F32 R20, R12.reuse, R42, R104 ;  /* 0x0000002a0c14723c */ /* 0x048ff00000001868 */
[C---:B------:R-:W-:Y:S08]  /*2710*/  HMMA.16816.F32 R132, R12.reuse, R50, R100 ;  /* 0x000000320c84723c */ /* 0x040ff00000001864 */
[----:B------:R-:W-:Y:S01]  /*2720*/  HMMA.16816.F32 R116, R12, R66, R92 ;  /* 0x000000420c74723c */ /* 0x000fe2000000185c */
[----:B------:R-:W3:Y:S07]  /*2730*/  LDSM.16.M88.4 R12, [R215+0x2000] ;  /* 0x00200000d70c783b */ /* 0x000eee0000000200 */
[C---:B------:R-:W-:Y:S01]  /*2740*/  HMMA.16816.F32 R104, R16.reuse, R42, R36 ;  /* 0x0000002a1068723c */ /* 0x040fe20000001824 */
[----:B------:R-:W1:Y:S07]  /*2750*/  LDSM.16.M88.4 R36, [R212+0x1800] ;  /* 0x00180000d424783b */ /* 0x000e6e0000000200 */
[C---:B------:R-:W-:Y:S08]  /*2760*/  HMMA.16816.F32 R120, R16.reuse, R40, R80 ;  /* 0x000000281078723c */ /* 0x040ff00000001850 */
[C---:B------:R-:W-:Y:S08]  /*2770*/  HMMA.16816.F32 R112, R16.reuse, R44, R88 ;  /* 0x0000002c1070723c */ /* 0x040ff00000001858 */
[C---:B------:R-:W-:Y:S01]  /*2780*/  HMMA.16816.F32 R128, R16.reuse, R64, R4 ;  /* 0x000000401080723c */ /* 0x040fe20000001804 */
[----:B------:R-:W-:Y:S07]  /*2790*/  LDSM.16.M88.4 R4, [R216+0x3000] ;  /* 0x00300000d804783b */ /* 0x000fee0000000200 */
[C---:B------:R-:W-:Y:S01]  /*27a0*/  HMMA.16816.F32 R100, R16.reuse, R46, R84 ;  /* 0x0000002e1064723c */ /* 0x040fe20000001854 */
[----:B------:R-:W-:Y:S07]  /*27b0*/  LDSM.16.M88.4 R44, [R223] ;  /* 0x00000000df2c783b */ /* 0x000fee0000000200 */
[C---:B------:R-:W-:Y:S08]  /*27c0*/  HMMA.16816.F32 R108, R16.reuse, R50, R68 ;  /* 0x00000032106c723c */ /* 0x040ff00000001844 */
[----:B------:R-:W-:Y:S01]  /*27d0*/  HMMA.16816.F32 R88, R16, R66, R24 ;  /* 0x000000421058723c */ /* 0x000fe20000001818 */
[----:B------:R-:W2:Y:S04]  /*27e0*/  LDSM.16.M88.4 R24, [R224] ;  /* 0x00000000e018783b */ /* 0x000ea80000000200 */
[----:B------:R-:W2:Y:S03]  /*27f0*/  LDSM.16.M88.4 R64, [R222] ;  /* 0x00000000de40783b */ /* 0x000ea60000000200 */
[C---:B-1----:R-:W-:Y:S01]  /*2800*/  HMMA.16816.F32 R16, R8.reuse, R58, R20 ;  /* 0x0000003a0810723c */ /* 0x042fe20000001814 */
[----:B------:R-:W1:Y:S07]  /*2810*/  LDSM.16.M88.4 R20, [R216+0x2000] ;  /* 0x00200000d814783b */ /* 0x000e6e0000000200 */
[C---:B----4-:R-:W-:Y:S01]  /*2820*/  HMMA.16816.F32 R72, R8.reuse, R60, R28 ;  /* 0x0000003c0848723c */ /* 0x050fe2000000181c */
[----:B------:R-:W4:Y:S07]  /*2830*/  LDSM.16.M88.4 R28, [R225] ;  /* 0x00000000e11c783b */ /* 0x000f2e0000000200 */
[C---:B------:R-:W-:Y:S08]  /*2840*/  HMMA.16816.F32 R48, R8.reuse, R56, R76 ;  /* 0x000000380830723c */ /* 0x040ff0000000184c */
[----:B------:R-:W-:Y:S08]  /*2850*/  HMMA.16816.F32 R80, R8, R34, R116 ;  /* 0x000000220850723c */ /* 0x000ff00000001874 */
[----:B---3--:R-:W-:Y:S08]  /*2860*/  HMMA.16816.F32 R40, R12, R56, R120 ;  /* 0x000000380c28723c */ /* 0x008ff00000001878 */
[C---:B------:R-:W-:Y:S08]  /*2870*/  HMMA.16816.F32 R68, R8.reuse, R62, R96 ;  /* 0x0000003e0844723c */ /* 0x040ff00000001860 */
[----:B------:R-:W-:Y:S08]  /*2880*/  HMMA.16816.F32 R96, R8, R38, R132 ;  /* 0x000000260860723c */ /* 0x000ff00000001884 */
[C---:B------:R-:W-:Y:S08]  /*2890*/  HMMA.16816.F32 R76, R12.reuse, R60, R112 ;  /* 0x0000003c0c4c723c */ /* 0x040ff00000001870 */
[----:B------:R-:W-:Y:S08]  /*28a0*/  HMMA.16816.F32 R60, R12, R62, R100 ;  /* 0x0000003e0c3c723c */ /* 0x000ff00000001864 */
[C---:B------:R-:W-:Y:S08]  /*28b0*/  HMMA.16816.F32 R84, R8.reuse, R36, R140 ;  /* 0x000000240854723c */ /* 0x040ff0000000188c */
[----:B------:R-:W-:Y:S08]  /*28c0*/  HMMA.16816.F32 R92, R8, R32, R136 ;  /* 0x00000020085c723c */ /* 0x000ff00000001888 */
[C---:B------:R-:W-:Y:S08]  /*28d0*/  HMMA.16816.F32 R56, R12.reuse, R58, R104 ;  /* 0x0000003a0c38723c */ /* 0x040ff00000001868 */
[C---:B------:R-:W-:Y:S08]  /*28e0*/  HMMA.16816.F32 R8, R12.reuse, R36, R124 ;  /* 0x000000240c08723c */ /* 0x040ff0000000187c */
[C---:B------:R-:W-:Y:S01]  /*28f0*/  HMMA.16816.F32 R108, R12.reuse, R38, R108 ;  /* 0x000000260c6c723c */ /* 0x040fe2000000186c */
[----:B------:R-:W-:Y:S07]  /*2900*/  LDSM.16.M88.4 R36, [R212+0x2800] ;  /* 0x00280000d424783b */ /* 0x000fee0000000200 */
[C---:B------:R-:W-:Y:S08]  /*2910*/  HMMA.16816.F32 R100, R12.reuse, R32, R128 ;  /* 0x000000200c64723c */ /* 0x040ff00000001880 */
[----:B------:R-:W-:Y:S01]  /*2920*/  HMMA.16816.F32 R104, R12, R34, R88 ;  /* 0x000000220c68723c */ /* 0x000fe20000001858 */
[----:B------:R-:W-:Y:S04]  /*2930*/  LDSM.16.M88.4 R12, [R215+0x4000] ;  /* 0x00400000d70c783b */ /* 0x000fe80000000200 */
[----:B------:R-:W-:Y:S03]  /*2940*/  LDSM.16.M88.4 R32, [R212+0x2c00] ;  /* 0x002c0000d420783b */ /* 0x000fe60000000200 */
[C---:B--2---:R-:W-:Y:S01]  /*2950*/  HMMA.16816.F32 R136, R4.reuse, R24, R48 ;  /* 0x000000180488723c */ /* 0x044fe20000001830 */
[----:B------:R-:W-:Y:S07]  /*2960*/  LDSM.16.M88.4 R48, [R212+0x2000] ;  /* 0x00200000d430783b */ /* 0x000fee0000000200 */
[C---:B------:R-:W-:Y:S01]  /*2970*/  HMMA.16816.F32 R132, R4.reuse, R26, R16 ;  /* 0x0000001a0484723c */ /* 0x040fe20000001810 */
[----:B------:R-:W2:Y:S07]  /*2980*/  LDSM.16.M88.4 R16, [R215+0x5000] ;  /* 0x00500000d710783b */ /* 0x000eae0000000200 */
[----:B------:R-:W-:Y:S08]  /*2990*/  HMMA.16816.F32 R116, R4, R66, R80 ;  /* 0x000000420474723c */ /* 0x000ff00000001850 */
[----:B-1----:R-:W-:Y:S01]  /*29a0*/  HMMA.16816.F32 R80, R20, R24, R40 ;  /* 0x000000181450723c */ /* 0x002fe20000001828 */
[----:B------:R-:W1:Y:S07]  /*29b0*/  LDSM.16.M88.4 R40, [R212+0x2400] ;  /* 0x00240000d428783b */ /* 0x000e6e0000000200 */
[C---:B------:R-:W-:Y:S08]  /*29c0*/  HMMA.16816.F32 R124, R4.reuse, R46, R96 ;  /* 0x0000002e047c723c */ /* 0x040ff00000001860 */
[C---:B----4-:R-:W-:Y:S08]  /*29d0*/  HMMA.16816.F32 R112, R4.reuse, R28, R72 ;  /* 0x0000001c0470723c */ /* 0x050ff00000001848 */
[----:B------:R-:W-:Y:S08]  /*29e0*/  HMMA.16816.F32 R140, R4, R30, R68 ;  /* 0x0000001e048c723c */ /* 0x000ff00000001844 */
[C---:B------:R-:W-:Y:S08]  /*29f0*/  HMMA.16816.F32 R96, R20.reuse, R28, R76 ;  /* 0x0000001c1460723c */ /* 0x040ff0000000184c */
[C---:B------:R-:W-:Y:S01]  /*2a00*/  HMMA.16816.F32 R88, R20.reuse, R30, R60 ;  /* 0x0000001e1458723c */ /* 0x040fe2000000183c */
[----:B------:R-:W-:Y:S07]  /*2a10*/  LDSM.16.M88.4 R28, [R220] ;  /* 0x00000000dc1c783b */ /* 0x000fee0000000200 */
[----:B------:R-:W-:Y:S01]  /*2a20*/  HMMA.16816.F32 R72, R20, R26, R56 ;  /* 0x0000001a1448723c */ /* 0x000fe20000001838 */
[----:B------:R-:W-:Y:S07]  /*2a30*/  LDSM.16.M88.4 R24, [R219] ;  /* 0x00000000db18783b */ /* 0x000fee0000000200 */
[C---:B------:R-:W-:Y:S08]  /*2a40*/  HMMA.16816.F32 R128, R4.reuse, R44, R84 ;  /* 0x0000002c0480723c */ /* 0x040ff00000001854 */
[----:B------:R-:W-:Y:S01]  /*2a50*/  HMMA.16816.F32 R120, R4, R64, R92 ;  /* 0x000000400478723c */ /* 0x000fe2000000185c */
[----:B------:R-:W-:Y:S07]  /*2a60*/  LDSM.16.M88.4 R4, [R216+0x5000] ;  /* 0x00500000d804783b */ /* 0x000fee0000000200 */
[C---:B------:R-:W-:Y:S01]  /*2a70*/  HMMA.16816.F32 R60, R20.reuse, R44, R8 ;  /* 0x0000002c143c723c */ /* 0x040fe20000001808 */
[----:B------:R-:W-:Y:S07]  /*2a80*/  LDSM.16.M88.4 R8, [R216+0x4000] ;  /* 0x00400000d808783b */ /* 0x000fee0000000200 */
[C---:B------:R-:W-:Y:S01]  /*2a90*/  HMMA.16816.F32 R68, R20.reuse, R46, R108 ;  /* 0x0000002e1444723c */ /* 0x040fe2000000186c */
[----:B------:R-:W3:Y:S07]  /*2aa0*/  LDSM.16.M88.4 R44, [R221] ;  /* 0x00000000dd2c783b */ /* 0x000eee0000000200 */
[C---:B------:R-:W-:Y:S08]  /*2ab0*/  HMMA.16816.F32 R76, R20.reuse, R64, R100 ;  /* 0x00000040144c723c */ /* 0x040ff00000001864 */
[----:B------:R-:W-:Y:S01]  /*2ac0*/  HMMA.16816.F32 R64, R20, R66, R104 ;  /* 0x000000421440723c */ /* 0x000fe20000001868 */
[----:B------:R-:W4:Y:S01]  /*2ad0*/  LDSM.16.M88.4 R20, [R218] ;  /* 0x00000000da14783b */ /* 0x000f220000000200 */
[----:B------:R-:W-:Y:S01]  /*2ae0*/  ISETP.GT.AND P0, PT, R52, R181, PT ;  /* 0x000000b53400720c */ /* 0x000fe20003f04270 */
[----:B------:R-:W-:-:S05]  /*2af0*/  DEPBAR.LE SB0, 0x0 ;  /* 0x000080000000791a */ /* 0x000fca0000000000 */
[C---:B--2---:R-:W-:Y:S08]  /*2b00*/  HMMA.16816.F32 R84, R16.reuse, R48, R112 ;  /* 0x000000301054723c */ /* 0x044ff00000001870 */
[----:B------:R-:W-:Y:S08]  /*2b10*/  HMMA.16816.F32 R92, R16, R50, R140 ;  /* 0x00000032105c723c */ /* 0x000ff0000000188c */
[C---:B------:R-:W-:Y:S08]  /*2b20*/  HMMA.16816.F32 R96, R12.reuse, R48, R96 ;  /* 0x000000300c60723c */ /* 0x040ff00000001860 */
[----:B------:R-:W-:Y:S08]  /*2b30*/  HMMA.16816.F32 R88, R12, R50, R88 ;  /* 0x000000320c58723c */ /* 0x000ff00000001858 */
[C---:B-1----:R-:W-:Y:S08]  /*2b40*/  HMMA.16816.F32 R100, R16.reuse, R40, R136 ;  /* 0x000000281064723c */ /* 0x042ff00000001888 */
[----:B------:R-:W-:Y:S08]  /*2b50*/  HMMA.16816.F32 R104, R16, R42, R132 ;  /* 0x0000002a1068723c */ /* 0x000ff00000001884 */
[C---:B------:R-:W-:Y:S08]  /*2b60*/  HMMA.16816.F32 R56, R12.reuse, R40, R80 ;  /* 0x000000280c38723c */ /* 0x040ff00000001850 */
        /* <DEDUP_REMOVED lines=9> */
[----:B------:R-:W-:Y:S07]  /*2c00*/  BSSY B0, `(.L_x_1008) ;  /* 0x000002c000007945 */ /* 0x000fee0003800000 */
[C---:B---3--:R-:W-:Y:S08]  /*2c10*/  HMMA.16816.F32 R60, R4.reuse, R46, R92 ;  /* 0x0000002e043c723c */ /* 0x048ff0000000185c */
[C---:B------:R-:W-:Y:S08]  /*2c20*/  HMMA.16816.F32 R32, R4.reuse, R44, R84 ;  /* 0x0000002c0420723c */ /* 0x040ff00000001854 */
[C---:B------:R-:W-:Y:S08]  /*2c30*/  HMMA.16816.F32 R64, R4.reuse, R28, R100 ;  /* 0x0000001c0440723c */ /* 0x040ff00000001864 */
[----:B------:R-:W-:Y:S08]  /*2c40*/  HMMA.16816.F32 R68, R4, R30, R104 ;  /* 0x0000001e0444723c */ /* 0x000ff00000001868 */
[C---:B------:R-:W-:Y:S08]  /*2c50*/  HMMA.16816.F32 R56, R8.reuse, R28, R56 ;  /* 0x0000001c0838723c */ /* 0x040ff00000001838 */
[----:B------:R-:W-:Y:S08]  /*2c60*/  HMMA.16816.F32 R92, R8, R30, R48 ;  /* 0x0000001e085c723c */ /* 0x000ff00000001830 */
[C---:B------:R-:W-:Y:S08]  /*2c70*/  HMMA.16816.F32 R72, R4.reuse, R24, R108 ;  /* 0x000000180448723c */ /* 0x040ff0000000186c */
[C---:B------:R-:W-:Y:S08]  /*2c80*/  HMMA.16816.F32 R76, R4.reuse, R26, R112 ;  /* 0x0000001a044c723c */ /* 0x040ff00000001870 */
[C---:B----4-:R-:W-:Y:S08]  /*2c90*/  HMMA.16816.F32 R80, R4.reuse, R20, R120 ;  /* 0x000000140450723c */ /* 0x050ff00000001878 */
[----:B------:R-:W-:Y:S08]  /*2ca0*/  HMMA.16816.F32 R84, R4, R22, R116 ;  /* 0x000000160454723c */ /* 0x000ff00000001874 */
[C---:B------:R-:W-:Y:S08]  /*2cb0*/  HMMA.16816.F32 R96, R8.reuse, R44, R96 ;  /* 0x0000002c0860723c */ /* 0x040ff00000001860 */
[C---:B------:R-:W-:Y:S08]  /*2cc0*/  HMMA.16816.F32 R88, R8.reuse, R46, R88 ;  /* 0x0000002e0858723c */ /* 0x040ff00000001858 */
[C---:B------:R-:W-:Y:S08]  /*2cd0*/  HMMA.16816.F32 R28, R8.reuse, R24, R40 ;  /* 0x00000018081c723c */ /* 0x040ff00000001828 */
[C---:B------:R-:W-:Y:S08]  /*2ce0*/  HMMA.16816.F32 R36, R8.reuse, R26, R36 ;  /* 0x0000001a0824723c */ /* 0x040ff00000001824 */
[C---:B------:R-:W-:Y:S08]  /*2cf0*/  HMMA.16816.F32 R100, R8.reuse, R20, R16 ;  /* 0x000000140864723c */ /* 0x040ff00000001810 */
[----:B------:R-:W-:Y:S01]  /*2d00*/  HMMA.16816.F32 R144, R8, R22, R12 ;  /* 0x000000160890723c */ /* 0x000fe2000000180c */
[----:B------:R-:W-:Y:S06]  /*2d10*/  BAR.SYNC.DEFER_BLOCKING 0x0 ;  /* 0x0000000000007b1d */ /* 0x000fec0000010000 */
[----:B------:R-:W-:Y:S01]  /*2d20*/  @!UPT UIADD3 URZ, URZ, URZ, URZ ;  /* 0x0000003f3f3ff290 */ /* 0x000fe2000fffe03f */
[----:B------:R-:W-:Y:S11]  /*2d30*/  @!P0 BRA `(.L_x_1009) ;  /* 0x0000018000008947 */ /* 0x000ff60003800000 */
[----:B-----5:R-:W-:Y:S02]  /*2d40*/  IADD3 R0, R180, -0x2, RZ ;  /* 0xfffffffeb4007810 */ /* 0x020fe40007ffe0ff */
[----:B------:R-:W-:-:S02]  /*2d50*/  ISETP.GE.AND P5, PT, R148, c[0x0][0x1d4], PT ;  /* 0x0000750094007a0c */ /* 0x000fc40003fa6270 */
[----:B------:R-:W-:Y:S01]  /*2d60*/  SHF.R.S32.HI R2, RZ, 0x1f, R0 ;  /* 0x0000001fff027819 */ /* 0x000fe20000011400 */
[----:B------:R-:W-:-:S04]  /*2d70*/  IMAD.WIDE.U32 R4, R0, c[0x0][0x1e0], RZ ;  /* 0x0000780000047a25 */ /* 0x000fc800078e00ff */
[----:B------:R-:W-:-:S04]  /*2d80*/  IMAD R2, R2, c[0x0][0x1e0], RZ ;  /* 0x0000780002027a24 */ /* 0x000fc800078e02ff */
[----:B------:R-:W-:Y:S01]  /*2d90*/  IMAD R2, R0, c[0x0][0x1e4], R2 ;  /* 0x0000790000027a24 */ /* 0x000fe200078e0202 */
[----:B------:R-:W-:-:S03]  /*2da0*/  LEA R0, P1, R4, R152, 0x6 ;  /* 0x0000009804007211 */ /* 0x000fc600078230ff */
[----:B------:R-:W-:Y:S01]  /*2db0*/  IMAD.IADD R3, R5, 0x1, R2 ;  /* 0x0000000105037824 */ /* 0x000fe200078e0202 */
[----:B------:R-:W-:Y:S01]  /*2dc0*/  LEA R2, P0, R0, c[0x0][0x1c8], 0x1 ;  /* 0x0000720000027a11 */ /* 0x000fe200078008ff */
[----:B------:R-:W-:-:S03]  /*2dd0*/  IMAD.MOV.U32 R5, RZ, RZ, c[0x0][0x1e0] ;  /* 0x00007800ff057624 */ /* 0x000fc600078e00ff */
[----:B------:R-:W-:-:S04]  /*2de0*/  LEA.HI.X R3, R4, R150, R3, 0x6, P1 ;  /* 0x0000009604037211 */ /* 0x000fc800008f3403 */
[----:B------:R-:W-:Y:S01]  /*2df0*/  LEA.HI.X R3, R0, c[0x0][0x1cc], R3, 0x1, P0 ;  /* 0x0000730000037a11 */ /* 0x000fe200000f0c03 */
[----:B------:R-:W-:Y:S01]  /*2e00*/  IMAD.MOV.U32 R0, RZ, RZ, c[0x0][0x1e4] ;  /* 0x00007900ff007624 */ /* 0x000fe200078e00ff */
[----:B------:R-:W-:-:S03]  /*2e10*/  LEA R4, P0, R5, R2, 0x6 ;  /* 0x0000000205047211 */ /* 0x000fc600078030ff */
[----:B------:R-:W-:Y:S01]  /*2e20*/  @!PT LDS RZ, [RZ] ;  /* 0x00000000fffff984 */ /* 0x000fe20000000800 */
[----:B------:R-:W-:Y:S01]  /*2e30*/  @!PT LDS RZ, [RZ] ;  /* 0x00000000fffff984 */ /* 0x000fe20000000800 */
[----:B------:R-:W-:Y:S01]  /*2e40*/  @!PT LDS RZ, [RZ] ;  /* 0x00000000fffff984 */ /* 0x000fe20000000800 */
[----:B------:R1:W-:Y:S01]  /*2e50*/  LDGSTS.E.BYPASS.LTC128B.128 [R54+0x3100], [R2.64], !P5 ;  /* 0x0310000002367fae */ /* 0x0003e2000e901d46 */
[----:B------:R-:W-:-:S03]  /*2e60*/  LEA.HI.X R5, R5, R3, R0, 0x6, P0 ;  /* 0x0000000305057211 */ /* 0x000fc600000f3400 */
[----:B------:R1:W-:Y:S04]  /*2e70*/  LDGSTS.E.BYPASS.LTC128B.128 [R54+0x4100], [R2.64+0x40], !P4 ;  /* 0x0410004002367fae */ /* 0x0003e8000e101d46 */
[----:B------:R1:W-:Y:S04]  /*2e80*/  LDGSTS.E.BYPASS.LTC128B.128 [R54+0x5100], [R2.64+0x80], !P3 ;  /* 0x0510008002367fae */ /* 0x0003e8000d901d46 */
[----:B------:R1:W-:Y:S04]  /*2e90*/  LDGSTS.E.BYPASS.LTC128B.128 [R54+0x3900], [R4.64], !P5 ;  /* 0x0390000004367fae */ /* 0x0003e8000e901d46 */
[----:B------:R1:W-:Y:S04]  /*2ea0*/  LDGSTS.E.BYPASS.LTC128B.128 [R54+0x4900], [R4.64+0x40], !P4 ;  /* 0x0490004004367fae */ /* 0x0003e8000e101d46 */
[----:B------:R1:W-:Y:S02]  /*2eb0*/  LDGSTS.E.BYPASS.LTC128B.128 [R54+0x5900], [R4.64+0x80], !P3 ;  /* 0x0590008004367fae */ /* 0x0003e4000d901d46 */
.L_x_1009:
[----:B------:R-:W-:Y:S05]  /*2ec0*/  BSYNC B0 ;  /* 0x0000000000007941 */ /* 0x000fea0003800000 */
.L_x_1008:
[----:B------:R-:W2:Y:S04]  /*2ed0*/  LDL R0, [R1+0x64] ;  /* 0x0000640001007983 */ /* 0x000ea80000100800 */
[----:B------:R-:W2:Y:S04]  /*2ee0*/  LDL R27, [R1+0x54] ;  /* 0x00005400011b7983 */ /* 0x000ea80000100800 */
[----:B------:R-:W3:Y:S04]  /*2ef0*/  LDL R6, [R1+0x3c] ;  /* 0x00003c0001067983 */ /* 0x000ee80000100800 */
[----:B------:R-:W-:Y:S04]  /*2f00*/  LDSM.16.MT88.4 R108, [R213+0x2000] ;  /* 0x00200000d56c783b */ /* 0x000fe80000004200 */
[----:B------:R-:W-:Y:S04]  /*2f10*/  LDSM.16.MT88.4 R112, [R214+0x2000] ;  /* 0x00200000d670783b */ /* 0x000fe80000004200 */
[----:B------:R-:W0:Y:S01]  /*2f20*/  LDGDEPBAR ;  /* 0x00000000000079af */ /* 0x000e220000000000 */
[----:B-12---:R-:W-:-:S04]  /*2f30*/  IMAD.IADD R2, R0, 0x1, R27 ;  /* 0x0000000100027824 */ /* 0x006fc800078e021b */
[----:B------:R-:W-:-:S04]  /*2f40*/  @P2 IMAD.HI.U32 R0, R2, c[0x0][0x2c8], RZ ;  /* 0x0000b20002002a27 */ /* 0x000fc800078e00ff */
[----:B------:R-:W-:Y:S01]  /*2f50*/  IMAD.MOV.U32 R3, RZ, RZ, R2 ;  /* 0x000000ffff037224 */ /* 0x000fe200078e0002 */
[----:B------:R-:W-:Y:S01]  /*2f60*/  @P2 SHF.R.U32.HI R3, RZ, c[0x0][0x2cc], R0 ;  /* 0x0000b300ff032a19 */ /* 0x000fe20000011600 */
[----:B------:R-:W-:Y:S04]  /*2f70*/  STL [R1+0x30], R2 ;  /* 0x0000300201007387 */ /* 0x000fe80000100800 */
[----:B------:R-:W1:Y:S04]  /*2f80*/  SHFL.IDX PT, R2, R3, 0x2, 0x1c1f ;  /* 0x005c1f0003027f89 */ /* 0x000e6800000e0000 */
[----:B------:R-:W2:Y:S01]  /*2f90*/  SHFL.IDX PT, R5, R3, 0x3, 0x1c1f ;  /* 0x007c1f0003057f89 */ /* 0x000ea200000e0000 */
[----:B------:R-:W-:-:S05]  /*2fa0*/  IMAD R0, R52, R55, 0x1 ;  /* 0x0000000134007424 */ /* 0x000fca00078e0237 */
[----:B---3--:R-:W-:-:S04]  /*2fb0*/  IADD3 R0, -R6, c[0x0][0x1d0], R0 ;  /* 0x0000740006007a10 */ /* 0x008fc80007ffe100 */
[----:B------:R-:W-:Y:S01]  /*2fc0*/  IADD3 R4, R0, -c[0x0][0x168], RZ ;  /* 0x80005a0000047a10 */ /* 0x000fe20007ffe0ff */
[----:B------:R-:W-:Y:S02]  /*2fd0*/  IMAD.IADD R7, R53, 0x1, -R6 ;  /* 0x0000000135077824 */ /* 0x000fe400078e0a06 */
[----:B------:R-:W-:Y:S02]  /*2fe0*/  LDSM.16.MT88.4 R52, [R213] ;  /* 0x00000000d534783b */ /* 0x000fe40000004200 */
[C---:B-1----:R-:W-:Y:S02]  /*2ff0*/  IMAD.IADD R2, R4.reuse, 0x1, R2 ;  /* 0x0000000104027824 */ /* 0x042fe400078e0202 */
[----:B--2---:R-:W-:-:S03]  /*3000*/  IMAD.IADD R0, R4, 0x1, R5 ;  /* 0x0000000104007824 */ /* 0x004fc600078e0205 */
[----:B------:R-:W-:-:S04]  /*3010*/  IMNMX R2, R7, R2, PT ;  /* 0x0000000207027217 */ /* 0x000fc80003800200 */
[C---:B------:R-:W-:Y:S02]  /*3020*/  ISETP.GT.AND P0, PT, R2.reuse, RZ, PT ;  /* 0x000000ff0200720c */ /* 0x040fe40003f04270 */
[----:B------:R-:W-:Y:S02]  /*3030*/  IMNMX R0, R7, R0, PT ;  /* 0x0000000007007217 */ /* 0x000fe40003800200 */
[----:B------:R-:W-:Y:S02]  /*3040*/  ISETP.GT.AND P6, PT, R2, 0x1, PT ;  /* 0x000000010200780c */ /* 0x000fe40003fc4270 */
[----:B------:R-:W-:Y:S02]  /*3050*/  FSEL R10, R32, -INF , P0 ;  /* 0xff800000200a7808 */ /* 0x000fe40000000000 */
[C---:B------:R-:W-:Y:S02]  /*3060*/  ISETP.GT.AND P0, PT, R0.reuse, 0x1, PT ;  /* 0x000000010000780c */ /* 0x040fe40003f04270 */
[----:B------:R-:W-:-:S02]  /*3070*/  ISETP.GT.AND P1, PT, R0, RZ, PT ;  /* 0x000000ff0000720c */ /* 0x000fc40003f24270 */
[----:B------:R-:W-:Y:S02]  /*3080*/  FSEL R11, R33, -INF , P6 ;  /* 0xff800000210b7808 */ /* 0x000fe40003000000 */
[----:B------:R-:W-:Y:S02]  /*3090*/  ISETP.GT.AND P6, PT, R2, 0x8, PT ;  /* 0x000000080200780c */ /* 0x000fe40003fc4270 */
[----:B------:R-:W-:Y:S02]  /*30a0*/  FSEL R16, R35, -INF , P0 ;  /* 0xff80000023107808 */ /* 0x000fe40000000000 */
[----:B------:R-:W-:Y:S02]  /*30b0*/  FSEL R15, R34, -INF , P1 ;  /* 0xff800000220f7808 */ /* 0x000fe40000800000 */
[----:B------:R-:W-:Y:S02]  /*30c0*/  ISETP.GT.AND P0, PT, R0, 0x8, PT ;  /* 0x000000080000780c */ /* 0x000fe40003f04270 */
[----:B------:R-:W-:-:S02]  /*30d0*/  ISETP.GT.AND P1, PT, R2, 0x9, PT ;  /* 0x000000090200780c */ /* 0x000fc40003f24270 */
[----:B------:R-:W-:Y:S02]  /*30e0*/  FSEL R13, R60, -INF , P6 ;  /* 0xff8000003c0d7808 */ /* 0x000fe40003000000 */
[----:B------:R-:W-:Y:S02]  /*30f0*/  FMNMX.FTZ R5, R10, R11, !PT ;  /* 0x0000000b0a057209 */ /* 0x000fe40007810000 */
[----:B------:R-:W-:Y:S02]  /*3100*/  FSEL R17, R62, -INF , P0 ;  /* 0xff8000003e117808 */ /* 0x000fe40000000000 */
[----:B------:R-:W-:Y:S02]  /*3110*/  FSEL R14, R61, -INF , P1 ;  /* 0xff8000003d0e7808 */ /* 0x000fe40000800000 */
[C---:B------:R-:W-:Y:S02]  /*3120*/  ISETP.GT.AND P6, PT, R2.reuse, 0x10, PT ;  /* 0x000000100200780c */ /* 0x040fe40003fc4270 */
[----:B------:R-:W-:-:S02]  /*3130*/  ISETP.GT.AND P0, PT, R2, 0x11, PT ;  /* 0x000000110200780c */ /* 0x000fc40003f04270 */
[----:B------:R-:W-:Y:S02]  /*3140*/  FMNMX.FTZ R5, R13, R5, !PT ;  /* 0x000000050d057209 */ /* 0x000fe40007810000 */
[----:B------:R-:W-:Y:S02]  /*3150*/  FSEL R19, R64, -INF , P6 ;  /* 0xff80000040137808 */ /* 0x000fe40003000000 */
[----:B------:R-:W-:Y:S02]  /*3160*/  FSEL R20, R65, -INF , P0 ;  /* 0xff80000041147808 */ /* 0x000fe40000000000 */
[----:B------:R-:W-:Y:S02]  /*3170*/  FMNMX.FTZ R5, R14, R5, !PT ;  /* 0x000000050e057209 */ /* 0x000fe40007810000 */
[----:B------:R-:W-:Y:S02]  /*3180*/  ISETP.GT.AND P0, PT, R0, 0x11, PT ;  /* 0x000000110000780c */ /* 0x000fe40003f04270 */
[----:B------:R-:W-:-:S02]  /*3190*/  ISETP.GT.AND P6, PT, R2, 0x18, PT ;  /* 0x000000180200780c */ /* 0x000fc40003fc4270 */
[----:B------:R-:W-:Y:S02]  /*31a0*/  FMNMX.FTZ R5, R19, R5, !PT ;  /* 0x0000000513057209 */ /* 0x000fe40007810000 */
[----:B------:R-:W-:Y:S02]  /*31b0*/  ISETP.GT.AND P1, PT, R0, 0x9, PT ;  /* 0x000000090000780c */ /* 0x000fe40003f24270 */
[----:B------:R-:W-:Y:S02]  /*31c0*/  FSEL R24, R67, -INF , P0 ;  /* 0xff80000043187808 */ /* 0x000fe40000000000 */
[----:B------:R-:W-:Y:S02]  /*31d0*/  ISETP.GT.AND P0, PT, R2, 0x19, PT ;  /* 0x000000190200780c */ /* 0x000fe40003f04270 */
[----:B------:R-:W-:Y:S02]  /*31e0*/  FSEL R21, R68, -INF , P6 ;  /* 0xff80000044157808 */ /* 0x000fe40003000000 */
[----:B------:R-:W-:-:S02]  /*31f0*/  FMNMX.FTZ R5, R20, R5, !PT ;  /* 0x0000000514057209 */ /* 0x000fc40007810000 */
[----:B------:R-:W-:Y:S02]  /*3200*/  FSEL R18, R63, -INF , P1 ;  /* 0xff8000003f127808 */ /* 0x000fe40000800000 */
[C---:B------:R-:W-:Y:S01]  /*3210*/  ISETP.GT.AND P1, PT, R0.reuse, 0x10, PT ;  /* 0x000000100000780c */ /* 0x040fe20003f24270 */
[----:B------:R-:W-:Y:S01]  /*3220*/  LDSM.16.MT88.4 R60, [R213+0x1400] ;  /* 0x00140000d53c783b */ /* 0x000fe20000004200 */
[----:B------:R-:W-:Y:S02]  /*3230*/  FSEL R22, R69, -INF , P0 ;  /* 0xff80000045167808 */ /* 0x000fe40000000000 */
[----:B------:R-:W-:Y:S02]  /*3240*/  ISETP.GT.AND P0, PT, R0, 0x19, PT ;  /* 0x000000190000780c */ /* 0x000fe40003f04270 */
[----:B------:R-:W-:Y:S02]  /*3250*/  ISETP.GT.AND P6, PT, R2, 0x20, PT ;  /* 0x000000200200780c */ /* 0x000fe40003fc4270 */
[----:B------:R-:W-:-:S02]  /*3260*/  FMNMX.FTZ R5, R21, R5, !PT ;  /* 0x0000000515057209 */ /* 0x000fc40007810000 */
[----:B------:R-:W-:Y:S02]  /*3270*/  FMNMX.FTZ R6, R15, R16, !PT ;  /* 0x000000100f067209 */ /* 0x000fe40007810000 */
[----:B------:R-:W-:Y:S02]  /*3280*/  FSEL R23, R66, -INF , P1 ;  /* 0xff80000042177808 */ /* 0x000fe40000800000 */
[----:B------:R-:W-:Y:S01]  /*3290*/  ISETP.GT.AND P1, PT, R0, 0x18, PT ;  /* 0x000000180000780c */ /* 0x000fe20003f24270 */
[----:B------:R-:W-:Y:S01]  /*32a0*/  LDSM.16.MT88.4 R64, [R213+0x400] ;  /* 0x00040000d540783b */ /* 0x000fe20000004200 */
[----:B------:R-:W-:Y:S02]  /*32b0*/  FSEL R26, R71, -INF , P0 ;  /* 0xff800000471a7808 */ /* 0x000fe40000000000 */
[----:B------:R-:W-:Y:S02]  /*32c0*/  ISETP.GT.AND P0, PT, R2, 0x21, PT ;  /* 0x000000210200780c */ /* 0x000fe40003f04270 */
[----:B------:R-:W-:-:S02]  /*32d0*/  FSEL R136, R72, -INF , P6 ;  /* 0xff80000048887808 */ /* 0x000fc40003000000 */
[----:B------:R-:W-:Y:S02]  /*32e0*/  FMNMX.FTZ R5, R22, R5, !PT ;  /* 0x0000000516057209 */ /* 0x000fe40007810000 */
[----:B------:R-:W-:Y:S02]  /*32f0*/  FMNMX.FTZ R6, R17, R6, !PT ;  /* 0x0000000611067209 */ /* 0x000fe40007810000 */
[----:B------:R-:W-:Y:S02]  /*3300*/  FSEL R25, R70, -INF , P1 ;  /* 0xff80000046197808 */ /* 0x000fe40000800000 */
[----:B------:R-:W-:Y:S01]  /*3310*/  ISETP.GT.AND P1, PT, R2, 0x28, PT ;  /* 0x000000280200780c */ /* 0x000fe20003f24270 */
[----:B------:R-:W-:Y:S01]  /*3320*/  LDSM.16.MT88.4 R68, [R214+0x1400] ;  /* 0x00140000d644783b */ /* 0x000fe20000004200 */
[----:B------:R-:W-:Y:S02]  /*3330*/  FSEL R137, R73, -INF , P0 ;  /* 0xff80000049897808 */ /* 0x000fe40000000000 */
[----:B------:R-:W-:-:S02]  /*3340*/  FMNMX.FTZ R5, R136, R5, !PT ;  /* 0x0000000588057209 */ /* 0x000fc40007810000 */
[----:B------:R-:W-:Y:S02]  /*3350*/  FMNMX.FTZ R6, R18, R6, !PT ;  /* 0x0000000612067209 */ /* 0x000fe40007810000 */
[----:B------:R-:W-:Y:S02]  /*3360*/  ISETP.GT.AND P0, PT, R2, 0x29, PT ;  /* 0x000000290200780c */ /* 0x000fe40003f04270 */
[----:B------:R-:W-:Y:S02]  /*3370*/  FSEL R140, R76, -INF , P1 ;  /* 0xff8000004c8c7808 */ /* 0x000fe40000800000 */
[----:B------:R-:W-:Y:S02]  /*3380*/  FMNMX.FTZ R5, R137, R5, !PT ;  /* 0x0000000589057209 */ /* 0x000fe40007810000 */
[----:B------:R-:W-:Y:S02]  /*3390*/  ISETP.GT.AND P1, PT, R2, 0x30, PT ;  /* 0x000000300200780c */ /* 0x000fe40003f24270 */
[----:B------:R-:W-:-:S02]  /*33a0*/  FMNMX.FTZ R6, R23, R6, !PT ;  /* 0x0000000617067209 */ /* 0x000fc40007810000 */
[----:B------:R-:W-:Y:S02]  /*33b0*/  FSEL R141, R77, -INF , P0 ;  /* 0xff8000004d8d7808 */ /* 0x000fe40000000000 */
[----:B------:R-:W-:Y:S02]  /*33c0*/  FMNMX.FTZ R5, R140, R5, !PT ;  /* 0x000000058c057209 */ /* 0x000fe40007810000 */
[----:B------:R-:W-:Y:S02]  /*33d0*/  FSEL R235, R80, -INF , P1 ;  /* 0xff80000050eb7808 */ /* 0x000fe40000800000 */
[----:B------:R-:W-:Y:S02]  /*33e0*/  FMNMX.FTZ R6, R24, R6, !PT ;  /* 0x0000000618067209 */ /* 0x000fe40007810000 */
[----:B------:R-:W-:Y:S02]  /*33f0*/  ISETP.GT.AND P1, PT, R0, 0x20, PT ;  /* 0x000000200000780c */ /* 0x000fe40003f24270 */
[----:B------:R-:W-:-:S02]  /*3400*/  ISETP.GT.AND P0, PT, R2, 0x31, PT ;  /* 0x000000310200780c */ /* 0x000fc40003f04270 */
[----:B------:R-:W-:Y:S02]  /*3410*/  FMNMX.FTZ R5, R141, R5, !PT ;  /* 0x000000058d057209 */ /* 0x000fe40007810000 */
[----:B------:R-:W-:Y:S02]  /*3420*/  FMNMX.FTZ R6, R25, R6, !PT ;  /* 0x0000000619067209 */ /* 0x000fe40007810000 */
[----:B------:R-:W-:Y:S02]  /*3430*/  FSEL R138, R74, -INF , P1 ;  /* 0xff8000004a8a7808 */ /* 0x000fe40000800000 */
[C---:B------:R-:W-:Y:S02]  /*3440*/  ISETP.GT.AND P6, PT, R2.reuse, 0x38, PT ;  /* 0x000000380200780c */ /* 0x040fe40003fc4270 */
[----:B------:R-:W-:Y:S02]  /*3450*/  FSEL R237, R81, -INF , P0 ;  /* 0xff80000051ed7808 */ /* 0x000fe40000000000 */
[----:B------:R-:W-:-:S02]  /*3460*/  ISETP.GT.AND P1, PT, R2, 0x39, PT ;  /* 0x000000390200780c */ /* 0x000fc40003f24270 */
[----:B------:R-:W-:Y:S02]  /*3470*/  ISETP.GT.AND P0, PT, R0, 0x21, PT ;  /* 0x000000210000780c */ /* 0x000fe40003f04270 */
[----:B------:R-:W-:Y:S02]  /*3480*/  FMNMX.FTZ R2, R235, R5, !PT ;  /* 0x00000005eb027209 */ /* 0x000fe40007810000 */
[----:B------:R-:W-:Y:S02]  /*3490*/  FMNMX.FTZ R5, R26, R6, !PT ;  /* 0x000000061a057209 */ /* 0x000fe40007810000 */
[----:B------:R-:W-:Y:S02]  /*34a0*/  FSEL R139, R75, -INF , P0 ;  /* 0xff8000004b8b7808 */ /* 0x000fe40000000000 */
[----:B------:R-:W-:Y:S02]  /*34b0*/  ISETP.GT.AND P0, PT, R0, 0x28, PT ;  /* 0x000000280000780c */ /* 0x000fe40003f04270 */
[----:B------:R-:W-:-:S02]  /*34c0*/  FSEL R236, R85, -INF , P1 ;  /* 0xff80000055ec7808 */ /* 0x000fc40000800000 */
[----:B------:R-:W-:Y:S02]  /*34d0*/  FSEL R233, R84, -INF , P6 ;  /* 0xff80000054e97808 */ /* 0x000fe40003000000 */
[----:B------:R-:W-:Y:S01]  /*34e0*/  FMNMX.FTZ R2, R237, R2, !PT ;  /* 0x00000002ed027209 */ /* 0x000fe20007810000 */
[----:B------:R-:W-:Y:S01]  /*34f0*/  SHFL.IDX PT, R6, R3, RZ, 0x1c1f ;  /* 0x001c1fff03067589 */ /* 0x000fe200000e0000 */
[----:B------:R-:W-:Y:S02]  /*3500*/  FMNMX.FTZ R5, R138, R5, !PT ;  /* 0x000000058a057209 */ /* 0x000fe40007810000 */
[----:B------:R-:W-:Y:S01]  /*3510*/  ISETP.GT.AND P1, PT, R0, 0x29, PT ;  /* 0x000000290000780c */ /* 0x000fe20003f24270 */
[----:B------:R-:W-:Y:S01]  /*3520*/  LDSM.16.MT88.4 R72, [R213+0x2400] ;  /* 0x00240000d548783b */ /* 0x000fe20000004200 */
[----:B------:R-:W-:Y:S02]  /*3530*/  FSEL R148, R78, -INF , P0 ;  /* 0xff8000004e947808 */ /* 0x000fe40000000000 */
[----:B------:R-:W-:-:S02]  /*3540*/  FMNMX.FTZ R5, R139, R5, !PT ;  /* 0x000000058b057209 */ /* 0x000fc40007810000 */
[----:B------:R-:W-:Y:S02]  /*3550*/  ISETP.GT.AND P0, PT, R0, 0x30, PT ;  /* 0x000000300000780c */ /* 0x000fe40003f04270 */
[----:B------:R-:W-:Y:S02]  /*3560*/  FSEL R149, R79, -INF , P1 ;  /* 0xff8000004f957808 */ /* 0x000fe40000800000 */
[----:B------:R-:W-:Y:S02]  /*3570*/  FMNMX.FTZ R5, R148, R5, !PT ;  /* 0x0000000594057209 */ /* 0x000fe40007810000 */
[----:B------:R-:W-:Y:S01]  /*3580*/  FMNMX.FTZ R2, R233, R2, !PT ;  /* 0x00000002e9027209 */ /* 0x000fe20007810000 */
[----:B------:R-:W-:Y:S01]  /*3590*/  SHFL.IDX PT, R3, R3, 0x1, 0x1c1f ;  /* 0x003c1f0003037f89 */ /* 0x000fe200000e0000 */
[----:B------:R-:W-:Y:S02]  /*35a0*/  ISETP.GT.AND P1, PT, R0, 0x31, PT ;  /* 0x000000310000780c */ /* 0x000fe40003f24270 */
[----:B------:R-:W-:Y:S01]  /*35b0*/  FSEL R234, R82, -INF , P0 ;  /* 0xff80000052ea7808 */ /* 0x000fe20000000000 */
[----:B------:R-:W-:Y:S01]  /*35c0*/  LDSM.16.MT88.4 R76, [R214] ;  /* 0x00000000d64c783b */ /* 0x000fe20000004200 */
[----:B------:R-:W-:-:S02]  /*35d0*/  FMNMX.FTZ R5, R149, R5, !PT ;  /* 0x0000000595057209 */ /* 0x000fc40007810000 */
[----:B------:R-:W-:Y:S02]  /*35e0*/  FMNMX.FTZ R2, R236, R2, !PT ;  /* 0x00000002ec027209 */ /* 0x000fe40007810000 */
[----:B------:R-:W-:Y:S02]  /*35f0*/  FSEL R238, R83, -INF , P1 ;  /* 0xff80000053ee7808 */ /* 0x000fe40000800000 */
[----:B------:R-:W-:Y:S02]  /*3600*/  ISETP.GT.AND P1, PT, R0, 0x38, PT ;  /* 0x000000380000780c */ /* 0x000fe40003f24270 */
[----:B------:R-:W-:Y:S01]  /*3610*/  FMNMX.FTZ R5, R234, R5, !PT ;  /* 0x00000005ea057209 */ /* 0x000fe20007810000 */
[----:B------:R-:W1:Y:S01]  /*3620*/  SHFL.BFLY PT, R9, R2, 0x2, 0x1f ;  /* 0x0c401f0002097f89 */ /* 0x000e6200000e0000 */
[----:B------:R-:W-:Y:S02]  /*3630*/  ISETP.GT.AND P0, PT, R0, 0x39, PT ;  /* 0x000000390000780c */ /* 0x000fe40003f04270 */
[----:B------:R-:W-:-:S02]  /*3640*/  FSEL R240, R86, -INF , P1 ;  /* 0xff80000056f07808 */ /* 0x000fc40000800000 */
[----:B------:R-:W-:Y:S02]  /*3650*/  FMNMX.FTZ R0, R238, R5, !PT ;  /* 0x00000005ee007209 */ /* 0x000fe40007810000 */
[----:B------:R-:W-:Y:S02]  /*3660*/  FSEL R243, R87, -INF , P0 ;  /* 0xff80000057f37808 */ /* 0x000fe40000000000 */
[----:B------:R-:W-:Y:S01]  /*3670*/  FMNMX.FTZ R0, R240, R0, !PT ;  /* 0x00000000f0007209 */ /* 0x000fe20007810000 */
[----:B------:R-:W-:Y:S03]  /*3680*/  LDSM.16.MT88.4 R84, [R213+0x1000] ;  /* 0x00100000d554783b */ /* 0x000fe60000004200 */
[----:B------:R-:W-:-:S05]  /*3690*/  FMNMX.FTZ R0, R243, R0, !PT ;  /* 0x00000000f3007209 */ /* 0x000fca0007810000 */
[----:B------:R-:W2:Y:S01]  /*36a0*/  SHFL.BFLY PT, R8, R0, 0x2, 0x1f ;  /* 0x0c401f0000087f89 */ /* 0x000ea200000e0000 */
[----:B-1----:R-:W-:-:S05]  /*36b0*/  FMNMX.FTZ R5, R2, R9, !PT ;  /* 0x0000000902057209 */ /* 0x002fca0007810000 */
[----:B------:R-:W1:Y:S01]  /*36c0*/  SHFL.BFLY PT, R9, R5, 0x1, 0x1f ;  /* 0x0c201f0005097f89 */ /* 0x000e6200000e0000 */
[C---:B------:R-:W-:Y:S02]  /*36d0*/  IMAD.IADD R2, R4.reuse, 0x1, R6 ;  /* 0x0000000104027824 */ /* 0x040fe400078e0206 */
[----:B------:R-:W-:Y:S01]  /*36e0*/  IMAD.IADD R4, R4, 0x1, R3 ;  /* 0x0000000104047824 */ /* 0x000fe200078e0203 */
[----:B--2---:R-:W-:-:S05]  /*36f0*/  FMNMX.FTZ R3, R0, R8, !PT ;  /* 0x0000000800037209 */ /* 0x004fca0007810000 */
[----:B------:R-:W2:Y:S01]  /*3700*/  SHFL.BFLY PT, R6, R3, 0x1, 0x1f ;  /* 0x0c201f0003067f89 */ /* 0x000ea200000e0000 */
[C---:B------:R-:W-:Y:S02]  /*3710*/  IMNMX R2, R7.reuse, R2, PT ;  /* 0x0000000207027217 */ /* 0x040fe40003800200 */
[----:B------:R-:W-:Y:S02]  /*3720*/  IMNMX R0, R7, R4, PT ;  /* 0x0000000407007217 */ /* 0x000fe40003800200 */
[C---:B------:R-:W-:Y:S02]  /*3730*/  ISETP.GT.AND P1, PT, R2.reuse, 0x1, PT ;  /* 0x000000010200780c */ /* 0x040fe40003f24270 */
[----:B-1----:R-:W-:Y:S02]  /*3740*/  FMNMX.FTZ R143, R5, R9, !PT ;  /* 0x00000009058f7209 */ /* 0x002fe40007810000 */
[----:B------:R-:W-:Y:S02]  /*3750*/  ISETP.GT.AND P0, PT, R2, 0x8, PT ;  /* 0x000000080200780c */ /* 0x000fe40003f04270 */
[----:B------:R-:W-:Y:S01]  /*3760*/  FSEL R41, R97, -INF , P1 ;  /* 0xff80000061297808 */ /* 0x000fe20000800000 */
[----:B------:R-:W-:Y:S01]  /*3770*/  FMUL.FTZ R4, R143, c[0x0][0x2d0] ;  /* 0x0000b4008f047a20 */ /* 0x000fe20000410000 */
[----:B------:R-:W-:-:S02]  /*3780*/  FSEL R42, R88, -INF , P0 ;  /* 0xff800000582a7808 */ /* 0x000fc40000000000 */
[----:B------:R-:W-:Y:S02]  /*3790*/  FSETP.NEU.FTZ.AND P1, PT, R143, -INF , PT ;  /* 0xff8000008f00780b */ /* 0x000fe40003f3d000 */
[----:B------:R-:W-:Y:S02]  /*37a0*/  ISETP.GT.AND P0, PT, R0, RZ, PT ;  /* 0x000000ff0000720c */ /* 0x000fe40003f04270 */
[----:B------:R-:W-:Y:S02]  /*37b0*/  FSEL R12, R4, RZ, P1 ;  /* 0x000000ff040c7208 */ /* 0x000fe40000800000 */
[----:B------:R-:W-:Y:S02]  /*37c0*/  FSEL R45, R98, -INF , P0 ;  /* 0xff800000622d7808 */ /* 0x000fe40000000000 */
[----:B------:R-:W-:Y:S02]  /*37d0*/  ISETP.GT.AND P0, PT, R0, 0x9, PT ;  /* 0x000000090000780c */ /* 0x000fe40003f04270 */
[----:B--2---:R-:W-:Y:S01]  /*37e0*/  FMNMX.FTZ R142, R3, R6, !PT ;  /* 0x00000006038e7209 */ /* 0x004fe20007810000 */
[----:B------:R-:W-:Y:S01]  /*37f0*/  FFMA.FTZ R3, R11, c[0x0][0x2d0], -R12 ;  /* 0x0000b4000b037a23 */ /* 0x000fe2000001080c */
[----:B------:R-:W-:-:S02]  /*3800*/  ISETP.GT.AND P6, PT, R2, RZ, PT ;  /* 0x000000ff0200720c */ /* 0x000fc40003fc4270 */
[----:B------:R-:W-:Y:S02]  /*3810*/  FSEL R48, R91, -INF , P0 ;  /* 0xff8000005b307808 */ /* 0x000fe40000000000 */
[----:B------:R-:W-:Y:S01]  /*3820*/  ISETP.GT.AND P0, PT, R2, 0x11, PT ;  /* 0x000000110200780c */ /* 0x000fe20003f04270 */
[----:B------:R1:W-:Y:S01]  /*3830*/  MUFU.EX2 R32, R3 ;  /* 0x0000000300207308 */ /* 0x0003e20000000800 */
[----:B------:R-:W-:Y:S02]  /*3840*/  FSEL R40, R96, -INF , P6 ;  /* 0xff80000060287808 */ /* 0x000fe40003000000 */
[----:B------:R-:W-:Y:S02]  /*3850*/  ISETP.GT.AND P6, PT, R2, 0x9, PT ;  /* 0x000000090200780c */ /* 0x000fe40003fc4270 */
[----:B------:R-:W-:Y:S02]  /*3860*/  FSEL R49, R57, -INF , P0 ;  /* 0xff80000039317808 */ /* 0x000fe40000000000 */
[----:B------:R-:W-:Y:S01]  /*3870*/  ISETP.GT.AND P0, PT, R0, 0x11, PT ;  /* 0x000000110000780c */ /* 0x000fe20003f04270 */
[----:B------:R-:W-:Y:S01]  /*3880*/  FFMA.FTZ R4, R10, c[0x0][0x2d0], -R12 ;  /* 0x0000b4000a047a23 */ /* 0x000fe2000001080c */
[----:B------:R-:W-:-:S02]  /*3890*/  FSEL R46, R89, -INF , P6 ;  /* 0xff800000592e7808 */ /* 0x000fc40003000000 */
[----:B------:R-:W-:Y:S01]  /*38a0*/  ISETP.GT.AND P1, PT, R0, 0x8, PT ;  /* 0x000000080000780c */ /* 0x000fe20003f24270 */
[----:B-1----:R-:W-:Y:S01]  /*38b0*/  FFMA.FTZ R3, R13, c[0x0][0x2d0], -R12 ;  /* 0x0000b4000d037a23 */ /* 0x002fe2000001080c */
[----:B------:R-:W-:-:S03]  /*38c0*/  FSEL R89, R59, -INF , P0 ;  /* 0xff8000003b597808 */ /* 0x000fc60000000000 */
[----:B------:R1:W-:Y:S01]  /*38d0*/  MUFU.EX2 R7, R3 ;  /* 0x0000000300077308 */ /* 0x0003e20000000800 */
[----:B------:R-:W-:Y:S02]  /*38e0*/  FSETP.NEU.FTZ.AND P0, PT, R142, -INF , PT ;  /* 0xff8000008e00780b */ /* 0x000fe40003f1d000 */
[----:B------:R-:W-:-:S05]  /*38f0*/  FSEL R47, R90, -INF , P1 ;  /* 0xff8000005a2f7808 */ /* 0x000fca0000800000 */
[----:B------:R2:W3:Y:S01]  /*3900*/  MUFU.EX2 R90, R4 ;  /* 0x00000004005a7308 */ /* 0x0004e20000000800 */
[----:B-1----:R-:W-:-:S05]  /*3910*/  FMUL.FTZ R3, R142, c[0x0][0x2d0] ;  /* 0x0000b4008e037a20 */ /* 0x002fca0000410000 */
[----:B------:R-:W-:Y:S01]  /*3920*/  FSEL R3, R3, RZ, P0 ;  /* 0x000000ff03037208 */ /* 0x000fe20000000000 */
[----:B--2---:R-:W-:-:S04]  /*3930*/  FFMA.FTZ R4, R14, c[0x0][0x2d0], -R12 ;  /* 0x0000b4000e047a23 */ /* 0x004fc8000001080c */
[----:B------:R1:W2:Y:S01]  /*3940*/  MUFU.EX2 R183, R4 ;  /* 0x0000000400b77308 */ /* 0x0002a20000000800 */
[----:B------:R-:W-:Y:S02]  /*3950*/  FMNMX.FTZ R5, R40, R41, !PT ;  /* 0x0000002928057209 */ /* 0x000fe40007810000 */
[----:B------:R-:W-:Y:S01]  /*3960*/  ISETP.GT.AND P1, PT, R2, 0x10, PT ;  /* 0x000000100200780c */ /* 0x000fe20003f24270 */
[----:B-1----:R-:W-:-:S04]  /*3970*/  FFMA.FTZ R4, R15, c[0x0][0x2d0], -R3 ;  /* 0x0000b4000f047a23 */ /* 0x002fc80000010803 */
[----:B------:R1:W-:Y:S01]  /*3980*/  MUFU.EX2 R151, R4 ;  /* 0x0000000400977308 */ /* 0x0003e20000000800 */
[----:B------:R-:W-:Y:S02]  /*3990*/  ISETP.GT.AND P6, PT, R0, 0x1, PT ;  /* 0x000000010000780c */ /* 0x000fe40003fc4270 */
[----:B------:R-:W-:Y:S02]  /*39a0*/  FSEL R43, R56, -INF , P1 ;  /* 0xff800000382b7808 */ /* 0x000fe40000800000 */
[----:B------:R-:W-:Y:S01]  /*39b0*/  ISETP.GT.AND P1, PT, R0, 0x10, PT ;  /* 0x000000100000780c */ /* 0x000fe20003f24270 */
[----:B-1----:R-:W-:-:S04]  /*39c0*/  FFMA.FTZ R4, R16, c[0x0][0x2d0], -R3 ;  /* 0x0000b40010047a23 */ /* 0x002fc80000010803 */
[----:B------:R1:W4:Y:S01]  /*39d0*/  MUFU.EX2 R150, R4 ;  /* 0x0000000400967308 */ /* 0x0003220000000800 */
[----:B------:R-:W-:Y:S01]  /*39e0*/  FSEL R44, R99, -INF , P6 ;  /* 0xff800000632c7808 */ /* 0x000fe20003000000 */
[----:B------:R-:W-:Y:S01]  /*39f0*/  IMAD.MOV.U32 R91, RZ, RZ, R27 ;  /* 0x000000ffff5b7224 */ /* 0x000fe200078e001b */
[----:B------:R-:W-:Y:S01]  /*3a00*/  ISETP.GT.AND P6, PT, R2, 0x18, PT ;  /* 0x000000180200780c */ /* 0x000fe20003fc4270 */
[----:B------:R-:W-:Y:S01]  /*3a10*/  LDSM.16.MT88.4 R96, [R214+0x1000] ;  /* 0x00100000d660783b */ /* 0x000fe20000004200 */
[----:B------:R-:W-:Y:S02]  /*3a20*/  FSEL R88, R58, -INF , P1 ;  /* 0xff8000003a587808 */ /* 0x000fe40000800000 */
[----:B------:R-:W-:Y:S01]  /*3a30*/  ISETP.GT.AND P1, PT, R2, 0x19, PT ;  /* 0x000000190200780c */ /* 0x000fe20003f24270 */
[----:B------:R-:W-:Y:S01]  /*3a40*/  LDSM.16.MT88.4 R56, [R214+0x400] ;  /* 0x00040000d638783b */ /* 0x000fe20000004200 */
[----:B-1----:R-:W-:Y:S01]  /*3a50*/  FMNMX.FTZ R4, R42, R5, !PT ;  /* 0x000000052a047209 */ /* 0x002fe20007810000 */
[----:B------:R-:W-:-:S03]  /*3a60*/  FFMA.FTZ R5, R17, c[0x0][0x2d0], -R3 ;  /* 0x0000b40011057a23 */ /* 0x000fc60000010803 */
[----:B------:R-:W-:Y:S01]  /*3a70*/  FMNMX.FTZ R4, R46, R4, !PT ;  /* 0x000000042e047209 */ /* 0x000fe20007810000 */
[----:B------:R1:W-:Y:S03]  /*3a80*/  MUFU.EX2 R27, R5 ;  /* 0x00000005001b7308 */ /* 0x0003e60000000800 */
[----:B------:R-:W-:Y:S02]  /*3a90*/  FMNMX.FTZ R4, R43, R4, !PT ;  /* 0x000000042b047209 */ /* 0x000fe40007810000 */
[----:B------:R-:W-:Y:S02]  /*3aa0*/  FSEL R50, R92, -INF , P6 ;  /* 0xff8000005c327808 */ /* 0x000fe40003000000 */
[----:B------:R-:W-:Y:S02]  /*3ab0*/  FMNMX.FTZ R4, R49, R4, !PT ;  /* 0x0000000431047209 */ /* 0x000fe40007810000 */
[----:B------:R-:W-:-:S02]  /*3ac0*/  FSEL R51, R93, -INF , P1 ;  /* 0xff8000005d337808 */ /* 0x000fc40000800000 */
[----:B------:R-:W-:Y:S01]  /*3ad0*/  ISETP.GT.AND P1, PT, R2, 0x21, PT ;  /* 0x000000210200780c */ /* 0x000fe20003f24270 */
[----:B-1----:R-:W-:Y:S01]  /*3ae0*/  FFMA.FTZ R5, R18, c[0x0][0x2d0], -R3 ;  /* 0x0000b40012057a23 */ /* 0x002fe20000010803 */
[----:B------:R-:W-:Y:S02]  /*3af0*/  ISETP.GT.AND P6, PT, R2, 0x20, PT ;  /* 0x000000200200780c */ /* 0x000fe40003fc4270 */
[----:B------:R-:W-:Y:S01]  /*3b00*/  FMNMX.FTZ R4, R50, R4, !PT ;  /* 0x0000000432047209 */ /* 0x000fe20007810000 */
[----:B------:R1:W1:Y:S01]  /*3b10*/  MUFU.EX2 R182, R5 ;  /* 0x0000000500b67308 */ /* 0x0002620000000800 */
[C---:B------:R-:W-:Y:S02]  /*3b20*/  ISETP.GT.AND P0, PT, R0.reuse, 0x18, PT ;  /* 0x000000180000780c */ /* 0x040fe40003f04270 */
[----:B------:R-:W-:Y:S02]  /*3b30*/  FSEL R131, R29, -INF , P1 ;  /* 0xff8000001d837808 */ /* 0x000fe40000800000 */
[----:B------:R-:W-:-:S02]  /*3b40*/  ISETP.GT.AND P1, PT, R0, 0x20, PT ;  /* 0x000000200000780c */ /* 0x000fc40003f24270 */
[----:B------:R-:W-:Y:S02]  /*3b50*/  FSEL R128, R28, -INF , P6 ;  /* 0xff8000001c807808 */ /* 0x000fe40003000000 */
[----:B------:R-:W-:Y:S02]  /*3b60*/  FMNMX.FTZ R4, R51, R4, !PT ;  /* 0x0000000433047209 */ /* 0x000fe40007810000 */
[----:B-1----:R-:W-:Y:S02]  /*3b70*/  FMNMX.FTZ R5, R45, R44, !PT ;  /* 0x0000002c2d057209 */ /* 0x002fe40007810000 */
[----:B------:R-:W-:Y:S02]  /*3b80*/  FSEL R14, R94, -INF , P0 ;  /* 0xff8000005e0e7808 */ /* 0x000fe40000000000 */
[----:B------:R-:W-:Y:S02]  /*3b90*/  FMNMX.FTZ R5, R47, R5, !PT ;  /* 0x000000052f057209 */ /* 0x000fe40007810000 */
[----:B------:R-:W-:-:S02]  /*3ba0*/  ISETP.GT.AND P0, PT, R0, 0x21, PT ;  /* 0x000000210000780c */ /* 0x000fc40003f04270 */
[----:B------:R-:W-:Y:S02]  /*3bb0*/  FSEL R134, R30, -INF , P1 ;  /* 0xff8000001e867808 */ /* 0x000fe40000800000 */
[----:B------:R-:W-:Y:S02]  /*3bc0*/  ISETP.GT.AND P1, PT, R2, 0x28, PT ;  /* 0x000000280200780c */ /* 0x000fe40003f24270 */
[----:B------:R-:W-:Y:S02]  /*3bd0*/  FMNMX.FTZ R5, R48, R5, !PT ;  /* 0x0000000530057209 */ /* 0x000fe40007810000 */
[----:B------:R-:W-:Y:S02]  /*3be0*/  FMNMX.FTZ R4, R128, R4, !PT ;  /* 0x0000000480047209 */ /* 0x000fe40007810000 */
[----:B------:R-:W-:Y:S02]  /*3bf0*/  FSEL R135, R31, -INF , P0 ;  /* 0xff8000001f877808 */ /* 0x000fe40000000000 */
[----:B------:R-:W-:-:S02]  /*3c00*/  ISETP.GT.AND P0, PT, R2, 0x29, PT ;  /* 0x000000290200780c */ /* 0x000fc40003f04270 */
[----:B------:R-:W-:Y:S02]  /*3c10*/  FSEL R129, R36, -INF , P1 ;  /* 0xff80000024817808 */ /* 0x000fe40000800000 */
[----:B------:R-:W-:Y:S02]  /*3c20*/  FMNMX.FTZ R4, R131, R4, !PT ;  /* 0x0000000483047209 */ /* 0x000fe40007810000 */
[----:B------:R-:W-:Y:S02]  /*3c30*/  FMNMX.FTZ R5, R88, R5, !PT ;  /* 0x0000000558057209 */ /* 0x000fe40007810000 */
[----:B------:R-:W-:Y:S02]  /*3c40*/  ISETP.GT.AND P1, PT, R2, 0x30, PT ;  /* 0x000000300200780c */ /* 0x000fe40003f24270 */
[----:B------:R-:W-:Y:S02]  /*3c50*/  ISETP.GT.AND P6, PT, R0, 0x19, PT ;  /* 0x000000190000780c */ /* 0x000fe40003fc4270 */
[----:B------:R-:W-:-:S02]  /*3c60*/  FSEL R130, R37, -INF , P0 ;  /* 0xff80000025827808 */ /* 0x000fc40000000000 */
[----:B------:R-:W-:Y:S02]  /*3c70*/  FMNMX.FTZ R4, R129, R4, !PT ;  /* 0x0000000481047209 */ /* 0x000fe40007810000 */
[----:B------:R-:W-:Y:S02]  /*3c80*/  FMNMX.FTZ R5, R89, R5, !PT ;  /* 0x0000000559057209 */ /* 0x000fe40007810000 */
[----:B------:R-:W-:Y:S02]  /*3c90*/  FSEL R194, R100, -INF , P1 ;  /* 0xff80000064c27808 */ /* 0x000fe40000800000 */
[----:B------:R-:W-:Y:S02]  /*3ca0*/  ISETP.GT.AND P1, PT, R0, 0x28, PT ;  /* 0x000000280000780c */ /* 0x000fe40003f24270 */
[----:B------:R-:W-:Y:S02]  /*3cb0*/  FSEL R15, R95, -INF , P6 ;  /* 0xff8000005f0f7808 */ /* 0x000fe40003000000 */
[----:B------:R-:W-:Y:S01]  /*3cc0*/  ISETP.GT.AND P0, PT, R2, 0x31, PT ;  /* 0x000000310200780c */ /* 0x000fe20003f04270 */
[----:B------:R-:W-:Y:S01]  /*3cd0*/  LDSM.16.MT88.4 R92, [R214+0x2400] ;  /* 0x00240000d65c783b */ /* 0x000fe20000004200 */
[----:B------:R-:W-:-:S02]  /*3ce0*/  FMNMX.FTZ R4, R130, R4, !PT ;  /* 0x0000000482047209 */ /* 0x000fc40007810000 */
[----:B------:R-:W-:Y:S02]  /*3cf0*/  FMNMX.FTZ R5, R14, R5, !PT ;  /* 0x000000050e057209 */ /* 0x000fe40007810000 */
[----:B------:R-:W-:Y:S02]  /*3d00*/  FSEL R133, R38, -INF , P1 ;  /* 0xff80000026857808 */ /* 0x000fe40000800000 */
[C---:B------:R-:W-:Y:S02]  /*3d10*/  ISETP.GT.AND P6, PT, R2.reuse, 0x38, PT ;  /* 0x000000380200780c */ /* 0x040fe40003fc4270 */
[----:B------:R-:W-:Y:S02]  /*3d20*/  ISETP.GT.AND P1, PT, R2, 0x39, PT ;  /* 0x000000390200780c */ /* 0x000fe40003f24270 */
[----:B------:R-:W-:Y:S02]  /*3d30*/  FSEL R192, R101, -INF , P0 ;  /* 0xff80000065c07808 */ /* 0x000fe40000000000 */
[----:B------:R-:W-:-:S02]  /*3d40*/  FMNMX.FTZ R2, R194, R4, !PT ;  /* 0x00000004c2027209 */ /* 0x000fc40007810000 */
[----:B------:R-:W-:Y:S02]  /*3d50*/  FMNMX.FTZ R5, R15, R5, !PT ;  /* 0x000000050f057209 */ /* 0x000fe40007810000 */
[----:B------:R-:W-:Y:S01]  /*3d60*/  FMNMX.FTZ R4, R192, R2, !PT ;  /* 0x00000002c0047209 */ /* 0x000fe20007810000 */
[----:B------:R-:W-:Y:S01]  /*3d70*/  FFMA.FTZ R2, R19, c[0x0][0x2d0], -R12 ;  /* 0x0000b40013027a23 */ /* 0x000fe2000001080c */
[----:B------:R-:W-:Y:S02]  /*3d80*/  FMNMX.FTZ R5, R134, R5, !PT ;  /* 0x0000000586057209 */ /* 0x000fe40007810000 */
[----:B------:R-:W-:Y:S01]  /*3d90*/  ISETP.GT.AND P0, PT, R0, 0x29, PT ;  /* 0x000000290000780c */ /* 0x000fe20003f04270 */
[----:B------:R1:W-:Y:S01]  /*3da0*/  MUFU.EX2 R250, R2 ;  /* 0x0000000200fa7308 */ /* 0x0003e20000000800 */
[----:B------:R-:W-:Y:S02]  /*3db0*/  FMNMX.FTZ R5, R135, R5, !PT ;  /* 0x0000000587057209 */ /* 0x000fe40007810000 */
[----:B------:R-:W-:-:S02]  /*3dc0*/  FSEL R193, R144, -INF , P6 ;  /* 0xff80000090c17808 */ /* 0x000fc40003000000 */
[----:B------:R-:W-:Y:S02]  /*3dd0*/  FSEL R195, R145, -INF , P1 ;  /* 0xff80000091c37808 */ /* 0x000fe40000800000 */
[----:B------:R-:W-:Y:S02]  /*3de0*/  FSEL R132, R39, -INF , P0 ;  /* 0xff80000027847808 */ /* 0x000fe40000000000 */
[----:B------:R-:W-:Y:S02]  /*3df0*/  ISETP.GT.AND P1, PT, R0, 0x30, PT ;  /* 0x000000300000780c */ /* 0x000fe40003f24270 */
[----:B------:R-:W-:Y:S01]  /*3e00*/  FMNMX.FTZ R5, R133, R5, !PT ;  /* 0x0000000585057209 */ /* 0x000fe20007810000 */
[----:B-1----:R-:W-:Y:S01]  /*3e10*/  FFMA.FTZ R2, R20, c[0x0][0x2d0], -R12 ;  /* 0x0000b40014027a23 */ /* 0x002fe2000001080c */
[----:B------:R-:W-:-:S03]  /*3e20*/  FMNMX.FTZ R4, R193, R4, !PT ;  /* 0x00000004c1047209 */ /* 0x000fc60007810000 */
[----:B------:R1:W1:Y:S01]  /*3e30*/  MUFU.EX2 R252, R2 ;  /* 0x0000000200fc7308 */ /* 0x0002620000000800 */
[----:B------:R-:W-:Y:S02]  /*3e40*/  ISETP.GT.AND P0, PT, R0, 0x31, PT ;  /* 0x000000310000780c */ /* 0x000fe40003f04270 */
[----:B------:R-:W-:Y:S02]  /*3e50*/  FSEL R204, R102, -INF , P1 ;  /* 0xff80000066cc7808 */ /* 0x000fe40000800000 */
[----:B------:R-:W-:Y:S02]  /*3e60*/  FMNMX.FTZ R5, R132, R5, !PT ;  /* 0x0000000584057209 */ /* 0x000fe40007810000 */
[----:B------:R-:W-:Y:S02]  /*3e70*/  FMNMX.FTZ R4, R195, R4, !PT ;  /* 0x00000004c3047209 */ /* 0x000fe40007810000 */
[----:B------:R-:W-:Y:S02]  /*3e80*/  FSEL R206, R103, -INF , P0 ;  /* 0xff80000067ce7808 */ /* 0x000fe40000000000 */
[----:B------:R-:W-:Y:S01]  /*3e90*/  ISETP.GT.AND P1, PT, R0, 0x38, PT ;  /* 0x000000380000780c */ /* 0x000fe20003f24270 */
[----:B-1----:R-:W-:-:S04]  /*3ea0*/  FFMA.FTZ R2, R21, c[0x0][0x2d0], -R12 ;  /* 0x0000b40015027a23 */ /* 0x002fc8000001080c */
[----:B------:R1:W-:Y:S01]  /*3eb0*/  MUFU.EX2 R251, R2 ;  /* 0x0000000200fb7308 */ /* 0x0003e20000000800 */
[----:B------:R-:W2:Y:S01]  /*3ec0*/  SHFL.BFLY PT, R6, R4, 0x2, 0x1f ;  /* 0x0c401f0004067f89 */ /* 0x000ea200000e0000 */
[----:B------:R-:W-:Y:S02]  /*3ed0*/  ISETP.GT.AND P0, PT, R0, 0x39, PT ;  /* 0x000000390000780c */ /* 0x000fe40003f04270 */
[----:B------:R-:W-:Y:S02]  /*3ee0*/  FSEL R205, R146, -INF , P1 ;  /* 0xff80000092cd7808 */ /* 0x000fe40000800000 */
[----:B------:R-:W-:Y:S02]  /*3ef0*/  FSEL R208, R147, -INF , P0 ;  /* 0xff80000093d07808 */ /* 0x000fe40000000000 */
[----:B-1----:R-:W-:-:S04]  /*3f00*/  FMNMX.FTZ R2, R204, R5, !PT ;  /* 0x00000005cc027209 */ /* 0x002fc80007810000 */
[----:B------:R-:W-:-:S04]  /*3f10*/  FMNMX.FTZ R2, R206, R2, !PT ;  /* 0x00000002ce027209 */ /* 0x000fc80007810000 */
[----:B------:R-:W-:-:S04]  /*3f20*/  FMNMX.FTZ R2, R205, R2, !PT ;  /* 0x00000002cd027209 */ /* 0x000fc80007810000 */
[----:B------:R-:W-:Y:S01]  /*3f30*/  FMNMX.FTZ R2, R208, R2, !PT ;  /* 0x00000002d0027209 */ /* 0x000fe20007810000 */
[----:B------:R-:W-:-:S04]  /*3f40*/  FFMA.FTZ R0, R22, c[0x0][0x2d0], -R12 ;  /* 0x0000b40016007a23 */ /* 0x000fc8000001080c */
[----:B------:R-:W1:Y:S01]  /*3f50*/  SHFL.BFLY PT, R5, R2, 0x2, 0x1f ;  /* 0x0c401f0002057f89 */ /* 0x000e6200000e0000 */
[----:B------:R2:W-:Y:S02]  /*3f60*/  MUFU.EX2 R249, R0 ;  /* 0x0000000000f97308 */ /* 0x0005e40000000800 */
[----:B--2---:R-:W-:-:S06]  /*3f70*/  FFMA.FTZ R0, R23, c[0x0][0x2d0], -R3 ;  /* 0x0000b40017007a23 */ /* 0x004fcc0000010803 */
[----:B------:R2:W-:Y:S02]  /*3f80*/  MUFU.EX2 R245, R0 ;  /* 0x0000000000f57308 */ /* 0x0005e40000000800 */
[----:B--2---:R-:W-:-:S05]  /*3f90*/  FMNMX.FTZ R0, R4, R6, !PT ;  /* 0x0000000604007209 */ /* 0x004fca0007810000 */
[----:B------:R-:W2:Y:S01]  /*3fa0*/  SHFL.BFLY PT, R6, R0, 0x1, 0x1f ;  /* 0x0c201f0000067f89 */ /* 0x000ea200000e0000 */
[----:B-1----:R-:W-:-:S05]  /*3fb0*/  FMNMX.FTZ R2, R2, R5, !PT ;  /* 0x0000000502027209 */ /* 0x002fca0007810000 */
[----:B------:R-:W1:Y:S01]  /*3fc0*/  SHFL.BFLY PT, R13, R2, 0x1, 0x1f ;  /* 0x0c201f00020d7f89 */ /* 0x000e6200000e0000 */
[----:B------:R-:W-:Y:S01]  /*3fd0*/  FFMA.FTZ R4, R24, c[0x0][0x2d0], -R3 ;  /* 0x0000b40018047a23 */ /* 0x000fe20000010803 */
[----:B---3--:R-:W-:Y:S02]  /*3fe0*/  F2FP.PACK_AB R8, R32, R90 ;  /* 0x0000005a2008723e */ /* 0x008fe400000000ff */
[----:B------:R-:W-:Y:S01]  /*3ff0*/  F2FP.PACK_AB R10, R183, R7 ;  /* 0x00000007b70a723e */ /* 0x000fe200000000ff */
[----:B------:R3:W1:Y:S01]  /*4000*/  MUFU.EX2 R246, R4 ;  /* 0x0000000400f67308 */ /* 0x0006620000000800 */
[----:B----4-:R-:W-:Y:S02]  /*4010*/  F2FP.PACK_AB R9, R150, R151 ;  /* 0x000000979609723e */ /* 0x010fe400000000ff */
[----:B------:R-:W-:Y:S02]  /*4020*/  F2FP.PACK_AB R11, R182, R27 ;  /* 0x0000001bb60b723e */ /* 0x000fe400000000ff */
[----:B--2---:R-:W-:-:S04]  /*4030*/  FMNMX.FTZ R145, R0, R6, !PT ;  /* 0x0000000600917209 */ /* 0x004fc80007810000 */
[C---:B------:R-:W-:Y:S01]  /*4040*/  FSETP.NEU.FTZ.AND P0, PT, R145.reuse, -INF , PT ;  /* 0xff8000009100780b */ /* 0x040fe20003f1d000 */
[----:B------:R-:W-:Y:S02]  /*4050*/  FMUL.FTZ R0, R145, c[0x0][0x2d0] ;  /* 0x0000b40091007a20 */ /* 0x000fe40000410000 */
[----:B---3--:R-:W-:-:S03]  /*4060*/  FFMA.FTZ R4, R25, c[0x0][0x2d0], -R3 ;  /* 0x0000b40019047a23 */ /* 0x008fc60000010803 */
[----:B------:R-:W-:Y:S01]  /*4070*/  FSEL R0, R0, RZ, P0 ;  /* 0x000000ff00007208 */ /* 0x000fe20000000000 */
[----:B------:R2:W-:Y:S01]  /*4080*/  MUFU.EX2 R247, R4 ;  /* 0x0000000400f77308 */ /* 0x0005e20000000800 */
[----:B------:R-:W-:Y:S01]  /*4090*/  IMAD.MOV.U32 R146, RZ, RZ, R32 ;  /* 0x000000ffff927224 */ /* 0x000fe200078e0020 */
[----:B------:R-:W-:Y:S01]  /*40a0*/  HMMA.16816.F32 R124, R8, R52, RZ ;  /* 0x00000034087c723c */ /* 0x000fe200000018ff */
[----:B------:R-:W-:Y:S01]  /*40b0*/  IMAD.MOV.U32 R147, RZ, RZ, R27 ;  /* 0x000000ffff937224 */ /* 0x000fe200078e001b */
[----:B-1----:R-:W-:Y:S01]  /*40c0*/  FMNMX.FTZ R144, R2, R13, !PT ;  /* 0x0000000d02907209 */ /* 0x002fe20007810000 */
[----:B------:R-:W-:-:S05]  /*40d0*/  FFMA.FTZ R2, R41, c[0x0][0x2d0], -R0 ;  /* 0x0000b40029027a23 */ /* 0x000fca0000010800 */
[----:B------:R-:W-:Y:S01]  /*40e0*/  HMMA.16816.F32 R120, R8, R76, RZ ;  /* 0x0000004c0878723c */ /* 0x000fe200000018ff */
[----:B--2---:R-:W-:-:S07]  /*40f0*/  FFMA.FTZ R4, R26, c[0x0][0x2d0], -R3 ;  /* 0x0000b4001a047a23 */ /* 0x004fce0000010803 */
[C---:B------:R-:W-:Y:S01]  /*4100*/  HMMA.16816.F32 R116, R8.reuse, R84, RZ ;  /* 0x000000540874723c */ /* 0x040fe200000018ff */
[----:B------:R1:W-:Y:S07]  /*4110*/  MUFU.EX2 R241, R2 ;  /* 0x0000000200f17308 */ /* 0x0003ee0000000800 */
[----:B------:R-:W-:Y:S01]  /*4120*/  HMMA.16816.F32 R104, R8, R96, RZ ;  /* 0x000000600868723c */ /* 0x000fe200000018ff */
[----:B------:R-:W-:-:S07]  /*4130*/  FSETP.NEU.FTZ.AND P0, PT, R144, -INF , PT ;  /* 0xff8000009000780b */ /* 0x000fce0003f1d000 */
[----:B------:R-:W-:Y:S01]  /*4140*/  HMMA.16816.F32 R100, R8, R108, RZ ;  /* 0x0000006c0864723c */ /* 0x000fe200000018ff */
[----:B-1----:R-:W-:-:S07]  /*4150*/  FMUL.FTZ R2, R144, c[0x0][0x2d0] ;  /* 0x0000b40090027a20 */ /* 0x002fce0000410000 */
[C---:B------:R-:W-:Y:S08]  /*4160*/  HMMA.16816.F32 R80, R8.reuse, R112, RZ ;  /* 0x000000700850723c */ /* 0x040ff000000018ff */
[C---:B------:R-:W-:Y:S08]  /*4170*/  HMMA.16816.F32 R36, R8.reuse, R54, RZ ;  /* 0x000000360824723c */ /* 0x040ff000000018ff */
[C---:B------:R-:W-:Y:S08]  /*4180*/  HMMA.16816.F32 R32, R8.reuse, R78, RZ ;  /* 0x0000004e0820723c */ /* 0x040ff000000018ff */
[C---:B------:R-:W-:Y:S08]  /*4190*/  HMMA.16816.F32 R28, R8.reuse, R86, RZ ;  /* 0x00000056081c723c */ /* 0x040ff000000018ff */
[C---:B------:R-:W-:Y:S08]  /*41a0*/  HMMA.16816.F32 R24, R8.reuse, R98, RZ ;  /* 0x000000620818723c */ /* 0x040ff000000018ff */
[C---:B------:R-:W-:Y:S08]  /*41b0*/  HMMA.16816.F32 R20, R8.reuse, R110, RZ ;  /* 0x0000006e0814723c */ /* 0x040ff000000018ff */
[----:B------:R-:W-:Y:S07]  /*41c0*/  HMMA.16816.F32 R16, R8, R114, RZ ;  /* 0x000000720810723c */ /* 0x000fee00000018ff */
[----:B------:R-:W-:-:S04]  /*41d0*/  FFMA.FTZ R8, R40, c[0x0][0x2d0], -R0 ;  /* 0x0000b40028087a23 */ /* 0x000fc80000010800 */
[----:B------:R1:W-:Y:S01]  /*41e0*/  MUFU.EX2 R244, R8 ;  /* 0x0000000800f47308 */ /* 0x0003e20000000800 */
[----:B------:R-:W-:Y:S01]  /*41f0*/  FSEL R2, R2, RZ, P0 ;  /* 0x000000ff02027208 */ /* 0x000fe20000000000 */
[----:B-1----:R-:W-:-:S06]  /*4200*/  FFMA.FTZ R8, R42, c[0x0][0x2d0], -R0 ;  /* 0x0000b4002a087a23 */ /* 0x002fcc0000010800 */
[----:B------:R1:W-:Y:S02]  /*4210*/  MUFU.EX2 R242, R8 ;  /* 0x0000000800f27308 */ /* 0x0003e40000000800 */
        /* <DEDUP_REMOVED lines=9> */
[----:B------:R1:W-:Y:S08]  /*42b0*/  MUFU.EX2 R231, R8 ;  /* 0x0000000800e77308 */ /* 0x0003f00000000800 */
[----:B------:R-:W2:Y:S01]  /*42c0*/  MUFU.EX2 R248, R4 ;  /* 0x0000000400f87308 */ /* 0x000ea20000000800 */
[----:B-1----:R-:W-:-:S07]  /*42d0*/  FFMA.FTZ R8, R43, c[0x0][0x2d0], -R0 ;  /* 0x0000b4002b087a23 */ /* 0x002fce0000010800 */
[----:B------:R1:W-:Y:S02]  /*42e0*/  MUFU.EX2 R207, R8 ;  /* 0x0000000800cf7308 */ /* 0x0003e40000000800 */
[----:B-1----:R-:W-:-:S06]  /*42f0*/  FFMA.FTZ R8, R49, c[0x0][0x2d0], -R0 ;  /* 0x0000b40031087a23 */ /* 0x002fcc0000010800 */
[----:B------:R1:W3:Y:S01]  /*4300*/  MUFU.EX2 R211, R8 ;  /* 0x0000000800d37308 */ /* 0x0002e20000000800 */
[----:B------:R-:W-:Y:S01]  /*4310*/  IMAD.MOV.U32 R11, RZ, RZ, R7 ;  /* 0x000000ffff0b7224 */ /* 0x000fe200078e0007 */
[----:B------:R-:W-:Y:S02]  /*4320*/  F2FP.PACK_AB R4, R252, R250 ;  /* 0x000000fafc04723e */ /* 0x000fe400000000ff */
[----:B------:R-:W-:Y:S01]  /*4330*/  F2FP.PACK_AB R5, R246, R245 ;  /* 0x000000f5f605723e */ /* 0x000fe200000000ff */
[----:B-1----:R-:W-:-:S04]  /*4340*/  FFMA.FTZ R8, R50, c[0x0][0x2d0], -R0 ;  /* 0x0000b40032087a23 */ /* 0x002fc80000010800 */
[----:B------:R1:W-:Y:S01]  /*4350*/  MUFU.EX2 R210, R8 ;  /* 0x0000000800d27308 */ /* 0x0003e20000000800 */
[----:B------:R-:W-:Y:S02]  /*4360*/  F2FP.PACK_AB R6, R249, R251 ;  /* 0x000000fbf906723e */ /* 0x000fe400000000ff */
[----:B--2---:R-:W-:Y:S01]  /*4370*/  F2FP.PACK_AB R7, R248, R247 ;  /* 0x000000f7f807723e */ /* 0x004fe200000000ff */
[----:B-1----:R-:W-:-:S04]  /*4380*/  FFMA.FTZ R8, R51, c[0x0][0x2d0], -R0 ;  /* 0x0000b40033087a23 */ /* 0x002fc80000010800 */
[----:B------:R1:W-:Y:S02]  /*4390*/  MUFU.EX2 R209, R8 ;  /* 0x0000000800d17308 */ /* 0x0003e40000000800 */
[----:B------:R-:W-:Y:S01]  /*43a0*/  HMMA.16816.F32 R156, R4, R64, R124 ;  /* 0x00000040049c723c */ /* 0x000fe2000000187c */
[----:B-1----:R-:W-:-:S05]  /*43b0*/  FFMA.FTZ R8, R88, c[0x0][0x2d0], -R2 ;  /* 0x0000b40058087a23 */ /* 0x002fca0000010802 */
[----:B------:R1:W-:Y:S02]  /*43c0*/  MUFU.EX2 R200, R8 ;  /* 0x0000000800c87308 */ /* 0x0003e40000000800 */
[C---:B------:R-:W-:Y:S08]  /*43d0*/  HMMA.16816.F32 R120, R4.reuse, R56, R120 ;  /* 0x000000380478723c */ /* 0x040ff00000001878 */
[----:B------:R-:W-:Y:S01]  /*43e0*/  HMMA.16816.F32 R196, R4, R60, R116 ;  /* 0x0000003c04c4723c */ /* 0x000fe20000001874 */
[----:B-1----:R-:W-:-:S07]  /*43f0*/  FFMA.FTZ R8, R89, c[0x0][0x2d0], -R2 ;  /* 0x0000b40059087a23 */ /* 0x002fce0000010802 */
[C---:B------:R-:W-:Y:S01]  /*4400*/  HMMA.16816.F32 R188, R4.reuse, R68, R104 ;  /* 0x0000004404bc723c */ /* 0x040fe20000001868 */
[----:B------:R1:W2:Y:S07]  /*4410*/  MUFU.EX2 R203, R8 ;  /* 0x0000000800cb7308 */ /* 0x0002ae0000000800 */
[C---:B------:R-:W-:Y:S08]  /*4420*/  HMMA.16816.F32 R176, R4.reuse, R72, R100 ;  /* 0x0000004804b0723c */ /* 0x040ff00000001864 */
[----:B------:R-:W-:Y:S01]  /*4430*/  HMMA.16816.F32 R184, R4, R92, R80 ;  /* 0x0000005c04b8723c */ /* 0x000fe20000001850 */
[----:B-1----:R-:W-:-:S07]  /*4440*/  FFMA.FTZ R8, R14, c[0x0][0x2d0], -R2 ;  /* 0x0000b4000e087a23 */ /* 0x002fce0000010802 */
[C---:B------:R-:W-:Y:S01]  /*4450*/  HMMA.16816.F32 R160, R4.reuse, R66, R36 ;  /* 0x0000004204a0723c */ /* 0x040fe20000001824 */
[----:B------:R1:W-:Y:S07]  /*4460*/  MUFU.EX2 R202, R8 ;  /* 0x0000000800ca7308 */ /* 0x0003ee0000000800 */
[C---:B------:R-:W-:Y:S08]  /*4470*/  HMMA.16816.F32 R168, R4.reuse, R58, R32 ;  /* 0x0000003a04a8723c */ /* 0x040ff00000001820 */
[----:B------:R-:W-:Y:S01]  /*4480*/  HMMA.16816.F32 R124, R4, R62, R28 ;  /* 0x0000003e047c723c */ /* 0x000fe2000000181c */
[----:B-1----:R-:W-:-:S07]  /*4490*/  FFMA.FTZ R8, R15, c[0x0][0x2d0], -R2 ;  /* 0x0000b4000f087a23 */ /* 0x002fce0000010802 */
[C---:B------:R-:W-:Y:S08]  /*44a0*/  HMMA.16816.F32 R172, R4.reuse, R70, R24 ;  /* 0x0000004604ac723c */ /* 0x040ff00000001818 */
[C---:B------:R-:W-:Y:S08]  /*44b0*/  HMMA.16816.F32 R164, R4.reuse, R74, R20 ;  /* 0x0000004a04a4723c */ /* 0x040ff00000001814 */
[----:B------:R-:W-:Y:S07]  /*44c0*/  HMMA.16816.F32 R152, R4, R94, R16 ;  /* 0x0000005e0498723c */ /* 0x000fee0000001810 */
[----:B------:R-:W-:-:S02]  /*44d0*/  F2FP.PACK_AB R4, R241, R244 ;  /* 0x000000f4f104723e */ /* 0x000fc400000000ff */
[----:B------:R-:W-:Y:S02]  /*44e0*/  F2FP.PACK_AB R6, R239, R242 ;  /* 0x000000f2ef06723e */ /* 0x000fe400000000ff */
[----:B------:R-:W-:Y:S02]  /*44f0*/  F2FP.PACK_AB R5, R229, R232 ;  /* 0x000000e8e505723e */ /* 0x000fe400000000ff */
[----:B------:R-:W-:Y:S01]  /*4500*/  F2FP.PACK_AB R7, R231, R230 ;  /* 0x000000e6e707723e */ /* 0x000fe200000000ff */
[----:B------:R1:W4:Y:S06]  /*4510*/  MUFU.EX2 R201, R8 ;  /* 0x0000000800c97308 */ /* 0x00032c0000000800 */
[C---:B------:R-:W-:Y:S08]  /*4520*/  HMMA.16816.F32 R44, R4.reuse, R52, RZ ;  /* 0x00000034042c723c */ /* 0x040ff000000018ff */
[----:B------:R-:W-:Y:S01]  /*4530*/  HMMA.16816.F32 R28, R4, R84, RZ ;  /* 0x00000054041c723c */ /* 0x000fe200000018ff */
[----:B-1----:R-:W-:-:S07]  /*4540*/  FFMA.FTZ R8, R128, c[0x0][0x2d0], -R0 ;  /* 0x0000b40080087a23 */ /* 0x002fce0000010800 */
        /* <DEDUP_REMOVED lines=8> */
[----:B------:R-:W-:Y:S01]  /*45d0*/  HMMA.16816.F32 R24, R4, R112, RZ ;  /* 0x000000700418723c */ /* 0x000fe200000018ff */
[----:B------:R-:W-:-:S02]  /*45e0*/  IMAD.MOV.U32 R110, RZ, RZ, R183 ;  /* 0x000000ffff6e7224 */ /* 0x000fc400078e00b7 */
[----:B------:R1:W-:Y:S05]  /*45f0*/  MUFU.EX2 R183, R8 ;  /* 0x0000000800b77308 */ /* 0x0003ea0000000800 */
[----:B------:R-:W-:Y:S07]  /*4600*/  HMMA.16816.F32 R80, R4, R114, RZ ;  /* 0x000000720450723c */ /* 0x000fee00000018ff */
[----:B---3--:R-:W-:-:S02]  /*4610*/  F2FP.PACK_AB R4, R211, R207 ;  /* 0x000000cfd304723e */ /* 0x008fc400000000ff */
[----:B--2---:R-:W-:Y:S02]  /*4620*/  F2FP.PACK_AB R5, R203, R200 ;  /* 0x000000c8cb05723e */ /* 0x004fe400000000ff */
[----:B------:R-:W-:Y:S02]  /*4630*/  F2FP.PACK_AB R6, R209, R210 ;  /* 0x000000d2d106723e */ /* 0x000fe400000000ff */
[----:B----4-:R-:W-:Y:S01]  /*4640*/  F2FP.PACK_AB R7, R201, R202 ;  /* 0x000000cac907723e */ /* 0x010fe200000000ff */
[----:B-1----:R-:W-:-:S06]  /*4650*/  FFMA.FTZ R8, R136, c[0x0][0x2d0], -R12 ;  /* 0x0000b40088087a23 */ /* 0x002fcc000001080c */
[C---:B------:R-:W-:Y:S07]  /*4660*/  HMMA.16816.F32 R116, R4.reuse, R64, R44 ;  /* 0x000000400474723c */ /* 0x040fee000000182c */
[----:B------:R-:W-:Y:S02]  /*4670*/  IMAD.MOV.U32 R64, RZ, RZ, R182 ;  /* 0x000000ffff407224 */ /* 0x000fe400078e00b6 */
[----:B------:R1:W-:Y:S01]  /*4680*/  MUFU.EX2 R182, R8 ;  /* 0x0000000800b67308 */ /* 0x0003e20000000800 */
[----:B------:R-:W-:Y:S01]  /*4690*/  HMMA.16816.F32 R100, R4, R60, R28 ;  /* 0x0000003c0464723c */ /* 0x000fe2000000181c */
[----:B------:R-:W-:Y:S01]  /*46a0*/  IMAD.MOV.U32 R108, RZ, RZ, R147 ;  /* 0x000000ffff6c7224 */ /* 0x000fe200078e0093 */
[----:B------:R-:W2:Y:S05]  /*46b0*/  LDSM.16.MT88.4 R28, [R214+0x800] ;  /* 0x00080000d61c783b */ /* 0x000eaa0000004200 */
[----:B------:R-:W-:-:S02]  /*46c0*/  IMAD.MOV.U32 R61, RZ, RZ, R181 ;  /* 0x000000ffff3d7224 */ /* 0x000fc400078e00b5 */
[----:B-1----:R-:W-:-:S04]  /*46d0*/  FFMA.FTZ R8, R137, c[0x0][0x2d0], -R12 ;  /* 0x0000b40089087a23 */ /* 0x002fc8000001080c */
[----:B------:R1:W-:Y:S01]  /*46e0*/  MUFU.EX2 R181, R8 ;  /* 0x0000000800b57308 */ /* 0x0003e20000000800 */
[----:B-----5:R-:W-:Y:S01]  /*46f0*/  IMAD.MOV.U32 R60, RZ, RZ, R180 ;  /* 0x000000ffff3c7224 */ /* 0x020fe200078e00b4 */
[----:B------:R-:W-:Y:S01]  /*4700*/  HMMA.16816.F32 R84, R4, R92, R24 ;  /* 0x0000005c0454723c */ /* 0x000fe20000001818 */
[----:B------:R-:W-:Y:S01]  /*4710*/  IMAD.MOV.U32 R15, RZ, RZ, R146 ;  /* 0x000000ffff0f7224 */ /* 0x000fe200078e0092 */
[----:B------:R-:W3:Y:S01]  /*4720*/  LDSM.16.MT88.4 R24, [R213+0x1800] ;  /* 0x00180000d518783b */ /* 0x000ee20000004200 */
[----:B-1----:R-:W-:-:S04]  /*4730*/  FFMA.FTZ R8, R140, c[0x0][0x2d0], -R12 ;  /* 0x0000b4008c087a23 */ /* 0x002fc8000001080c */
[----:B------:R1:W-:Y:S02]  /*4740*/  MUFU.EX2 R180, R8 ;  /* 0x0000000800b47308 */ /* 0x0003e40000000800 */
[----:B-1----:R-:W-:-:S06]  /*4750*/  FFMA.FTZ R8, R141, c[0x0][0x2d0], -R12 ;  /* 0x0000b4008d087a23 */ /* 0x002fcc000001080c */
[----:B------:R1:W-:Y:S01]  /*4760*/  MUFU.EX2 R147, R8 ;  /* 0x0000000800937308 */ /* 0x0003e20000000800 */
[----:B------:R-:W-:Y:S01]  /*4770*/  HMMA.16816.F32 R52, R4, R66, R52 ;  /* 0x000000420434723c */ /* 0x000fe20000001834 */
[----:B-1----:R-:W-:-:S06]  /*4780*/  FFMA.FTZ R8, R138, c[0x0][0x2d0], -R3 ;  /* 0x0000b4008a087a23 */ /* 0x002fcc0000010803 */
[----:B------:R1:W-:Y:S02]  /*4790*/  MUFU.EX2 R146, R8 ;  /* 0x0000000800927308 */ /* 0x0003e40000000800 */
[----:B-1----:R-:W-:Y:S01]  /*47a0*/  FFMA.FTZ R8, R139, c[0x0][0x2d0], -R3 ;  /* 0x0000b4008b087a23 */ /* 0x002fe20000010803 */
[----:B------:R-:W-:Y:S01]  /*47b0*/  HMMA.16816.F32 R112, R4, R56, R32 ;  /* 0x000000380470723c */ /* 0x000fe20000001820 */
[----:B------:R-:W-:Y:S01]  /*47c0*/  IMAD.MOV.U32 R14, RZ, RZ, R91 ;  /* 0x000000ffff0e7224 */ /* 0x000fe200078e005b */
[----:B------:R-:W-:Y:S03]  /*47d0*/  LDSM.16.MT88.4 R32, [R213+0x800] ;  /* 0x00080000d520783b */ /* 0x000fe60000004200 */
[----:B------:R1:W4:Y:S01]  /*47e0*/  MUFU.EX2 R141, R8 ;  /* 0x00000008008d7308 */ /* 0x0003220000000800 */
[----:B------:R-:W-:Y:S02]  /*47f0*/  IMAD.MOV.U32 R111, RZ, RZ, R90 ;  /* 0x000000ffff6f7224 */ /* 0x000fe400078e005a */
[----:B------:R-:W-:Y:S01]  /*4800*/  FFMA.FTZ R13, R129, c[0x0][0x2d0], -R0 ;  /* 0x0000b400810d7a23 */ /* 0x000fe20000010800 */
[----:B------:R-:W-:Y:S01]  /*4810*/  LDSM.16.MT88.4 R136, [R214+0x1c00] ;  /* 0x001c0000d688783b */ /* 0x000fe20000004200 */
[----:B-1----:R-:W-:-:S04]  /*4820*/  FFMA.FTZ R8, R148, c[0x0][0x2d0], -R3 ;  /* 0x0000b40094087a23 */ /* 0x002fc80000010803 */
[----:B------:R1:W-:Y:S01]  /*4830*/  MUFU.EX2 R67, R8 ;  /* 0x0000000800437308 */ /* 0x0003e20000000800 */
[----:B------:R-:W-:Y:S01]  /*4840*/  HMMA.16816.F32 R56, R4, R58, R48 ;  /* 0x0000003a0438723c */ /* 0x000fe20000001830 */
[----:B-1----:R-:W-:-:S06]  /*4850*/  FFMA.FTZ R8, R149, c[0x0][0x2d0], -R3 ;  /* 0x0000b40095087a23 */ /* 0x002fcc0000010803 */
[----:B------:R1:W1:Y:S01]  /*4860*/  MUFU.EX2 R140, R8 ;  /* 0x00000008008c7308 */ /* 0x0002620000000800 */
[----:B------:R-:W-:Y:S01]  /*4870*/  HMMA.16816.F32 R88, R4, R68, R20 ;  /* 0x000000440458723c */ /* 0x000fe20000001814 */
[----:B------:R-:W2:Y:S01]  /*4880*/  LDSM.16.MT88.4 R20, [R214+0x1800] ;  /* 0x00180000d614783b */ /* 0x000ea20000004200 */
[----:B------:R-:W-:-:S06]  /*4890*/  IMAD.MOV.U32 R109, RZ, RZ, R11 ;  /* 0x000000ffff6d7224 */ /* 0x000fcc00078e000b */
[C---:B------:R-:W-:Y:S01]  /*48a0*/  HMMA.16816.F32 R96, R4.reuse, R72, R16 ;  /* 0x000000480460723c */ /* 0x040fe20000001810 */
[----:B------:R-:W2:Y:S01]  /*48b0*/  LDSM.16.MT88.4 R16, [R213+0x2800] ;  /* 0x00280000d510783b */ /* 0x000ea20000004200 */
[----:B------:R3:W-:Y:S03]  /*48c0*/  MUFU.EX2 R65, R13 ;  /* 0x0000000d00417308 */ /* 0x0007e60000000800 */
[----:B-1----:R-:W1:Y:S03]  /*48d0*/  LDSM.16.MT88.4 R8, [R214+0x2800] ;  /* 0x00280000d608783b */ /* 0x002e660000004200 */
[C---:B------:R-:W-:Y:S08]  /*48e0*/  HMMA.16816.F32 R40, R4.reuse, R62, R40 ;  /* 0x0000003e0428723c */ /* 0x040ff00000001828 */
[C---:B------:R-:W-:Y:S08]  /*48f0*/  HMMA.16816.F32 R36, R4.reuse, R70, R36 ;  /* 0x000000460424723c */ /* 0x040ff00000001824 */
[----:B------:R-:W-:Y:S01]  /*4900*/  HMMA.16816.F32 R44, R4, R74, R76 ;  /* 0x0000004a042c723c */ /* 0x000fe2000000184c */
[----:B---3--:R-:W-:-:S07]  /*4910*/  FFMA.FTZ R13, R130, c[0x0][0x2d0], -R0 ;  /* 0x0000b400820d7a23 */ /* 0x008fce0000010800 */
[----:B------:R-:W-:Y:S01]  /*4920*/  HMMA.16816.F32 R48, R4, R94, R80 ;  /* 0x0000005e0430723c */ /* 0x000fe20000001850 */
[----:B------:R3:W-:Y:S01]  /*4930*/  MUFU.EX2 R66, R13 ;  /* 0x0000000d00427308 */ /* 0x0007e20000000800 */
[----:B------:R-:W-:Y:S01]  /*4940*/  IMAD.MOV.U32 R69, RZ, RZ, R111 ;  /* 0x000000ffff457224 */ /* 0x000fe200078e006f */
[----:B------:R-:W-:Y:S04]  /*4950*/  LDSM.16.MT88.4 R80, [R213+0x2c00] ;  /* 0x002c0000d550783b */ /* 0x000fe80000004200 */
[----:B------:R-:W-:Y:S01]  /*4960*/  FFMA.FTZ R4, R131, c[0x0][0x2d0], -R0 ;  /* 0x0000b40083047a23 */ /* 0x000fe20000010800 */
[----:B----4-:R-:W-:Y:S01]  /*4970*/  F2FP.PACK_AB R5, R141, R146 ;  /* 0x000000928d05723e */ /* 0x010fe200000000ff */
[----:B------:R-:W-:Y:S01]  /*4980*/  LDSM.16.MT88.4 R128, [R213+0x1c00] ;  /* 0x001c0000d580783b */ /* 0x000fe20000004200 */
[----:B------:R-:W-:Y:S01]  /*4990*/  F2FP.PACK_AB R6, R147, R180 ;  /* 0x000000b49306723e */ /* 0x000fe200000000ff */
[----:B------:R4:W1:Y:S01]  /*49a0*/  MUFU.EX2 R63, R4 ;  /* 0x00000004003f7308 */ /* 0x0008620000000800 */
[----:B------:R-:W-:Y:S01]  /*49b0*/  F2FP.PACK_AB R7, R140, R67 ;  /* 0x000000438c07723e */ /* 0x000fe200000000ff */
[----:B---3--:R-:W-:Y:S01]  /*49c0*/  FFMA.FTZ R13, R134, c[0x0][0x2d0], -R2 ;  /* 0x0000b400860d7a23 */ /* 0x008fe20000010802 */
[----:B----4-:R-:W-:-:S07]  /*49d0*/  F2FP.PACK_AB R4, R181, R182 ;  /* 0x000000b6b504723e */ /* 0x010fce00000000ff */
[C---:B--2---:R-:W-:Y:S08]  /*49e0*/  HMMA.16816.F32 R104, R4.reuse, R28, R120 ;  /* 0x0000001c0468723c */ /* 0x044ff00000001878 */
[----:B------:R-:W-:Y:S07]  /*49f0*/  HMMA.16816.F32 R120, R4, R24, R196 ;  /* 0x000000180478723c */ /* 0x000fee00000018c4 */
[----:B------:R-:W-:-:S02]  /*4a00*/  IMAD.MOV.U32 R198, RZ, RZ, R60 ;  /* 0x000000ffffc67224 */ /* 0x000fc400078e003c */
[----:B------:R2:W-:Y:S01]  /*4a10*/  MUFU.EX2 R60, R13 ;  /* 0x0000000d003c7308 */ /* 0x0005e20000000800 */
[----:B------:R-:W-:Y:S02]  /*4a20*/  IMAD.MOV.U32 R199, RZ, RZ, R61 ;  /* 0x000000ffffc77224 */ /* 0x000fe400078e003d */
[----:B------:R-:W-:Y:S02]  /*4a30*/  IMAD.MOV.U32 R197, RZ, RZ, R64 ;  /* 0x000000ffffc57224 */ /* 0x000fe400078e0040 */
[----:B--2---:R-:W-:-:S04]  /*4a40*/  FFMA.FTZ R13, R135, c[0x0][0x2d0], -R2 ;  /* 0x0000b400870d7a23 */ /* 0x004fc80000010802 */
[----:B------:R2:W3:Y:S02]  /*4a50*/  MUFU.EX2 R61, R13 ;  /* 0x0000000d003d7308 */ /* 0x0004e40000000800 */
[----:B--2---:R-:W-:-:S06]  /*4a60*/  FFMA.FTZ R13, R133, c[0x0][0x2d0], -R2 ;  /* 0x0000b400850d7a23 */ /* 0x004fcc0000010802 */
[----:B------:R2:W-:Y:S02]  /*4a70*/  MUFU.EX2 R62, R13 ;  /* 0x0000000d003e7308 */ /* 0x0005e40000000800 */
[----:B--2---:R-:W-:-:S06]  /*4a80*/  FFMA.FTZ R13, R132, c[0x0][0x2d0], -R2 ;  /* 0x0000b400840d7a23 */ /* 0x004fcc0000010802 */
[----:B------:R2:W4:Y:S01]  /*4a90*/  MUFU.EX2 R64, R13 ;  /* 0x0000000d00407308 */ /* 0x0005220000000800 */
[----:B------:R-:W-:Y:S01]  /*4aa0*/  HMMA.16816.F32 R72, R4, R20, R188 ;  /* 0x000000140448723c */ /* 0x000fe200000018bc */
[----:B------:R-:W-:-:S06]  /*4ab0*/  IMAD.MOV.U32 R196, RZ, RZ, R110 ;  /* 0x000000ffffc47224 */ /* 0x000fcc00078e006e */
[----:B------:R-:W-:Y:S01]  /*4ac0*/  IMAD.MOV.U32 R191, RZ, RZ, R108 ;  /* 0x000000ffffbf7224 */ /* 0x000fe200078e006c */
[----:B------:R-:W-:Y:S01]  /*4ad0*/  HMMA.16816.F32 R156, R4, R32, R156 ;  /* 0x00000020049c723c */ /* 0x000fe2000000189c */
[----:B------:R-:W-:Y:S02]  /*4ae0*/  IMAD.MOV.U32 R190, RZ, RZ, R109 ;  /* 0x000000ffffbe7224 */ /* 0x000fe400078e006d */
[----:B------:R-:W-:Y:S02]  /*4af0*/  IMAD.MOV.U32 R189, RZ, RZ, R151 ;  /* 0x000000ffffbd7224 */ /* 0x000fe400078e0097 */
[----:B------:R-:W-:-:S03]  /*4b00*/  IMAD.MOV.U32 R188, RZ, RZ, R150 ;  /* 0x000000ffffbc7224 */ /* 0x000fc600078e0096 */
[----:B------:R-:W-:Y:S01]  /*4b10*/  HMMA.16816.F32 R76, R4, R16, R176 ;  /* 0x00000010044c723c */ /* 0x000fe200000018b0 */
[----:B--2---:R-:W-:-:S07]  /*4b20*/  FFMA.FTZ R13, R235, c[0x0][0x2d0], -R12 ;  /* 0x0000b400eb0d7a23 */ /* 0x004fce000001080c */
[C---:B-1----:R-:W-:Y:S08]  /*4b30*/  HMMA.16816.F32 R184, R4.reuse, R8, R184 ;  /* 0x0000000804b8723c */ /* 0x042ff000000018b8 */
[C---:B------:R-:W-:Y:S08]  /*4b40*/  HMMA.16816.F32 R160, R4.reuse, R34, R160 ;  /* 0x0000002204a0723c */ /* 0x040ff000000018a0 */
[C---:B------:R-:W-:Y:S08]  /*4b50*/  HMMA.16816.F32 R108, R4.reuse, R30, R168 ;  /* 0x0000001e046c723c */ /* 0x040ff000000018a8 */
[C---:B------:R-:W-:Y:S08]  /*4b60*/  HMMA.16816.F32 R124, R4.reuse, R26, R124 ;  /* 0x0000001a047c723c */ /* 0x040ff0000000187c */
[C---:B------:R-:W-:Y:S08]  /*4b70*/  HMMA.16816.F32 R172, R4.reuse, R22, R172 ;  /* 0x0000001604ac723c */ /* 0x040ff000000018ac */
[C---:B------:R-:W-:Y:S08]  /*4b80*/  HMMA.16816.F32 R148, R4.reuse, R18, R164 ;  /* 0x000000120494723c */ /* 0x040ff000000018a4 */
[----:B------:R-:W-:Y:S01]  /*4b90*/  HMMA.16816.F32 R152, R4, R10, R152 ;  /* 0x0000000a0498723c */ /* 0x000fe20000001898 */
[----:B------:R-:W-:Y:S01]  /*4ba0*/  IMAD.MOV.U32 R235, RZ, RZ, R69 ;  /* 0x000000ffffeb7224 */ /* 0x000fe200078e0045 */
[----:B------:R-:W-:Y:S05]  /*4bb0*/  LDSM.16.MT88.4 R164, [R213+0xc00] ;  /* 0x000c0000d5a4783b */ /* 0x000fea0000004200 */
[----:B------:R-:W-:-:S02]  /*4bc0*/  F2FP.PACK_AB R4, R63, R183 ;  /* 0x000000b73f04723e */ /* 0x000fc400000000ff */
[----:B---3--:R-:W-:Y:S02]  /*4bd0*/  F2FP.PACK_AB R5, R61, R60 ;  /* 0x0000003c3d05723e */ /* 0x008fe400000000ff */
[----:B------:R-:W-:Y:S02]  /*4be0*/  F2FP.PACK_AB R6, R66, R65 ;  /* 0x000000414206723e */ /* 0x000fe400000000ff */
[----:B----4-:R-:W-:-:S07]  /*4bf0*/  F2FP.PACK_AB R7, R64, R62 ;  /* 0x0000003e4007723e */ /* 0x010fce00000000ff */
[C---:B------:R-:W-:Y:S08]  /*4c00*/  HMMA.16816.F32 R176, R4.reuse, R32, R116 ;  /* 0x0000002004b0723c */ /* 0x040ff00000001874 */
[C---:B------:R-:W-:Y:S08]  /*4c10*/  HMMA.16816.F32 R52, R4.reuse, R34, R52 ;  /* 0x000000220434723c */ /* 0x040ff00000001834 */
[C---:B------:R-:W-:Y:S01]  /*4c20*/  HMMA.16816.F32 R32, R4.reuse, R28, R112 ;  /* 0x0000001c0420723c */ /* 0x040fe20000001870 */
[----:B------:R1:W-:Y:S01]  /*4c30*/  MUFU.EX2 R28, R13 ;  /* 0x0000000d001c7308 */ /* 0x0003e20000000800 */
[----:B------:R-:W-:Y:S06]  /*4c40*/  LDSM.16.MT88.4 R112, [R214+0xc00] ;  /* 0x000c0000d670783b */ /* 0x000fec0000004200 */
[----:B------:R-:W-:Y:S01]  /*4c50*/  HMMA.16816.F32 R56, R4, R30, R56 ;  /* 0x0000001e0438723c */ /* 0x000fe20000001838 */
[----:B-1----:R-:W-:-:S04]  /*4c60*/  FFMA.FTZ R13, R237, c[0x0][0x2d0], -R12 ;  /* 0x0000b400ed0d7a23 */ /* 0x002fc8000001080c */
[----:B------:R1:W2:Y:S03]  /*4c70*/  MUFU.EX2 R30, R13 ;  /* 0x0000000d001e7308 */ /* 0x0002a60000000800 */
[----:B------:R-:W-:Y:S01]  /*4c80*/  HMMA.16816.F32 R116, R4, R24, R100 ;  /* 0x000000180474723c */ /* 0x000fe20000001864 */
[--C-:B-1----:R-:W-:Y:S02]  /*4c90*/  FFMA.FTZ R13, R233, c[0x0][0x2d0], -R12.reuse ;  /* 0x0000b400e90d7a23 */ /* 0x102fe4000001080c */
[----:B------:R-:W-:-:S04]  /*4ca0*/  FFMA.FTZ R12, R236, c[0x0][0x2d0], -R12 ;  /* 0x0000b400ec0c7a23 */ /* 0x000fc8000001080c */
[----:B------:R1:W-:Y:S01]  /*4cb0*/  MUFU.EX2 R25, R12 ;  /* 0x0000000c00197308 */ /* 0x0003e20000000800 */
[----:B------:R-:W-:Y:S01]  /*4cc0*/  HMMA.16816.F32 R168, R4, R20, R88 ;  /* 0x0000001404a8723c */ /* 0x000fe20000001858 */
[----:B-1----:R-:W-:-:S06]  /*4cd0*/  FFMA.FTZ R12, R234, c[0x0][0x2d0], -R3 ;  /* 0x0000b400ea0c7a23 */ /* 0x002fcc0000010803 */
[----:B------:R1:W-:Y:S01]  /*4ce0*/  MUFU.EX2 R24, R12 ;  /* 0x0000000c00187308 */ /* 0x0003e20000000800 */
[----:B------:R-:W-:Y:S01]  /*4cf0*/  HMMA.16816.F32 R44, R4, R18, R44 ;  /* 0x00000012042c723c */ /* 0x000fe2000000182c */
[----:B-1----:R-:W-:-:S06]  /*4d00*/  FFMA.FTZ R12, R238, c[0x0][0x2d0], -R3 ;  /* 0x0000b400ee0c7a23 */ /* 0x002fcc0000010803 */
[----:B------:R1:W3:Y:S01]  /*4d10*/  MUFU.EX2 R21, R12 ;  /* 0x0000000c00157308 */ /* 0x0002e20000000800 */
[----:B------:R-:W-:Y:S01]  /*4d20*/  HMMA.16816.F32 R68, R4, R16, R96 ;  /* 0x000000100444723c */ /* 0x000fe20000001860 */
[--C-:B-1----:R-:W-:Y:S02]  /*4d30*/  FFMA.FTZ R12, R240, c[0x0][0x2d0], -R3.reuse ;  /* 0x0000b400f00c7a23 */ /* 0x102fe40000010803 */
[----:B------:R-:W-:-:S04]  /*4d40*/  FFMA.FTZ R3, R243, c[0x0][0x2d0], -R3 ;  /* 0x0000b400f3037a23 */ /* 0x000fc80000010803 */
[----:B------:R1:W-:Y:S02]  /*4d50*/  MUFU.EX2 R20, R3 ;  /* 0x0000000300147308 */ /* 0x0003e40000000800 */
[----:B-1----:R-:W-:-:S06]  /*4d60*/  FFMA.FTZ R3, R194, c[0x0][0x2d0], -R0 ;  /* 0x0000b400c2037a23 */ /* 0x002fcc0000010800 */
[----:B------:R1:W-:Y:S01]  /*4d70*/  MUFU.EX2 R19, R3 ;  /* 0x0000000300137308 */ /* 0x0003e20000000800 */
[----:B------:R-:W-:Y:S01]  /*4d80*/  HMMA.16816.F32 R36, R4, R22, R36 ;  /* 0x000000160424723c */ /* 0x000fe20000001824 */
[----:B-1----:R-:W-:-:S06]  /*4d90*/  FFMA.FTZ R3, R192, c[0x0][0x2d0], -R0 ;  /* 0x0000b400c0037a23 */ /* 0x002fcc0000010800 */
[----:B------:R1:W-:Y:S01]  /*4da0*/  MUFU.EX2 R16, R3 ;  /* 0x0000000300107308 */ /* 0x0003e20000000800 */
[----:B------:R-:W-:Y:S01]  /*4db0*/  HMMA.16816.F32 R40, R4, R26, R40 ;  /* 0x0000001a0428723c */ /* 0x000fe20000001828 */
[--C-:B-1----:R-:W-:Y:S02]  /*4dc0*/  FFMA.FTZ R3, R193, c[0x0][0x2d0], -R0.reuse ;  /* 0x0000b400c1037a23 */ /* 0x102fe40000010800 */
[----:B------:R-:W-:-:S04]  /*4dd0*/  FFMA.FTZ R0, R195, c[0x0][0x2d0], -R0 ;  /* 0x0000b400c3007a23 */ /* 0x000fc80000010800 */
[----:B------:R1:W-:Y:S01]  /*4de0*/  MUFU.EX2 R17, R0 ;  /* 0x0000000000117308 */ /* 0x0003e20000000800 */
[C---:B------:R-:W-:Y:S07]  /*4df0*/  HMMA.16816.F32 R84, R4.reuse, R8, R84 ;  /* 0x000000080454723c */ /* 0x040fee0000001854 */
[----:B------:R-:W-:Y:S01]  /*4e00*/  MUFU.EX2 R22, R12 ;  /* 0x0000000c00167308 */ /* 0x000fe20000000800 */
[----:B------:R-:W-:Y:S01]  /*4e10*/  HMMA.16816.F32 R48, R4, R10, R48 ;  /* 0x0000000a0430723c */ /* 0x000fe20000001830 */
[----:B------:R-:W4:Y:S01]  /*4e20*/  LDSM.16.MT88.4 R4, [R214+0x2c00] ;  /* 0x002c0000d604783b */ /* 0x000f220000004200 */
[----:B-1----:R-:W-:-:S05]  /*4e30*/  FFMA.FTZ R0, R204, c[0x0][0x2d0], -R2 ;  /* 0x0000b400cc007a23 */ /* 0x002fca0000010802 */
[----:B------:R1:W-:Y:S01]  /*4e40*/  MUFU.EX2 R12, R0 ;  /* 0x00000000000c7308 */ /* 0x0003e20000000800 */
[----:B------:R-:W-:-:S07]  /*4e50*/  IMAD.MOV.U32 R237, RZ, RZ, R14 ;  /* 0x000000ffffed7224 */ /* 0x000fce00078e000e */
[----:B------:R-:W2:Y:S01]  /*4e60*/  MUFU.EX2 R29, R13 ;  /* 0x0000000d001d7308 */ /* 0x000ea20000000800 */
[----:B-1----:R-:W-:-:S07]  /*4e70*/  FFMA.FTZ R0, R206, c[0x0][0x2d0], -R2 ;  /* 0x0000b400ce007a23 */ /* 0x002fce0000010802 */
[----:B------:R1:W1:Y:S01]  /*4e80*/  MUFU.EX2 R13, R0 ;  /* 0x00000000000d7308 */ /* 0x0002620000000800 */
[----:B------:R-:W-:Y:S02]  /*4e90*/  IMAD.MOV.U32 R31, RZ, RZ, R15 ;  /* 0x000000ffff1f7224 */ /* 0x000fe400078e000f */
[--C-:B-1----:R-:W-:Y:S02]  /*4ea0*/  FFMA.FTZ R0, R205, c[0x0][0x2d0], -R2.reuse ;  /* 0x0000b400cd007a23 */ /* 0x102fe40000010802 */
[----:B------:R-:W-:-:S04]  /*4eb0*/  FFMA.FTZ R2, R208, c[0x0][0x2d0], -R2 ;  /* 0x0000b400d0027a23 */ /* 0x000fc80000010802 */
[----:B------:R1:W-:Y:S08]  /*4ec0*/  MUFU.EX2 R15, R2 ;  /* 0x00000002000f7308 */ /* 0x0003f00000000800 */
[----:B------:R2:W-:Y:S01]  /*4ed0*/  MUFU.EX2 R14, R0 ;  /* 0x00000000000e7308 */ /* 0x0005e20000000800 */
[----:B-1----:R-:W-:-:S07]  /*4ee0*/  @P2 IMAD.HI.U32 R2, R237, c[0x0][0x2c8], RZ ;  /* 0x0000b200ed022a27 */ /* 0x002fce00078e00ff */
[----:B------:R1:W1:Y:S01]  /*4ef0*/  MUFU.EX2 R18, R3 ;  /* 0x0000000300127308 */ /* 0x0002620000000800 */
[----:B--2---:R-:W-:Y:S01]  /*4f00*/  IMAD.MOV.U32 R0, RZ, RZ, R237 ;  /* 0x000000ffff007224 */ /* 0x004fe200078e00ed */
[----:B------:R-:W-:Y:S01]  /*4f10*/  @P2 SHF.R.U32.HI R0, RZ, c[0x0][0x2cc], R2 ;  /* 0x0000b300ff002a19 */ /* 0x000fe20000011602 */
[----:B------:R-:W-:-:S05]  /*4f20*/  IMAD.MOV.U32 R2, RZ, RZ, c[0x0][0x168] ;  /* 0x00005a00ff027624 */ /* 0x000fca00078e00ff */
[----:B------:R-:W-:-:S04]  /*4f30*/  IADD3 R0, R0, c[0x0][0x1d0], -R2 ;  /* 0x0000740000007a10 */ /* 0x000fc80007ffe802 */
[----:B------:R-:W-:Y:S01]  /*4f40*/  SHF.R.S32.HI R2, RZ, 0x1f, R0 ;  /* 0x0000001fff027819 */ /* 0x000fe20000011400 */
[----:B------:R-:W-:-:S03]  /*4f50*/  FADD.FTZ R8, R232, R229 ;  /* 0x000000e5e8087221 */ /* 0x000fc60000010000 */
[----:B------:R-:W-:Y:S01]  /*4f60*/  LEA.HI R23, R2, R0, RZ, 0x6 ;  /* 0x0000000002177211 */ /* 0x000fe200078f30ff */
[----:B------:R-:W-:Y:S02]  /*4f70*/  FADD.FTZ R0, R244, R241 ;  /* 0x000000f1f4007221 */ /* 0x000fe40000010000 */
[----:B-1----:R-:W-:Y:S01]  /*4f80*/  FADD.FTZ R3, R235, R31 ;  /* 0x0000001feb037221 */ /* 0x002fe20000010000 */
[----:B------:R-:W-:Y:S01]  /*4f90*/  F2FP.PACK_AB R92, R30, R28 ;  /* 0x0000001c1e5c723e */ /* 0x000fe200000000ff */
[----:B------:R-:W-:Y:S01]  /*4fa0*/  FADD.FTZ R2, R189, R188 ;  /* 0x000000bcbd027221 */ /* 0x000fe20000010000 */
[----:B---3--:R-:W-:Y:S01]  /*4fb0*/  F2FP.PACK_AB R93, R21, R24 ;  /* 0x00000018155d723e */ /* 0x008fe200000000ff */
[----:B------:R-:W-:Y:S01]  /*4fc0*/  FADD.FTZ R0, R242, R0 ;  /* 0x00000000f2007221 */ /* 0x000fe20000010000 */
[----:B------:R-:W-:Y:S01]  /*4fd0*/  F2FP.PACK_AB R94, R25, R29 ;  /* 0x0000001d195e723e */ /* 0x000fe200000000ff */
[----:B------:R-:W-:Y:S01]  /*4fe0*/  FADD.FTZ R11, R230, R8 ;  /* 0x00000008e60b7221 */ /* 0x000fe20000010000 */
[----:B------:R-:W-:-:S02]  /*4ff0*/  F2FP.PACK_AB R95, R20, R22 ;  /* 0x00000016145f723e */ /* 0x000fc400000000ff */
[----:B------:R-:W-:Y:S02]  /*5000*/  F2FP.PACK_AB R96, R16, R19 ;  /* 0x000000131060723e */ /* 0x000fe400000000ff */
[----:B------:R-:W-:Y:S02]  /*5010*/  F2FP.PACK_AB R97, R13, R12 ;  /* 0x0000000c0d61723e */ /* 0x000fe400000000ff */
[----:B------:R-:W-:Y:S02]  /*5020*/  F2FP.PACK_AB R98, R17, R18 ;  /* 0x000000121162723e */ /* 0x000fe400000000ff */
[----:B------:R-:W-:Y:S01]  /*5030*/  F2FP.PACK_AB R99, R15, R14 ;  /* 0x0000000e0f63723e */ /* 0x000fe200000000ff */
[----:B------:R-:W-:Y:S02]  /*5040*/  FADD.FTZ R10, R190, R3 ;  /* 0x00000003be0a7221 */ /* 0x000fe40000010000 */
[----:B------:R-:W-:Y:S02]  /*5050*/  FADD.FTZ R9, R191, R2 ;  /* 0x00000002bf097221 */ /* 0x000fe40000010000 */
[----:B------:R-:W-:-:S02]  /*5060*/  FADD.FTZ R8, R239, R0 ;  /* 0x00000000ef087221 */ /* 0x000fc40000010000 */
[----:B------:R-:W-:Y:S01]  /*5070*/  FADD.FTZ R3, R231, R11 ;  /* 0x0000000be7037221 */ /* 0x000fe20000010000 */
[----:B----4-:R-:W-:Y:S01]  /*5080*/  HMMA.16816.F32 R88, R92, R4, R184 ;  /* 0x000000045c58723c */ /* 0x010fe200000018b8 */
[----:B------:R-:W-:Y:S02]  /*5090*/  FADD.FTZ R2, R196, R10 ;  /* 0x0000000ac4027221 */ /* 0x000fe40000010000 */
[----:B------:R-:W-:Y:S02]  /*50a0*/  FADD.FTZ R0, R197, R9 ;  /* 0x00000009c5007221 */ /* 0x000fe40000010000 */
[----:B------:R-:W-:-:S03]  /*50b0*/  FADD.FTZ R3, R200, R3 ;  /* 0x00000003c8037221 */ /* 0x000fc60000010000 */
[----:B------:R-:W-:Y:S01]  /*50c0*/  HMMA.16816.F32 R84, R96, R4, R84 ;  /* 0x000000046054723c */ /* 0x000fe20000001854 */
[----:B------:R-:W-:-:S06]  /*50d0*/  FADD.FTZ R3, R203, R3 ;  /* 0x00000003cb037221 */ /* 0x000fcc0000010000 */
        /* <DEDUP_REMOVED lines=33> */
[----:B------:R-:W-:Y:S01]  /*52f0*/  FADD.FTZ R4, R24, R5 ;  /* 0x0000000518047221 */ /* 0x000fe20000010000 */
[----:B------:R-:W-:Y:S01]  /*5300*/  SHF.R.S32.HI R5, RZ, 0x6, R23 ;  /* 0x00000006ff057819 */ /* 0x000fe20000011417 */
[----:B------:R-:W-:Y:S02]  /*5310*/  FADD.FTZ R3, R16, R3 ;  /* 0x0000000310037221 */ /* 0x000fe40000010000 */
[----:B------:R-:W-:Y:S01]  /*5320*/  FADD.FTZ R2, R13, R2 ;  /* 0x000000020d027221 */ /* 0x000fe20000010000 */
[----:B------:R-:W-:Y:S01]  /*5330*/  IMNMX R5, R199, R5, !PT ;  /* 0x00000005c7057217 */ /* 0x000fe20007800200 */
[----:B------:R-:W-:Y:S01]  /*5340*/  FADD.FTZ R0, R30, R0 ;  /* 0x000000001e007221 */ /* 0x000fe20000010000 */
[----:B------:R-:W-:Y:S01]  /*5350*/  IADD3 R204, R198, -0x2, RZ ;  /* 0xfffffffec6cc7810 */ /* 0x000fe20007ffe0ff */
[----:B------:R-:W-:-:S02]  /*5360*/  FADD.FTZ R4, R21, R4 ;  /* 0x0000000415047221 */ /* 0x000fc40000010000 */
[----:B------:R-:W-:Y:S02]  /*5370*/  FADD.FTZ R3, R18, R3 ;  /* 0x0000000312037221 */ /* 0x000fe40000010000 */
[----:B------:R-:W-:Y:S01]  /*5380*/  FADD.FTZ R2, R14, R2 ;  /* 0x000000020e027221 */ /* 0x000fe20000010000 */
[----:B------:R1:W-:Y:S01]  /*5390*/  STL [R1+0x38], R5 ;  /* 0x0000380501007387 */ /* 0x0003e20000100800 */
[----:B------:R-:W-:Y:S01]  /*53a0*/  FADD.FTZ R0, R29, R0 ;  /* 0x000000001d007221 */ /* 0x000fe20000010000 */
[----:B------:R-:W-:Y:S01]  /*53b0*/  ISETP.GE.AND P0, PT, R204, R5, PT ;  /* 0x00000005cc00720c */ /* 0x000fe20003f06270 */
[----:B------:R-:W-:Y:S01]  /*53c0*/  FADD.FTZ R4, R22, R4 ;  /* 0x0000000416047221 */ /* 0x000fe20000010000 */
[----:B------:R-:W-:Y:S01]  /*53d0*/  HMMA.16816.F32 R132, R92, R136, R72 ;  /* 0x000000885c84723c */ /* 0x000fe20000001848 */
[----:B-1----:R-:W-:Y:S02]  /*53e0*/  FADD.FTZ R5, R17, R3 ;  /* 0x0000000311057221 */ /* 0x002fe40000010000 */
[----:B------:R-:W-:-:S02]  /*53f0*/  FADD.FTZ R3, R15, R2 ;  /* 0x000000020f037221 */ /* 0x000fc40000010000 */
[----:B------:R-:W-:Y:S02]  /*5400*/  FADD.FTZ R2, R25, R0 ;  /* 0x0000000019027221 */ /* 0x000fe40000010000 */
[----:B------:R-:W-:Y:S01]  /*5410*/  FADD.FTZ R0, R20, R4 ;  /* 0x0000000414007221 */ /* 0x000fe20000010000 */
[----:B------:R1:W-:Y:S04]  /*5420*/  STL [R1+0x20], R5 ;  /* 0x0000200501007387 */ /* 0x0003e80000100800 */
[----:B------:R1:W-:Y:S04]  /*5430*/  STL [R1+0x24], R3 ;  /* 0x0000240301007387 */ /* 0x0003e80000100800 */
[----:B------:R1:W-:Y:S04]  /*5440*/  STL [R1+0x2c], R0 ;  /* 0x00002c0001007387 */ /* 0x0003e80000100800 */
[----:B------:R1:W-:Y:S01]  /*5450*/  STL [R1+0x28], R2 ;  /* 0x0000280201007387 */ /* 0x0003e20000100800 */
        /* <DEDUP_REMOVED lines=21> */
[----:B------:R-:W-:Y:S01]  /*55b0*/  @!UPT UIADD3 URZ, URZ, URZ, URZ ;  /* 0x0000003f3f3ff290 */ /* 0x000fe2000fffe03f */
[----:B------:R-:W-:Y:S11]  /*55c0*/  @!P0 BRA `(.L_x_1010) ;  /* 0x0000411000008947 */ /* 0x000ff60003800000 */
[----:B-1----:R-:W-:Y:S01]  /*55d0*/  MOV R146, R144 ;  /* 0x0000009000927202 */ /* 0x002fe20000000f00 */
[----:B------:R-:W-:Y:S01]  /*55e0*/  IMAD.MOV.U32 R148, RZ, RZ, R142 ;  /* 0x000000ffff947224 */ /* 0x000fe200078e008e */
[----:B------:R-:W-:Y:S01]  /*55f0*/  MOV R140, R145 ;  /* 0x00000091008c7202 */ /* 0x000fe20000000f00 */
[----:B------:R-:W-:Y:S01]  /*5600*/  IMAD.MOV.U32 R229, RZ, RZ, R204 ;  /* 0x000000ffffe57224 */ /* 0x000fe200078e00cc */
[----:B------:R-:W-:-:S07]  /*5610*/  MOV R147, R143 ;  /* 0x0000008f00937202 */ /* 0x000fce0000000f00 */
.L_x_1011:
[----:B------:R-:W2:Y:S01]  /*5620*/  LDL R232, [R1+0x1c] ;  /* 0x00001c0001e87983 */ /* 0x000ea20000100800 */
[----:B------:R-:W-:Y:S04]  /*5630*/  DEPBAR.LE SB0, 0x0 ;  /* 0x000080000000791a */ /* 0x000fe80000000000 */
[----:B------:R-:W3:Y:S01]  /*5640*/  LDL.64 R142, [R1+0x10] ;  /* 0x00001000018e7983 */ /* 0x000ee20000100a00 */
[----:B------:R-:W-:Y:S05]  /*5650*/  WARPSYNC 0xffffffff ;  /* 0xffffffff00007948 */ /* 0x000fea0003800000 */
[----:B------:R-:W4:Y:S04]  /*5660*/  LDL R47, [R1+0x18] ;  /* 0x00001800012f7983 */ /* 0x000f280000100800 */
[----:B------:R-:W5:Y:S04]  /*5670*/  LDL R252, [R1+0x34] ;  /* 0x0000340001fc7983 */ /* 0x000f680000100800 */
[----:B------:R-:W-:Y:S08]  /*5680*/  BAR.SYNC.DEFER_BLOCKING 0x0 ;  /* 0x0000000000007b1d */ /* 0x000ff00000010000 */
[----:B------:R-:W-:Y:S08]  /*5690*/  LDSM.16.M88.4 R64, [R215] ;  /* 0x00000000d740783b */ /* 0x000ff00000000200 */
[----:B-1----:R-:W1:Y:S08]  /*56a0*/  LDSM.16.M88.4 R16, [R212] ;  /* 0x00000000d410783b */ /* 0x002e700000000200 */
[----:B------:R-:W1:Y:S08]  /*56b0*/  LDSM.16.M88.4 R60, [R215+0x1000] ;  /* 0x00100000d73c783b */ /* 0x000e700000000200 */
[----:B------:R-:W1:Y:S08]  /*56c0*/  LDSM.16.M88.4 R32, [R212+0x400] ;  /* 0x00040000d420783b */ /* 0x000e700000000200 */
[----:B------:R-:W5:Y:S04]  /*56d0*/  LDL R231, [R1+0x30] ;  /* 0x0000300001e77983 */ /* 0x000f680000100800 */
[----:B------:R-:W2:Y:S08]  /*56e0*/  LDSM.16.M88.4 R48, [R212+0x800] ;  /* 0x00080000d430783b */ /* 0x000eb00000000200 */
[----:B------:R-:W5:Y:S01]  /*56f0*/  LDL R230, [R1+0x4] ;  /* 0x0000040001e67983 */ /* 0x000f620000100800 */
[-C--:B-1----:R-:W-:Y:S03]  /*5700*/  HMMA.16816.F32 R4, R64, R16.reuse, RZ ;  /* 0x000000104004723c */ /* 0x082fe600000018ff */
[----:B------:R-:W1:Y:S05]  /*5710*/  LDSM.16.M88.4 R176, [R212+0xc00] ;  /* 0x000c0000d4b0783b */ /* 0x000e6a0000000200 */
[C---:B------:R-:W-:Y:S03]  /*5720*/  HMMA.16816.F32 R8, R60.reuse, R16, RZ ;  /* 0x000000103c08723c */ /* 0x040fe600000018ff */
[----:B------:R-:W-:Y:S05]  /*5730*/  LDSM.16.M88.4 R180, [R216] ;  /* 0x00000000d8b4783b */ /* 0x000fea0000000200 */
[-C--:B------:R-:W-:Y:S03]  /*5740*/  HMMA.16816.F32 R12, R60, R18.reuse, RZ ;  /* 0x000000123c0c723c */ /* 0x080fe600000018ff */
[----:B------:R-:W1:Y:S05]  /*5750*/  LDSM.16.M88.4 R184, [R217] ;  /* 0x00000000d9b8783b */ /* 0x000e6a0000000200 */
[C---:B------:R-:W-:Y:S03]  /*5760*/  HMMA.16816.F32 R16, R64.reuse, R18, RZ ;  /* 0x000000124010723c */ /* 0x040fe600000018ff */
[----:B------:R-:W1:Y:S05]  /*5770*/  LDSM.16.M88.4 R188, [R216+0x1000] ;  /* 0x00100000d8bc783b */ /* 0x000e6a0000000200 */
[-C--:B------:R-:W-:Y:S03]  /*5780*/  HMMA.16816.F32 R20, R64, R32.reuse, RZ ;  /* 0x000000204014723c */ /* 0x080fe600000018ff */
[----:B------:R-:W1:Y:S05]  /*5790*/  LDSM.16.M88.4 R192, [R228] ;  /* 0x00000000e4c0783b */ /* 0x000e6a0000000200 */
[C---:B------:R-:W-:Y:S03]  /*57a0*/  HMMA.16816.F32 R24, R60.reuse, R32, RZ ;  /* 0x000000203c18723c */ /* 0x040fe600000018ff */
[----:B------:R-:W1:Y:S08]  /*57b0*/  LDSM.16.M88.4 R196, [R227] ;  /* 0x00000000e3c4783b */ /* 0x000e700000000200 */
[----:B------:R-:W1:Y:S08]  /*57c0*/  LDSM.16.M88.4 R200, [R226] ;  /* 0x00000000e2c8783b */ /* 0x000e700000000200 */
[----:B------:R-:W5:Y:S01]  /*57d0*/  LDL.64 R234, [R1+0x8] ;  /* 0x0000080001ea7983 */ /* 0x000f620000100a00 */
[----:B--2---:R-:W-:Y:S11]  /*57e0*/  ISETP.GT.AND P6, PT, R232, R229, PT ;  /* 0x000000e5e800720c */ /* 0x004ff60003fc4270 */
[----:B------:R-:W-:Y:S02]  /*57f0*/  @!UPT UIADD3 URZ, URZ, URZ, URZ ;  /* 0x0000003f3f3ff290 */ /* 0x000fe4000fffe03f */
[----:B------:R-:W-:Y:S01]  /*5800*/  @!P6 SHF.R.S32.HI R0, RZ, 0x1f, R229 ;  /* 0x0000001fff00e819 */ /* 0x000fe200000114e5 */
[C---:B------:R-:W-:Y:S01]  /*5810*/  @!P6 IMAD.WIDE.U32 R28, R229.reuse, c[0x0][0x208], RZ ;  /* 0x00008200e51cea25 */ /* 0x040fe200078e00ff */
[----:B------:R-:W-:Y:S03]  /*5820*/  @!P6 MOV R32, c[0x0][0x20c] ;  /* 0x000083000020ea02 */ /* 0x000fe60000000f00 */
[----:B------:R-:W-:Y:S02]  /*5830*/  @!P6 IMAD R0, R0, c[0x0][0x208], RZ ;  /* 0x000082000000ea24 */ /* 0x000fe400078e02ff */
[----:B------:R-:W-:Y:S02]  /*5840*/  @!P6 IMAD.MOV.U32 R3, RZ, RZ, c[0x0][0x208] ;  /* 0x00008200ff03e624 */ /* 0x000fe400078e00ff */
[----:B------:R-:W-:Y:S02]  /*5850*/  @!P6 IMAD R0, R229, c[0x0][0x20c], R0 ;  /* 0x00008300e500ea24 */ /* 0x000fe400078e0200 */
[C---:B------:R-:W-:Y:S02]  /*5860*/  @!P6 IMAD.SHL.U32 R2, R28.reuse, 0x40, RZ ;  /* 0x000000401c02e824 */ /* 0x040fe400078e00ff */
[----:B------:R-:W-:Y:S03]  /*5870*/  @!P6 IMAD.IADD R0, R29, 0x1, R0 ;  /* 0x000000011d00e824 */ /* 0x000fe600078e0200 */
[C---:B------:R-:W-:Y:S02]  /*5880*/  @!P6 LEA R44, P1, R3.reuse, R2, 0x5 ;  /* 0x00000002032ce211 */ /* 0x040fe400078228ff */
[----:B------:R-:W-:Y:S02]  /*5890*/  @!P6 SHF.L.U64.HI R0, R28, 0x6, R0 ;  /* 0x000000061c00e819 */ /* 0x000fe40000010200 */
[-C--:B------:R-:W-:Y:S01]  /*58a0*/  HMMA.16816.F32 R28, R60, R34.reuse, RZ ;  /* 0x000000223c1c723c */ /* 0x080fe200000018ff */
[----:B---3--:R-:W-:Y:S02]  /*58b0*/  @!P6 IADD3 R36, P0, R2, R142, RZ ;  /* 0x0000008e0224e210 */ /* 0x008fe40007f1e0ff */
[----:B------:R-:W-:Y:S02]  /*58c0*/  @!P6 LEA.HI.X R3, R3, R0, R32, 0x5, P1 ;  /* 0x000000000303e211 */ /* 0x000fe400008f2c20 */
[----:B------:R-:W-:Y:S01]  /*58d0*/  @!P6 IADD3 R43, P1, R142, 0x20, RZ ;  /* 0x000000208e2be810 */ /* 0x000fe20007f3e0ff */
[--C-:B----4-:R-:W-:Y:S01]  /*58e0*/  @!P6 IMAD.X R37, R0, 0x1, R47.reuse, P0 ;  /* 0x000000010025e824 */ /* 0x110fe200000e062f */
[----:B------:R-:W-:Y:S01]  /*58f0*/  @!P6 LEA R52, P0, R36, c[0x0][0x1f8], 0x1 ;  /* 0x00007e002434ea11 */ /* 0x000fe200078008ff */
[C---:B------:R-:W-:Y:S04]  /*5900*/  HMMA.16816.F32 R32, R64.reuse, R34, RZ ;  /* 0x000000224020723c */ /* 0x040fe800000018ff */
[----:B------:R-:W-:Y:S01]  /*5910*/  @!P6 IMAD.X R42, RZ, RZ, R47, P1 ;  /* 0x000000ffff2ae224 */ /* 0x000fe200008e062f */
[----:B------:R-:W-:Y:S02]  /*5920*/  @!P6 IADD3 R41, P1, R2, R43, RZ ;  /* 0x0000002b0229e210 */ /* 0x000fe40007f3e0ff */
[----:B------:R-:W-:Y:S02]  /*5930*/  @!P6 LEA.HI.X R53, R36, c[0x0][0x1fc], R37, 0x1, P0 ;  /* 0x00007f002435ea11 */ /* 0x000fe400000f0c25 */
[-C--:B------:R-:W-:Y:S03]  /*5940*/  HMMA.16816.F32 R36, R64, R48.reuse, RZ ;  /* 0x000000304024723c */ /* 0x080fe600000018ff */
[----:B------:R-:W-:Y:S01]  /*5950*/  @!P6 IADD3 R40, P0, R142, 0x40, RZ ;  /* 0x000000408e28e810 */ /* 0x000fe20007f1e0ff */
[----:B------:R-:W-:Y:S01]  /*5960*/  @!P6 IMAD.X R46, R0, 0x1, R42, P1 ;  /* 0x00000001002ee824 */ /* 0x000fe200008e062a */
[C---:B------:R-:W-:Y:S02]  /*5970*/  @!P6 LEA R56, P1, R41.reuse, c[0x0][0x1f8], 0x1 ;  /* 0x00007e002938ea11 */ /* 0x040fe400078208ff */
[----:B------:R-:W-:Y:S02]  /*5980*/  @!P6 IADD3.X R45, RZ, R47, RZ, P0, !PT ;  /* 0x0000002fff2de210 */ /* 0x000fe400007fe4ff */
[-C--:B------:R-:W-:Y:S03]  /*5990*/  @!P6 IADD3 R2, P0, R2, R40.reuse, RZ ;  /* 0x000000280202e210 */ /* 0x080fe60007f1e0ff */
[----:B------:R-:W-:Y:S02]  /*59a0*/  @!P6 LEA.HI.X R57, R41, c[0x0][0x1fc], R46, 0x1, P1 ;  /* 0x00007f002939ea11 */ /* 0x000fe400008f0c2e */
[----:B------:R-:W-:Y:S01]  /*59b0*/  @!P6 IADD3 R58, P1, R44, R43, RZ ;  /* 0x0000002b2c3ae210 */ /* 0x000fe20007f3e0ff */
[--C-:B------:R-:W-:Y:S01]  /*59c0*/  @!P6 IMAD.X R54, R0, 0x1, R45.reuse, P0 ;  /* 0x000000010036e824 */ /* 0x100fe200000e062d */
[C---:B------:R-:W-:Y:S03]  /*59d0*/  @!P6 IADD3 R141, P0, R44.reuse, R40, RZ ;  /* 0x000000282c8de210 */ /* 0x040fe60007f1e0ff */
[C---:B------:R-:W-:Y:S01]  /*59e0*/  @!P6 IMAD.X R59, R3.reuse, 0x1, R42, P1 ;  /* 0x00000001033be824 */ /* 0x040fe200008e062a */
[----:B------:R-:W-:Y:S01]  /*59f0*/  @!P6 IADD3 R0, P1, R44, R142, RZ ;  /* 0x0000008e2c00e210 */ /* 0x000fe20007f3e0ff */
[C---:B------:R-:W-:Y:S02]  /*5a00*/  HMMA.16816.F32 R40, R60.reuse, R48, RZ ;  /* 0x000000303c28723c */ /* 0x040fe400000018ff */
[C---:B------:R-:W-:Y:S01]  /*5a10*/  @!P6 IMAD.X R149, R3.reuse, 0x1, R45, P0 ;  /* 0x000000010395e824 */ /* 0x040fe200000e062d */
[----:B------:R-:W-:Y:S02]  /*5a20*/  @!P6 IADD3.X R3, R3, R47, RZ, P1, !PT ;  /* 0x0000002f0303e210 */ /* 0x000fe40000ffe4ff */
[----:B------:R-:W-:Y:S02]  /*5a30*/  @!P6 LEA R150, P1, R0, c[0x0][0x1f8], 0x1 ;  /* 0x00007e000096ea11 */ /* 0x000fe400078208ff */
[----:B------:R-:W-:Y:S01]  /*5a40*/  @!P6 LEA R144, P0, R2, c[0x0][0x1f8], 0x1 ;  /* 0x00007e000290ea11 */ /* 0x000fe200078008ff */
[-C--:B------:R-:W-:Y:S01]  /*5a50*/  HMMA.16816.F32 R44, R60, R50.reuse, RZ ;  /* 0x000000323c2c723c */ /* 0x080fe200000018ff */
[----:B------:R-:W-:Y:S03]  /*5a60*/  @!P6 LEA.HI.X R151, R0, c[0x0][0x1fc], R3, 0x1, P1 ;  /* 0x00007f000097ea11 */ /* 0x000fe600008f0c03 */
[----:B-----5:R-:W-:Y:S01]  /*5a70*/  @!P6 IMAD.SHL.U32 R0, R252, 0x2, RZ ;  /* 0x00000002fc00e824 */ /* 0x020fe200078e00ff */
[----:B------:R-:W-:Y:S02]  /*5a80*/  @!P6 LEA.HI.X R145, R2, c[0x0][0x1fc], R54, 0x1, P0 ;  /* 0x00007f000291ea11 */ /* 0x000fe400000f0c36 */
[C---:B------:R-:W-:Y:S01]  /*5a90*/  @!P6 LEA R142, P0, R58.reuse, c[0x0][0x1f8], 0x1 ;  /* 0x00007e003a8eea11 */ /* 0x040fe200078008ff */
[C---:B------:R-:W-:Y:S01]  /*5aa0*/  HMMA.16816.F32 R48, R64.reuse, R50, RZ ;  /* 0x000000324030723c */ /* 0x040fe200000018ff */
[----:B------:R-:W-:Y:S01]  /*5ab0*/  @!PT LDS RZ, [RZ] ;  /* 0x00000000fffff984 */ /* 0x000fe20000000800 */
[----:B------:R-:W-:Y:S01]  /*5ac0*/  @!PT LDS RZ, [RZ] ;  /* 0x00000000fffff984 */ /* 0x000fe20000000800 */
[----:B------:R-:W-:Y:S01]  /*5ad0*/  @!PT LDS RZ, [RZ] ;  /* 0x00000000fffff984 */ /* 0x000fe20000000800 */
[----:B------:R1:W-:Y:S03]  /*5ae0*/  @!P6 LDGSTS.E.BYPASS.LTC128B.128 [R0+0x100], [R52.64], !P5 ;  /* 0x001000003400efae */ /* 0x0003e6000e901d46 */
[----:B------:R-:W-:Y:S02]  /*5af0*/  @!P6 LEA.HI.X R143, R58, c[0x0][0x1fc], R59, 0x1, P0 ;  /* 0x00007f003a8fea11 */ /* 0x000fe400000f0c3b */
[C---:B------:R-:W-:Y:S03]  /*5b00*/  @!P6 LEA R2, P0, R141.reuse, c[0x0][0x1f8], 0x1 ;  /* 0x00007e008d02ea11 */ /* 0x040fe600078008ff */
[----:B------:R2:W-:Y:S03]  /*5b10*/  @!P6 LDGSTS.E.BYPASS.LTC128B.128 [R0+0x1100], [R56.64], !P4 ;  /* 0x011000003800efae */ /* 0x0005e6000e101d46 */
[----:B------:R-:W-:Y:S05]  /*5b20*/  @!P6 LEA.HI.X R3, R141, c[0x0][0x1fc], R149, 0x1, P0 ;  /* 0x00007f008d03ea11 */ /* 0x000fea00000f0c95 */
[----:B------:R3:W-:Y:S08]  /*5b30*/  @!P6 LDGSTS.E.BYPASS.LTC128B.128 [R0+0x2100], [R144.64], !P3 ;  /* 0x021000009000efae */ /* 0x0007f0000d901d46 */
[----:B------:R4:W-:Y:S01]  /*5b40*/  @!P6 LDGSTS.E.BYPASS.LTC128B.128 [R0+0x900], [R150.64], !P5 ;  /* 0x009000009600efae */ /* 0x0009e2000e901d46 */
[-C--:B-1----:R-:W-:Y:S07]  /*5b50*/  HMMA.16816.F32 R52, R64, R176.reuse, RZ ;  /* 0x000000b04034723c */ /* 0x082fee00000018ff */
[----:B------:R1:W-:Y:S01]  /*5b60*/  @!P6 LDGSTS.E.BYPASS.LTC128B.128 [R0+0x1900], [R142.64], !P4 ;  /* 0x019000008e00efae */ /* 0x0003e2000e101d46 */
[C---:B--2---:R-:W-:Y:S07]  /*5b70*/  HMMA.16816.F32 R56, R60.reuse, R176, RZ ;  /* 0x000000b03c38723c */ /* 0x044fee00000018ff */
[----:B------:R2:W-:Y:S01]  /*5b80*/  @!P6 LDGSTS.E.BYPASS.LTC128B.128 [R0+0x2900], [R2.64], !P3 ;  /* 0x029000000200efae */ /* 0x0005e2000d901d46 */
[----:B------:R-:W-:Y:S01]  /*5b90*/  ISETP.GT.AND P6, PT, R229, R232, PT ;  /* 0x000000e8e500720c */ /* 0x000fe20003fc4270 */
[-C--:B------:R-:W-:Y:S06]  /*5ba0*/  HMMA.16816.F32 R60, R60, R178.reuse, RZ ;  /* 0x000000b23c3c723c */ /* 0x080fec00000018ff */
[----:B------:R-:W-:Y:S02]  /*5bb0*/  LDSM.16.M88.4 R204, [R215+0x2000] ;  /* 0x00200000d7cc783b */ /* 0x000fe40000000200 */
[----:B------:R-:W-:Y:S04]  /*5bc0*/  HMMA.16816.F32 R64, R64, R178, RZ ;  /* 0x000000b24040723c */ /* 0x000fe800000018ff */
[----:B---3--:R-:W-:Y:S02]  /*5bd0*/  @P6 IMAD.MOV.U32 R144, RZ, RZ, c[0x0][0x1e4] ;  /* 0x00007900ff906624 */ /* 0x008fe400078e00ff */
[----:B------:R-:W0:Y:S02]  /*5be0*/  LDGDEPBAR ;  /* 0x00000000000079af */ /* 0x000e240000000000 */
[-C--:B------:R-:W-:Y:S01]  /*5bf0*/  HMMA.16816.F32 R4, R180, R184.reuse, R4 ;  /* 0x000000b8b404723c */ /* 0x080fe20000001804 */
[----:B-1----:R-:W-:Y:S05]  /*5c00*/  @P6 MOV R143, c[0x0][0x1e0] ;  /* 0x00007800008f6a02 */ /* 0x002fea0000000f00 */
[----:B------:R-:W1:Y:S01]  /*5c10*/  LDSM.16.M88.4 R208, [R212+0x1000] ;  /* 0x00100000d4d0783b */ /* 0x000e620000000200 */
[----:B------:R-:W-:Y:S01]  /*5c20*/  @P6 IADD3 R149, P1, R234, 0x20, RZ ;  /* 0x00000020ea956810 */ /* 0x000fe20007f3e0ff */
[----:B------:R-:W-:Y:S01]  /*5c30*/  @P2 IMAD.HI.U32 R142, R231, c[0x0][0x2c8], RZ ;  /* 0x0000b200e78e2a27 */ /* 0x000fe200078e00ff */
[C---:B------:R-:W-:Y:S04]  /*5c40*/  HMMA.16816.F32 R8, R188.reuse, R184, R8 ;  /* 0x000000b8bc08723c */ /* 0x040fe80000001808 */
[----:B------:R-:W-:Y:S01]  /*5c50*/  @P6 IMAD.X R145, RZ, RZ, R230, P1 ;  /* 0x000000ffff916224 */ /* 0x000fe200008e06e6 */
[----:B------:R-:W3:Y:S03]  /*5c60*/  LDSM.16.M88.4 R176, [R215+0x3000] ;  /* 0x00300000d7b0783b */ /* 0x000ee60000000200 */
[-C--:B------:R-:W-:Y:S08]  /*5c70*/  HMMA.16816.F32 R12, R188, R186.reuse, R12 ;  /* 0x000000babc0c723c */ /* 0x080ff0000000180c */
[C---:B------:R-:W-:Y:S01]  /*5c80*/  HMMA.16816.F32 R16, R180.reuse, R186, R16 ;  /* 0x000000bab410723c */ /* 0x040fe20000001810 */
[----:B------:R-:W5:Y:S07]  /*5c90*/  LDSM.16.M88.4 R184, [R212+0x1400] ;  /* 0x00140000d4b8783b */ /* 0x000f6e0000000200 */
[-C--:B------:R-:W-:Y:S08]  /*5ca0*/  HMMA.16816.F32 R20, R180, R192.reuse, R20 ;  /* 0x000000c0b414723c */ /* 0x080ff00000001814 */
[C---:B------:R-:W-:Y:S08]  /*5cb0*/  HMMA.16816.F32 R24, R188.reuse, R192, R24 ;  /* 0x000000c0bc18723c */ /* 0x040ff00000001818 */
[-C--:B------:R-:W-:Y:S08]  /*5cc0*/  HMMA.16816.F32 R28, R188, R194.reuse, R28 ;  /* 0x000000c2bc1c723c */ /* 0x080ff0000000181c */
[C---:B------:R-:W-:Y:S01]  /*5cd0*/  HMMA.16816.F32 R32, R180.reuse, R194, R32 ;  /* 0x000000c2b420723c */ /* 0x040fe20000001820 */
[----:B------:R-:W-:Y:S07]  /*5ce0*/  LDSM.16.M88.4 R192, [R216+0x2000] ;  /* 0x00200000d8c0783b */ /* 0x000fee0000000200 */
[-C--:B------:R-:W-:Y:S08]  /*5cf0*/  HMMA.16816.F32 R36, R180, R196.reuse, R36 ;  /* 0x000000c4b424723c */ /* 0x080ff00000001824 */
[C---:B------:R-:W-:Y:S08]  /*5d00*/  HMMA.16816.F32 R40, R188.reuse, R196, R40 ;  /* 0x000000c4bc28723c */ /* 0x040ff00000001828 */
[-C--:B------:R-:W-:Y:S08]  /*5d10*/  HMMA.16816.F32 R44, R188, R198.reuse, R44 ;  /* 0x000000c6bc2c723c */ /* 0x080ff0000000182c */
[C---:B------:R-:W-:Y:S01]  /*5d20*/  HMMA.16816.F32 R48, R180.reuse, R198, R48 ;  /* 0x000000c6b430723c */ /* 0x040fe20000001830 */
[----:B------:R-:W-:Y:S07]  /*5d30*/  LDSM.16.M88.4 R196, [R225] ;  /* 0x00000000e1c4783b */ /* 0x000fee0000000200 */
[-C--:B------:R-:W-:Y:S08]  /*5d40*/  HMMA.16816.F32 R52, R180, R200.reuse, R52 ;  /* 0x000000c8b434723c */ /* 0x080ff00000001834 */
[C---:B------:R-:W-:Y:S08]  /*5d50*/  HMMA.16816.F32 R56, R188.reuse, R200, R56 ;  /* 0x000000c8bc38723c */ /* 0x040ff00000001838 */
[-C--:B------:R-:W-:Y:S01]  /*5d60*/  HMMA.16816.F32 R60, R188, R202.reuse, R60 ;  /* 0x000000cabc3c723c */ /* 0x080fe2000000183c */
[----:B------:R-:W2:Y:S07]  /*5d70*/  LDSM.16.M88.4 R188, [R212+0x1800] ;  /* 0x00180000d4bc783b */ /* 0x000eae0000000200 */
[----:B------:R-:W-:Y:S01]  /*5d80*/  HMMA.16816.F32 R64, R180, R202, R64 ;  /* 0x000000cab440723c */ /* 0x000fe20000001840 */
[----:B------:R-:W2:Y:S07]  /*5d90*/  LDSM.16.M88.4 R180, [R212+0x1c00] ;  /* 0x001c0000d4b4783b */ /* 0x000eae0000000200 */
[-C--:B-1----:R-:W-:Y:S01]  /*5da0*/  HMMA.16816.F32 R4, R204, R208.reuse, R4 ;  /* 0x000000d0cc04723c */ /* 0x082fe20000001804 */
[----:B------:R-:W1:Y:S07]  /*5db0*/  LDSM.16.M88.4 R200, [R216+0x3000] ;  /* 0x00300000d8c8783b */ /* 0x000e6e0000000200 */
[C---:B---3--:R-:W-:Y:S08]  /*5dc0*/  HMMA.16816.F32 R8, R176.reuse, R208, R8 ;  /* 0x000000d0b008723c */ /* 0x048ff00000001808 */
[-C--:B------:R-:W-:Y:S08]  /*5dd0*/  HMMA.16816.F32 R12, R176, R210.reuse, R12 ;  /* 0x000000d2b00c723c */ /* 0x080ff0000000180c */
[C---:B------:R-:W-:Y:S01]  /*5de0*/  HMMA.16816.F32 R16, R204.reuse, R210, R16 ;  /* 0x000000d2cc10723c */ /* 0x040fe20000001810 */
[----:B------:R-:W3:Y:S07]  /*5df0*/  LDSM.16.M88.4 R208, [R224] ;  /* 0x00000000e0d0783b */ /* 0x000eee0000000200 */
[-C--:B-----5:R-:W-:Y:S08]  /*5e00*/  HMMA.16816.F32 R20, R204, R184.reuse, R20 ;  /* 0x000000b8cc14723c */ /* 0x0a0ff00000001814 */
[C---:B------:R-:W-:Y:S08]  /*5e10*/  HMMA.16816.F32 R24, R176.reuse, R184, R24 ;  /* 0x000000b8b018723c */ /* 0x040ff00000001818 */
[-C--:B------:R-:W-:Y:S08]  /*5e20*/  HMMA.16816.F32 R28, R176, R186.reuse, R28 ;  /* 0x000000bab01c723c */ /* 0x080ff0000000181c */
[C---:B------:R-:W-:Y:S01]  /*5e30*/  HMMA.16816.F32 R32, R204.reuse, R186, R32 ;  /* 0x000000bacc20723c */ /* 0x040fe20000001820 */
[----:B------:R-:W5:Y:S07]  /*5e40*/  LDSM.16.M88.4 R184, [R223] ;  /* 0x00000000dfb8783b */ /* 0x000f6e0000000200 */
[-C--:B--2---:R-:W-:Y:S08]  /*5e50*/  HMMA.16816.F32 R36, R204, R188.reuse, R36 ;  /* 0x000000bccc24723c */ /* 0x084ff00000001824 */
[C---:B------:R-:W-:Y:S08]  /*5e60*/  HMMA.16816.F32 R40, R176.reuse, R188, R40 ;  /* 0x000000bcb028723c */ /* 0x040ff00000001828 */
[-C--:B------:R-:W-:Y:S08]  /*5e70*/  HMMA.16816.F32 R44, R176, R190.reuse, R44 ;  /* 0x000000beb02c723c */ /* 0x080ff0000000182c */
[C---:B------:R-:W-:Y:S01]  /*5e80*/  HMMA.16816.F32 R48, R204.reuse, R190, R48 ;  /* 0x000000becc30723c */ /* 0x040fe20000001830 */
[----:B------:R-:W-:Y:S07]  /*5e90*/  LDSM.16.M88.4 R188, [R212+0x2000] ;  /* 0x00200000d4bc783b */ /* 0x000fee0000000200 */
[-C--:B------:R-:W-:Y:S08]  /*5ea0*/  HMMA.16816.F32 R52, R204, R180.reuse, R52 ;  /* 0x000000b4cc34723c */ /* 0x080ff00000001834 */
[C---:B------:R-:W-:Y:S08]  /*5eb0*/  HMMA.16816.F32 R56, R176.reuse, R180, R56 ;  /* 0x000000b4b038723c */ /* 0x040ff00000001838 */
[-C--:B------:R-:W-:Y:S01]  /*5ec0*/  HMMA.16816.F32 R60, R176, R182.reuse, R60 ;  /* 0x000000b6b03c723c */ /* 0x080fe2000000183c */
[----:B------:R-:W2:Y:S07]  /*5ed0*/  LDSM.16.M88.4 R176, [R222] ;  /* 0x00000000deb0783b */ /* 0x000eae0000000200 */
[----:B------:R-:W-:Y:S01]  /*5ee0*/  HMMA.16816.F32 R64, R204, R182, R64 ;  /* 0x000000b6cc40723c */ /* 0x000fe20000001840 */
[----:B------:R-:W2:Y:S07]  /*5ef0*/  LDSM.16.M88.4 R180, [R215+0x4000] ;  /* 0x00400000d7b4783b */ /* 0x000eae0000000200 */
[-C--:B------:R-:W-:Y:S01]  /*5f00*/  HMMA.16816.F32 R4, R192, R196.reuse, R4 ;  /* 0x000000c4c004723c */ /* 0x080fe20000001804 */
[----:B------:R-:W-:Y:S07]  /*5f10*/  LDSM.16.M88.4 R204, [R212+0x2400] ;  /* 0x00240000d4cc783b */ /* 0x000fee0000000200 */
[C---:B-1----:R-:W-:Y:S08]  /*5f20*/  HMMA.16816.F32 R8, R200.reuse, R196, R8 ;  /* 0x000000c4c808723c */ /* 0x042ff00000001808 */
[-C--:B------:R-:W-:Y:S08]  /*5f30*/  HMMA.16816.F32 R12, R200, R198.reuse, R12 ;  /* 0x000000c6c80c723c */ /* 0x080ff0000000180c */
[C---:B------:R-:W-:Y:S01]  /*5f40*/  HMMA.16816.F32 R16, R192.reuse, R198, R16 ;  /* 0x000000c6c010723c */ /* 0x040fe20000001810 */
[----:B------:R-:W1:Y:S07]  /*5f50*/  LDSM.16.M88.4 R196, [R215+0x5000] ;  /* 0x00500000d7c4783b */ /* 0x000e6e0000000200 */
[-C--:B---3--:R-:W-:Y:S08]  /*5f60*/  HMMA.16816.F32 R20, R192, R208.reuse, R20 ;  /* 0x000000d0c014723c */ /* 0x088ff00000001814 */
[C---:B------:R-:W-:Y:S08]  /*5f70*/  HMMA.16816.F32 R24, R200.reuse, R208, R24 ;  /* 0x000000d0c818723c */ /* 0x040ff00000001818 */
[-C--:B------:R-:W-:Y:S08]  /*5f80*/  HMMA.16816.F32 R28, R200, R210.reuse, R28 ;  /* 0x000000d2c81c723c */ /* 0x080ff0000000181c */
[C---:B------:R-:W-:Y:S01]  /*5f90*/  HMMA.16816.F32 R32, R192.reuse, R210, R32 ;  /* 0x000000d2c020723c */ /* 0x040fe20000001820 */
[----:B------:R-:W3:Y:S07]  /*5fa0*/  LDSM.16.M88.4 R208, [R212+0x2800] ;  /* 0x00280000d4d0783b */ /* 0x000eee0000000200 */
[-C--:B-----5:R-:W-:Y:S08]  /*5fb0*/  HMMA.16816.F32 R36, R192, R184.reuse, R36 ;  /* 0x000000b8c024723c */ /* 0x0a0ff00000001824 */
[C---:B------:R-:W-:Y:S08]  /*5fc0*/  HMMA.16816.F32 R40, R200.reuse, R184, R40 ;  /* 0x000000b8c828723c */ /* 0x040ff00000001828 */
[-C--:B------:R-:W-:Y:S08]  /*5fd0*/  HMMA.16816.F32 R44, R200, R186.reuse, R44 ;  /* 0x000000bac82c723c */ /* 0x080ff0000000182c */
[C---:B------:R-:W-:Y:S01]  /*5fe0*/  HMMA.16816.F32 R48, R192.reuse, R186, R48 ;  /* 0x000000bac030723c */ /* 0x040fe20000001830 */
[----:B------:R-:W5:Y:S07]  /*5ff0*/  LDSM.16.M88.4 R184, [R212+0x2c00] ;  /* 0x002c0000d4b8783b */ /* 0x000f6e0000000200 */
[-C--:B--2---:R-:W-:Y:S08]  /*6000*/  HMMA.16816.F32 R52, R192, R176.reuse, R52 ;  /* 0x000000b0c034723c */ /* 0x084ff00000001834 */
[C---:B------:R-:W-:Y:S08]  /*6010*/  HMMA.16816.F32 R56, R200.reuse, R176, R56 ;  /* 0x000000b0c838723c */ /* 0x040ff00000001838 */
[-C--:B------:R-:W-:Y:S01]  /*6020*/  HMMA.16816.F32 R60, R200, R178.reuse, R60 ;  /* 0x000000b2c83c723c */ /* 0x080fe2000000183c */
[----:B------:R-:W2:Y:S07]  /*6030*/  LDL R200, [R1+0x3c] ;  /* 0x00003c0001c87983 */ /* 0x000eae0000100800 */
[----:B------:R-:W-:Y:S01]  /*6040*/  HMMA.16816.F32 R64, R192, R178, R64 ;  /* 0x000000b2c040723c */ /* 0x000fe20000001840 */
[----:B------:R-:W-:Y:S07]  /*6050*/  LDSM.16.M88.4 R176, [R216+0x4000] ;  /* 0x00400000d8b0783b */ /* 0x000fee0000000200 */
[-C--:B------:R-:W-:Y:S01]  /*6060*/  HMMA.16816.F32 R4, R180, R188.reuse, R4 ;  /* 0x000000bcb404723c */ /* 0x080fe20000001804 */
[----:B------:R-:W-:Y:S07]  /*6070*/  LDSM.16.M88.4 R192, [R216+0x5000] ;  /* 0x00500000d8c0783b */ /* 0x000fee0000000200 */
[C---:B-1----:R-:W-:Y:S08]  /*6080*/  HMMA.16816.F32 R8, R196.reuse, R188, R8 ;  /* 0x000000bcc408723c */ /* 0x042ff00000001808 */
[-C--:B------:R-:W-:Y:S08]  /*6090*/  HMMA.16816.F32 R12, R196, R190.reuse, R12 ;  /* 0x000000bec40c723c */ /* 0x080ff0000000180c */
[C---:B------:R-:W-:Y:S01]  /*60a0*/  HMMA.16816.F32 R16, R180.reuse, R190, R16 ;  /* 0x000000beb410723c */ /* 0x040fe20000001810 */
[----:B------:R-:W1:Y:S07]  /*60b0*/  LDSM.16.M88.4 R188, [R221] ;  /* 0x00000000ddbc783b */ /* 0x000e6e0000000200 */
[-C--:B------:R-:W-:Y:S08]  /*60c0*/  HMMA.16816.F32 R20, R180, R204.reuse, R20 ;  /* 0x000000ccb414723c */ /* 0x080ff00000001814 */
[C---:B------:R-:W-:Y:S07]  /*60d0*/  HMMA.16816.F32 R24, R196.reuse, R204, R24 ;  /* 0x000000ccc418723c */ /* 0x040fee0000001818 */
[----:B------:R-:W-:Y:S01]  /*60e0*/  IADD3 R204, R229, -0x1, RZ ;  /* 0xffffffffe5cc7810 */ /* 0x000fe20007ffe0ff */
[-C--:B------:R-:W-:Y:S04]  /*60f0*/  HMMA.16816.F32 R28, R196, R206.reuse, R28 ;  /* 0x000000cec41c723c */ /* 0x080fe8000000181c */
[----:B------:R-:W-:Y:S01]  /*6100*/  @P6 IMAD.WIDE.U32 R2, R204, c[0x0][0x1e0], RZ ;  /* 0x00007800cc026a25 */ /* 0x000fe200078e00ff */
[----:B----4-:R-:W-:Y:S03]  /*6110*/  @P6 SHF.R.S32.HI R0, RZ, 0x1f, R204 ;  /* 0x0000001fff006819 */ /* 0x010fe600000114cc */
[C---:B------:R-:W-:Y:S04]  /*6120*/  HMMA.16816.F32 R32, R180.reuse, R206, R32 ;  /* 0x000000ceb420723c */ /* 0x040fe80000001820 */
[----:B------:R-:W-:Y:S04]  /*6130*/  @P6 IMAD R0, R0, c[0x0][0x1e0], RZ ;  /* 0x0000780000006a24 */ /* 0x000fe800078e02ff */
[-C--:B---3--:R-:W-:Y:S04]  /*6140*/  HMMA.16816.F32 R36, R180, R208.reuse, R36 ;  /* 0x000000d0b424723c */ /* 0x088fe80000001824 */
[----:B------:R-:W-:Y:S04]  /*6150*/  @P6 IMAD R0, R204, c[0x0][0x1e4], R0 ;  /* 0x00007900cc006a24 */ /* 0x000fe800078e0200 */
[C---:B------:R-:W-:Y:S04]  /*6160*/  HMMA.16816.F32 R40, R196.reuse, R208, R40 ;  /* 0x000000d0c428723c */ /* 0x040fe80000001828 */
[----:B------:R-:W-:Y:S02]  /*6170*/  @P6 IMAD.IADD R0, R3, 0x1, R0 ;  /* 0x0000000103006824 */ /* 0x000fe400078e0200 */
[C---:B------:R-:W-:Y:S02]  /*6180*/  @P6 IMAD.SHL.U32 R3, R2.reuse, 0x40, RZ ;  /* 0x0000004002036824 */ /* 0x040fe400078e00ff */
[-C--:B------:R-:W-:Y:S04]  /*6190*/  HMMA.16816.F32 R44, R196, R210.reuse, R44 ;  /* 0x000000d2c42c723c */ /* 0x080fe8000000182c */
[----:B------:R-:W-:Y:S01]  /*61a0*/  @P6 SHF.L.U64.HI R2, R2, 0x6, R0 ;  /* 0x0000000602026819 */ /* 0x000fe20000010200 */
[----:B------:R-:W-:Y:S01]  /*61b0*/  IMAD.MOV.U32 R0, RZ, RZ, R231 ;  /* 0x000000ffff007224 */ /* 0x000fe200078e00e7 */
[C---:B------:R-:W-:Y:S02]  /*61c0*/  @P6 LEA R141, P0, R143.reuse, R3, 0x5 ;  /* 0x000000038f8d6211 */ /* 0x040fe400078028ff */
[C---:B------:R-:W-:Y:S04]  /*61d0*/  HMMA.16816.F32 R48, R180.reuse, R210, R48 ;  /* 0x000000d2b430723c */ /* 0x040fe80000001830 */
[----:B------:R-:W-:Y:S02]  /*61e0*/  @P2 SHF.R.U32.HI R0, RZ, c[0x0][0x2cc], R142 ;  /* 0x0000b300ff002a19 */ /* 0x000fe4000001168e */
[----:B------:R-:W-:Y:S02]  /*61f0*/  @P6 LEA.HI.X R142, R143, R2, R144, 0x5, P0 ;  /* 0x000000028f8e6211 */ /* 0x000fe400000f2c90 */
[-C--:B-----5:R-:W-:Y:S04]  /*6200*/  HMMA.16816.F32 R52, R180, R184.reuse, R52 ;  /* 0x000000b8b434723c */ /* 0x0a0fe80000001834 */
[CC--:B------:R-:W-:Y:S02]  /*6210*/  @P6 IADD3 R144, P1, R3.reuse, R149.reuse, RZ ;  /* 0x0000009503906210 */ /* 0x0c0fe40007f3e0ff */
[----:B------:R-:W-:Y:S02]  /*6220*/  @P6 IADD3 R143, P0, R3, R234, RZ ;  /* 0x000000ea038f6210 */ /* 0x000fe40007f1e0ff */
[C---:B------:R-:W-:Y:S04]  /*6230*/  HMMA.16816.F32 R56, R196.reuse, R184, R56 ;  /* 0x000000b8c438723c */ /* 0x040fe80000001838 */
[----:B------:R-:W-:Y:S01]  /*6240*/  @P6 IMAD.X R151, R2, 0x1, R145, P1 ;  /* 0x0000000102976824 */ /* 0x000fe200008e0691 */
[----:B------:R-:W-:Y:S01]  /*6250*/  @P6 LEA R202, P1, R144, c[0x0][0x1c8], 0x1 ;  /* 0x0000720090ca6a11 */ /* 0x000fe200078208ff */
[----:B------:R-:W-:Y:S01]  /*6260*/  @P6 IMAD.X R150, R2, 0x1, R230, P0 ;  /* 0x0000000102966824 */ /* 0x000fe200000e06e6 */
[----:B------:R-:W-:Y:S01]  /*6270*/  MOV R184, 0xffffffc0 ;  /* 0xffffffc000b87802 */ /* 0x000fe20000000f00 */
[-C--:B------:R-:W-:Y:S01]  /*6280*/  HMMA.16816.F32 R60, R196, R186.reuse, R60 ;  /* 0x000000bac43c723c */ /* 0x080fe2000000183c */
[----:B------:R-:W-:Y:S03]  /*6290*/  SHFL.IDX PT, R196, R0, 0x2, 0x1c1f ;  /* 0x005c1f0000c47f89 */ /* 0x000fe600000e0000 */
[----:B------:R-:W-:Y:S02]  /*62a0*/  @P6 LEA.HI.X R203, R144, c[0x0][0x1cc], R151, 0x1, P1 ;  /* 0x0000730090cb6a11 */ /* 0x000fe400008f0c97 */
[C---:B------:R-:W-:Y:S02]  /*62b0*/  @P6 LEA R206, P0, R143.reuse, c[0x0][0x1c8], 0x1 ;  /* 0x000072008fce6a11 */ /* 0x040fe400078008ff */
[----:B------:R-:W-:Y:S01]  /*62c0*/  HMMA.16816.F32 R64, R180, R186, R64 ;  /* 0x000000bab440723c */ /* 0x000fe20000001840 */
[----:B------:R-:W3:Y:S03]  /*62d0*/  LDSM.16.M88.4 R180, [R220] ;  /* 0x00000000dcb4783b */ /* 0x000ee60000000200 */
[----:B------:R-:W-:Y:S01]  /*62e0*/  @P6 LEA.HI.X R207, R143, c[0x0][0x1cc], R150, 0x1, P0 ;  /* 0x000073008fcf6a11 */ /* 0x000fe200000f0c96 */
[----:B------:R-:W-:Y:S01]  /*62f0*/  IMAD R150, R229, R184, 0x1 ;  /* 0x00000001e5967424 */ /* 0x000fe200078e02b8 */
[----:B------:R-:W-:Y:S02]  /*6300*/  @P6 IADD3 R144, P0, R234, 0x40, RZ ;  /* 0x00000040ea906810 */ /* 0x000fe40007f1e0ff */
[-C--:B-1----:R-:W-:Y:S01]  /*6310*/  HMMA.16816.F32 R4, R176, R188.reuse, R4 ;  /* 0x000000bcb004723c */ /* 0x082fe20000001804 */
[----:B------:R-:W1:Y:S04]  /*6320*/  LDSM.16.M88.4 R184, [R219] ;  /* 0x00000000dbb8783b */ /* 0x000e680000000200 */
[--C-:B------:R-:W-:Y:S01]  /*6330*/  @P6 IMAD.X R143, RZ, RZ, R230.reuse, P0 ;  /* 0x000000ffff8f6224 */ /* 0x100fe200000e06e6 */
[-C--:B------:R-:W-:Y:S02]  /*6340*/  @P6 IADD3 R3, P0, R3, R144.reuse, RZ ;  /* 0x0000009003036210 */ /* 0x080fe40007f1e0ff */
[C---:B------:R-:W-:Y:S01]  /*6350*/  HMMA.16816.F32 R8, R192.reuse, R188, R8 ;  /* 0x000000bcc008723c */ /* 0x040fe20000001808 */
[----:B------:R-:W4:Y:S07]  /*6360*/  SHFL.IDX PT, R188, R0, RZ, 0x1c1f ;  /* 0x001c1fff00bc7589 */ /* 0x000f2e00000e0000 */
[-C--:B------:R-:W-:Y:S01]  /*6370*/  HMMA.16816.F32 R12, R192, R190.reuse, R12 ;  /* 0x000000bec00c723c */ /* 0x080fe2000000180c */
[----:B------:R-:W5:Y:S07]  /*6380*/  SHFL.IDX PT, R189, R0, 0x1, 0x1c1f ;  /* 0x003c1f0000bd7f89 */ /* 0x000f6e00000e0000 */
[C---:B------:R-:W-:Y:S01]  /*6390*/  HMMA.16816.F32 R16, R176.reuse, R190, R16 ;  /* 0x000000beb010723c */ /* 0x040fe20000001810 */
[----:B------:R1:W1:Y:S06]  /*63a0*/  SHFL.IDX PT, R151, R0, 0x3, 0x1c1f ;  /* 0x007c1f0000977f89 */ /* 0x00026c00000e0000 */
[C---:B------:R-:W-:Y:S01]  /*63b0*/  @P6 IADD3 R190, P1, R141.reuse, R149, RZ ;  /* 0x000000958dbe6210 */ /* 0x040fe20007f3e0ff */
[-C--:B---3--:R-:W-:Y:S04]  /*63c0*/  HMMA.16816.F32 R20, R176, R180.reuse, R20 ;  /* 0x000000b4b014723c */ /* 0x088fe80000001814 */
[----:B------:R-:W-:Y:S01]  /*63d0*/  @P6 IADD3.X R149, R2, R143, RZ, P0, !PT ;  /* 0x0000008f02956210 */ /* 0x000fe200007fe4ff */
[C---:B------:R-:W-:Y:S01]  /*63e0*/  @P6 IMAD.X R233, R142.reuse, 0x1, R145, P1 ;  /* 0x000000018ee96824 */ /* 0x040fe200008e0691 */
[C---:B------:R-:W-:Y:S02]  /*63f0*/  @P6 IADD3 R191, P0, R141.reuse, R144, RZ ;  /* 0x000000908dbf6210 */ /* 0x040fe40007f1e0ff */
[----:B------:R-:W-:Y:S01]  /*6400*/  @P6 IADD3 R2, P1, R141, R234, RZ ;  /* 0x000000ea8d026210 */ /* 0x000fe20007f3e0ff */
[C---:B------:R-:W-:Y:S04]  /*6410*/  HMMA.16816.F32 R24, R192.reuse, R180, R24 ;  /* 0x000000b4c018723c */ /* 0x040fe80000001818 */
[C---:B------:R-:W-:Y:S01]  /*6420*/  @P6 IMAD.X R234, R142.reuse, 0x1, R143, P0 ;  /* 0x000000018eea6824 */ /* 0x040fe200000e068f */
[C---:B------:R-:W-:Y:S01]  /*6430*/  @P6 LEA R198, P0, R3.reuse, c[0x0][0x1c8], 0x1 ;  /* 0x0000720003c66a11 */ /* 0x040fe200078008ff */
[----:B------:R-:W-:Y:S02]  /*6440*/  @P6 IMAD.X R142, R142, 0x1, R230, P1 ;  /* 0x000000018e8e6824 */ /* 0x000fe400008e06e6 */
[-C--:B------:R-:W-:Y:S04]  /*6450*/  HMMA.16816.F32 R28, R192, R182.reuse, R28 ;  /* 0x000000b6c01c723c */ /* 0x080fe8000000181c */
[----:B------:R-:W-:Y:S04]  /*6460*/  @P6 LEA.HI.X R199, R3, c[0x0][0x1cc], R149, 0x1, P0 ;  /* 0x0000730003c76a11 */ /* 0x000fe800000f0c95 */
[C---:B------:R-:W-:Y:S08]  /*6470*/  HMMA.16816.F32 R32, R176.reuse, R182, R32 ;  /* 0x000000b6b020723c */ /* 0x040ff00000001820 */
[-C--:B-1----:R-:W-:Y:S08]  /*6480*/  HMMA.16816.F32 R36, R176, R184.reuse, R36 ;  /* 0x000000b8b024723c */ /* 0x082ff00000001824 */
[C---:B------:R-:W-:Y:S08]  /*6490*/  HMMA.16816.F32 R40, R192.reuse, R184, R40 ;  /* 0x000000b8c028723c */ /* 0x040ff00000001828 */
[-C--:B------:R-:W-:Y:S08]  /*64a0*/  HMMA.16816.F32 R44, R192, R186.reuse, R44 ;  /* 0x000000bac02c723c */ /* 0x080ff0000000182c */
[C---:B------:R-:W-:Y:S04]  /*64b0*/  HMMA.16816.F32 R48, R176.reuse, R186, R48 ;  /* 0x000000bab030723c */ /* 0x040fe80000001830 */
[----:B--2---:R-:W-:Y:S02]  /*64c0*/  IADD3 R150, R150, c[0x0][0x1d0], -R200 ;  /* 0x0000740096967a10 */ /* 0x004fe40007ffe8c8 */
[----:B------:R-:W-:Y:S02]  /*64d0*/  @P6 LEA R200, P1, R2, c[0x0][0x1c8], 0x1 ;  /* 0x0000720002c86a11 */ /* 0x000fe400078208ff */
[----:B------:R-:W-:Y:S04]  /*64e0*/  IADD3 R0, R150, -c[0x0][0x168], RZ ;  /* 0x80005a0096007a10 */ /* 0x000fe80007ffe0ff */
[----:B------:R-:W-:Y:S02]  /*64f0*/  @P6 LEA.HI.X R201, R2, c[0x0][0x1cc], R142, 0x1, P1 ;  /* 0x0000730002c96a11 */ /* 0x000fe400008f0c8e */
[C---:B----4-:R-:W-:Y:S01]  /*6500*/  IADD3 R141, R0.reuse, R188, RZ ;  /* 0x000000bc008d7210 */ /* 0x050fe20007ffe0ff */
[C---:B-----5:R-:W-:Y:S02]  /*6510*/  IMAD.IADD R3, R0.reuse, 0x1, R189 ;  /* 0x0000000100037824 */ /* 0x060fe400078e02bd */
[C---:B------:R-:W-:Y:S01]  /*6520*/  IMAD.IADD R2, R0.reuse, 0x1, R196 ;  /* 0x0000000100027824 */ /* 0x040fe200078e02c4 */
[C---:B------:R-:W-:Y:S01]  /*6530*/  ISETP.GT.AND P1, PT, R141.reuse, RZ, PT ;  /* 0x000000ff8d00720c */ /* 0x040fe20003f24270 */
[----:B------:R-:W-:Y:S01]  /*6540*/  IMAD.IADD R0, R0, 0x1, R151 ;  /* 0x0000000100007824 */ /* 0x000fe200078e0297 */
[----:B------:R-:W-:Y:S02]  /*6550*/  ISETP.GT.AND P0, PT, R141, 0x1, PT ;  /* 0x000000018d00780c */ /* 0x000fe40003f04270 */
[----:B------:R-:W-:Y:S02]  /*6560*/  FSEL R149, R4, -INF , P1 ;  /* 0xff80000004957808 */ /* 0x000fe40000800000 */
[----:B------:R-:W-:Y:S02]  /*6570*/  FSEL R142, R5, -INF , P0 ;  /* 0xff800000058e7808 */ /* 0x000fe40000000000 */
[C---:B------:R-:W-:Y:S02]  /*6580*/  ISETP.GT.AND P1, PT, R3.reuse, RZ, PT ;  /* 0x000000ff0300720c */ /* 0x040fe40003f24270 */
[----:B------:R-:W-:Y:S02]  /*6590*/  ISETP.GT.AND P0, PT, R3, 0x1, PT ;  /* 0x000000010300780c */ /* 0x000fe40003f04270 */
[----:B------:R-:W-:Y:S02]  /*65a0*/  FSEL R181, R6, -INF , P1 ;  /* 0xff80000006b57808 */ /* 0x000fe40000800000 */
[----:B------:R-:W-:Y:S02]  /*65b0*/  FSEL R180, R7, -INF , P0 ;  /* 0xff80000007b47808 */ /* 0x000fe40000000000 */
[----:B------:R-:W1:Y:S01]  /*65c0*/  LDSM.16.M88.4 R4, [R218] ;  /* 0x00000000da04783b */ /* 0x000e620000000200 */
[C---:B------:R-:W-:Y:S01]  /*65d0*/  ISETP.GT.AND P1, PT, R2.reuse, RZ, PT ;  /* 0x000000ff0200720c */ /* 0x040fe20003f24270 */
[----:B------:R-:W-:Y:S06]  /*65e0*/  DEPBAR.LE SB0, 0x0 ;  /* 0x000080000000791a */ /* 0x000fec0000000000 */
[----:B------:R-:W-:Y:S01]  /*65f0*/  BAR.SYNC.DEFER_BLOCKING 0x0 ;  /* 0x0000000000007b1d */ /* 0x000fe20000010000 */
[----:B------:R-:W-:Y:S02]  /*6600*/  ISETP.GT.AND P0, PT, R2, 0x1, PT ;  /* 0x000000010200780c */ /* 0x000fe40003f04270 */
[----:B------:R-:W-:Y:S02]  /*6610*/  FSEL R182, R8, -INF , P1 ;  /* 0xff80000008b67808 */ /* 0x000fe40000800000 */
[----:B------:R-:W-:Y:S02]  /*6620*/  FSEL R9, R9, -INF , P0 ;  /* 0xff80000009097808 */ /* 0x000fe40000000000 */
[C---:B------:R-:W-:Y:S02]  /*6630*/  ISETP.GT.AND P1, PT, R0.reuse, RZ, PT ;  /* 0x000000ff0000720c */ /* 0x040fe40003f24270 */
[----:B------:R-:W-:Y:S02]  /*6640*/  ISETP.GT.AND P0, PT, R0, 0x1, PT ;  /* 0x000000010000780c */ /* 0x000fe40003f04270 */
[----:B------:R-:W-:Y:S02]  /*6650*/  FSEL R10, R10, -INF , P1 ;  /* 0xff8000000a0a7808 */ /* 0x000fe40000800000 */
[----:B------:R-:W-:Y:S02]  /*6660*/  FSEL R11, R11, -INF , P0 ;  /* 0xff8000000b0b7808 */ /* 0x000fe40000000000 */
[C---:B------:R-:W-:Y:S02]  /*6670*/  ISETP.GT.AND P1, PT, R2.reuse, 0x8, PT ;  /* 0x000000080200780c */ /* 0x040fe40003f24270 */
[----:B------:R-:W-:Y:S02]  /*6680*/  ISETP.GT.AND P0, PT, R2, 0x9, PT ;  /* 0x000000090200780c */ /* 0x000fe40003f04270 */
[----:B------:R-:W-:Y:S02]  /*6690*/  FSEL R12, R12, -INF , P1 ;  /* 0xff8000000c0c7808 */ /* 0x000fe40000800000 */
[----:B------:R-:W-:Y:S02]  /*66a0*/  FSEL R13, R13, -INF , P0 ;  /* 0xff8000000d0d7808 */ /* 0x000fe40000000000 */
[C---:B------:R-:W-:Y:S02]  /*66b0*/  ISETP.GT.AND P1, PT, R0.reuse, 0x8, PT ;  /* 0x000000080000780c */ /* 0x040fe40003f24270 */
[----:B------:R-:W-:Y:S02]  /*66c0*/  ISETP.GT.AND P0, PT, R0, 0x9, PT ;  /* 0x000000090000780c */ /* 0x000fe40003f04270 */
[----:B------:R-:W-:Y:S02]  /*66d0*/  FSEL R14, R14, -INF , P1 ;  /* 0xff8000000e0e7808 */ /* 0x000fe40000800000 */
[----:B------:R-:W-:Y:S02]  /*66e0*/  ISETP.GT.AND P1, PT, R141, 0x8, PT ;  /* 0x000000088d00780c */ /* 0x000fe40003f24270 */
[----:B------:R-:W-:Y:S01]  /*66f0*/  FSEL R15, R15, -INF , P0 ;  /* 0xff8000000f0f7808 */ /* 0x000fe20000000000 */
[-C--:B-1----:R-:W-:Y:S05]  /*6700*/  HMMA.16816.F32 R52, R176, R4.reuse, R52 ;  /* 0x00000004b034723c */ /* 0x082fea0000001834 */
[----:B------:R-:W-:Y:S02]  /*6710*/  ISETP.GT.AND P0, PT, R141, 0x9, PT ;  /* 0x000000098d00780c */ /* 0x000fe40003f04270 */
[----:B------:R-:W-:Y:S01]  /*6720*/  FSEL R16, R16, -INF , P1 ;  /* 0xff80000010107808 */ /* 0x000fe20000800000 */
[C---:B------:R-:W-:Y:S04]  /*6730*/  HMMA.16816.F32 R56, R192.reuse, R4, R56 ;  /* 0x00000004c038723c */ /* 0x040fe80000001838 */
[----:B------:R-:W-:Y:S02]  /*6740*/  FSEL R17, R17, -INF , P0 ;  /* 0xff80000011117808 */ /* 0x000fe40000000000 */
[C---:B------:R-:W-:Y:S02]  /*6750*/  ISETP.GT.AND P1, PT, R3.reuse, 0x8, PT ;  /* 0x000000080300780c */ /* 0x040fe40003f24270 */
[-C--:B------:R-:W-:Y:S03]  /*6760*/  HMMA.16816.F32 R60, R192, R6.reuse, R60 ;  /* 0x00000006c03c723c */ /* 0x080fe6000000183c */
[----:B------:R-:W-:Y:S02]  /*6770*/  ISETP.GT.AND P0, PT, R3, 0x9, PT ;  /* 0x000000090300780c */ /* 0x000fe40003f04270 */
[----:B------:R-:W-:Y:S02]  /*6780*/  FSEL R18, R18, -INF , P1 ;  /* 0xff80000012127808 */ /* 0x000fe40000800000 */
[----:B------:R-:W-:Y:S01]  /*6790*/  ISETP.GT.AND P1, PT, R141, 0x10, PT ;  /* 0x000000108d00780c */ /* 0x000fe20003f24270 */
[----:B------:R-:W-:Y:S04]  /*67a0*/  HMMA.16816.F32 R64, R176, R6, R64 ;  /* 0x00000006b040723c */ /* 0x000fe80000001840 */
[----:B------:R-:W-:Y:S02]  /*67b0*/  FSEL R19, R19, -INF , P0 ;  /* 0xff80000013137808 */ /* 0x000fe40000000000 */
[----:B------:R-:W-:Y:S02]  /*67c0*/  ISETP.GT.AND P0, PT, R141, 0x11, PT ;  /* 0x000000118d00780c */ /* 0x000fe40003f04270 */
[----:B------:R-:W-:Y:S02]  /*67d0*/  FSEL R189, R20, -INF , P1 ;  /* 0xff80000014bd7808 */ /* 0x000fe40000800000 */
[----:B------:R-:W-:Y:S02]  /*67e0*/  ISETP.GT.AND P1, PT, R3, 0x10, PT ;  /* 0x000000100300780c */ /* 0x000fe40003f24270 */
[----:B------:R-:W-:Y:S02]  /*67f0*/  FSEL R188, R21, -INF , P0 ;  /* 0xff80000015bc7808 */ /* 0x000fe40000000000 */
[----:B------:R-:W-:Y:S02]  /*6800*/  ISETP.GT.AND P0, PT, R3, 0x11, PT ;  /* 0x000000110300780c */ /* 0x000fe40003f04270 */
[----:B------:R-:W-:Y:S02]  /*6810*/  FSEL R196, R22, -INF , P1 ;  /* 0xff80000016c47808 */ /* 0x000fe40000800000 */
[----:B------:R-:W-:Y:S02]  /*6820*/  FSEL R197, R23, -INF , P0 ;  /* 0xff80000017c57808 */ /* 0x000fe40000000000 */
[----:B------:R-:W-:Y:S02]  /*6830*/  FMNMX.FTZ R4, R149, R140, !PT ;  /* 0x0000008c95047209 */ /* 0x000fe40007810000 */
[C---:B------:R-:W-:Y:S02]  /*6840*/  ISETP.GT.AND P1, PT, R2.reuse, 0x10, PT ;  /* 0x000000100200780c */ /* 0x040fe40003f24270 */
[----:B------:R-:W-:Y:S02]  /*6850*/  ISETP.GT.AND P0, PT, R2, 0x11, PT ;  /* 0x000000110200780c */ /* 0x000fe40003f04270 */
[----:B------:R-:W-:Y:S02]  /*6860*/  FSEL R208, R24, -INF , P1 ;  /* 0xff80000018d07808 */ /* 0x000fe40000800000 */
[----:B------:R-:W-:Y:S02]  /*6870*/  FSEL R205, R25, -INF , P0 ;  /* 0xff80000019cd7808 */ /* 0x000fe40000000000 */
[C---:B------:R-:W-:Y:S02]  /*6880*/  ISETP.GT.AND P1, PT, R0.reuse, 0x10, PT ;  /* 0x000000100000780c */ /* 0x040fe40003f24270 */
[----:B------:R-:W-:Y:S02]  /*6890*/  ISETP.GT.AND P0, PT, R0, 0x11, PT ;  /* 0x000000110000780c */ /* 0x000fe40003f04270 */
[----:B------:R-:W-:Y:S02]  /*68a0*/  FMNMX.FTZ R4, R142, R4, !PT ;  /* 0x000000048e047209 */ /* 0x000fe40007810000 */
[----:B------:R-:W-:Y:S02]  /*68b0*/  FSEL R211, R26, -INF , P1 ;  /* 0xff8000001ad37808 */ /* 0x000fe40000800000 */
[----:B------:R-:W-:Y:S02]  /*68c0*/  FSEL R230, R27, -INF , P0 ;  /* 0xff8000001be67808 */ /* 0x000fe40000000000 */
[C---:B------:R-:W-:Y:S02]  /*68d0*/  ISETP.GT.AND P1, PT, R2.reuse, 0x18, PT ;  /* 0x000000180200780c */ /* 0x040fe40003f24270 */
[----:B------:R-:W-:Y:S02]  /*68e0*/  ISETP.GT.AND P0, PT, R2, 0x19, PT ;  /* 0x000000190200780c */ /* 0x000fe40003f04270 */
[----:B------:R-:W-:Y:S02]  /*68f0*/  FMNMX.FTZ R4, R16, R4, !PT ;  /* 0x0000000410047209 */ /* 0x000fe40007810000 */
[----:B------:R-:W-:Y:S02]  /*6900*/  FSEL R209, R28, -INF , P1 ;  /* 0xff8000001cd17808 */ /* 0x000fe40000800000 */
[----:B------:R-:W-:Y:S02]  /*6910*/  FSEL R210, R29, -INF , P0 ;  /* 0xff8000001dd27808 */ /* 0x000fe40000000000 */
[----:B------:R-:W-:Y:S02]  /*6920*/  FMNMX.FTZ R4, R17, R4, !PT ;  /* 0x0000000411047209 */ /* 0x000fe40007810000 */
[C---:B------:R-:W-:Y:S02]  /*6930*/  ISETP.GT.AND P1, PT, R0.reuse, 0x18, PT ;  /* 0x000000180000780c */ /* 0x040fe40003f24270 */
[----:B------:R-:W-:Y:S02]  /*6940*/  ISETP.GT.AND P0, PT, R0, 0x19, PT ;  /* 0x000000190000780c */ /* 0x000fe40003f04270 */
[----:B------:R-:W-:Y:S02]  /*6950*/  FMNMX.FTZ R4, R189, R4, !PT ;  /* 0x00000004bd047209 */ /* 0x000fe40007810000 */
[----:B------:R-:W-:Y:S02]  /*6960*/  FSEL R231, R30, -INF , P1 ;  /* 0xff8000001ee77808 */ /* 0x000fe40000800000 */
[----:B------:R-:W-:Y:S02]  /*6970*/  ISETP.GT.AND P1, PT, R141, 0x18, PT ;  /* 0x000000188d00780c */ /* 0x000fe40003f24270 */
[----:B------:R-:W-:Y:S02]  /*6980*/  FSEL R232, R31, -INF , P0 ;  /* 0xff8000001fe87808 */ /* 0x000fe40000000000 */
[----:B------:R-:W-:Y:S02]  /*6990*/  ISETP.GT.AND P0, PT, R141, 0x19, PT ;  /* 0x000000198d00780c */ /* 0x000fe40003f04270 */
[----:B------:R-:W-:Y:S01]  /*69a0*/  FSEL R186, R32, -INF , P1 ;  /* 0xff80000020ba7808 */ /* 0x000fe20000800000 */
[----:B------:R-:W-:Y:S01]  /*69b0*/  IMAD.MOV.U32 R32, RZ, RZ, R252 ;  /* 0x000000ffff207224 */ /* 0x000fe200078e00fc */
        /* <DEDUP_REMOVED lines=16> */
[----:B------:R-:W-:Y:S02]  /*6ac0*/  ISETP.GT.AND P1, PT, R2, 0x20, PT ;  /* 0x000000200200780c */ /* 0x000fe40003f24270 */
[C---:B------:R-:W-:Y:S02]  /*6ad0*/  ISETP.GT.AND P0, PT, R141.reuse, 0x28, PT ;  /* 0x000000288d00780c */ /* 0x040fe40003f04270 */
[----:B------:R-:W-:Y:S02]  /*6ae0*/  FMNMX.FTZ R145, R194, R145, !PT ;  /* 0x00000091c2917209 */ /* 0x000fe40007810000 */
[----:B------:R-:W-:Y:S02]  /*6af0*/  FSEL R247, R40, -INF , P1 ;  /* 0xff80000028f77808 */ /* 0x000fe40000800000 */
[----:B------:R-:W-:Y:S02]  /*6b00*/  FSEL R195, R48, -INF , P0 ;  /* 0xff80000030c37808 */ /* 0x000fe40000000000 */
[----:B------:R-:W-:Y:S02]  /*6b10*/  ISETP.GT.AND P1, PT, R141, 0x29, PT ;  /* 0x000000298d00780c */ /* 0x000fe40003f24270 */
[----:B------:R-:W-:Y:S02]  /*6b20*/  FMNMX.FTZ R145, R235, R145, !PT ;  /* 0x00000091eb917209 */ /* 0x000fe40007810000 */
[----:B------:R-:W-:Y:S02]  /*6b30*/  ISETP.GT.AND P0, PT, R141, 0x30, PT ;  /* 0x000000308d00780c */ /* 0x000fe40003f04270 */
[----:B------:R-:W-:Y:S02]  /*6b40*/  FSEL R237, R49, -INF , P1 ;  /* 0xff80000031ed7808 */ /* 0x000fe40000800000 */
[----:B------:R-:W-:Y:S02]  /*6b50*/  FMNMX.FTZ R145, R195, R145, !PT ;  /* 0x00000091c3917209 */ /* 0x000fe40007810000 */
[----:B------:R-:W-:Y:S02]  /*6b60*/  FSEL R243, R52, -INF , P0 ;  /* 0xff80000034f37808 */ /* 0x000fe40000000000 */
[----:B------:R-:W-:Y:S02]  /*6b70*/  ISETP.GT.AND P1, PT, R141, 0x31, PT ;  /* 0x000000318d00780c */ /* 0x000fe40003f24270 */
[----:B------:R-:W-:Y:S02]  /*6b80*/  FMNMX.FTZ R145, R237, R145, !PT ;  /* 0x00000091ed917209 */ /* 0x000fe40007810000 */
[----:B------:R-:W-:Y:S02]  /*6b90*/  FSEL R48, R53, -INF , P1 ;  /* 0xff80000035307808 */ /* 0x000fe40000800000 */
[----:B------:R-:W-:Y:S02]  /*6ba0*/  ISETP.GT.AND P0, PT, R141, 0x38, PT ;  /* 0x000000388d00780c */ /* 0x000fe40003f04270 */
[----:B------:R-:W-:Y:S02]  /*6bb0*/  FMNMX.FTZ R145, R243, R145, !PT ;  /* 0x00000091f3917209 */ /* 0x000fe40007810000 */
[----:B------:R-:W-:Y:S02]  /*6bc0*/  FMNMX.FTZ R4, R181, R146, !PT ;  /* 0x00000092b5047209 */ /* 0x000fe40007810000 */
[----:B------:R-:W-:Y:S02]  /*6bd0*/  FSEL R26, R64, -INF , P0 ;  /* 0xff800000401a7808 */ /* 0x000fe40000000000 */
[----:B------:R-:W-:Y:S02]  /*6be0*/  ISETP.GT.AND P1, PT, R141, 0x39, PT ;  /* 0x000000398d00780c */ /* 0x000fe40003f24270 */
[----:B------:R-:W-:Y:S02]  /*6bf0*/  FMNMX.FTZ R145, R48, R145, !PT ;  /* 0x0000009130917209 */ /* 0x000fe40007810000 */
[----:B------:R-:W-:Y:S02]  /*6c00*/  FMNMX.FTZ R4, R180, R4, !PT ;  /* 0x00000004b4047209 */ /* 0x000fe40007810000 */
[----:B------:R-:W-:Y:S02]  /*6c10*/  FMNMX.FTZ R145, R26, R145, !PT ;  /* 0x000000911a917209 */ /* 0x000fe40007810000 */
[----:B------:R-:W-:Y:S02]  /*6c20*/  FSEL R245, R65, -INF , P1 ;  /* 0xff80000041f57808 */ /* 0x000fe40000800000 */
[----:B------:R-:W-:Y:S02]  /*6c30*/  FMNMX.FTZ R4, R18, R4, !PT ;  /* 0x0000000412047209 */ /* 0x000fe40007810000 */
[----:B------:R-:W-:Y:S02]  /*6c40*/  FMNMX.FTZ R145, R245, R145, !PT ;  /* 0x00000091f5917209 */ /* 0x000fe40007810000 */
[----:B------:R-:W-:Y:S02]  /*6c50*/  FMNMX.FTZ R4, R19, R4, !PT ;  /* 0x0000000413047209 */ /* 0x000fe40007810000 */
[----:B------:R-:W-:Y:S01]  /*6c60*/  ISETP.GT.AND P1, PT, R0, 0x20, PT ;  /* 0x000000200000780c */ /* 0x000fe20003f24270 */
[----:B------:R-:W1:Y:S01]  /*6c70*/  SHFL.BFLY PT, R6, R145, 0x2, 0x1f ;  /* 0x0c401f0091067f89 */ /* 0x000e6200000e0000 */
[----:B------:R-:W-:Y:S02]  /*6c80*/  FMNMX.FTZ R4, R196, R4, !PT ;  /* 0x00000004c4047209 */ /* 0x000fe40007810000 */
[----:B------:R-:W-:Y:S02]  /*6c90*/  FSEL R249, R42, -INF , P1 ;  /* 0xff8000002af97808 */ /* 0x000fe40000800000 */
[----:B------:R-:W-:Y:S02]  /*6ca0*/  FMNMX.FTZ R4, R197, R4, !PT ;  /* 0x00000004c5047209 */ /* 0x000fe40007810000 */
[----:B------:R-:W-:Y:S02]  /*6cb0*/  ISETP.GT.AND P1, PT, R3, 0x28, PT ;  /* 0x000000280300780c */ /* 0x000fe40003f24270 */
[----:B------:R-:W-:Y:S02]  /*6cc0*/  FMNMX.FTZ R4, R192, R4, !PT ;  /* 0x00000004c0047209 */ /* 0x000fe40007810000 */
[----:B------:R-:W-:Y:S02]  /*6cd0*/  FSEL R236, R50, -INF , P1 ;  /* 0xff80000032ec7808 */ /* 0x000fe40000800000 */
[----:B------:R-:W-:Y:S02]  /*6ce0*/  FMNMX.FTZ R4, R193, R4, !PT ;  /* 0x00000004c1047209 */ /* 0x000fe40007810000 */
[----:B------:R-:W-:Y:S02]  /*6cf0*/  ISETP.GT.AND P0, PT, R2, 0x21, PT ;  /* 0x000000210200780c */ /* 0x000fe40003f04270 */
[----:B------:R-:W-:Y:S02]  /*6d00*/  FMNMX.FTZ R4, R241, R4, !PT ;  /* 0x00000004f1047209 */ /* 0x000fe40007810000 */
[----:B------:R-:W-:Y:S02]  /*6d10*/  ISETP.GT.AND P1, PT, R3, 0x30, PT ;  /* 0x000000300300780c */ /* 0x000fe40003f24270 */
[----:B------:R-:W-:Y:S02]  /*6d20*/  FMNMX.FTZ R4, R242, R4, !PT ;  /* 0x00000004f2047209 */ /* 0x000fe40007810000 */
[----:B------:R-:W-:Y:S02]  /*6d30*/  FSEL R244, R41, -INF , P0 ;  /* 0xff80000029f47808 */ /* 0x000fe40000000000 */
[----:B-1----:R-:W-:Y:S02]  /*6d40*/  FMNMX.FTZ R145, R145, R6, !PT ;  /* 0x0000000691917209 */ /* 0x002fe40007810000 */
[----:B------:R-:W-:Y:S02]  /*6d50*/  FMNMX.FTZ R144, R236, R4, !PT ;  /* 0x00000004ec907209 */ /* 0x000fe40007810000 */
[----:B------:R-:W-:Y:S01]  /*6d60*/  ISETP.GT.AND P0, PT, R0, 0x21, PT ;  /* 0x000000210000780c */ /* 0x000fe20003f04270 */
[----:B------:R-:W1:Y:S01]  /*6d70*/  SHFL.BFLY PT, R4, R145, 0x1, 0x1f ;  /* 0x0c201f0091047f89 */ /* 0x000e6200000e0000 */
[----:B------:R-:W-:Y:S02]  /*6d80*/  FSEL R64, R54, -INF , P1 ;  /* 0xff80000036407808 */ /* 0x000fe40000800000 */
[----:B------:R-:W-:Y:S02]  /*6d90*/  ISETP.GT.AND P1, PT, R3, 0x38, PT ;  /* 0x000000380300780c */ /* 0x000fe40003f24270 */
        /* <DEDUP_REMOVED lines=10> */
[----:B------:R-:W-:Y:S02]  /*6e40*/  FMNMX.FTZ R3, R10, R148, !PT ;  /* 0x000000940a037209 */ /* 0x000fe40007810000 */
[----:B------:R-:W-:Y:S02]  /*6e50*/  FMNMX.FTZ R5, R182, R147, !PT ;  /* 0x00000093b6057209 */ /* 0x000fe40007810000 */
[----:B------:R-:W-:Y:S02]  /*6e60*/  FSEL R246, R46, -INF , P1 ;  /* 0xff8000002ef67808 */ /* 0x000fe40000800000 */
[----:B------:R-:W-:Y:S02]  /*6e70*/  ISETP.GT.AND P1, PT, R2, 0x30, PT ;  /* 0x000000300200780c */ /* 0x000fe40003f24270 */
[----:B------:R-:W-:Y:S02]  /*6e80*/  FMNMX.FTZ R3, R11, R3, !PT ;  /* 0x000000030b037209 */ /* 0x000fe40007810000 */
[----:B-1----:R-:W-:Y:S02]  /*6e90*/  FMNMX.FTZ R145, R145, R4, !PT ;  /* 0x0000000491917209 */ /* 0x002fe40007810000 */
[----:B------:R-:W-:Y:S02]  /*6ea0*/  FMNMX.FTZ R5, R9, R5, !PT ;  /* 0x0000000509057209 */ /* 0x000fe40007810000 */
[----:B------:R-:W-:Y:S01]  /*6eb0*/  FSEL R65, R56, -INF , P1 ;  /* 0xff80000038417808 */ /* 0x000fe20000800000 */
[----:B------:R-:W-:Y:S01]  /*6ec0*/  FMUL.FTZ R150, R145, c[0x0][0x2d0] ;  /* 0x0000b40091967a20 */ /* 0x000fe20000410000 */
[----:B------:R-:W-:Y:S02]  /*6ed0*/  ISETP.GT.AND P1, PT, R2, 0x38, PT ;  /* 0x000000380200780c */ /* 0x000fe40003f24270 */
[----:B------:R-:W-:Y:S02]  /*6ee0*/  FSEL R183, R67, -INF , P0 ;  /* 0xff80000043b77808 */ /* 0x000fe40000000000 */
[----:B------:R-:W-:Y:S02]  /*6ef0*/  FMNMX.FTZ R3, R14, R3, !PT ;  /* 0x000000030e037209 */ /* 0x000fe40007810000 */
[----:B------:R-:W-:Y:S02]  /*6f00*/  ISETP.GT.AND P0, PT, R2, 0x29, PT ;  /* 0x000000290200780c */ /* 0x000fe40003f04270 */
[----:B------:R-:W-:Y:S02]  /*6f10*/  FMNMX.FTZ R143, R12, R5, !PT ;  /* 0x000000050c8f7209 */ /* 0x000fe40007810000 */
[----:B------:R-:W-:Y:S02]  /*6f20*/  FSEL R27, R60, -INF , P1 ;  /* 0xff8000003c1b7808 */ /* 0x000fe40000800000 */
[----:B------:R-:W-:Y:S02]  /*6f30*/  FSETP.NEU.FTZ.AND P1, PT, R145, -INF , PT ;  /* 0xff8000009100780b */ /* 0x000fe40003f3d000 */
[----:B------:R-:W-:Y:S02]  /*6f40*/  FSEL R240, R45, -INF , P0 ;  /* 0xff8000002df07808 */ /* 0x000fe40000000000 */
[----:B------:R-:W-:Y:S02]  /*6f50*/  FMNMX.FTZ R3, R15, R3, !PT ;  /* 0x000000030f037209 */ /* 0x000fe40007810000 */
[----:B------:R-:W-:Y:S02]  /*6f60*/  ISETP.GT.AND P0, PT, R0, 0x29, PT ;  /* 0x000000290000780c */ /* 0x000fe40003f04270 */
[----:B------:R-:W-:Y:S02]  /*6f70*/  FMNMX.FTZ R143, R13, R143, !PT ;  /* 0x0000008f0d8f7209 */ /* 0x000fe40007810000 */
[----:B------:R-:W-:Y:S02]  /*6f80*/  FMNMX.FTZ R144, R238, R144, !PT ;  /* 0x00000090ee907209 */ /* 0x000fe40007810000 */
[----:B------:R-:W-:Y:S02]  /*6f90*/  FSEL R150, R150, RZ, P1 ;  /* 0x000000ff96967208 */ /* 0x000fe40000800000 */
[----:B------:R-:W-:Y:S02]  /*6fa0*/  FSEL R248, R47, -INF , P0 ;  /* 0xff8000002ff87808 */ /* 0x000fe40000000000 */
[----:B------:R-:W-:Y:S02]  /*6fb0*/  ISETP.GT.AND P0, PT, R2, 0x31, PT ;  /* 0x000000310200780c */ /* 0x000fe40003f04270 */
[----:B------:R-:W-:Y:S02]  /*6fc0*/  FMNMX.FTZ R3, R211, R3, !PT ;  /* 0x00000003d3037209 */ /* 0x000fe40007810000 */
[----:B------:R-:W-:Y:S02]  /*6fd0*/  FMNMX.FTZ R143, R208, R143, !PT ;  /* 0x0000008fd08f7209 */ /* 0x000fe40007810000 */
[----:B------:R-:W-:Y:S02]  /*6fe0*/  FMNMX.FTZ R144, R64, R144, !PT ;  /* 0x0000009040907209 */ /* 0x000fe40007810000 */
[----:B------:R-:W-:Y:S01]  /*6ff0*/  FSEL R250, R57, -INF , P0 ;  /* 0xff80000039fa7808 */ /* 0x000fe20000000000 */
[----:B------:R-:W-:Y:S01]  /*7000*/  IMAD.MOV.U32 R57, RZ, RZ, R55 ;  /* 0x000000ffff397224 */ /* 0x000fe200078e0037 */
[----:B------:R-:W-:Y:S01]  /*7010*/  ISETP.GT.AND P0, PT, R2, 0x39, PT ;  /* 0x000000390200780c */ /* 0x000fe20003f04270 */
[--C-:B------:R-:W-:Y:S01]  /*7020*/  FFMA.FTZ R2, R149, c[0x0][0x2d0], -R150.reuse ;  /* 0x0000b40095027a23 */ /* 0x100fe20000010896 */
[----:B------:R-:W-:Y:S02]  /*7030*/  FMNMX.FTZ R3, R230, R3, !PT ;  /* 0x00000003e6037209 */ /* 0x000fe40007810000 */
[----:B------:R-:W-:Y:S01]  /*7040*/  FMNMX.FTZ R143, R205, R143, !PT ;  /* 0x0000008fcd8f7209 */ /* 0x000fe20007810000 */
[----:B------:R1:W2:Y:S01]  /*7050*/  MUFU.EX2 R151, R2 ;  /* 0x0000000200977308 */ /* 0x0002a20000000800 */
        /* <DEDUP_REMOVED lines=9> */
[----:B------:R-:W3:Y:S01]  /*70f0*/  SHFL.BFLY PT, R5, R144, 0x2, 0x1f ;  /* 0x0c401f0090057f89 */ /* 0x000ee200000e0000 */
[----:B------:R-:W-:Y:S02]  /*7100*/  FMNMX.FTZ R3, R251, R3, !PT ;  /* 0x00000003fb037209 */ /* 0x000fe40007810000 */
[----:B------:R-:W-:Y:S02]  /*7110*/  FMNMX.FTZ R143, R244, R143, !PT ;  /* 0x0000008ff48f7209 */ /* 0x000fe40007810000 */
[----:B------:R-:W-:Y:S02]  /*7120*/  FSEL R56, R61, -INF , P0 ;  /* 0xff8000003d387808 */ /* 0x000fe40000000000 */
[----:B------:R-:W-:Y:S02]  /*7130*/  FMNMX.FTZ R3, R246, R3, !PT ;  /* 0x00000003f6037209 */ /* 0x000fe40007810000 */
[----:B------:R-:W-:Y:S02]  /*7140*/  ISETP.GT.AND P0, PT, R0, 0x30, PT ;  /* 0x000000300000780c */ /* 0x000fe40003f04270 */
[----:B------:R-:W-:Y:S02]  /*7150*/  FMNMX.FTZ R143, R239, R143, !PT ;  /* 0x0000008fef8f7209 */ /* 0x000fe40007810000 */
[----:B------:R-:W-:Y:S01]  /*7160*/  FSEL R24, R58, -INF , P0 ;  /* 0xff8000003a187808 */ /* 0x000fe20000000000 */
[----:B------:R-:W-:Y:S01]  /*7170*/  IMAD.MOV.U32 R58, RZ, RZ, R27 ;  /* 0x000000ffff3a7224 */ /* 0x000fe200078e001b */
[----:B------:R-:W-:Y:S02]  /*7180*/  FMNMX.FTZ R3, R248, R3, !PT ;  /* 0x00000003f8037209 */ /* 0x000fe40007810000 */
[----:B------:R-:W-:Y:S02]  /*7190*/  FMNMX.FTZ R143, R240, R143, !PT ;  /* 0x0000008ff08f7209 */ /* 0x000fe40007810000 */
[----:B-1----:R-:W-:Y:S01]  /*71a0*/  FMNMX.FTZ R2, R24, R3, !PT ;  /* 0x0000000318027209 */ /* 0x002fe20007810000 */
[--C-:B------:R-:W-:Y:S01]  /*71b0*/  FFMA.FTZ R3, R142, c[0x0][0x2d0], -R150.reuse ;  /* 0x0000b4008e037a23 */ /* 0x100fe20000010896 */
[----:B------:R-:W-:Y:S02]  /*71c0*/  FMNMX.FTZ R143, R65, R143, !PT ;  /* 0x0000008f418f7209 */ /* 0x000fe40007810000 */
[----:B------:R-:W-:Y:S01]  /*71d0*/  ISETP.GT.AND P0, PT, R0, 0x31, PT ;  /* 0x000000310000780c */ /* 0x000fe20003f04270 */
[----:B------:R1:W4:Y:S01]  /*71e0*/  MUFU.EX2 R67, R3 ;  /* 0x0000000300437308 */ /* 0x0003220000000800 */
[----:B------:R-:W-:Y:S02]  /*71f0*/  FMNMX.FTZ R143, R250, R143, !PT ;  /* 0x0000008ffa8f7209 */ /* 0x000fe40007810000 */
[----:B---3--:R-:W-:Y:S02]  /*7200*/  FMNMX.FTZ R144, R144, R5, !PT ;  /* 0x0000000590907209 */ /* 0x008fe40007810000 */
[----:B------:R-:W-:Y:S02]  /*7210*/  FMNMX.FTZ R143, R27, R143, !PT ;  /* 0x0000008f1b8f7209 */ /* 0x000fe40007810000 */
[----:B------:R-:W-:Y:S01]  /*7220*/  FSEL R59, R59, -INF , P0 ;  /* 0xff8000003b3b7808 */ /* 0x000fe20000000000 */
[----:B------:R-:W3:Y:S01]  /*7230*/  SHFL.BFLY PT, R5, R144, 0x1, 0x1f ;  /* 0x0c201f0090057f89 */ /* 0x000ee200000e0000 */
[----:B------:R-:W-:Y:S02]  /*7240*/  FMNMX.FTZ R143, R56, R143, !PT ;  /* 0x0000008f388f7209 */ /* 0x000fe40007810000 */
[----:B------:R-:W-:Y:S02]  /*7250*/  ISETP.GT.AND P0, PT, R0, 0x38, PT ;  /* 0x000000380000780c */ /* 0x000fe40003f04270 */
[----:B------:R-:W-:Y:S02]  /*7260*/  MOV R61, R48 ;  /* 0x00000030003d7202 */ /* 0x000fe40000000f00 */
[----:B------:R-:W-:Y:S01]  /*7270*/  FSEL R62, R62, -INF , P0 ;  /* 0xff8000003e3e7808 */ /* 0x000fe20000000000 */
[----:B------:R-:W5:Y:S01]  /*7280*/  SHFL.BFLY PT, R4, R143, 0x2, 0x1f ;  /* 0x0c401f008f047f89 */ /* 0x000f6200000e0000 */
[----:B------:R-:W-:Y:S02]  /*7290*/  ISETP.GT.AND P0, PT, R0, 0x39, PT ;  /* 0x000000390000780c */ /* 0x000fe40003f04270 */
[----:B------:R-:W-:Y:S01]  /*72a0*/  FMNMX.FTZ R0, R59, R2, !PT ;  /* 0x000000023b007209 */ /* 0x000fe20007810000 */
[----:B------:R-:W-:Y:S01]  /*72b0*/  FFMA.FTZ R2, R16, c[0x0][0x2d0], -R150 ;  /* 0x0000b40010027a23 */ /* 0x000fe20000010896 */
[----:B------:R-:W-:Y:S01]  /*72c0*/  FSEL R149, R63, -INF , P0 ;  /* 0xff8000003f957808 */ /* 0x000fe20000000000 */
[----:B------:R-:W-:Y:S01]  /*72d0*/  IMAD.MOV.U32 R63, RZ, RZ, R26 ;  /* 0x000000ffff3f7224 */ /* 0x000fe200078e001a */
[----:B------:R-:W-:Y:S01]  /*72e0*/  FMNMX.FTZ R0, R62, R0, !PT ;  /* 0x000000003e007209 */ /* 0x000fe20007810000 */
[----:B------:R2:W-:Y:S01]  /*72f0*/  MUFU.EX2 R22, R2 ;  /* 0x0000000200167308 */ /* 0x0005e20000000800 */
[----:B-1----:R-:W-:Y:S01]  /*7300*/  FFMA.FTZ R3, R17, c[0x0][0x2d0], -R150 ;  /* 0x0000b40011037a23 */ /* 0x002fe20000010896 */
[C---:B------:R-:W-:Y:S02]  /*7310*/  @P6 LEA R6, P0, R190.reuse, c[0x0][0x1c8], 0x1 ;  /* 0x00007200be066a11 */ /* 0x040fe400078008ff */
[----:B------:R-:W-:Y:S02]  /*7320*/  FMNMX.FTZ R0, R149, R0, !PT ;  /* 0x0000000095007209 */ /* 0x000fe40007810000 */
[----:B------:R-:W-:Y:S02]  /*7330*/  @P6 LEA.HI.X R7, R190, c[0x0][0x1cc], R233, 0x1, P0 ;  /* 0x00007300be076a11 */ /* 0x000fe400000f0ce9 */
[----:B---3--:R-:W-:Y:S02]  /*7340*/  FMNMX.FTZ R144, R144, R5, !PT ;  /* 0x0000000590907209 */ /* 0x008fe40007810000 */
[----:B------:R1:W-:Y:S01]  /*7350*/  MUFU.EX2 R21, R3 ;  /* 0x0000000300157308 */ /* 0x0003e20000000800 */
[----:B------:R-:W-:Y:S02]  /*7360*/  MOV R233, R25 ;  /* 0x0000001900e97202 */ /* 0x000fe40000000f00 */
[----:B-----5:R-:W-:Y:S02]  /*7370*/  FMNMX.FTZ R143, R143, R4, !PT ;  /* 0x000000048f8f7209 */ /* 0x020fe40007810000 */
[C---:B------:R-:W-:Y:S03]  /*7380*/  @P6 LEA R4, P0, R191.reuse, c[0x0][0x1c8], 0x1 ;  /* 0x00007200bf046a11 */ /* 0x040fe600078008ff */
[----:B------:R-:W3:Y:S01]  /*7390*/  SHFL.BFLY PT, R8, R143, 0x1, 0x1f ;  /* 0x0c201f008f087f89 */ /* 0x000ee200000e0000 */
[----:B------:R-:W-:Y:S01]  /*73a0*/  @P6 LEA.HI.X R5, R191, c[0x0][0x1cc], R234, 0x1, P0 ;  /* 0x00007300bf056a11 */ /* 0x000fe200000f0cea */
[----:B------:R-:W-:Y:S01]  /*73b0*/  IMAD.MOV.U32 R191, RZ, RZ, R24 ;  /* 0x000000ffffbf7224 */ /* 0x000fe200078e0018 */
[----:B--2---:R-:W-:Y:S01]  /*73c0*/  MOV R234, R151 ;  /* 0x0000009700ea7202 */ /* 0x004fe20000000f00 */
[C---:B------:R-:W-:Y:S01]  /*73d0*/  FMUL.FTZ R151, R144.reuse, c[0x0][0x2d0] ;  /* 0x0000b40090977a20 */ /* 0x040fe20000410000 */
[----:B------:R-:W-:Y:S02]  /*73e0*/  FSETP.NEU.FTZ.AND P0, PT, R144, -INF , PT ;  /* 0xff8000009000780b */ /* 0x000fe40003f1d000 */
[----:B----4-:R-:W-:Y:S01]  /*73f0*/  F2FP.PACK_AB R176, R67, R234 ;  /* 0x000000ea43b0723e */ /* 0x010fe200000000ff */
[----:B------:R-:W2:Y:S01]  /*7400*/  SHFL.BFLY PT, R2, R0, 0x2, 0x1f ;  /* 0x0c401f0000027f89 */ /* 0x000ea200000e0000 */
[----:B------:R-:W-:Y:S05]  /*7410*/  FSEL R151, R151, RZ, P0 ;  /* 0x000000ff97977208 */ /* 0x000fea0000000000 */
[--C-:B-1----:R-:W-:Y:S04]  /*7420*/  FFMA.FTZ R3, R181, c[0x0][0x2d0], -R151.reuse ;  /* 0x0000b400b5037a23 */ /* 0x102fe80000010897 */
[----:B------:R1:W4:Y:S01]  /*7430*/  MUFU.EX2 R31, R3 ;  /* 0x00000003001f7308 */ /* 0x0003220000000800 */
[----:B---3--:R-:W-:Y:S01]  /*7440*/  FMNMX.FTZ R143, R143, R8, !PT ;  /* 0x000000088f8f7209 */ /* 0x008fe20007810000 */
[--C-:B------:R-:W-:Y:S04]  /*7450*/  FFMA.FTZ R8, R19, c[0x0][0x2d0], -R151.reuse ;  /* 0x0000b40013087a23 */ /* 0x100fe80000010897 */
[----:B------:R-:W-:Y:S04]  /*7460*/  FMUL.FTZ R184, R143, c[0x0][0x2d0] ;  /* 0x0000b4008fb87a20 */ /* 0x000fe80000410000 */
[----:B------:R-:W-:Y:S01]  /*7470*/  MUFU.EX2 R23, R8 ;  /* 0x0000000800177308 */ /* 0x000fe20000000800 */
[----:B--2---:R-:W-:Y:S01]  /*7480*/  FMNMX.FTZ R0, R0, R2, !PT ;  /* 0x0000000200007209 */ /* 0x004fe20007810000 */
[--C-:B------:R-:W-:Y:S08]  /*7490*/  FFMA.FTZ R2, R18, c[0x0][0x2d0], -R151.reuse ;  /* 0x0000b40012027a23 */ /* 0x100ff00000010897 */
[----:B------:R2:W-:Y:S01]  /*74a0*/  MUFU.EX2 R190, R2 ;  /* 0x0000000200be7308 */ /* 0x0005e20000000800 */
[----:B-1----:R-:W-:Y:S09]  /*74b0*/  FFMA.FTZ R3, R180, c[0x0][0x2d0], -R151 ;  /* 0x0000b400b4037a23 */ /* 0x002ff20000010897 */
[----:B------:R1:W-:Y:S01]  /*74c0*/  MUFU.EX2 R60, R3 ;  /* 0x00000003003c7308 */ /* 0x0003e20000000800 */
[----:B--2---:R-:W2:Y:S01]  /*74d0*/  SHFL.BFLY PT, R2, R0, 0x1, 0x1f ;  /* 0x0c201f0000027f89 */ /* 0x004ea200000e0000 */
[----:B-1----:R-:W-:Y:S02]  /*74e0*/  FSEL R3, R145, RZ, P1 ;  /* 0x000000ff91037208 */ /* 0x002fe40000800000 */
[----:B------:R-:W-:Y:S04]  /*74f0*/  FSETP.NEU.FTZ.AND P1, PT, R143, -INF , PT ;  /* 0xff8000008f00780b */ /* 0x000fe80003f3d000 */
[----:B------:R-:W-:Y:S05]  /*7500*/  FSEL R184, R184, RZ, P1 ;  /* 0x000000ffb8b87208 */ /* 0x000fea0000800000 */
[--C-:B------:R-:W-:Y:S01]  /*7510*/  FFMA.FTZ R8, R182, c[0x0][0x2d0], -R184.reuse ;  /* 0x0000b400b6087a23 */ /* 0x100fe200000108b8 */
[----:B--2---:R-:W-:Y:S01]  /*7520*/  FMNMX.FTZ R142, R0, R2, !PT ;  /* 0x00000002008e7209 */ /* 0x004fe20007810000 */
[--C-:B------:R-:W-:Y:S01]  /*7530*/  FFMA.FTZ R0, R12, c[0x0][0x2d0], -R184.reuse ;  /* 0x0000b4000c007a23 */ /* 0x100fe200000108b8 */
[----:B------:R-:W-:Y:S01]  /*7540*/  FSEL R2, R144, RZ, P0 ;  /* 0x000000ff90027208 */ /* 0x000fe20000000000 */
[----:B------:R1:W2:Y:S01]  /*7550*/  MUFU.EX2 R30, R8 ;  /* 0x00000008001e7308 */ /* 0x0002a20000000800 */
[C---:B------:R-:W-:Y:S01]  /*7560*/  FSETP.NEU.FTZ.AND P0, PT, R142.reuse, -INF , PT ;  /* 0xff8000008e00780b */ /* 0x040fe20003f1d000 */
[----:B------:R-:W-:Y:S05]  /*7570*/  FMUL.FTZ R185, R142, c[0x0][0x2d0] ;  /* 0x0000b4008eb97a20 */ /* 0x000fea0000410000 */
[----:B------:R-:W-:Y:S03]  /*7580*/  FSEL R185, R185, RZ, P0 ;  /* 0x000000ffb9b97208 */ /* 0x000fe60000000000 */
[----:B------:R3:W-:Y:S01]  /*7590*/  MUFU.EX2 R252, R0 ;  /* 0x0000000000fc7308 */ /* 0x0007e20000000800 */
[--C-:B-1----:R-:W-:Y:S09]  /*75a0*/  FFMA.FTZ R8, R9, c[0x0][0x2d0], -R184.reuse ;  /* 0x0000b40009087a23 */ /* 0x102ff200000108b8 */
[----:B------:R1:W-:Y:S01]  /*75b0*/  MUFU.EX2 R29, R8 ;  /* 0x00000008001d7308 */ /* 0x0003e20000000800 */
[----:B---3--:R-:W-:Y:S09]  /*75c0*/  FFMA.FTZ R0, R13, c[0x0][0x2d0], -R184 ;  /* 0x0000b4000d007a23 */ /* 0x008ff200000108b8 */
[----:B------:R3:W-:Y:S01]  /*75d0*/  MUFU.EX2 R28, R0 ;  /* 0x00000000001c7308 */ /* 0x0007e20000000800 */
[--C-:B-1----:R-:W-:Y:S09]  /*75e0*/  FFMA.FTZ R8, R15, c[0x0][0x2d0], -R185.reuse ;  /* 0x0000b4000f087a23 */ /* 0x102ff200000108b9 */
[----:B------:R-:W1:Y:S01]  /*75f0*/  MUFU.EX2 R8, R8 ;  /* 0x0000000800087308 */ /* 0x000e620000000800 */
[--C-:B---3--:R-:W-:Y:S09]  /*7600*/  FFMA.FTZ R0, R10, c[0x0][0x2d0], -R185.reuse ;  /* 0x0000b4000a007a23 */ /* 0x108ff200000108b9 */
[----:B------:R3:W-:Y:S02]  /*7610*/  MUFU.EX2 R66, R0 ;  /* 0x0000000000427308 */ /* 0x0007e40000000800 */
[--C-:B---3--:R-:W-:Y:S08]  /*7620*/  FFMA.FTZ R0, R11, c[0x0][0x2d0], -R185.reuse ;  /* 0x0000b4000b007a23 */ /* 0x108ff000000108b9 */
[----:B------:R3:W-:Y:S02]  /*7630*/  MUFU.EX2 R20, R0 ;  /* 0x0000000000147308 */ /* 0x0007e40000000800 */
[----:B---3--:R-:W-:Y:S08]  /*7640*/  FFMA.FTZ R0, R14, c[0x0][0x2d0], -R185 ;  /* 0x0000b4000e007a23 */ /* 0x008ff000000108b9 */
[----:B------:R3:W-:Y:S02]  /*7650*/  MUFU.EX2 R16, R0 ;  /* 0x0000000000107308 */ /* 0x0007e40000000800 */
[----:B---3--:R-:W-:Y:S02]  /*7660*/  FADD.FTZ R0, -R3, R140 ;  /* 0x0000008c03007221 */ /* 0x008fe40000010100 */
[----:B------:R-:W-:Y:S02]  /*7670*/  @P6 IMAD.SHL.U32 R3, R32, 0x2, RZ ;  /* 0x0000000220036824 */ /* 0x000fe400078e00ff */
[----:B------:R-:W-:Y:S03]  /*7680*/  FMUL.FTZ R0, R0, c[0x0][0x2d0] ;  /* 0x0000b40000007a20 */ /* 0x000fe60000410000 */
[----:B------:R4:W-:Y:S01]  /*7690*/  @P6 LDGSTS.E.BYPASS.LTC128B.128 [R3+0x3100], [R206.64], !P5 ;  /* 0x03100000ce036fae */ /* 0x0009e2000e901d46 */
[----:B------:R3:W5:Y:S07]  /*76a0*/  MUFU.EX2 R141, R0 ;  /* 0x00000000008d7308 */ /* 0x00076e0000000800 */
[----:B------:R5:W-:Y:S08]  /*76b0*/  @P6 LDGSTS.E.BYPASS.LTC128B.128 [R3+0x4100], [R202.64], !P4 ;  /* 0x04100000ca036fae */ /* 0x000bf0000e101d46 */
[----:B------:R5:W-:Y:S08]  /*76c0*/  @P6 LDGSTS.E.BYPASS.LTC128B.128 [R3+0x5100], [R198.64], !P3 ;  /* 0x05100000c6036fae */ /* 0x000bf0000d901d46 */
[----:B------:R5:W-:Y:S01]  /*76d0*/  @P6 LDGSTS.E.BYPASS.LTC128B.128 [R3+0x3900], [R200.64], !P5 ;  /* 0x03900000c8036fae */ /* 0x000be2000e901d46 */
[----:B---3--:R-:W-:Y:S01]  /*76e0*/  FADD.FTZ R0, -R2, R146 ;  /* 0x0000009202007221 */ /* 0x008fe20000010100 */
[----:B------:R-:W-:Y:S01]  /*76f0*/  FSEL R2, R143, RZ, P1 ;  /* 0x000000ff8f027208 */ /* 0x000fe20000800000 */
[----:B----4-:R-:W-:Y:S01]  /*7700*/  IMAD.MOV.U32 R206, RZ, RZ, R31 ;  /* 0x000000ffffce7224 */ /* 0x010fe200078e001f */
[----:B--2---:R-:W-:Y:S01]  /*7710*/  MOV R207, R30 ;  /* 0x0000001e00cf7202 */ /* 0x004fe20000000f00 */
[----:B------:R-:W-:Y:S02]  /*7720*/  FMUL.FTZ R0, R0, c[0x0][0x2d0] ;  /* 0x0000b40000007a20 */ /* 0x000fe40000410000 */
[----:B-1----:R-:W-:Y:S01]  /*7730*/  IMAD.MOV.U32 R146, RZ, RZ, R8 ;  /* 0x000000ffff927224 */ /* 0x002fe200078e0008 */
[----:B------:R1:W-:Y:S01]  /*7740*/  @P6 LDGSTS.E.BYPASS.LTC128B.128 [R3+0x4900], [R6.64], !P4 ;  /* 0x0490000006036fae */ /* 0x0003e2000e101d46 */
[----:B------:R2:W1:Y:S01]  /*7750*/  MUFU.EX2 R140, R0 ;  /* 0x00000000008c7308 */ /* 0x0004620000000800 */
[----:B------:R-:W-:Y:S01]  /*7760*/  F2FP.PACK_AB R177, R60, R206 ;  /* 0x000000ce3cb1723e */ /* 0x000fe200000000ff */
[----:B-----5:R-:W-:Y:S02]  /*7770*/  IMAD.MOV.U32 R202, RZ, RZ, R23 ;  /* 0x000000ffffca7224 */ /* 0x020fe400078e0017 */
[----:B------:R-:W-:Y:S02]  /*7780*/  IMAD.MOV.U32 R203, RZ, RZ, R22 ;  /* 0x000000ffffcb7224 */ /* 0x000fe400078e0016 */
[C---:B------:R-:W-:Y:S01]  /*7790*/  FMUL.FTZ R17, R141.reuse, R165 ;  /* 0x000000a58d117220 */ /* 0x040fe20000410000 */
[----:B------:R3:W-:Y:S01]  /*77a0*/  @P6 LDGSTS.E.BYPASS.LTC128B.128 [R3+0x5900], [R4.64], !P3 ;  /* 0x0590000004036fae */ /* 0x0007e2000d901d46 */
[----:B------:R-:W-:Y:S01]  /*77b0*/  F2FP.PACK_AB R179, R202, R190 ;  /* 0x000000becab3723e */ /* 0x000fe200000000ff */
[C---:B------:R-:W-:Y:S01]  /*77c0*/  FMUL.FTZ R32, R141.reuse, R112 ;  /* 0x000000708d207220 */ /* 0x040fe20000410000 */
[----:B------:R-:W-:Y:S01]  /*77d0*/  MOV R198, R21 ;  /* 0x0000001500c67202 */ /* 0x000fe20000000f00 */
[----:B------:R-:W-:Y:S02]  /*77e0*/  IMAD.MOV.U32 R199, RZ, RZ, R183 ;  /* 0x000000ffffc77224 */ /* 0x000fe400078e00b7 */
[C---:B------:R-:W-:Y:S01]  /*77f0*/  FMUL.FTZ R33, R141.reuse, R113 ;  /* 0x000000718d217220 */ /* 0x040fe20000410000 */
[----:B------:R-:W-:Y:S01]  /*7800*/  F2FP.PACK_AB R178, R198, R203 ;  /* 0x000000cbc6b2723e */ /* 0x000fe200000000ff */
[----:B------:R-:W-:Y:S01]  /*7810*/  LDSM.16.MT88.4 R36, [R214] ;  /* 0x00000000d624783b */ /* 0x000fe20000004200 */
[C---:B------:R-:W-:Y:S02]  /*7820*/  FMUL.FTZ R48, R141.reuse, R128 ;  /* 0x000000808d307220 */ /* 0x040fe40000410000 */
[C---:B------:R-:W-:Y:S01]  /*7830*/  FMUL.FTZ R49, R141.reuse, R129 ;  /* 0x000000818d317220 */ /* 0x040fe20000410000 */
[----:B------:R-:W-:Y:S01]  /*7840*/  MOV R129, R65 ;  /* 0x0000004100817202 */ /* 0x000fe20000000f00 */
[----:B------:R-:W-:Y:S02]  /*7850*/  IMAD.MOV.U32 R165, RZ, RZ, R191 ;  /* 0x000000ffffa57224 */ /* 0x000fe400078e00bf */
[----:B------:R-:W-:Y:S01]  /*7860*/  IMAD.MOV.U32 R191, RZ, RZ, R56 ;  /* 0x000000ffffbf7224 */ /* 0x000fe200078e0038 */
[----:B------:R-:W-:Y:S01]  /*7870*/  LDSM.16.MT88.4 R52, [R213+0x1000] ;  /* 0x00100000d534783b */ /* 0x000fe20000004200 */
[----:B--2---:R-:W-:Y:S01]  /*7880*/  FADD.FTZ R0, -R2, R147 ;  /* 0x0000009302007221 */ /* 0x004fe20000010100 */
[----:B------:R-:W-:Y:S01]  /*7890*/  FSEL R2, R142, RZ, P0 ;  /* 0x000000ff8e027208 */ /* 0x000fe20000000000 */
[----:B------:R-:W-:Y:S02]  /*78a0*/  IMAD.MOV.U32 R147, RZ, RZ, R20 ;  /* 0x000000ffff937224 */ /* 0x000fe400078e0014 */
[----:B------:R-:W-:Y:S02]  /*78b0*/  FMUL.FTZ R0, R0, c[0x0][0x2d0] ;  /* 0x0000b40000007a20 */ /* 0x000fe40000410000 */
[C---:B-1----:R-:W-:Y:S01]  /*78c0*/  FMUL.FTZ R6, R140.reuse, R154 ;  /* 0x0000009a8c067220 */ /* 0x042fe20000410000 */
[----:B------:R-:W1:Y:S01]  /*78d0*/  LDSM.16.MT88.4 R20, [R213] ;  /* 0x00000000d514783b */ /* 0x000e620000004200 */
[----:B------:R-:W-:Y:S01]  /*78e0*/  FMUL.FTZ R7, R140, R155 ;  /* 0x0000009b8c077220 */ /* 0x000fe20000410000 */
[----:B------:R-:W-:Y:S01]  /*78f0*/  MOV R155, R16 ;  /* 0x00000010009b7202 */ /* 0x000fe20000000f00 */
[----:B---3--:R2:W3:Y:S01]  /*7900*/  MUFU.EX2 R3, R0 ;  /* 0x0000000000037308 */ /* 0x0084e20000000800 */
[----:B------:R-:W-:Y:S01]  /*7910*/  FMUL.FTZ R4, R141, R152 ;  /* 0x000000988d047220 */ /* 0x000fe20000410000 */
[----:B------:R-:W-:Y:S01]  /*7920*/  F2FP.PACK_AB R181, R147, R66 ;  /* 0x0000004293b5723e */ /* 0x000fe200000000ff */
[C---:B------:R-:W-:Y:S01]  /*7930*/  FMUL.FTZ R5, R141.reuse, R153 ;  /* 0x000000998d057220 */ /* 0x040fe20000410000 */
[----:B------:R-:W-:Y:S01]  /*7940*/  F2FP.PACK_AB R183, R146, R155 ;  /* 0x0000009b92b7723e */ /* 0x000fe200000000ff */
[----:B------:R-:W-:Y:S01]  /*7950*/  IMAD.MOV.U32 R154, RZ, RZ, R28 ;  /* 0x000000ffff9a7224 */ /* 0x000fe200078e001c */
[----:B------:R-:W0:Y:S01]  /*7960*/  LDGDEPBAR ;  /* 0x00000000000079af */ /* 0x000e220000000000 */
[C---:B------:R-:W-:Y:S02]  /*7970*/  FMUL.FTZ R34, R140.reuse, R114 ;  /* 0x000000728c227220 */ /* 0x040fe40000410000 */
[----:B------:R-:W-:Y:S01]  /*7980*/  FMUL.FTZ R35, R140, R115 ;  /* 0x000000738c237220 */ /* 0x000fe20000410000 */
[----:B------:R-:W-:Y:S01]  /*7990*/  F2FP.PACK_AB R182, R154, R252 ;  /* 0x000000fc9ab6723e */ /* 0x000fe200000000ff */
[----:B------:R-:W-:Y:S02]  /*79a0*/  IMAD.MOV.U32 R128, RZ, RZ, R66 ;  /* 0x000000ffff807224 */ /* 0x000fe400078e0042 */
[C---:B------:R-:W-:Y:S01]  /*79b0*/  FMUL.FTZ R65, R141.reuse, R137 ;  /* 0x000000898d417220 */ /* 0x040fe20000410000 */
[----:B------:R-:W-:Y:S01]  /*79c0*/  LDSM.16.MT88.4 R112, [R214+0x400] ;  /* 0x00040000d670783b */ /* 0x000fe20000004200 */
[----:B------:R-:W-:Y:S02]  /*79d0*/  FMUL.FTZ R66, R140, R138 ;  /* 0x0000008a8c427220 */ /* 0x000fe40000410000 */
[C---:B------:R-:W-:Y:S02]  /*79e0*/  FMUL.FTZ R16, R141.reuse, R164 ;  /* 0x000000a48d107220 */ /* 0x040fe40000410000 */
[----:B------:R-:W-:Y:S02]  /*79f0*/  IMAD.MOV.U32 R164, RZ, RZ, R206 ;  /* 0x000000ffffa47224 */ /* 0x000fe400078e00ce */
[C---:B------:R-:W-:Y:S02]  /*7a00*/  FMUL.FTZ R68, R141.reuse, R68 ;  /* 0x000000448d447220 */ /* 0x040fe40000410000 */
[----:B------:R-:W-:Y:S02]  /*7a10*/  FMUL.FTZ R69, R141, R69 ;  /* 0x000000458d457220 */ /* 0x000fe40000410000 */
[----:B--2---:R-:W-:Y:S02]  /*7a20*/  FADD.FTZ R0, -R2, R148 ;  /* 0x0000009402007221 */ /* 0x004fe40000010100 */
[--C-:B------:R-:W-:Y:S01]  /*7a30*/  FFMA.FTZ R2, R189, c[0x0][0x2d0], -R150.reuse ;  /* 0x0000b400bd027a23 */ /* 0x100fe20000010896 */
[----:B------:R-:W-:Y:S01]  /*7a40*/  MOV R189, R250 ;  /* 0x000000fa00bd7202 */ /* 0x000fe20000000f00 */
[----:B------:R-:W-:Y:S02]  /*7a50*/  FMUL.FTZ R0, R0, c[0x0][0x2d0] ;  /* 0x0000b40000007a20 */ /* 0x000fe40000410000 */
[----:B------:R-:W-:Y:S02]  /*7a60*/  IMAD.MOV.U32 R148, RZ, RZ, R29 ;  /* 0x000000ffff947224 */ /* 0x000fe400078e001d */
[C---:B---3--:R-:W-:Y:S02]  /*7a70*/  FMUL.FTZ R25, R3.reuse, R105 ;  /* 0x0000006903197220 */ /* 0x048fe40000410000 */
[----:B------:R-:W2:Y:S01]  /*7a80*/  MUFU.EX2 R0, R0 ;  /* 0x0000000000007308 */ /* 0x000ea20000000800 */
[----:B------:R-:W-:Y:S01]  /*7a90*/  F2FP.PACK_AB R180, R148, R207 ;  /* 0x000000cf94b4723e */ /* 0x000fe200000000ff */
[-C--:B-1----:R-:W-:Y:S03]  /*7aa0*/  HMMA.16816.F32 R4, R176, R20.reuse, R4 ;  /* 0x00000014b004723c */ /* 0x082fe60000001804 */
[C---:B------:R-:W-:Y:S02]  /*7ab0*/  FMUL.FTZ R8, R3.reuse, R156 ;  /* 0x0000009c03087220 */ /* 0x040fe40000410000 */
[C---:B------:R-:W-:Y:S02]  /*7ac0*/  FMUL.FTZ R9, R3.reuse, R157 ;  /* 0x0000009d03097220 */ /* 0x040fe40000410000 */
[C---:B------:R-:W-:Y:S02]  /*7ad0*/  FMUL.FTZ R24, R3.reuse, R104 ;  /* 0x0000006803187220 */ /* 0x040fe40000410000 */
[C---:B------:R-:W-:Y:S03]  /*7ae0*/  FMUL.FTZ R12, R3.reuse, R160 ;  /* 0x000000a0030c7220 */ /* 0x040fe60000410000 */
[C---:B------:R-:W-:Y:S01]  /*7af0*/  FMUL.FTZ R13, R3.reuse, R161 ;  /* 0x000000a1030d7220 */ /* 0x040fe20000410000 */
[----:B------:R-:W-:Y:S01]  /*7b00*/  MOV R161, R199 ;  /* 0x000000c700a17202 */ /* 0x000fe20000000f00 */
[C---:B------:R-:W-:Y:S02]  /*7b10*/  FMUL.FTZ R18, R140.reuse, R166 ;  /* 0x000000a68c127220 */ /* 0x040fe40000410000 */
[----:B------:R-:W-:Y:S02]  /*7b20*/  FMUL.FTZ R19, R140, R167 ;  /* 0x000000a78c137220 */ /* 0x000fe40000410000 */
[C---:B------:R-:W-:Y:S02]  /*7b30*/  FMUL.FTZ R28, R3.reuse, R108 ;  /* 0x0000006c031c7220 */ /* 0x040fe40000410000 */
[C---:B------:R-:W-:Y:S02]  /*7b40*/  FMUL.FTZ R29, R3.reuse, R109 ;  /* 0x0000006d031d7220 */ /* 0x040fe40000410000 */
[C---:B--2---:R-:W-:Y:S02]  /*7b50*/  FMUL.FTZ R10, R0.reuse, R158 ;  /* 0x0000009e000a7220 */ /* 0x044fe40000410000 */
[----:B------:R1:W-:Y:S01]  /*7b60*/  MUFU.EX2 R158, R2 ;  /* 0x00000002009e7308 */ /* 0x0003e20000000800 */
[C---:B------:R-:W-:Y:S02]  /*7b70*/  FMUL.FTZ R11, R0.reuse, R159 ;  /* 0x0000009f000b7220 */ /* 0x040fe40000410000 */
[C---:B------:R-:W-:Y:S02]  /*7b80*/  FMUL.FTZ R26, R0.reuse, R106 ;  /* 0x0000006a001a7220 */ /* 0x040fe40000410000 */
[C---:B------:R-:W-:Y:S02]  /*7b90*/  FMUL.FTZ R27, R0.reuse, R107 ;  /* 0x0000006b001b7220 */ /* 0x040fe40000410000 */
[----:B------:R-:W-:Y:S01]  /*7ba0*/  FMUL.FTZ R41, R3, R121 ;  /* 0x0000007903297220 */ /* 0x000fe20000410000 */
[C---:B------:R-:W-:Y:S04]  /*7bb0*/  HMMA.16816.F32 R8, R180.reuse, R20, R8 ;  /* 0x00000014b408723c */ /* 0x040fe80000001808 */
[C---:B------:R-:W-:Y:S02]  /*7bc0*/  FMUL.FTZ R14, R0.reuse, R162 ;  /* 0x000000a2000e7220 */ /* 0x040fe40000410000 */
[----:B------:R-:W-:Y:S01]  /*7bd0*/  FMUL.FTZ R15, R0, R163 ;  /* 0x000000a3000f7220 */ /* 0x000fe20000410000 */
[----:B------:R-:W-:Y:S01]  /*7be0*/  MOV R163, R207 ;  /* 0x000000cf00a37202 */ /* 0x000fe20000000f00 */
[C---:B------:R-:W-:Y:S04]  /*7bf0*/  FMUL.FTZ R20, R141.reuse, R100 ;  /* 0x000000648d147220 */ /* 0x040fe80000410000 */
[----:B------:R-:W-:Y:S01]  /*7c00*/  FMUL.FTZ R21, R141, R101 ;  /* 0x000000658d157220 */ /* 0x000fe20000410000 */
[-C--:B------:R-:W-:Y:S03]  /*7c10*/  HMMA.16816.F32 R12, R180, R22.reuse, R12 ;  /* 0x00000016b40c723c */ /* 0x080fe6000000180c */
[--C-:B-1----:R-:W-:Y:S02]  /*7c20*/  FFMA.FTZ R2, R188, c[0x0][0x2d0], -R150.reuse ;  /* 0x0000b400bc027a23 */ /* 0x102fe40000010896 */
[C---:B------:R-:W-:Y:S02]  /*7c30*/  FMUL.FTZ R42, R0.reuse, R122 ;  /* 0x0000007a002a7220 */ /* 0x040fe40000410000 */
[----:B------:R1:W2:Y:S01]  /*7c40*/  MUFU.EX2 R46, R2 ;  /* 0x00000002002e7308 */ /* 0x0002a20000000800 */
[C---:B------:R-:W-:Y:S04]  /*7c50*/  HMMA.16816.F32 R16, R176.reuse, R22, R16 ;  /* 0x00000016b010723c */ /* 0x040fe80000001810 */
[C---:B------:R-:W-:Y:S02]  /*7c60*/  FMUL.FTZ R30, R0.reuse, R110 ;  /* 0x0000006e001e7220 */ /* 0x040fe40000410000 */
[----:B------:R-:W-:Y:S02]  /*7c70*/  FMUL.FTZ R31, R0, R111 ;  /* 0x0000006f001f7220 */ /* 0x000fe40000410000 */
[C---:B------:R-:W-:Y:S04]  /*7c80*/  FMUL.FTZ R22, R140.reuse, R102 ;  /* 0x000000668c167220 */ /* 0x040fe80000410000 */
[----:B------:R-:W-:Y:S02]  /*7c90*/  FMUL.FTZ R23, R140, R103 ;  /* 0x000000678c177220 */ /* 0x000fe40000410000 */
[----:B------:R-:W3:Y:S01]  /*7ca0*/  LDSM.16.MT88.4 R100, [R214+0x1000] ;  /* 0x00100000d664783b */ /* 0x000ee20000004200 */
[----:B------:R-:W-:Y:S02]  /*7cb0*/  FMUL.FTZ R43, R0, R123 ;  /* 0x0000007b002b7220 */ /* 0x000fe40000410000 */
[C---:B------:R-:W-:Y:S02]  /*7cc0*/  FMUL.FTZ R45, R3.reuse, R125 ;  /* 0x0000007d032d7220 */ /* 0x040fe40000410000 */
[-C--:B------:R-:W-:Y:S03]  /*7cd0*/  HMMA.16816.F32 R20, R176, R36.reuse, R20 ;  /* 0x00000024b014723c */ /* 0x080fe60000001814 */
[C---:B------:R-:W-:Y:S02]  /*7ce0*/  FMUL.FTZ R40, R3.reuse, R120 ;  /* 0x0000007803287220 */ /* 0x040fe40000410000 */
[----:B-1----:R-:W-:Y:S01]  /*7cf0*/  FFMA.FTZ R2, R186, c[0x0][0x2d0], -R150 ;  /* 0x0000b400ba027a23 */ /* 0x002fe20000010896 */
[----:B------:R-:W-:Y:S01]  /*7d00*/  MOV R186, R59 ;  /* 0x0000003b00ba7202 */ /* 0x000fe20000000f00 */
[C---:B------:R-:W-:Y:S01]  /*7d10*/  FMUL.FTZ R44, R3.reuse, R124 ;  /* 0x0000007c032c7220 */ /* 0x040fe20000410000 */
[C---:B------:R-:W-:Y:S01]  /*7d20*/  HMMA.16816.F32 R24, R180.reuse, R36, R24 ;  /* 0x00000024b418723c */ /* 0x040fe20000001818 */
[----:B------:R1:W-:Y:S03]  /*7d30*/  MUFU.EX2 R152, R2 ;  /* 0x0000000200987308 */ /* 0x0003e60000000800 */
[C---:B------:R-:W-:Y:S02]  /*7d40*/  FMUL.FTZ R47, R0.reuse, R127 ;  /* 0x0000007f002f7220 */ /* 0x040fe40000410000 */
[----:B------:R-:W-:Y:S02]  /*7d50*/  FMUL.FTZ R56, R3, R132 ;  /* 0x0000008403387220 */ /* 0x000fe40000410000 */
[-C--:B------:R-:W-:Y:S04]  /*7d60*/  HMMA.16816.F32 R28, R180, R38.reuse, R28 ;  /* 0x00000026b41c723c */ /* 0x080fe8000000181c */
[C---:B------:R-:W-:Y:S02]  /*7d70*/  FMUL.FTZ R36, R141.reuse, R116 ;  /* 0x000000748d247220 */ /* 0x040fe40000410000 */
[----:B------:R-:W-:Y:S02]  /*7d80*/  FMUL.FTZ R37, R141, R117 ;  /* 0x000000758d257220 */ /* 0x000fe40000410000 */
[C---:B------:R-:W-:Y:S04]  /*7d90*/  HMMA.16816.F32 R32, R176.reuse, R38, R32 ;  /* 0x00000026b020723c */ /* 0x040fe80000001820 */
[----:B--2---:R-:W-:Y:S02]  /*7da0*/  IMAD.MOV.U32 R125, RZ, RZ, R46 ;  /* 0x000000ffff7d7224 */ /* 0x004fe400078e002e */
[----:B------:R-:W-:Y:S02]  /*7db0*/  FMUL.FTZ R46, R0, R126 ;  /* 0x0000007e002e7220 */ /* 0x000fe40000410000 */
[C---:B------:R-:W-:Y:S04]  /*7dc0*/  FMUL.FTZ R38, R140.reuse, R118 ;  /* 0x000000768c267220 */ /* 0x040fe80000410000 */
[----:B-1----:R-:W-:Y:S02]  /*7dd0*/  FFMA.FTZ R2, R187, c[0x0][0x2d0], -R150 ;  /* 0x0000b400bb027a23 */ /* 0x002fe40000010896 */
[----:B------:R-:W-:Y:S02]  /*7de0*/  FMUL.FTZ R39, R140, R119 ;  /* 0x000000778c277220 */ /* 0x000fe40000410000 */
[----:B------:R1:W2:Y:S01]  /*7df0*/  MUFU.EX2 R104, R2 ;  /* 0x0000000200687308 */ /* 0x0002a20000000800 */
[----:B------:R-:W-:Y:S01]  /*7e00*/  LDSM.16.MT88.4 R116, [R213+0x1400] ;  /* 0x00140000d574783b */ /* 0x000fe20000004200 */
[----:B------:R-:W-:Y:S02]  /*7e10*/  IMAD.MOV.U32 R166, RZ, RZ, R58 ;  /* 0x000000ffffa67224 */ /* 0x000fe400078e003a */
[----:B------:R-:W-:Y:S01]  /*7e20*/  IMAD.MOV.U32 R167, RZ, RZ, R57 ;  /* 0x000000ffffa77224 */ /* 0x000fe200078e0039 */
[-C--:B------:R-:W-:Y:S03]  /*7e30*/  HMMA.16816.F32 R36, R176, R52.reuse, R36 ;  /* 0x00000034b024723c */ /* 0x080fe60000001824 */
[----:B------:R-:W-:Y:S01]  /*7e40*/  FMUL.FTZ R57, R3, R133 ;  /* 0x0000008503397220 */ /* 0x000fe20000410000 */
[----:B------:R-:W-:Y:S01]  /*7e50*/  MOV R133, R61 ;  /* 0x0000003d00857202 */ /* 0x000fe20000000f00 */
[C---:B------:R-:W-:Y:S02]  /*7e60*/  FMUL.FTZ R58, R0.reuse, R134 ;  /* 0x00000086003a7220 */ /* 0x040fe40000410000 */
[----:B------:R-:W-:Y:S01]  /*7e70*/  IMAD.MOV.U32 R134, RZ, RZ, R128 ;  /* 0x000000ffff867224 */ /* 0x000fe200078e0080 */
[C---:B------:R-:W-:Y:S04]  /*7e80*/  HMMA.16816.F32 R40, R180.reuse, R52, R40 ;  /* 0x00000034b428723c */ /* 0x040fe80000001828 */
[----:B------:R-:W-:Y:S02]  /*7e90*/  FMUL.FTZ R59, R0, R135 ;  /* 0x00000087003b7220 */ /* 0x000fe40000410000 */
[----:B------:R-:W-:Y:S02]  /*7ea0*/  IMAD.MOV.U32 R135, RZ, RZ, R164 ;  /* 0x000000ffff877224 */ /* 0x000fe400078e00a4 */
[-C--:B------:R-:W-:Y:S04]  /*7eb0*/  HMMA.16816.F32 R44, R180, R54.reuse, R44 ;  /* 0x00000036b42c723c */ /* 0x080fe8000000182c */
[----:B-1----:R-:W-:Y:S01]  /*7ec0*/  FFMA.FTZ R2, R196, c[0x0][0x2d0], -R151 ;  /* 0x0000b400c4027a23 */ /* 0x002fe20000010897 */
[----:B------:R-:W-:Y:S01]  /*7ed0*/  MOV R196, R63 ;  /* 0x0000003f00c47202 */ /* 0x000fe20000000f00 */
[C---:B------:R-:W-:Y:S02]  /*7ee0*/  FMUL.FTZ R53, R141.reuse, R169 ;  /* 0x000000a98d357220 */ /* 0x040fe40000410000 */
[----:B------:R1:W-:Y:S01]  /*7ef0*/  MUFU.EX2 R159, R2 ;  /* 0x00000002009f7308 */ /* 0x0003e20000000800 */
[C---:B------:R-:W-:Y:S03]  /*7f00*/  FMUL.FTZ R50, R140.reuse, R130 ;  /* 0x000000828c327220 */ /* 0x040fe60000410000 */
[C---:B------:R-:W-:Y:S02]  /*7f10*/  FMUL.FTZ R51, R140.reuse, R131 ;  /* 0x000000838c337220 */ /* 0x040fe40000410000 */
[----:B------:R-:W-:Y:S02]  /*7f20*/  IMAD.MOV.U32 R130, RZ, RZ, R233 ;  /* 0x000000ffff827224 */ /* 0x000fe400078e00e9 */
[----:B------:R-:W-:Y:S02]  /*7f30*/  FMUL.FTZ R52, R141, R168 ;  /* 0x000000a88d347220 */ /* 0x000fe40000410000 */
[----:B------:R-:W-:Y:S01]  /*7f40*/  IMAD.MOV.U32 R188, RZ, RZ, R60 ;  /* 0x000000ffffbc7224 */ /* 0x000fe200078e003c */
[C---:B------:R-:W-:Y:S04]  /*7f50*/  HMMA.16816.F32 R48, R176.reuse, R54, R48 ;  /* 0x00000036b030723c */ /* 0x040fe80000001830 */
[----:B------:R-:W-:Y:S02]  /*7f60*/  IMAD.MOV.U32 R156, RZ, RZ, R252 ;  /* 0x000000ffff9c7224 */ /* 0x000fe400078e00fc */
[----:B------:R-:W-:Y:S02]  /*7f70*/  IMAD.MOV.U32 R132, RZ, RZ, R243 ;  /* 0x000000ffff847224 */ /* 0x000fe400078e00f3 */
[C---:B------:R-:W-:Y:S04]  /*7f80*/  FMUL.FTZ R55, R140.reuse, R171 ;  /* 0x000000ab8c377220 */ /* 0x040fe80000410000 */
[----:B------:R-:W-:Y:S02]  /*7f90*/  IMAD.MOV.U32 R162, RZ, RZ, R234 ;  /* 0x000000ffffa27224 */ /* 0x000fe400078e00ea */
[----:B-1----:R-:W-:Y:S02]  /*7fa0*/  FFMA.FTZ R2, R197, c[0x0][0x2d0], -R151 ;  /* 0x0000b400c5027a23 */ /* 0x002fe40000010897 */
[----:B------:R-:W-:Y:S02]  /*7fb0*/  IMAD.MOV.U32 R197, RZ, RZ, R245 ;  /* 0x000000ffffc57224 */ /* 0x000fe400078e00f5 */
[----:B------:R1:W4:Y:S01]  /*7fc0*/  MUFU.EX2 R126, R2 ;  /* 0x00000002007e7308 */ /* 0x0003220000000800 */
[----:B------:R-:W-:Y:S02]  /*7fd0*/  FMUL.FTZ R54, R140, R170 ;  /* 0x000000aa8c367220 */ /* 0x000fe40000410000 */
[----:B--2---:R-:W-:Y:S02]  /*7fe0*/  IMAD.MOV.U32 R170, RZ, RZ, R104 ;  /* 0x000000ffffaa7224 */ /* 0x004fe400078e0068 */
[----:B------:R-:W2:Y:S01]  /*7ff0*/  LDSM.16.MT88.4 R104, [R213+0x2000] ;  /* 0x00200000d568783b */ /* 0x000ea20000004200 */
[C---:B------:R-:W-:Y:S01]  /*8000*/  FMUL.FTZ R60, R3.reuse, R172 ;  /* 0x000000ac033c7220 */ /* 0x040fe20000410000 */
[----:B------:R-:W-:Y:S01]  /*8010*/  MOV R172, R162 ;  /* 0x000000a200ac7202 */ /* 0x000fe20000000f00 */
[-C--:B---3--:R-:W-:Y:S03]  /*8020*/  HMMA.16816.F32 R52, R176, R100.reuse, R52 ;  /* 0x00000064b034723c */ /* 0x088fe60000001834 */
[----:B------:R-:W-:Y:S02]  /*8030*/  FMUL.FTZ R61, R3, R173 ;  /* 0x000000ad033d7220 */ /* 0x000fe40000410000 */
[C---:B------:R-:W-:Y:S02]  /*8040*/  FMUL.FTZ R63, R0.reuse, R175 ;  /* 0x000000af003f7220 */ /* 0x040fe40000410000 */
[----:B------:R-:W-:Y:S01]  /*8050*/  IMAD.MOV.U32 R187, RZ, RZ, R67 ;  /* 0x000000ffffbb7224 */ /* 0x000fe200078e0043 */
[C---:B------:R-:W-:Y:S04]  /*8060*/  HMMA.16816.F32 R56, R180.reuse, R100, R56 ;  /* 0x00000064b438723c */ /* 0x040fe80000001838 */
[----:B------:R-:W-:Y:S02]  /*8070*/  IMAD.MOV.U32 R157, RZ, RZ, R62 ;  /* 0x000000ffff9d7224 */ /* 0x000fe400078e003e */
[----:B------:R-:W-:Y:S02]  /*8080*/  FMUL.FTZ R62, R0, R174 ;  /* 0x000000ae003e7220 */ /* 0x000fe40000410000 */
[--C-:B-1----:R-:W-:Y:S04]  /*8090*/  FFMA.FTZ R2, R192, c[0x0][0x2d0], -R151.reuse ;  /* 0x0000b400c0027a23 */ /* 0x102fe80000010897 */
[----:B------:R1:W3:Y:S01]  /*80a0*/  MUFU.EX2 R169, R2 ;  /* 0x0000000200a97308 */ /* 0x0002e20000000800 */
[-C--:B------:R-:W-:Y:S03]  /*80b0*/  HMMA.16816.F32 R60, R180, R102.reuse, R60 ;  /* 0x00000066b43c723c */ /* 0x080fe6000000183c */
[C---:B------:R-:W-:Y:S02]  /*80c0*/  FMUL.FTZ R67, R140.reuse, R139 ;  /* 0x0000008b8c437220 */ /* 0x040fe40000410000 */
[----:B------:R-:W-:Y:S02]  /*80d0*/  IMAD.MOV.U32 R131, RZ, RZ, R64 ;  /* 0x000000ffff837224 */ /* 0x000fe400078e0040 */
[----:B------:R-:W-:Y:S02]  /*80e0*/  FMUL.FTZ R64, R141, R136 ;  /* 0x000000888d407220 */ /* 0x000fe40000410000 */
[----:B------:R-:W-:Y:S03]  /*80f0*/  LDSM.16.MT88.4 R136, [R214+0x1c00] ;  /* 0x001c0000d688783b */ /* 0x000fe60000004200 */
[C---:B------:R-:W-:Y:S02]  /*8100*/  FMUL.FTZ R70, R140.reuse, R70 ;  /* 0x000000468c467220 */ /* 0x040fe40000410000 */
[C---:B------:R-:W-:Y:S03]  /*8110*/  HMMA.16816.F32 R64, R176.reuse, R102, R64 ;  /* 0x00000066b040723c */ /* 0x040fe60000001840 */
[----:B------:R-:W5:Y:S01]  /*8120*/  LDSM.16.MT88.4 R100, [R214+0x2000] ;  /* 0x00200000d664783b */ /* 0x000f620000004200 */
[----:B------:R-:W-:Y:S02]  /*8130*/  FMUL.FTZ R71, R140, R71 ;  /* 0x000000478c477220 */ /* 0x000fe40000410000 */
[C---:B------:R-:W-:Y:S02]  /*8140*/  FMUL.FTZ R72, R3.reuse, R72 ;  /* 0x0000004803487220 */ /* 0x040fe40000410000 */
[----:B------:R-:W-:Y:S03]  /*8150*/  FMUL.FTZ R73, R3, R73 ;  /* 0x0000004903497220 */ /* 0x000fe60000410000 */
[-C--:B--2---:R-:W-:Y:S03]  /*8160*/  HMMA.16816.F32 R68, R176, R104.reuse, R68 ;  /* 0x00000068b044723c */ /* 0x084fe60000001844 */
[--C-:B-1----:R-:W-:Y:S02]  /*8170*/  FFMA.FTZ R2, R193, c[0x0][0x2d0], -R151.reuse ;  /* 0x0000b400c1027a23 */ /* 0x102fe40000010897 */
[C---:B------:R-:W-:Y:S02]  /*8180*/  FMUL.FTZ R74, R0.reuse, R74 ;  /* 0x0000004a004a7220 */ /* 0x040fe40000410000 */
[----:B------:R1:W-:Y:S01]  /*8190*/  MUFU.EX2 R171, R2 ;  /* 0x0000000200ab7308 */ /* 0x0003e20000000800 */
[C---:B------:R-:W-:Y:S04]  /*81a0*/  FMUL.FTZ R75, R0.reuse, R75 ;  /* 0x0000004b004b7220 */ /* 0x040fe80000410000 */
[C---:B------:R-:W-:Y:S02]  /*81b0*/  FMUL.FTZ R76, R3.reuse, R76 ;  /* 0x0000004c034c7220 */ /* 0x040fe40000410000 */
[----:B------:R-:W-:Y:S01]  /*81c0*/  FMUL.FTZ R77, R3, R77 ;  /* 0x0000004d034d7220 */ /* 0x000fe20000410000 */
[C---:B------:R-:W-:Y:S04]  /*81d0*/  HMMA.16816.F32 R72, R180.reuse, R104, R72 ;  /* 0x00000068b448723c */ /* 0x040fe80000001848 */
[C---:B------:R-:W-:Y:S02]  /*81e0*/  FMUL.FTZ R78, R0.reuse, R78 ;  /* 0x0000004e004e7220 */ /* 0x040fe40000410000 */
[----:B------:R-:W-:Y:S02]  /*81f0*/  FMUL.FTZ R79, R0, R79 ;  /* 0x0000004f004f7220 */ /* 0x000fe40000410000 */
[C---:B------:R-:W-:Y:S04]  /*8200*/  FMUL.FTZ R80, R141.reuse, R80 ;  /* 0x000000508d507220 */ /* 0x040fe80000410000 */
[----:B------:R-:W-:Y:S01]  /*8210*/  FMUL.FTZ R81, R141, R81 ;  /* 0x000000518d517220 */ /* 0x000fe20000410000 */
[-C--:B------:R-:W-:Y:S03]  /*8220*/  HMMA.16816.F32 R76, R180, R106.reuse, R76 ;  /* 0x0000006ab44c723c */ /* 0x080fe6000000184c */
[--C-:B-1----:R-:W-:Y:S02]  /*8230*/  FFMA.FTZ R2, R208, c[0x0][0x2d0], -R184.reuse ;  /* 0x0000b400d0027a23 */ /* 0x102fe400000108b8 */
[C---:B------:R-:W-:Y:S02]  /*8240*/  FMUL.FTZ R82, R140.reuse, R82 ;  /* 0x000000528c527220 */ /* 0x040fe40000410000 */
[----:B------:R1:W-:Y:S01]  /*8250*/  MUFU.EX2 R124, R2 ;  /* 0x00000002007c7308 */ /* 0x0003e20000000800 */
[C---:B------:R-:W-:Y:S04]  /*8260*/  FMUL.FTZ R83, R140.reuse, R83 ;  /* 0x000000538c537220 */ /* 0x040fe80000410000 */
[C---:B------:R-:W-:Y:S02]  /*8270*/  FMUL.FTZ R88, R3.reuse, R88 ;  /* 0x0000005803587220 */ /* 0x040fe40000410000 */
[----:B------:R-:W-:Y:S01]  /*8280*/  FMUL.FTZ R89, R3, R89 ;  /* 0x0000005903597220 */ /* 0x000fe20000410000 */
[C---:B------:R-:W-:Y:S01]  /*8290*/  HMMA.16816.F32 R80, R176.reuse, R106, R80 ;  /* 0x0000006ab050723c */ /* 0x040fe20000001850 */
[----:B------:R-:W2:Y:S03]  /*82a0*/  LDSM.16.MT88.4 R104, [R213+0x400] ;  /* 0x00040000d568783b */ /* 0x000ea60000004200 */
[C---:B------:R-:W-:Y:S02]  /*82b0*/  FMUL.FTZ R84, R141.reuse, R84 ;  /* 0x000000548d547220 */ /* 0x040fe40000410000 */
[----:B------:R-:W-:Y:S02]  /*82c0*/  FMUL.FTZ R85, R141, R85 ;  /* 0x000000558d557220 */ /* 0x000fe40000410000 */
[C---:B------:R-:W-:Y:S04]  /*82d0*/  FMUL.FTZ R86, R140.reuse, R86 ;  /* 0x000000568c567220 */ /* 0x040fe80000410000 */
[----:B------:R-:W-:Y:S02]  /*82e0*/  FMUL.FTZ R87, R140, R87 ;  /* 0x000000578c577220 */ /* 0x000fe40000410000 */
[C---:B------:R-:W-:Y:S02]  /*82f0*/  FMUL.FTZ R90, R0.reuse, R90 ;  /* 0x0000005a005a7220 */ /* 0x040fe40000410000 */
[----:B-1----:R-:W-:Y:S02]  /*8300*/  FFMA.FTZ R2, R205, c[0x0][0x2d0], -R184 ;  /* 0x0000b400cd027a23 */ /* 0x002fe400000108b8 */
[C---:B------:R-:W-:Y:S01]  /*8310*/  FMUL.FTZ R91, R0.reuse, R91 ;  /* 0x0000005b005b7220 */ /* 0x040fe20000410000 */
[-C--:B-----5:R-:W-:Y:S01]  /*8320*/  HMMA.16816.F32 R84, R176, R100.reuse, R84 ;  /* 0x00000064b054723c */ /* 0x0a0fe20000001854 */
[----:B------:R-:W1:Y:S02]  /*8330*/  MUFU.EX2 R127, R2 ;  /* 0x00000002007f7308 */ /* 0x000e640000000800 */
[C---:B------:R-:W-:Y:S02]  /*8340*/  FMUL.FTZ R92, R3.reuse, R92 ;  /* 0x0000005c035c7220 */ /* 0x040fe40000410000 */
[----:B------:R-:W-:Y:S02]  /*8350*/  FMUL.FTZ R93, R3, R93 ;  /* 0x0000005d035d7220 */ /* 0x000fe40000410000 */
[C---:B------:R-:W-:Y:S01]  /*8360*/  FMUL.FTZ R94, R0.reuse, R94 ;  /* 0x0000005e005e7220 */ /* 0x040fe20000410000 */
[C---:B------:R-:W-:Y:S04]  /*8370*/  HMMA.16816.F32 R88, R180.reuse, R100, R88 ;  /* 0x00000064b458723c */ /* 0x040fe80000001858 */
[----:B------:R-:W-:Y:S02]  /*8380*/  FMUL.FTZ R95, R0, R95 ;  /* 0x0000005f005f7220 */ /* 0x000fe40000410000 */
[----:B------:R-:W-:Y:S01]  /*8390*/  FFMA.FTZ R120, R241, c[0x0][0x2d0], -R151 ;  /* 0x0000b400f1787a23 */ /* 0x000fe20000010897 */
[----:B------:R-:W-:Y:S01]  /*83a0*/  F2FP.PACK_AB R100, R125, R158 ;  /* 0x0000009e7d64723e */ /* 0x000fe200000000ff */
[----:B------:R-:W-:Y:S01]  /*83b0*/  IMAD.MOV.U32 R153, RZ, RZ, R198 ;  /* 0x000000ffff997224 */ /* 0x000fe200078e00c6 */
[----:B----4-:R-:W-:Y:S02]  /*83c0*/  F2FP.PACK_AB R101, R126, R159 ;  /* 0x0000009f7e65723e */ /* 0x010fe400000000ff */
[-C--:B------:R-:W-:Y:S01]  /*83d0*/  HMMA.16816.F32 R92, R180, R102.reuse, R92 ;  /* 0x00000066b45c723c */ /* 0x080fe2000000185c */
[----:B------:R-:W-:Y:S02]  /*83e0*/  LDSM.16.MT88.4 R180, [R213+0x2c00] ;  /* 0x002c0000d5b4783b */ /* 0x000fe40000004200 */
[C---:B------:R-:W-:Y:S01]  /*83f0*/  FMUL.FTZ R96, R141.reuse, R96 ;  /* 0x000000608d607220 */ /* 0x040fe20000410000 */
[----:B---3--:R-:W-:Y:S01]  /*8400*/  MOV R241, R169 ;  /* 0x000000a900f17202 */ /* 0x008fe20000000f00 */
[----:B------:R-:W-:Y:S01]  /*8410*/  FMUL.FTZ R97, R141, R97 ;  /* 0x000000618d617220 */ /* 0x000fe20000410000 */
[----:B-1----:R-:W-:Y:S01]  /*8420*/  F2FP.PACK_AB R108, R127, R124 ;  /* 0x0000007c7f6c723e */ /* 0x002fe200000000ff */
[----:B------:R-:W-:Y:S02]  /*8430*/  FFMA.FTZ R2, R209, c[0x0][0x2d0], -R184 ;  /* 0x0000b400d1027a23 */ /* 0x000fe400000108b8 */
[C---:B------:R-:W-:Y:S02]  /*8440*/  FMUL.FTZ R98, R140.reuse, R98 ;  /* 0x000000628c627220 */ /* 0x040fe40000410000 */
[----:B------:R1:W-:Y:S01]  /*8450*/  MUFU.EX2 R252, R2 ;  /* 0x0000000200fc7308 */ /* 0x0003e20000000800 */
[----:B------:R-:W-:Y:S02]  /*8460*/  FMUL.FTZ R99, R140, R99 ;  /* 0x000000638c637220 */ /* 0x000fe40000410000 */
[----:B------:R-:W-:Y:S02]  /*8470*/  IMAD.MOV.U32 R168, RZ, RZ, R152 ;  /* 0x000000ffffa87224 */ /* 0x000fe400078e0098 */
[----:B------:R-:W-:Y:S02]  /*8480*/  IMAD.MOV.U32 R152, RZ, RZ, R202 ;  /* 0x000000ffff987224 */ /* 0x000fe400078e00ca */
[----:B------:R-:W-:Y:S01]  /*8490*/  IMAD.MOV.U32 R162, RZ, RZ, R147 ;  /* 0x000000ffffa27224 */ /* 0x000fe200078e0093 */
[----:B------:R-:W-:Y:S04]  /*84a0*/  HMMA.16816.F32 R96, R176, R102, R96 ;  /* 0x00000066b060723c */ /* 0x000fe80000001860 */
[----:B------:R-:W-:Y:S03]  /*84b0*/  IMAD.MOV.U32 R160, RZ, RZ, R203 ;  /* 0x000000ffffa07224 */ /* 0x000fe600078e00cb */
[----:B------:R-:W-:Y:S02]  /*84c0*/  F2FP.PACK_AB R102, R170, R168 ;  /* 0x000000a8aa66723e */ /* 0x000fe400000000ff */
[----:B------:R-:W-:Y:S07]  /*84d0*/  F2FP.PACK_AB R103, R171, R169 ;  /* 0x000000a9ab67723e */ /* 0x000fee00000000ff */
[-C--:B--2---:R-:W-:Y:S05]  /*84e0*/  HMMA.16816.F32 R4, R100, R104.reuse, R4 ;  /* 0x000000686404723c */ /* 0x084fea0000001804 */
[--C-:B-1----:R-:W-:Y:S02]  /*84f0*/  FFMA.FTZ R2, R210, c[0x0][0x2d0], -R184.reuse ;  /* 0x0000b400d2027a23 */ /* 0x102fe400000108b8 */
[----:B------:R1:W-:Y:S10]  /*8500*/  MUFU.EX2 R210, R120 ;  /* 0x0000007800d27308 */ /* 0x0003f40000000800 */
[----:B------:R2:W3:Y:S01]  /*8510*/  MUFU.EX2 R250, R2 ;  /* 0x0000000200fa7308 */ /* 0x0004e20000000800 */
[----:B-1----:R-:W-:Y:S02]  /*8520*/  FFMA.FTZ R120, R247, c[0x0][0x2d0], -R184 ;  /* 0x0000b400f7787a23 */ /* 0x002fe400000108b8 */
[----:B------:R-:W-:Y:S07]  /*8530*/  IMAD.MOV.U32 R247, RZ, RZ, R125 ;  /* 0x000000fffff77224 */ /* 0x000fee00078e007d */
[----:B------:R1:W-:Y:S01]  /*8540*/  MUFU.EX2 R206, R120 ;  /* 0x0000007800ce7308 */ /* 0x0003e20000000800 */
[--C-:B--2---:R-:W-:Y:S01]  /*8550*/  FFMA.FTZ R2, R211, c[0x0][0x2d0], -R185.reuse ;  /* 0x0000b400d3027a23 */ /* 0x104fe200000108b9 */
[----:B---3--:R-:W-:Y:S08]  /*8560*/  F2FP.PACK_AB R110, R250, R252 ;  /* 0x000000fcfa6e723e */ /* 0x008ff000000000ff */
[----:B------:R2:W-:Y:S01]  /*8570*/  MUFU.EX2 R245, R2 ;  /* 0x0000000200f57308 */ /* 0x0005e20000000800 */
[----:B-1----:R-:W-:Y:S01]  /*8580*/  LDSM.16.MT88.4 R120, [R214+0x800] ;  /* 0x00080000d678783b */ /* 0x002fe20000004200 */
[--C-:B--2---:R-:W-:Y:S08]  /*8590*/  FFMA.FTZ R2, R230, c[0x0][0x2d0], -R185.reuse ;  /* 0x0000b400e6027a23 */ /* 0x104ff000000108b9 */
[----:B------:R1:W2:Y:S02]  /*85a0*/  MUFU.EX2 R243, R2 ;  /* 0x0000000200f37308 */ /* 0x0002a40000000800 */
[--C-:B-1----:R-:W-:Y:S01]  /*85b0*/  FFMA.FTZ R2, R231, c[0x0][0x2d0], -R185.reuse ;  /* 0x0000b400e7027a23 */ /* 0x102fe200000108b9 */
[----:B--2---:R-:W-:Y:S07]  /*85c0*/  F2FP.PACK_AB R109, R243, R245 ;  /* 0x000000f5f36d723e */ /* 0x004fee00000000ff */
[----:B------:R1:W-:Y:S02]  /*85d0*/  MUFU.EX2 R234, R2 ;  /* 0x0000000200ea7308 */ /* 0x0003e40000000800 */
[----:B-1----:R-:W-:Y:S08]  /*85e0*/  FFMA.FTZ R2, R232, c[0x0][0x2d0], -R185 ;  /* 0x0000b400e8027a23 */ /* 0x002ff000000108b9 */
[----:B------:R1:W2:Y:S02]  /*85f0*/  MUFU.EX2 R233, R2 ;  /* 0x0000000200e97308 */ /* 0x0002a40000000800 */
[--C-:B-1----:R-:W-:Y:S01]  /*8600*/  FFMA.FTZ R2, R194, c[0x0][0x2d0], -R150.reuse ;  /* 0x0000b400c2027a23 */ /* 0x102fe20000010896 */
[----:B--2---:R-:W-:Y:S07]  /*8610*/  F2FP.PACK_AB R111, R233, R234 ;  /* 0x000000eae96f723e */ /* 0x004fee00000000ff */
[----:B------:R1:W-:Y:S01]  /*8620*/  MUFU.EX2 R211, R2 ;  /* 0x0000000200d37308 */ /* 0x0003e20000000800 */
[C---:B------:R-:W-:Y:S08]  /*8630*/  HMMA.16816.F32 R8, R108.reuse, R104, R8 ;  /* 0x000000686c08723c */ /* 0x040ff00000001808 */
[-C--:B------:R-:W-:Y:S08]  /*8640*/  HMMA.16816.F32 R12, R108, R106.reuse, R12 ;  /* 0x0000006a6c0c723c */ /* 0x080ff0000000180c */
[C---:B------:R-:W-:Y:S01]  /*8650*/  HMMA.16816.F32 R16, R100.reuse, R106, R16 ;  /* 0x0000006a6410723c */ /* 0x040fe20000001810 */
[----:B------:R-:W2:Y:S03]  /*8660*/  LDSM.16.MT88.4 R104, [R214+0x1400] ;  /* 0x00140000d668783b */ /* 0x000ea60000004200 */
[--C-:B-1----:R-:W-:Y:S02]  /*8670*/  FFMA.FTZ R2, R235, c[0x0][0x2d0], -R150.reuse ;  /* 0x0000b400eb027a23 */ /* 0x102fe40000010896 */
[----:B------:R-:W-:Y:S02]  /*8680*/  IMAD.MOV.U32 R235, RZ, RZ, R171 ;  /* 0x000000ffffeb7224 */ /* 0x000fe400078e00ab */
[-C--:B------:R-:W-:Y:S01]  /*8690*/  HMMA.16816.F32 R20, R100, R112.reuse, R20 ;  /* 0x000000706414723c */ /* 0x080fe20000001814 */
[----:B------:R1:W3:Y:S07]  /*86a0*/  MUFU.EX2 R231, R2 ;  /* 0x0000000200e77308 */ /* 0x0002ee0000000800 */
[C---:B------:R-:W-:Y:S08]  /*86b0*/  HMMA.16816.F32 R24, R108.reuse, R112, R24 ;  /* 0x000000706c18723c */ /* 0x040ff00000001818 */
[-C--:B------:R-:W-:Y:S08]  /*86c0*/  HMMA.16816.F32 R28, R108, R114.reuse, R28 ;  /* 0x000000726c1c723c */ /* 0x080ff0000000181c */
[C---:B------:R-:W-:Y:S01]  /*86d0*/  HMMA.16816.F32 R32, R100.reuse, R114, R32 ;  /* 0x000000726420723c */ /* 0x040fe20000001820 */
[----:B------:R-:W4:Y:S03]  /*86e0*/  LDSM.16.MT88.4 R112, [R213+0x2400] ;  /* 0x00240000d570783b */ /* 0x000f260000004200 */
[--C-:B-1----:R-:W-:Y:S04]  /*86f0*/  FFMA.FTZ R2, R195, c[0x0][0x2d0], -R150.reuse ;  /* 0x0000b400c3027a23 */ /* 0x102fe80000010896 */
[-C--:B------:R-:W-:Y:S01]  /*8700*/  HMMA.16816.F32 R36, R100, R116.reuse, R36 ;  /* 0x000000746424723c */ /* 0x080fe20000001824 */
[----:B------:R1:W-:Y:S07]  /*8710*/  MUFU.EX2 R232, R2 ;  /* 0x0000000200e87308 */ /* 0x0003ee0000000800 */
[C---:B------:R-:W-:Y:S08]  /*8720*/  HMMA.16816.F32 R40, R108.reuse, R116, R40 ;  /* 0x000000746c28723c */ /* 0x040ff00000001828 */
[-C--:B------:R-:W-:Y:S08]  /*8730*/  HMMA.16816.F32 R44, R108, R118.reuse, R44 ;  /* 0x000000766c2c723c */ /* 0x080ff0000000182c */
[C---:B------:R-:W-:Y:S01]  /*8740*/  HMMA.16816.F32 R48, R100.reuse, R118, R48 ;  /* 0x000000766430723c */ /* 0x040fe20000001830 */
[----:B------:R-:W5:Y:S03]  /*8750*/  LDSM.16.MT88.4 R116, [R214+0x2400] ;  /* 0x00240000d674783b */ /* 0x000f660000004200 */
[----:B-1----:R-:W-:Y:S02]  /*8760*/  FFMA.FTZ R2, R237, c[0x0][0x2d0], -R150 ;  /* 0x0000b400ed027a23 */ /* 0x002fe40000010896 */
[----:B------:R-:W-:Y:S02]  /*8770*/  IMAD.MOV.U32 R237, RZ, RZ, R170 ;  /* 0x000000ffffed7224 */ /* 0x000fe400078e00aa */
[-C--:B--2---:R-:W-:Y:S01]  /*8780*/  HMMA.16816.F32 R52, R100, R104.reuse, R52 ;  /* 0x000000686434723c */ /* 0x084fe20000001834 */
[----:B------:R1:W2:Y:S07]  /*8790*/  MUFU.EX2 R230, R2 ;  /* 0x0000000200e67308 */ /* 0x0002ae0000000800 */
[C---:B------:R-:W-:Y:S08]  /*87a0*/  HMMA.16816.F32 R56, R108.reuse, R104, R56 ;  /* 0x000000686c38723c */ /* 0x040ff00000001838 */
[-C--:B------:R-:W-:Y:S08]  /*87b0*/  HMMA.16816.F32 R60, R108, R106.reuse, R60 ;  /* 0x0000006a6c3c723c */ /* 0x080ff0000000183c */
[C---:B------:R-:W-:Y:S01]  /*87c0*/  HMMA.16816.F32 R64, R100.reuse, R106, R64 ;  /* 0x0000006a6440723c */ /* 0x040fe20000001840 */
[----:B------:R-:W2:Y:S03]  /*87d0*/  LDSM.16.MT88.4 R104, [R213+0x800] ;  /* 0x00080000d568783b */ /* 0x000ea60000004200 */
[--C-:B-1----:R-:W-:Y:S02]  /*87e0*/  FFMA.FTZ R2, R242, c[0x0][0x2d0], -R151.reuse ;  /* 0x0000b400f2027a23 */ /* 0x102fe40000010897 */
[----:B------:R-:W-:Y:S02]  /*87f0*/  IMAD.MOV.U32 R242, RZ, RZ, R168 ;  /* 0x000000fffff27224 */ /* 0x000fe400078e00a8 */
[-C--:B----4-:R-:W-:Y:S01]  /*8800*/  HMMA.16816.F32 R68, R100, R112.reuse, R68 ;  /* 0x000000706444723c */ /* 0x090fe20000001844 */
[----:B------:R1:W4:Y:S07]  /*8810*/  MUFU.EX2 R208, R2 ;  /* 0x0000000200d07308 */ /* 0x00032e0000000800 */
[C---:B------:R-:W-:Y:S08]  /*8820*/  HMMA.16816.F32 R72, R108.reuse, R112, R72 ;  /* 0x000000706c48723c */ /* 0x040ff00000001848 */
[-C--:B------:R-:W-:Y:S08]  /*8830*/  HMMA.16816.F32 R76, R108, R114.reuse, R76 ;  /* 0x000000726c4c723c */ /* 0x080ff0000000184c */
[C---:B------:R-:W-:Y:S01]  /*8840*/  HMMA.16816.F32 R80, R100.reuse, R114, R80 ;  /* 0x000000726450723c */ /* 0x040fe20000001850 */
[----:B------:R-:W2:Y:S03]  /*8850*/  LDSM.16.MT88.4 R112, [R213+0x1800] ;  /* 0x00180000d570783b */ /* 0x000ea60000004200 */
[----:B-1----:R-:W-:Y:S02]  /*8860*/  FFMA.FTZ R2, R236, c[0x0][0x2d0], -R151 ;  /* 0x0000b400ec027a23 */ /* 0x002fe40000010897 */
[----:B------:R-:W-:Y:S02]  /*8870*/  IMAD.MOV.U32 R236, RZ, RZ, R127 ;  /* 0x000000ffffec7224 */ /* 0x000fe400078e007f */
[-C--:B-----5:R-:W-:Y:S01]  /*8880*/  HMMA.16816.F32 R84, R100, R116.reuse, R84 ;  /* 0x000000746454723c */ /* 0x0a0fe20000001854 */
[----:B------:R1:W-:Y:S07]  /*8890*/  MUFU.EX2 R209, R2 ;  /* 0x0000000200d17308 */ /* 0x0003ee0000000800 */
[C---:B------:R-:W-:Y:S08]  /*88a0*/  HMMA.16816.F32 R88, R108.reuse, R116, R88 ;  /* 0x000000746c58723c */ /* 0x040ff00000001858 */
[-C--:B------:R-:W-:Y:S08]  /*88b0*/  HMMA.16816.F32 R92, R108, R118.reuse, R92 ;  /* 0x000000766c5c723c */ /* 0x080ff0000000185c */
[----:B------:R-:W-:Y:S01]  /*88c0*/  HMMA.16816.F32 R96, R100, R118, R96 ;  /* 0x000000766460723c */ /* 0x000fe20000001860 */
[----:B------:R-:W-:Y:S03]  /*88d0*/  LDSM.16.MT88.4 R116, [R213+0x2800] ;  /* 0x00280000d574783b */ /* 0x000fe60000004200 */
[----:B-1----:R-:W-:Y:S01]  /*88e0*/  FFMA.FTZ R2, R238, c[0x0][0x2d0], -R151 ;  /* 0x0000b400ee027a23 */ /* 0x002fe20000010897 */
[----:B------:R-:W-:Y:S02]  /*88f0*/  MOV R238, R126 ;  /* 0x0000007e00ee7202 */ /* 0x000fe40000000f00 */
[----:B---3--:R-:W-:Y:S01]  /*8900*/  F2FP.PACK_AB R100, R231, R211 ;  /* 0x000000d3e764723e */ /* 0x008fe200000000ff */
[----:B------:R1:W3:Y:S01]  /*8910*/  MUFU.EX2 R207, R2 ;  /* 0x0000000200cf7308 */ /* 0x0002e20000000800 */
[----:B--2---:R-:W-:Y:S03]  /*8920*/  F2FP.PACK_AB R102, R230, R232 ;  /* 0x000000e8e666723e */ /* 0x004fe600000000ff */
[----:B----4-:R-:W-:Y:S01]  /*8930*/  F2FP.PACK_AB R101, R208, R210 ;  /* 0x000000d2d065723e */ /* 0x010fe200000000ff */
[----:B-1----:R-:W-:Y:S01]  /*8940*/  FFMA.FTZ R2, R244, c[0x0][0x2d0], -R184 ;  /* 0x0000b400f4027a23 */ /* 0x002fe200000108b8 */
[----:B---3--:R-:W-:Y:S01]  /*8950*/  F2FP.PACK_AB R103, R207, R209 ;  /* 0x000000d1cf67723e */ /* 0x008fe200000000ff */
[----:B------:R-:W-:Y:S03]  /*8960*/  IMAD.MOV.U32 R244, RZ, RZ, R124 ;  /* 0x000000fffff47224 */ /* 0x000fe600078e007c */
[----:B------:R1:W2:Y:S03]  /*8970*/  MUFU.EX2 R203, R2 ;  /* 0x0000000200cb7308 */ /* 0x0002a60000000800 */
[-C--:B------:R-:W-:Y:S03]  /*8980*/  HMMA.16816.F32 R4, R100, R104.reuse, R4 ;  /* 0x000000686404723c */ /* 0x080fe60000001804 */
[--C-:B-1----:R-:W-:Y:S01]  /*8990*/  FFMA.FTZ R2, R239, c[0x0][0x2d0], -R184.reuse ;  /* 0x0000b400ef027a23 */ /* 0x102fe200000108b8 */
[----:B--2---:R-:W-:Y:S02]  /*89a0*/  F2FP.PACK_AB R108, R203, R206 ;  /* 0x000000cecb6c723e */ /* 0x004fe400000000ff */
[----:B------:R-:W-:Y:S01]  /*89b0*/  MOV R239, R159 ;  /* 0x0000009f00ef7202 */ /* 0x000fe20000000f00 */
[----:B------:R1:W-:Y:S02]  /*89c0*/  MUFU.EX2 R205, R2 ;  /* 0x0000000200cd7308 */ /* 0x0003e40000000800 */
[----:B-1----:R-:W-:Y:S03]  /*89d0*/  FFMA.FTZ R2, R240, c[0x0][0x2d0], -R184 ;  /* 0x0000b400f0027a23 */ /* 0x002fe600000108b8 */
[----:B------:R-:W-:Y:S05]  /*89e0*/  IMAD.MOV.U32 R240, RZ, RZ, R158 ;  /* 0x000000fffff07224 */ /* 0x000fea00078e009e */
[----:B------:R1:W2:Y:S02]  /*89f0*/  MUFU.EX2 R202, R2 ;  /* 0x0000000200ca7308 */ /* 0x0002a40000000800 */
[--C-:B-1----:R-:W-:Y:S01]  /*8a00*/  FFMA.FTZ R2, R249, c[0x0][0x2d0], -R185.reuse ;  /* 0x0000b400f9027a23 */ /* 0x102fe200000108b9 */
[----:B--2---:R-:W-:Y:S07]  /*8a10*/  F2FP.PACK_AB R110, R202, R205 ;  /* 0x000000cdca6e723e */ /* 0x004fee00000000ff */
[----:B------:R1:W-:Y:S02]  /*8a20*/  MUFU.EX2 R201, R2 ;  /* 0x0000000200c97308 */ /* 0x0003e40000000800 */
[--C-:B-1----:R-:W-:Y:S02]  /*8a30*/  FFMA.FTZ R2, R251, c[0x0][0x2d0], -R185.reuse ;  /* 0x0000b400fb027a23 */ /* 0x102fe400000108b9 */
[----:B------:R-:W-:Y:S06]  /*8a40*/  IMAD.MOV.U32 R251, RZ, RZ, R154 ;  /* 0x000000fffffb7224 */ /* 0x000fec00078e009a */
[----:B------:R1:W2:Y:S02]  /*8a50*/  MUFU.EX2 R199, R2 ;  /* 0x0000000200c77308 */ /* 0x0002a40000000800 */
[--C-:B-1----:R-:W-:Y:S01]  /*8a60*/  FFMA.FTZ R2, R246, c[0x0][0x2d0], -R185.reuse ;  /* 0x0000b400f6027a23 */ /* 0x102fe200000108b9 */
[----:B--2---:R-:W-:Y:S01]  /*8a70*/  F2FP.PACK_AB R109, R199, R201 ;  /* 0x000000c9c76d723e */ /* 0x004fe200000000ff */
[----:B------:R-:W-:Y:S06]  /*8a80*/  IMAD.MOV.U32 R246, RZ, RZ, R152 ;  /* 0x000000fffff67224 */ /* 0x000fec00078e0098 */
[----:B------:R1:W-:Y:S02]  /*8a90*/  MUFU.EX2 R200, R2 ;  /* 0x0000000200c87308 */ /* 0x0003e40000000800 */
[----:B-1----:R-:W-:Y:S01]  /*8aa0*/  FFMA.FTZ R2, R248, c[0x0][0x2d0], -R185 ;  /* 0x0000b400f8027a23 */ /* 0x002fe200000108b9 */
[----:B------:R-:W-:Y:S07]  /*8ab0*/  MOV R248, R153 ;  /* 0x0000009900f87202 */ /* 0x000fee0000000f00 */
[----:B------:R-:W1:Y:S02]  /*8ac0*/  MUFU.EX2 R198, R2 ;  /* 0x0000000200c67308 */ /* 0x000e640000000800 */
[----:B-1----:R-:W-:Y:S01]  /*8ad0*/  F2FP.PACK_AB R111, R198, R200 ;  /* 0x000000c8c66f723e */ /* 0x002fe200000000ff */
[--C-:B------:R-:W-:Y:S01]  /*8ae0*/  FFMA.FTZ R2, R132, c[0x0][0x2d0], -R150.reuse ;  /* 0x0000b40084027a23 */ /* 0x100fe20000010896 */
[----:B------:R-:W-:Y:S06]  /*8af0*/  MOV R132, R197 ;  /* 0x000000c500847202 */ /* 0x000fec0000000f00 */
[----:B------:R1:W-:Y:S01]  /*8b00*/  MUFU.EX2 R197, R2 ;  /* 0x0000000200c57308 */ /* 0x0003e20000000800 */
[C---:B------:R-:W-:Y:S08]  /*8b10*/  HMMA.16816.F32 R8, R108.reuse, R104, R8 ;  /* 0x000000686c08723c */ /* 0x040ff00000001808 */
[-C--:B------:R-:W-:Y:S08]  /*8b20*/  HMMA.16816.F32 R12, R108, R106.reuse, R12 ;  /* 0x0000006a6c0c723c */ /* 0x080ff0000000180c */
[C---:B------:R-:W-:Y:S01]  /*8b30*/  HMMA.16816.F32 R16, R100.reuse, R106, R16 ;  /* 0x0000006a6410723c */ /* 0x040fe20000001810 */
[----:B------:R-:W2:Y:S03]  /*8b40*/  LDSM.16.MT88.4 R104, [R214+0x1800] ;  /* 0x00180000d668783b */ /* 0x000ea60000004200 */
[--C-:B-1----:R-:W-:Y:S04]  /*8b50*/  FFMA.FTZ R2, R133, c[0x0][0x2d0], -R150.reuse ;  /* 0x0000b40085027a23 */ /* 0x102fe80000010896 */
[-C--:B------:R-:W-:Y:S01]  /*8b60*/  HMMA.16816.F32 R20, R100, R120.reuse, R20 ;  /* 0x000000786414723c */ /* 0x080fe20000001814 */
[----:B------:R1:W-:Y:S07]  /*8b70*/  MUFU.EX2 R195, R2 ;  /* 0x0000000200c37308 */ /* 0x0003ee0000000800 */
[C---:B------:R-:W-:Y:S01]  /*8b80*/  HMMA.16816.F32 R24, R108.reuse, R120, R24 ;  /* 0x000000786c18723c */ /* 0x040fe20000001818 */
[----:B------:R-:W3:Y:S07]  /*8b90*/  LDL R120, [R1+0x38] ;  /* 0x0000380001787983 */ /* 0x000eee0000100800 */
[-C--:B------:R-:W-:Y:S08]  /*8ba0*/  HMMA.16816.F32 R28, R108, R122.reuse, R28 ;  /* 0x0000007a6c1c723c */ /* 0x080ff0000000181c */
[C---:B------:R-:W-:Y:S04]  /*8bb0*/  HMMA.16816.F32 R32, R100.reuse, R122, R32 ;  /* 0x0000007a6420723c */ /* 0x040fe80000001820 */
[--C-:B-1----:R-:W-:Y:S02]  /*8bc0*/  FFMA.FTZ R2, R196, c[0x0][0x2d0], -R150.reuse ;  /* 0x0000b400c4027a23 */ /* 0x102fe40000010896 */
[----:B------:R-:W-:Y:S02]  /*8bd0*/  FFMA.FTZ R150, R132, c[0x0][0x2d0], -R150 ;  /* 0x0000b40084967a23 */ /* 0x000fe40000010896 */
[-C--:B------:R-:W-:Y:S01]  /*8be0*/  HMMA.16816.F32 R36, R100, R112.reuse, R36 ;  /* 0x000000706424723c */ /* 0x080fe20000001824 */
[----:B------:R1:W-:Y:S07]  /*8bf0*/  MUFU.EX2 R196, R2 ;  /* 0x0000000200c47308 */ /* 0x0003ee0000000800 */
[C---:B------:R-:W-:Y:S03]  /*8c00*/  HMMA.16816.F32 R40, R108.reuse, R112, R40 ;  /* 0x000000706c28723c */ /* 0x040fe60000001828 */
[----:B------:R-:W4:Y:S05]  /*8c10*/  MUFU.EX2 R194, R150 ;  /* 0x0000009600c27308 */ /* 0x000f2a0000000800 */
[-C--:B------:R-:W-:Y:S08]  /*8c20*/  HMMA.16816.F32 R44, R108, R114.reuse, R44 ;  /* 0x000000726c2c723c */ /* 0x080ff0000000182c */
[C---:B------:R-:W-:Y:S01]  /*8c30*/  HMMA.16816.F32 R48, R100.reuse, R114, R48 ;  /* 0x000000726430723c */ /* 0x040fe20000001830 */
[----:B------:R-:W5:Y:S03]  /*8c40*/  LDSM.16.MT88.4 R112, [R214+0x2800] ;  /* 0x00280000d670783b */ /* 0x000f660000004200 */
[--C-:B-1----:R-:W-:Y:S01]  /*8c50*/  FFMA.FTZ R2, R131, c[0x0][0x2d0], -R151.reuse ;  /* 0x0000b40083027a23 */ /* 0x102fe20000010897 */
[----:B------:R-:W-:Y:S03]  /*8c60*/  MOV R131, R186 ;  /* 0x000000ba00837202 */ /* 0x000fe60000000f00 */
[-C--:B--2---:R-:W-:Y:S01]  /*8c70*/  HMMA.16816.F32 R52, R100, R104.reuse, R52 ;  /* 0x000000686434723c */ /* 0x084fe20000001834 */
[----:B------:R1:W-:Y:S03]  /*8c80*/  MUFU.EX2 R193, R2 ;  /* 0x0000000200c17308 */ /* 0x0003e60000000800 */
[----:B----4-:R-:W-:Y:S04]  /*8c90*/  F2FP.PACK_AB R150, R194, R196 ;  /* 0x000000c4c296723e */ /* 0x010fe800000000ff */
[C---:B------:R-:W-:Y:S08]  /*8ca0*/  HMMA.16816.F32 R56, R108.reuse, R104, R56 ;  /* 0x000000686c38723c */ /* 0x040ff00000001838 */
[-C--:B------:R-:W-:Y:S08]  /*8cb0*/  HMMA.16816.F32 R60, R108, R106.reuse, R60 ;  /* 0x0000006a6c3c723c */ /* 0x080ff0000000183c */
[C---:B------:R-:W-:Y:S01]  /*8cc0*/  HMMA.16816.F32 R64, R100.reuse, R106, R64 ;  /* 0x0000006a6440723c */ /* 0x040fe20000001840 */
[----:B------:R-:W2:Y:S03]  /*8cd0*/  LDL.LU R107, [R1+0x20] ;  /* 0x00002000016b7983 */ /* 0x000ea60000300800 */
[----:B-1----:R-:W-:Y:S01]  /*8ce0*/  FFMA.FTZ R2, R167, c[0x0][0x2d0], -R151 ;  /* 0x0000b400a7027a23 */ /* 0x002fe20000010897 */
[----:B------:R-:W4:Y:S01]  /*8cf0*/  LDL.LU R106, [R1+0x24] ;  /* 0x00002400016a7983 */ /* 0x000f220000300800 */
[----:B------:R-:W-:Y:S02]  /*8d00*/  IMAD.MOV.U32 R167, RZ, RZ, R166 ;  /* 0x000000ffffa77224 */ /* 0x000fe400078e00a6 */
[-C--:B------:R-:W-:Y:S01]  /*8d10*/  HMMA.16816.F32 R68, R100, R116.reuse, R68 ;  /* 0x000000746444723c */ /* 0x080fe20000001844 */
[----:B------:R-:W4:Y:S03]  /*8d20*/  LDL.LU R105, [R1+0x28] ;  /* 0x0000280001697983 */ /* 0x000f260000300800 */
[----:B------:R-:W-:Y:S01]  /*8d30*/  IMAD.MOV.U32 R166, RZ, RZ, R191 ;  /* 0x000000ffffa67224 */ /* 0x000fe200078e00bf */
[----:B------:R-:W4:Y:S01]  /*8d40*/  LDL.LU R104, [R1+0x2c] ;  /* 0x00002c0001687983 */ /* 0x000f220000300800 */
[----:B------:R1:W-:Y:S02]  /*8d50*/  MUFU.EX2 R191, R2 ;  /* 0x0000000200bf7308 */ /* 0x0003e40000000800 */
[C---:B------:R-:W-:Y:S08]  /*8d60*/  HMMA.16816.F32 R72, R108.reuse, R116, R72 ;  /* 0x000000746c48723c */ /* 0x040ff00000001848 */
[-C--:B------:R-:W-:Y:S08]  /*8d70*/  HMMA.16816.F32 R76, R108, R118.reuse, R76 ;  /* 0x000000766c4c723c */ /* 0x080ff0000000184c */
[C---:B------:R-:W-:Y:S01]  /*8d80*/  HMMA.16816.F32 R80, R100.reuse, R118, R80 ;  /* 0x000000766450723c */ /* 0x040fe20000001850 */
[----:B------:R-:W-:Y:S03]  /*8d90*/  LDSM.16.MT88.4 R116, [R214+0xc00] ;  /* 0x000c0000d674783b */ /* 0x000fe60000004200 */
[--C-:B-1----:R-:W-:Y:S04]  /*8da0*/  FFMA.FTZ R2, R130, c[0x0][0x2d0], -R151.reuse ;  /* 0x0000b40082027a23 */ /* 0x102fe80000010897 */
[-C--:B-----5:R-:W-:Y:S01]  /*8db0*/  HMMA.16816.F32 R84, R100, R112.reuse, R84 ;  /* 0x000000706454723c */ /* 0x0a0fe20000001854 */
[----:B------:R1:W-:Y:S03]  /*8dc0*/  MUFU.EX2 R192, R2 ;  /* 0x0000000200c07308 */ /* 0x0003e60000000800 */
[----:B------:R-:W-:Y:S02]  /*8dd0*/  IMAD.MOV.U32 R130, RZ, RZ, R188 ;  /* 0x000000ffff827224 */ /* 0x000fe400078e00bc */
[----:B------:R-:W-:Y:S01]  /*8de0*/  FFMA.FTZ R151, R161, c[0x0][0x2d0], -R151 ;  /* 0x0000b400a1977a23 */ /* 0x000fe20000010897 */
[----:B------:R-:W-:Y:S01]  /*8df0*/  MOV R161, R160 ;  /* 0x000000a000a17202 */ /* 0x000fe20000000f00 */
[C---:B------:R-:W-:Y:S04]  /*8e00*/  HMMA.16816.F32 R88, R108.reuse, R112, R88 ;  /* 0x000000706c58723c */ /* 0x040fe80000001858 */
[----:B------:R-:W-:Y:S02]  /*8e10*/  IMAD.MOV.U32 R160, RZ, RZ, R190 ;  /* 0x000000ffffa07224 */ /* 0x000fe400078e00be */
[----:B------:R-:W5:Y:S01]  /*8e20*/  MUFU.EX2 R190, R151 ;  /* 0x0000009700be7308 */ /* 0x000f620000000800 */
[----:B------:R-:W-:Y:S01]  /*8e30*/  IMAD.MOV.U32 R132, RZ, RZ, R130 ;  /* 0x000000ffff847224 */ /* 0x000fe200078e0082 */
[-C--:B------:R-:W-:Y:S08]  /*8e40*/  HMMA.16816.F32 R92, R108, R114.reuse, R92 ;  /* 0x000000726c5c723c */ /* 0x080ff0000000185c */
[----:B------:R-:W-:Y:S04]  /*8e50*/  HMMA.16816.F32 R96, R100, R114, R96 ;  /* 0x000000726460723c */ /* 0x000fe80000001860 */
[--C-:B-1----:R-:W-:Y:S02]  /*8e60*/  FFMA.FTZ R2, R129, c[0x0][0x2d0], -R184.reuse ;  /* 0x0000b40081027a23 */ /* 0x102fe400000108b8 */
[----:B------:R-:W-:Y:S02]  /*8e70*/  IMAD.MOV.U32 R129, RZ, RZ, R187 ;  /* 0x000000ffff817224 */ /* 0x000fe400078e00bb */
[----:B------:R1:W-:Y:S04]  /*8e80*/  MUFU.EX2 R188, R2 ;  /* 0x0000000200bc7308 */ /* 0x0003e80000000800 */
[----:B------:R-:W-:Y:S02]  /*8e90*/  MOV R133, R129 ;  /* 0x0000008100857202 */ /* 0x000fe40000000f00 */
[----:B-----5:R-:W-:Y:S01]  /*8ea0*/  F2FP.PACK_AB R151, R190, R192 ;  /* 0x000000c0be97723e */ /* 0x020fe200000000ff */
[--C-:B-1----:R-:W-:Y:S04]  /*8eb0*/  FFMA.FTZ R2, R189, c[0x0][0x2d0], -R184.reuse ;  /* 0x0000b400bd027a23 */ /* 0x102fe800000108b8 */
[----:B------:R1:W5:Y:S02]  /*8ec0*/  MUFU.EX2 R189, R2 ;  /* 0x0000000200bd7308 */ /* 0x0003640000000800 */
[--C-:B-1----:R-:W-:Y:S01]  /*8ed0*/  FFMA.FTZ R2, R167, c[0x0][0x2d0], -R184.reuse ;  /* 0x0000b400a7027a23 */ /* 0x102fe200000108b8 */
[----:B-----5:R-:W-:Y:S01]  /*8ee0*/  F2FP.PACK_AB R176, R189, R188 ;  /* 0x000000bcbdb0723e */ /* 0x020fe200000000ff */
[----:B------:R-:W-:Y:S06]  /*8ef0*/  FFMA.FTZ R184, R166, c[0x0][0x2d0], -R184 ;  /* 0x0000b400a6b87a23 */ /* 0x000fec00000108b8 */
[----:B------:R1:W-:Y:S10]  /*8f00*/  MUFU.EX2 R187, R2 ;  /* 0x0000000200bb7308 */ /* 0x0003f40000000800 */
[----:B------:R-:W5:Y:S01]  /*8f10*/  MUFU.EX2 R186, R184 ;  /* 0x000000b800ba7308 */ /* 0x000f620000000800 */
[--C-:B-1----:R-:W-:Y:S02]  /*8f20*/  FFMA.FTZ R2, R165, c[0x0][0x2d0], -R185.reuse ;  /* 0x0000b400a5027a23 */ /* 0x102fe400000108b9 */
[----:B------:R-:W1:Y:S07]  /*8f30*/  LDSM.16.MT88.4 R164, [R213+0xc00] ;  /* 0x000c0000d5a4783b */ /* 0x000e6e0000004200 */
[----:B------:R1:W-:Y:S01]  /*8f40*/  MUFU.EX2 R147, R2 ;  /* 0x0000000200937308 */ /* 0x0003e20000000800 */
[----:B-----5:R-:W-:Y:S01]  /*8f50*/  F2FP.PACK_AB R178, R186, R187 ;  /* 0x000000bbbab2723e */ /* 0x020fe200000000ff */
[--C-:B-1----:R-:W-:Y:S02]  /*8f60*/  FFMA.FTZ R2, R131, c[0x0][0x2d0], -R185.reuse ;  /* 0x0000b40083027a23 */ /* 0x102fe400000108b9 */
[----:B------:R-:W1:Y:S06]  /*8f70*/  LDSM.16.MT88.4 R128, [R213+0x1c00] ;  /* 0x001c0000d580783b */ /* 0x000e6c0000004200 */
[----:B------:R5:W5:Y:S02]  /*8f80*/  MUFU.EX2 R184, R2 ;  /* 0x0000000200b87308 */ /* 0x000b640000000800 */
[--C-:B-----5:R-:W-:Y:S01]  /*8f90*/  FFMA.FTZ R2, R157, c[0x0][0x2d0], -R185.reuse ;  /* 0x0000b4009d027a23 */ /* 0x120fe200000108b9 */
[----:B------:R-:W-:Y:S01]  /*8fa0*/  F2FP.PACK_AB R177, R184, R147 ;  /* 0x00000093b8b1723e */ /* 0x000fe200000000ff */
[----:B------:R-:W-:Y:S06]  /*8fb0*/  IMAD.MOV.U32 R157, RZ, RZ, R146 ;  /* 0x000000ffff9d7224 */ /* 0x000fec00078e0092 */
[----:B------:R-:W-:Y:S01]  /*8fc0*/  MUFU.EX2 R146, R2 ;  /* 0x0000000200927308 */ /* 0x000fe20000000800 */
[----:B------:R-:W-:Y:S01]  /*8fd0*/  FFMA.FTZ R185, R149, c[0x0][0x2d0], -R185 ;  /* 0x0000b40095b97a23 */ /* 0x000fe200000108b9 */
[----:B------:R-:W-:Y:S01]  /*8fe0*/  F2FP.PACK_AB R149, R191, R193 ;  /* 0x000000c1bf95723e */ /* 0x000fe200000000ff */
[----:B------:R-:W-:Y:S01]  /*8ff0*/  IMAD.MOV.U32 R249, RZ, RZ, R157 ;  /* 0x000000fffff97224 */ /* 0x000fe200078e009d */
[----:B---3--:R-:W-:Y:S06]  /*9000*/  ISETP.GT.AND P0, PT, R229, R120, PT ;  /* 0x00000078e500720c */ /* 0x008fec0003f04270 */
[----:B------:R-:W3:Y:S01]  /*9010*/  MUFU.EX2 R185, R185 ;  /* 0x000000b900b97308 */ /* 0x000ee20000000800 */
[----:B------:R-:W-:Y:S01]  /*9020*/  IMAD.MOV.U32 R229, RZ, RZ, R155 ;  /* 0x000000ffffe57224 */ /* 0x000fe200078e009b */
[----:B---3--:R-:W-:Y:S01]  /*9030*/  F2FP.PACK_AB R179, R185, R146 ;  /* 0x00000092b9b3723e */ /* 0x008fe200000000ff */
[----:B--2---:R-:W-:Y:S02]  /*9040*/  FFMA.FTZ R141, R141, R107, R172 ;  /* 0x0000006b8d8d7223 */ /* 0x004fe400000100ac */
[----:B----4-:R-:W-:Y:S02]  /*9050*/  FFMA.FTZ R140, R140, R106, R135 ;  /* 0x0000006a8c8c7223 */ /* 0x010fe40000010087 */
[----:B------:R-:W-:Y:S01]  /*9060*/  FFMA.FTZ R2, R3, R105, R163 ;  /* 0x0000006903027223 */ /* 0x000fe200000100a3 */
[----:B------:R-:W-:Y:S01]  /*9070*/  MOV R163, R148 ;  /* 0x0000009400a37202 */ /* 0x000fe20000000f00 */
[----:B------:R-:W-:Y:S01]  /*9080*/  FADD.FTZ R3, R133, R141 ;  /* 0x0000008d85037221 */ /* 0x000fe20000010000 */
[----:B------:R-:W-:Y:S01]  /*9090*/  F2FP.PACK_AB R148, R195, R197 ;  /* 0x000000c5c394723e */ /* 0x000fe200000000ff */
[----:B------:R-:W-:Y:S01]  /*90a0*/  FFMA.FTZ R0, R0, R104, R134 ;  /* 0x0000006800007223 */ /* 0x000fe20000010086 */
[----:B------:R-:W-:Y:S01]  /*90b0*/  MOV R141, R156 ;  /* 0x0000009c008d7202 */ /* 0x000fe20000000f00 */
[----:B------:R-:W-:Y:S04]  /*90c0*/  FADD.FTZ R140, R132, R140 ;  /* 0x0000008c848c7221 */ /* 0x000fe80000010000 */
[-C--:B------:R-:W-:Y:S01]  /*90d0*/  HMMA.16816.F32 R152, R148, R164.reuse, R4 ;  /* 0x000000a49498723c */ /* 0x080fe20000001804 */
[----:B------:R-:W2:Y:S07]  /*90e0*/  LDSM.16.MT88.4 R4, [R214+0x2c00] ;  /* 0x002c0000d604783b */ /* 0x000eae0000004200 */
[C---:B------:R-:W-:Y:S07]  /*90f0*/  HMMA.16816.F32 R156, R176.reuse, R164, R8 ;  /* 0x000000a4b09c723c */ /* 0x040fee0000001808 */
[----:B------:R-:W-:Y:S01]  /*9100*/  IMAD.MOV.U32 R10, RZ, RZ, R161 ;  /* 0x000000ffff0a7224 */ /* 0x000fe200078e00a1 */
[----:B------:R-:W-:Y:S01]  /*9110*/  MOV R9, R162 ;  /* 0x000000a200097202 */ /* 0x000fe20000000f00 */
[----:B------:R-:W-:Y:S03]  /*9120*/  IMAD.MOV.U32 R8, RZ, RZ, R163 ;  /* 0x000000ffff087224 */ /* 0x000fe600078e00a3 */
[----:B------:R-:W-:Y:S02]  /*9130*/  IMAD.MOV.U32 R11, RZ, RZ, R160 ;  /* 0x000000ffff0b7224 */ /* 0x000fe400078e00a0 */
[-C--:B------:R-:W-:Y:S03]  /*9140*/  HMMA.16816.F32 R160, R176, R166.reuse, R12 ;  /* 0x000000a6b0a0723c */ /* 0x080fe6000000180c */
[----:B------:R-:W-:Y:S02]  /*9150*/  FADD.FTZ R2, R8, R2 ;  /* 0x0000000208027221 */ /* 0x000fe40000010000 */
[----:B------:R-:W-:Y:S02]  /*9160*/  FADD.FTZ R0, R9, R0 ;  /* 0x0000000009007221 */ /* 0x000fe40000010000 */
[----:B------:R-:W-:Y:S01]  /*9170*/  FADD.FTZ R3, R10, R3 ;  /* 0x000000030a037221 */ /* 0x000fe20000010000 */
[C---:B------:R-:W-:Y:S04]  /*9180*/  HMMA.16816.F32 R164, R148.reuse, R166, R16 ;  /* 0x000000a694a4723c */ /* 0x040fe80000001810 */
[----:B------:R-:W-:Y:S02]  /*9190*/  FADD.FTZ R3, R248, R3 ;  /* 0x00000003f8037221 */ /* 0x000fe40000010000 */
[----:B------:R-:W-:Y:S01]  /*91a0*/  FADD.FTZ R9, R11, R140 ;  /* 0x0000008c0b097221 */ /* 0x000fe20000010000 */
[----:B------:R-:W-:Y:S01]  /*91b0*/  MOV R140, R145 ;  /* 0x00000091008c7202 */ /* 0x000fe20000000f00 */
[-C--:B------:R-:W-:Y:S04]  /*91c0*/  HMMA.16816.F32 R100, R148, R116.reuse, R20 ;  /* 0x000000749464723c */ /* 0x080fe80000001814 */
[----:B------:R-:W-:Y:S02]  /*91d0*/  FADD.FTZ R10, R240, R3 ;  /* 0x00000003f00a7221 */ /* 0x000fe40000010000 */
[----:B------:R-:W-:Y:S02]  /*91e0*/  FADD.FTZ R8, R141, R2 ;  /* 0x000000028d087221 */ /* 0x000fe40000010000 */
        /* <DEDUP_REMOVED lines=37> */
[----:B------:R-:W-:Y:S01]  /*9440*/  FADD.FTZ R10, R208, R3 ;  /* 0x00000003d00a7221 */ /* 0x000fe20000010000 */
[C---:B------:R-:W-:Y:S04]  /*9450*/  HMMA.16816.F32 R72, R176.reuse, R180, R72 ;  /* 0x000000b4b048723c */ /* 0x040fe80000001848 */
[----:B------:R-:W-:Y:S02]  /*9460*/  FADD.FTZ R9, R203, R2 ;  /* 0x00000002cb097221 */ /* 0x000fe40000010000 */
[----:B------:R-:W-:Y:S02]  /*9470*/  FADD.FTZ R8, R199, R0 ;  /* 0x00000000c7087221 */ /* 0x000fe40000010000 */
[----:B------:R-:W-:Y:S01]  /*9480*/  FADD.FTZ R3, R232, R11 ;  /* 0x0000000be8037221 */ /* 0x000fe20000010000 */
[-C--:B------:R-:W-:Y:S03]  /*9490*/  HMMA.16816.F32 R76, R176, R182.reuse, R76 ;  /* 0x000000b6b04c723c */ /* 0x080fe6000000184c */
[----:B------:R-:W-:Y:S02]  /*94a0*/  FADD.FTZ R2, R209, R10 ;  /* 0x0000000ad1027221 */ /* 0x000fe40000010000 */
[----:B------:R-:W-:Y:S02]  /*94b0*/  FADD.FTZ R0, R205, R9 ;  /* 0x00000009cd007221 */ /* 0x000fe40000010000 */
[----:B------:R-:W-:Y:S01]  /*94c0*/  FADD.FTZ R9, R200, R8 ;  /* 0x00000008c8097221 */ /* 0x000fe20000010000 */
[C---:B------:R-:W-:Y:S04]  /*94d0*/  HMMA.16816.F32 R80, R148.reuse, R182, R80 ;  /* 0x000000b69450723c */ /* 0x040fe80000001850 */
[----:B------:R-:W-:Y:S02]  /*94e0*/  FADD.FTZ R8, R230, R3 ;  /* 0x00000003e6087221 */ /* 0x000fe40000010000 */
[----:B------:R-:W-:Y:S02]  /*94f0*/  FADD.FTZ R3, R198, R9 ;  /* 0x00000009c6037221 */ /* 0x000fe40000010000 */
[-C--:B--2---:R-:W-:Y:S04]  /*9500*/  HMMA.16816.F32 R84, R148, R4.reuse, R84 ;  /* 0x000000049454723c */ /* 0x084fe80000001854 */
[----:B------:R-:W-:Y:S02]  /*9510*/  FADD.FTZ R3, R147, R3 ;  /* 0x0000000393037221 */ /* 0x000fe40000010000 */
[----:B------:R-:W-:Y:S02]  /*9520*/  IMAD.MOV.U32 R147, RZ, RZ, R143 ;  /* 0x000000ffff937224 */ /* 0x000fe400078e008f */
[----:B------:R-:W-:Y:S01]  /*9530*/  FADD.FTZ R3, R184, R3 ;  /* 0x00000003b8037221 */ /* 0x000fe20000010000 */
        /* <DEDUP_REMOVED lines=8> */
[----:B------:R-:W-:Y:S02]  /*95c0*/  FADD.FTZ R2, R195, R2 ;  /* 0x00000002c3027221 */ /* 0x000fe40000010000 */
[----:B------:R-:W-:Y:S04]  /*95d0*/  FADD.FTZ R4, R191, R0 ;  /* 0x00000000bf047221 */ /* 0x000fe80000010000 */
[----:B------:R-:W-:Y:S02]  /*95e0*/  FADD.FTZ R0, R189, R5 ;  /* 0x00000005bd007221 */ /* 0x000fe40000010000 */
[----:B------:R-:W-:Y:S02]  /*95f0*/  FADD.FTZ R5, R196, R2 ;  /* 0x00000002c4057221 */ /* 0x000fe40000010000 */
[----:B------:R-:W-:Y:S02]  /*9600*/  FADD.FTZ R4, R192, R4 ;  /* 0x00000004c0047221 */ /* 0x000fe40000010000 */
[----:B------:R-:W-:Y:S02]  /*9610*/  FADD.FTZ R5, R194, R5 ;  /* 0x00000005c2057221 */ /* 0x000fe40000010000 */
[----:B------:R-:W-:Y:S02]  /*9620*/  FADD.FTZ R2, R187, R0 ;  /* 0x00000000bb027221 */ /* 0x000fe40000010000 */
[----:B------:R-:W-:Y:S01]  /*9630*/  FADD.FTZ R0, R146, R3 ;  /* 0x0000000392007221 */ /* 0x000fe20000010000 */
[----:B------:R1:W-:Y:S01]  /*9640*/  STL [R1+0x20], R5 ;  /* 0x0000200501007387 */ /* 0x0003e20000100800 */
[----:B------:R-:W-:Y:S02]  /*9650*/  FADD.FTZ R3, R190, R4 ;  /* 0x00000004be037221 */ /* 0x000fe40000010000 */
[----:B------:R-:W-:Y:S02]  /*9660*/  FADD.FTZ R2, R186, R2 ;  /* 0x00000002ba027221 */ /* 0x000fe40000010000 */
[----:B------:R-:W-:Y:S01]  /*9670*/  FADD.FTZ R0, R185, R0 ;  /* 0x00000000b9007221 */ /* 0x000fe20000010000 */
[----:B------:R1:W-:Y:S01]  /*9680*/  STL [R1+0x24], R3 ;  /* 0x0000240301007387 */ /* 0x0003e20000100800 */
[----:B------:R-:W-:Y:S02]  /*9690*/  IMAD.MOV.U32 R148, RZ, RZ, R142 ;  /* 0x000000ffff947224 */ /* 0x000fe400078e008e */
[----:B------:R-:W-:Y:S01]  /*96a0*/  IMAD.MOV.U32 R146, RZ, RZ, R144 ;  /* 0x000000ffff927224 */ /* 0x000fe200078e0090 */
[----:B------:R1:W-:Y:S04]  /*96b0*/  STL [R1+0x28], R2 ;  /* 0x0000280201007387 */ /* 0x0003e80000100800 */
[----:B------:R1:W-:Y:S01]  /*96c0*/  STL [R1+0x2c], R0 ;  /* 0x00002c0001007387 */ /* 0x0003e20000100800 */
[----:B------:R-:W-:-:S05]  /*96d0*/  @P0 BRA `(.L_x_1011) ;  /* 0xffffbf4000000947 */ /* 0x000fca000383ffff */
.L_x_1010:
[----:B-1----:R-:W2:Y:S02]  /*96e0*/  LDL R0, [R1+0x1c] ;  /* 0x00001c0001007983 */ /* 0x002ea40000100800 */
[----:B--2---:R-:W-:-:S13]  /*96f0*/  ISETP.GE.AND P0, PT, R204, R0, PT ;  /* 0x00000000cc00720c */ /* 0x004fda0003f06270 */
[----:B------:R-:W-:Y:S05]  /*9700*/  @!P0 BRA `(.L_x_1012) ;  /* 0x000031a000008947 */ /* 0x000fea0003800000 */
[----:B------:R-:W-:Y:S01]  /*9710*/  IMAD.MOV.U32 R2, RZ, RZ, R144 ;  /* 0x000000ffff027224 */ /* 0x000fe200078e0090 */
[----:B------:R-:W-:Y:S01]  /*9720*/  MOV R146, R142 ;  /* 0x0000008e00927202 */ /* 0x000fe20000000f00 */
[----:B------:R-:W-:Y:S01]  /*9730*/  IMAD.MOV.U32 R0, RZ, RZ, R145 ;  /* 0x000000ffff007224 */ /* 0x000fe200078e0091 */
[----:B------:R-:W-:Y:S02]  /*9740*/  MOV R3, R143 ;  /* 0x0000008f00037202 */ /* 0x000fe40000000f00 */
.L_x_1013:
[----:B------:R-:W2:Y:S01]  /*9750*/  LDL.64 R208, [R1+0x10] ;  /* 0x0000100001d07983 */ /* 0x000ea20000100a00 */
[----:B------:R-:W-:Y:S04]  /*9760*/  DEPBAR.LE SB0, 0x0 ;  /* 0x000080000000791a */ /* 0x000fe80000000000 */
[----:B------:R-:W-:Y:S01]  /*9770*/  WARPSYNC 0xffffffff ;  /* 0xffffffff00007948 */ /* 0x000fe20003800000 */
[----:B------:R-:W3:Y:S01]  /*9780*/  LDL R206, [R1+0x18] ;  /* 0x0000180001ce7983 */ /* 0x000ee20000100800 */
[----:B------:R-:W-:Y:S01]  /*9790*/  SHF.R.S32.HI R40, RZ, 0x1f, R204 ;  /* 0x0000001fff287819 */ /* 0x000fe200000114cc */
[----:B------:R-:W-:Y:S01]  /*97a0*/  IMAD.WIDE.U32 R144, R204, c[0x0][0x208], RZ ;  /* 0x00008200cc907a25 */ /* 0x000fe200078e00ff */
[----:B------:R-:W-:Y:S01]  /*97b0*/  MOV R147, c[0x0][0x208] ;  /* 0x0000820000937a02 */ /* 0x000fe20000000f00 */
[----:B------:R-:W4:Y:S01]  /*97c0*/  LDL R184, [R1+0x34] ;  /* 0x0000340001b87983 */ /* 0x000f220000100800 */
[----:B------:R-:W-:Y:S01]  /*97d0*/  MOV R180, c[0x0][0x20c] ;  /* 0x0000830000b47a02 */ /* 0x000fe20000000f00 */
[----:B------:R-:W-:Y:S01]  /*97e0*/  IMAD R44, R40, c[0x0][0x208], RZ ;  /* 0x00008200282c7a24 */ /* 0x000fe200078e02ff */
[----:B------:R-:W-:Y:S01]  /*97f0*/  SHF.L.U32 R196, R144, 0x6, RZ ;  /* 0x0000000690c47819 */ /* 0x000fe200000006ff */
[----:B------:R-:W-:Y:S02]  /*9800*/  BAR.SYNC.DEFER_BLOCKING 0x0 ;  /* 0x0000000000007b1d */ /* 0x000fe40000010000 */
[----:B------:R-:W-:Y:S06]  /*9810*/  IMAD R44, R204, c[0x0][0x20c], R44 ;  /* 0x00008300cc2c7a24 */ /* 0x000fec00078e022c */
[----:B------:R-:W-:Y:S08]  /*9820*/  LDSM.16.M88.4 R64, [R215] ;  /* 0x00000000d740783b */ /* 0x000ff00000000200 */
[----:B------:R-:W1:Y:S08]  /*9830*/  LDSM.16.M88.4 R16, [R212] ;  /* 0x00000000d410783b */ /* 0x000e700000000200 */
[----:B------:R-:W5:Y:S08]  /*9840*/  LDSM.16.M88.4 R60, [R215+0x1000] ;  /* 0x00100000d73c783b */ /* 0x000f700000000200 */
[----:B------:R-:W5:Y:S08]  /*9850*/  LDSM.16.M88.4 R32, [R212+0x400] ;  /* 0x00040000d420783b */ /* 0x000f700000000200 */
[----:B------:R-:W4:Y:S04]  /*9860*/  LDL R207, [R1+0x1c] ;  /* 0x00001c0001cf7983 */ /* 0x000f280000100800 */
[----:B------:R-:W5:Y:S08]  /*9870*/  LDSM.16.M88.4 R48, [R212+0x800] ;  /* 0x00080000d430783b */ /* 0x000f700000000200 */
[----:B------:R-:W5:Y:S01]  /*9880*/  LDSM.16.M88.4 R140, [R212+0xc00] ;  /* 0x000c0000d48c783b */ /* 0x000f620000000200 */
[-C--:B-1----:R-:W-:Y:S07]  /*9890*/  HMMA.16816.F32 R4, R64, R16.reuse, RZ ;  /* 0x000000104004723c */ /* 0x082fee00000018ff */
[----:B------:R-:W-:Y:S01]  /*98a0*/  LDSM.16.M88.4 R148, [R216] ;  /* 0x00000000d894783b */ /* 0x000fe20000000200 */
[C---:B-----5:R-:W-:Y:S07]  /*98b0*/  HMMA.16816.F32 R8, R60.reuse, R16, RZ ;  /* 0x000000103c08723c */ /* 0x060fee00000018ff */
[----:B------:R-:W1:Y:S01]  /*98c0*/  LDSM.16.M88.4 R176, [R217] ;  /* 0x00000000d9b0783b */ /* 0x000e620000000200 */
[-C--:B------:R-:W-:Y:S07]  /*98d0*/  HMMA.16816.F32 R12, R60, R18.reuse, RZ ;  /* 0x000000123c0c723c */ /* 0x080fee00000018ff */
[----:B------:R-:W-:Y:S01]  /*98e0*/  LDSM.16.M88.4 R188, [R227] ;  /* 0x00000000e3bc783b */ /* 0x000fe20000000200 */
[C---:B------:R-:W-:Y:S07]  /*98f0*/  HMMA.16816.F32 R16, R64.reuse, R18, RZ ;  /* 0x000000124010723c */ /* 0x040fee00000018ff */
[----:B------:R-:W-:Y:S01]  /*9900*/  LDSM.16.M88.4 R192, [R226] ;  /* 0x00000000e2c0783b */ /* 0x000fe20000000200 */
[-C--:B------:R-:W-:Y:S08]  /*9910*/  HMMA.16816.F32 R20, R64, R32.reuse, RZ ;  /* 0x000000204014723c */ /* 0x080ff000000018ff */
[C---:B------:R-:W-:Y:S08]  /*9920*/  HMMA.16816.F32 R24, R60.reuse, R32, RZ ;  /* 0x000000203c18723c */ /* 0x040ff000000018ff */
[-C--:B------:R-:W-:Y:S08]  /*9930*/  HMMA.16816.F32 R28, R60, R34.reuse, RZ ;  /* 0x000000223c1c723c */ /* 0x080ff000000018ff */
[C---:B------:R-:W-:Y:S08]  /*9940*/  HMMA.16816.F32 R32, R64.reuse, R34, RZ ;  /* 0x000000224020723c */ /* 0x040ff000000018ff */
[-C--:B------:R-:W-:Y:S08]  /*9950*/  HMMA.16816.F32 R36, R64, R48.reuse, RZ ;  /* 0x000000304024723c */ /* 0x080ff000000018ff */
[C---:B------:R-:W-:Y:S07]  /*9960*/  HMMA.16816.F32 R40, R60.reuse, R48, RZ ;  /* 0x000000303c28723c */ /* 0x040fee00000018ff */
[----:B------:R-:W-:Y:S02]  /*9970*/  IADD3 R48, R145, R44, RZ ;  /* 0x0000002c91307210 */ /* 0x000fe40007ffe0ff */
[-C--:B------:R-:W-:Y:S03]  /*9980*/  HMMA.16816.F32 R44, R60, R50.reuse, RZ ;  /* 0x000000323c2c723c */ /* 0x080fe600000018ff */
[----:B------:R-:W-:Y:S05]  /*9990*/  SHF.L.U64.HI R144, R144, 0x6, R48 ;  /* 0x0000000690907819 */ /* 0x000fea0000010230 */
[C---:B------:R-:W-:Y:S08]  /*99a0*/  HMMA.16816.F32 R48, R64.reuse, R50, RZ ;  /* 0x000000324030723c */ /* 0x040ff000000018ff */
[-C--:B------:R-:W-:Y:S01]  /*99b0*/  HMMA.16816.F32 R52, R64, R140.reuse, RZ ;  /* 0x0000008c4034723c */ /* 0x080fe200000018ff */
[----:B--2---:R-:W-:Y:S03]  /*99c0*/  IADD3 R200, P0, R208, 0x20, RZ ;  /* 0x00000020d0c87810 */ /* 0x004fe60007f1e0ff */
[C---:B------:R-:W-:Y:S02]  /*99d0*/  IADD3 R57, P1, R196.reuse, R208, RZ ;  /* 0x000000d0c4397210 */ /* 0x040fe40007f3e0ff */
[----:B------:R-:W-:Y:S02]  /*99e0*/  IADD3 R56, P2, R196, R200, RZ ;  /* 0x000000c8c4387210 */ /* 0x000fe40007f5e0ff */
[----:B---3--:R-:W-:Y:S04]  /*99f0*/  IADD3.X R201, RZ, R206, RZ, P0, !PT ;  /* 0x000000ceffc97210 */ /* 0x008fe800007fe4ff */
[----:B------:R-:W-:Y:S02]  /*9a00*/  LEA R145, P0, R147, R196, 0x5 ;  /* 0x000000c493917211 */ /* 0x000fe400078028ff */
[----:B------:R-:W-:Y:S02]  /*9a10*/  LEA R198, P6, R57, c[0x0][0x1f8], 0x1 ;  /* 0x00007e0039c67a11 */ /* 0x000fe400078c08ff */
[----:B------:R-:W-:Y:S02]  /*9a20*/  LEA.HI.X R147, R147, R144, R180, 0x5, P0 ;  /* 0x0000009093937211 */ /* 0x000fe400000f2cb4 */
[----:B------:R-:W2:Y:S01]  /*9a30*/  LDSM.16.M88.4 R180, [R216+0x1000] ;  /* 0x00100000d8b4783b */ /* 0x000ea20000000200 */
[-C--:B------:R-:W-:Y:S02]  /*9a40*/  IADD3.X R58, R144, R206.reuse, RZ, P1, !PT ;  /* 0x000000ce903a7210 */ /* 0x080fe40000ffe4ff */
[----:B------:R-:W-:Y:S02]  /*9a50*/  LEA R202, P1, R56, c[0x0][0x1f8], 0x1 ;  /* 0x00007e0038ca7a11 */ /* 0x000fe400078208ff */
[----:B------:R-:W-:Y:S02]  /*9a60*/  IADD3.X R59, R144, R201, RZ, P2, !PT ;  /* 0x000000c9903b7210 */ /* 0x000fe400017fe4ff */
[----:B------:R-:W-:Y:S02]  /*9a70*/  LEA.HI.X R199, R57, c[0x0][0x1fc], R58, 0x1, P6 ;  /* 0x00007f0039c77a11 */ /* 0x000fe400030f0c3a */
[----:B------:R-:W-:Y:S02]  /*9a80*/  LEA.HI.X R203, R56, c[0x0][0x1fc], R59, 0x1, P1 ;  /* 0x00007f0038cb7a11 */ /* 0x000fe400008f0c3b */
[C---:B------:R-:W-:Y:S02]  /*9a90*/  HMMA.16816.F32 R56, R60.reuse, R140, RZ ;  /* 0x0000008c3c38723c */ /* 0x040fe400000018ff */
[----:B------:R-:W-:Y:S02]  /*9aa0*/  IADD3 R197, P1, R208, 0x40, RZ ;  /* 0x00000040d0c57810 */ /* 0x000fe40007f3e0ff */
[----:B----4-:R-:W-:Y:S02]  /*9ab0*/  SHF.L.U32 R205, R184, 0x1, RZ ;  /* 0x00000001b8cd7819 */ /* 0x010fe400000006ff */
[----:B------:R-:W3:Y:S01]  /*9ac0*/  LDSM.16.M88.4 R184, [R228] ;  /* 0x00000000e4b8783b */ /* 0x000ee20000000200 */
[----:B------:R-:W-:Y:S01]  /*9ad0*/  IADD3.X R140, RZ, R206, RZ, P1, !PT ;  /* 0x000000ceff8c7210 */ /* 0x000fe20000ffe4ff */
[-C--:B------:R-:W-:Y:S01]  /*9ae0*/  HMMA.16816.F32 R60, R60, R142.reuse, RZ ;  /* 0x0000008e3c3c723c */ /* 0x080fe200000018ff */
[----:B------:R-:W-:Y:S03]  /*9af0*/  IADD3 R141, P1, R145, R200, RZ ;  /* 0x000000c8918d7210 */ /* 0x000fe60007f3e0ff */
[----:B------:R-:W-:Y:S02]  /*9b00*/  IADD3 R196, P0, R196, R197, RZ ;  /* 0x000000c5c4c47210 */ /* 0x000fe40007f1e0ff */
[----:B------:R-:W-:Y:S01]  /*9b10*/  @!PT LDS RZ, [RZ] ;  /* 0x00000000fffff984 */ /* 0x000fe20000000800 */
[----:B------:R-:W-:Y:S01]  /*9b20*/  @!PT LDS RZ, [RZ] ;  /* 0x00000000fffff984 */ /* 0x000fe20000000800 */
[----:B------:R-:W-:Y:S01]  /*9b30*/  @!PT LDS RZ, [RZ] ;  /* 0x00000000fffff984 */ /* 0x000fe20000000800 */
[----:B------:R4:W-:Y:S01]  /*9b40*/  LDGSTS.E.BYPASS.LTC128B.128 [R205+0x100], [R198.64], !P5 ;  /* 0x00100000c6cd7fae */ /* 0x0009e2000e901d46 */
[----:B------:R-:W-:Y:S01]  /*9b50*/  IADD3.X R201, R147, R201, RZ, P1, !PT ;  /* 0x000000c993c97210 */ /* 0x000fe20000ffe4ff */
[----:B------:R-:W-:Y:S04]  /*9b60*/  HMMA.16816.F32 R64, R64, R142, RZ ;  /* 0x0000008e4040723c */ /* 0x000fe800000018ff */
[----:B------:R-:W-:Y:S02]  /*9b70*/  IADD3.X R144, R144, R140, RZ, P0, !PT ;  /* 0x0000008c90907210 */ /* 0x000fe400007fe4ff */
[----:B------:R3:W-:Y:S01]  /*9b80*/  LDGSTS.E.BYPASS.LTC128B.128 [R205+0x1100], [R202.64], !P4 ;  /* 0x01100000cacd7fae */ /* 0x0007e2000e101d46 */
[C---:B------:R-:W-:Y:S01]  /*9b90*/  IADD3 R197, P0, R145.reuse, R197, RZ ;  /* 0x000000c591c57210 */ /* 0x040fe20007f1e0ff */
[-C--:B-1----:R-:W-:Y:S05]  /*9ba0*/  HMMA.16816.F32 R4, R148, R176.reuse, R4 ;  /* 0x000000b09404723c */ /* 0x082fea0000001804 */
[----:B------:R-:W-:Y:S02]  /*9bb0*/  IADD3 R145, P6, R145, R208, RZ ;  /* 0x000000d091917210 */ /* 0x000fe40007fde0ff */
[----:B------:R-:W5:Y:S01]  /*9bc0*/  LDL.64 R208, [R1+0x8] ;  /* 0x0000080001d07983 */ /* 0x000f620000100a00 */
[C---:B--2---:R-:W-:Y:S08]  /*9bd0*/  HMMA.16816.F32 R8, R180.reuse, R176, R8 ;  /* 0x000000b0b408723c */ /* 0x044ff00000001808 */
[-C--:B------:R-:W-:Y:S04]  /*9be0*/  HMMA.16816.F32 R12, R180, R178.reuse, R12 ;  /* 0x000000b2b40c723c */ /* 0x080fe8000000180c */
[C---:B----4-:R-:W-:Y:S04]  /*9bf0*/  LEA R198, P2, R196.reuse, c[0x0][0x1f8], 0x1 ;  /* 0x00007e00c4c67a11 */ /* 0x050fe800078408ff */
[C---:B------:R-:W-:Y:S04]  /*9c00*/  HMMA.16816.F32 R16, R148.reuse, R178, R16 ;  /* 0x000000b29410723c */ /* 0x040fe80000001810 */
[----:B------:R-:W-:Y:S02]  /*9c10*/  LEA.HI.X R199, R196, c[0x0][0x1fc], R144, 0x1, P2 ;  /* 0x00007f00c4c77a11 */ /* 0x000fe400010f0c90 */
[----:B------:R-:W-:Y:S02]  /*9c20*/  IADD3.X R196, R147, R140, RZ, P0, !PT ;  /* 0x0000008c93c47210 */ /* 0x000fe400007fe4ff */
[-C--:B---3--:R-:W-:Y:S01]  /*9c30*/  HMMA.16816.F32 R20, R148, R184.reuse, R20 ;  /* 0x000000b89414723c */ /* 0x088fe20000001814 */
[----:B------:R1:W-:Y:S03]  /*9c40*/  LDGSTS.E.BYPASS.LTC128B.128 [R205+0x2100], [R198.64], !P3 ;  /* 0x02100000c6cd7fae */ /* 0x0003e6000d901d46 */
[----:B------:R-:W-:Y:S02]  /*9c50*/  LEA R142, P2, R145, c[0x0][0x1f8], 0x1 ;  /* 0x00007e00918e7a11 */ /* 0x000fe400078408ff */
[----:B------:R-:W-:Y:S02]  /*9c60*/  IADD3.X R147, R147, R206, RZ, P6, !PT ;  /* 0x000000ce93937210 */ /* 0x000fe400037fe4ff */
[C---:B------:R-:W-:Y:S01]  /*9c70*/  HMMA.16816.F32 R24, R180.reuse, R184, R24 ;  /* 0x000000b8b418723c */ /* 0x040fe20000001818 */
[----:B------:R-:W2:Y:S03]  /*9c80*/  LDL R206, [R1+0x4] ;  /* 0x0000040001ce7983 */ /* 0x000ea60000100800 */
[----:B------:R-:W-:Y:S01]  /*9c90*/  LEA.HI.X R143, R145, c[0x0][0x1fc], R147, 0x1, P2 ;  /* 0x00007f00918f7a11 */ /* 0x000fe200010f0c93 */
[----:B------:R-:W3:Y:S01]  /*9ca0*/  LDL.LU R243, [R1+0x20] ;  /* 0x0000200001f37983 */ /* 0x000ee20000300800 */
[C---:B------:R-:W-:Y:S02]  /*9cb0*/  LEA R144, P0, R141.reuse, c[0x0][0x1f8], 0x1 ;  /* 0x00007e008d907a11 */ /* 0x040fe400078008ff */
[-C--:B------:R-:W-:Y:S01]  /*9cc0*/  HMMA.16816.F32 R28, R180, R186.reuse, R28 ;  /* 0x000000bab41c723c */ /* 0x080fe2000000181c */
[----:B------:R4:W-:Y:S03]  /*9cd0*/  LDGSTS.E.BYPASS.LTC128B.128 [R205+0x900], [R142.64], !P5 ;  /* 0x009000008ecd7fae */ /* 0x0009e6000e901d46 */
[----:B------:R-:W-:Y:S02]  /*9ce0*/  LEA.HI.X R145, R141, c[0x0][0x1fc], R201, 0x1, P0 ;  /* 0x00007f008d917a11 */ /* 0x000fe400000f0cc9 */
[C---:B------:R-:W-:Y:S02]  /*9cf0*/  LEA R140, P0, R197.reuse, c[0x0][0x1f8], 0x1 ;  /* 0x00007e00c58c7a11 */ /* 0x040fe400078008ff */
[C---:B------:R-:W-:Y:S01]  /*9d00*/  HMMA.16816.F32 R32, R148.reuse, R186, R32 ;  /* 0x000000ba9420723c */ /* 0x040fe20000001820 */
[----:B------:R2:W-:Y:S03]  /*9d10*/  LDGSTS.E.BYPASS.LTC128B.128 [R205+0x1900], [R144.64], !P4 ;  /* 0x0190000090cd7fae */ /* 0x0005e6000e101d46 */
[----:B------:R-:W-:Y:S02]  /*9d20*/  LEA.HI.X R141, R197, c[0x0][0x1fc], R196, 0x1, P0 ;  /* 0x00007f00c58d7a11 */ /* 0x000fe400000f0cc4 */
[C---:B------:R-:W-:Y:S02]  /*9d30*/  ISETP.GT.AND P0, PT, R204.reuse, R207, PT ;  /* 0x000000cfcc00720c */ /* 0x040fe40003f04270 */
[-C--:B------:R-:W-:Y:S01]  /*9d40*/  HMMA.16816.F32 R36, R148, R188.reuse, R36 ;  /* 0x000000bc9424723c */ /* 0x080fe20000001824 */
[----:B------:R4:W-:Y:S03]  /*9d50*/  LDGSTS.E.BYPASS.LTC128B.128 [R205+0x2900], [R140.64], !P3 ;  /* 0x029000008ccd7fae */ /* 0x0009e6000d901d46 */
[----:B------:R-:W-:Y:S04]  /*9d60*/  IADD3 R204, R204, -0x1, RZ ;  /* 0xffffffffcccc7810 */ /* 0x000fe80007ffe0ff */
[C---:B------:R-:W-:Y:S01]  /*9d70*/  HMMA.16816.F32 R40, R180.reuse, R188, R40 ;  /* 0x000000bcb428723c */ /* 0x040fe20000001828 */
[----:B-1----:R-:W-:Y:S07]  /*9d80*/  LDSM.16.M88.4 R196, [R212+0x1000] ;  /* 0x00100000d4c4783b */ /* 0x002fee0000000200 */
[-C--:B------:R-:W-:Y:S01]  /*9d90*/  HMMA.16816.F32 R44, R180, R190.reuse, R44 ;  /* 0x000000beb42c723c */ /* 0x080fe2000000182c */
[----:B------:R-:W0:Y:S07]  /*9da0*/  LDGDEPBAR ;  /* 0x00000000000079af */ /* 0x000e2e0000000000 */
[C---:B------:R-:W-:Y:S01]  /*9db0*/  HMMA.16816.F32 R48, R148.reuse, R190, R48 ;  /* 0x000000be9430723c */ /* 0x040fe20000001830 */
[----:B------:R-:W-:Y:S07]  /*9dc0*/  LDSM.16.M88.4 R200, [R215+0x3000] ;  /* 0x00300000d7c8783b */ /* 0x000fee0000000200 */
[-C--:B------:R-:W-:Y:S01]  /*9dd0*/  HMMA.16816.F32 R52, R148, R192.reuse, R52 ;  /* 0x000000c09434723c */ /* 0x080fe20000001834 */
[----:B----4-:R-:W1:Y:S07]  /*9de0*/  LDSM.16.M88.4 R140, [R215+0x2000] ;  /* 0x00200000d78c783b */ /* 0x010e6e0000000200 */
[C---:B------:R-:W-:Y:S01]  /*9df0*/  HMMA.16816.F32 R56, R180.reuse, R192, R56 ;  /* 0x000000c0b438723c */ /* 0x040fe20000001838 */
[----:B------:R-:W4:Y:S04]  /*9e00*/  LDL.LU R242, [R1+0x24] ;  /* 0x0000240001f27983 */ /* 0x000f280000300800 */
[----:B------:R-:W1:Y:S03]  /*9e10*/  LDSM.16.M88.4 R176, [R212+0x1400] ;  /* 0x00140000d4b0783b */ /* 0x000e660000000200 */
[-C--:B------:R-:W-:Y:S05]  /*9e20*/  HMMA.16816.F32 R60, R180, R194.reuse, R60 ;  /* 0x000000c2b43c723c */ /* 0x080fea000000183c */
[----:B------:R-:W2:Y:S03]  /*9e30*/  LDL.LU R241, [R1+0x28] ;  /* 0x0000280001f17983 */ /* 0x000ea60000300800 */
[----:B------:R-:W-:Y:S01]  /*9e40*/  HMMA.16816.F32 R64, R148, R194, R64 ;  /* 0x000000c29440723c */ /* 0x000fe20000001840 */
[----:B------:R-:W1:Y:S08]  /*9e50*/  LDSM.16.M88.4 R184, [R212+0x1800] ;  /* 0x00180000d4b8783b */ /* 0x000e700000000200 */
[----:B------:R-:W2:Y:S04]  /*9e60*/  LDL.LU R240, [R1+0x2c] ;  /* 0x00002c0001f07983 */ /* 0x000ea80000300800 */
[----:B------:R-:W1:Y:S02]  /*9e70*/  LDSM.16.M88.4 R148, [R212+0x1c00] ;  /* 0x001c0000d494783b */ /* 0x000e640000000200 */
[-C--:B-1----:R-:W-:Y:S06]  /*9e80*/  HMMA.16816.F32 R4, R140, R196.reuse, R4 ;  /* 0x000000c48c04723c */ /* 0x082fec0000001804 */
[----:B------:R-:W-:Y:S02]  /*9e90*/  LDSM.16.M88.4 R180, [R216+0x2000] ;  /* 0x00200000d8b4783b */ /* 0x000fe40000000200 */
[C---:B------:R-:W-:Y:S06]  /*9ea0*/  HMMA.16816.F32 R8, R200.reuse, R196, R8 ;  /* 0x000000c4c808723c */ /* 0x040fec0000001808 */
[----:B------:R-:W1:Y:S02]  /*9eb0*/  LDSM.16.M88.4 R188, [R225] ;  /* 0x00000000e1bc783b */ /* 0x000e640000000200 */
[-C--:B------:R-:W-:Y:S06]  /*9ec0*/  HMMA.16816.F32 R12, R200, R198.reuse, R12 ;  /* 0x000000c6c80c723c */ /* 0x080fec000000180c */
[----:B------:R-:W1:Y:S02]  /*9ed0*/  LDSM.16.M88.4 R192, [R216+0x3000] ;  /* 0x00300000d8c0783b */ /* 0x000e640000000200 */
[C---:B------:R-:W-:Y:S06]  /*9ee0*/  HMMA.16816.F32 R16, R140.reuse, R198, R16 ;  /* 0x000000c68c10723c */ /* 0x040fec0000001810 */
[----:B------:R-:W-:Y:S02]  /*9ef0*/  LDSM.16.M88.4 R196, [R222] ;  /* 0x00000000dec4783b */ /* 0x000fe40000000200 */
[-C--:B------:R-:W-:Y:S08]  /*9f00*/  HMMA.16816.F32 R20, R140, R176.reuse, R20 ;  /* 0x000000b08c14723c */ /* 0x080ff00000001814 */
[C---:B------:R-:W-:Y:S08]  /*9f10*/  HMMA.16816.F32 R24, R200.reuse, R176, R24 ;  /* 0x000000b0c818723c */ /* 0x040ff00000001818 */
[-C--:B------:R-:W-:Y:S08]  /*9f20*/  HMMA.16816.F32 R28, R200, R178.reuse, R28 ;  /* 0x000000b2c81c723c */ /* 0x080ff0000000181c */
[C---:B------:R-:W-:Y:S01]  /*9f30*/  HMMA.16816.F32 R32, R140.reuse, R178, R32 ;  /* 0x000000b28c20723c */ /* 0x040fe20000001820 */
[----:B------:R-:W1:Y:S07]  /*9f40*/  LDSM.16.M88.4 R176, [R224] ;  /* 0x00000000e0b0783b */ /* 0x000e6e0000000200 */
[-C--:B------:R-:W-:Y:S08]  /*9f50*/  HMMA.16816.F32 R36, R140, R184.reuse, R36 ;  /* 0x000000b88c24723c */ /* 0x080ff00000001824 */
[C---:B------:R-:W-:Y:S08]  /*9f60*/  HMMA.16816.F32 R40, R200.reuse, R184, R40 ;  /* 0x000000b8c828723c */ /* 0x040ff00000001828 */
[-C--:B------:R-:W-:Y:S08]  /*9f70*/  HMMA.16816.F32 R44, R200, R186.reuse, R44 ;  /* 0x000000bac82c723c */ /* 0x080ff0000000182c */
[C---:B------:R-:W-:Y:S01]  /*9f80*/  HMMA.16816.F32 R48, R140.reuse, R186, R48 ;  /* 0x000000ba8c30723c */ /* 0x040fe20000001830 */
[----:B------:R-:W5:Y:S07]  /*9f90*/  LDSM.16.M88.4 R184, [R223] ;  /* 0x00000000dfb8783b */ /* 0x000f6e0000000200 */
[-C--:B------:R-:W-:Y:S08]  /*9fa0*/  HMMA.16816.F32 R52, R140, R148.reuse, R52 ;  /* 0x000000948c34723c */ /* 0x080ff00000001834 */
[C---:B------:R-:W-:Y:S08]  /*9fb0*/  HMMA.16816.F32 R56, R200.reuse, R148, R56 ;  /* 0x00000094c838723c */ /* 0x040ff00000001838 */
[-C--:B------:R-:W-:Y:S01]  /*9fc0*/  HMMA.16816.F32 R60, R200, R150.reuse, R60 ;  /* 0x00000096c83c723c */ /* 0x080fe2000000183c */
[----:B------:R-:W-:Y:S07]  /*9fd0*/  LDSM.16.M88.4 R200, [R215+0x5000] ;  /* 0x00500000d7c8783b */ /* 0x000fee0000000200 */
[----:B------:R-:W-:Y:S01]  /*9fe0*/  HMMA.16816.F32 R64, R140, R150, R64 ;  /* 0x000000968c40723c */ /* 0x000fe20000001840 */
[----:B------:R-:W-:Y:S07]  /*9ff0*/  LDSM.16.M88.4 R140, [R215+0x4000] ;  /* 0x00400000d78c783b */ /* 0x000fee0000000200 */
[-C--:B-1----:R-:W-:Y:S01]  /*a000*/  HMMA.16816.F32 R4, R180, R188.reuse, R4 ;  /* 0x000000bcb404723c */ /* 0x082fe20000001804 */
[----:B------:R-:W1:Y:S07]  /*a010*/  LDSM.16.M88.4 R148, [R212+0x2000] ;  /* 0x00200000d494783b */ /* 0x000e6e0000000200 */
        /* <DEDUP_REMOVED lines=8> */
[----:B------:R-:W1:Y:S07]  /*a0a0*/  LDSM.16.M88.4 R176, [R212+0x2800] ;  /* 0x00280000d4b0783b */ /* 0x000e6e0000000200 */
[-C--:B-----5:R-:W-:Y:S08]  /*a0b0*/  HMMA.16816.F32 R36, R180, R184.reuse, R36 ;  /* 0x000000b8b424723c */ /* 0x0a0ff00000001824 */
[C---:B------:R-:W-:Y:S08]  /*a0c0*/  HMMA.16816.F32 R40, R192.reuse, R184, R40 ;  /* 0x000000b8c028723c */ /* 0x040ff00000001828 */
[-C--:B------:R-:W-:Y:S08]  /*a0d0*/  HMMA.16816.F32 R44, R192, R186.reuse, R44 ;  /* 0x000000bac02c723c */ /* 0x080ff0000000182c */
[C---:B------:R-:W-:Y:S01]  /*a0e0*/  HMMA.16816.F32 R48, R180.reuse, R186, R48 ;  /* 0x000000bab430723c */ /* 0x040fe20000001830 */
[----:B------:R-:W-:Y:S07]  /*a0f0*/  LDSM.16.M88.4 R184, [R221] ;  /* 0x00000000ddb8783b */ /* 0x000fee0000000200 */
[-C--:B------:R-:W-:Y:S08]  /*a100*/  HMMA.16816.F32 R52, R180, R196.reuse, R52 ;  /* 0x000000c4b434723c */ /* 0x080ff00000001834 */
[C---:B------:R-:W-:Y:S08]  /*a110*/  HMMA.16816.F32 R56, R192.reuse, R196, R56 ;  /* 0x000000c4c038723c */ /* 0x040ff00000001838 */
[-C--:B------:R-:W-:Y:S01]  /*a120*/  HMMA.16816.F32 R60, R192, R198.reuse, R60 ;  /* 0x000000c6c03c723c */ /* 0x080fe2000000183c */
[----:B------:R-:W-:Y:S07]  /*a130*/  LDSM.16.M88.4 R192, [R220] ;  /* 0x00000000dcc0783b */ /* 0x000fee0000000200 */
        /* <DEDUP_REMOVED lines=12> */
[----:B------:R-:W5:Y:S07]  /*a200*/  LDSM.16.M88.4 R188, [R216+0x5000] ;  /* 0x00500000d8bc783b */ /* 0x000f6e0000000200 */
[-C--:B------:R-:W-:Y:S08]  /*a210*/  HMMA.16816.F32 R36, R140, R176.reuse, R36 ;  /* 0x000000b08c24723c */ /* 0x080ff00000001824 */
        /* <DEDUP_REMOVED lines=10> */
[----:B------:R-:W-:Y:S01]  /*a2c0*/  @P0 IADD3 R150, P2, R208, 0x40, RZ ;  /* 0x00000040d0960810 */ /* 0x000fe20007f5e0ff */
[-C--:B------:R-:W-:Y:S05]  /*a2d0*/  HMMA.16816.F32 R4, R180, R184.reuse, R4 ;  /* 0x000000b8b404723c */ /* 0x080fea0000001804 */
[----:B--2---:R-:W-:Y:S03]  /*a2e0*/  @P0 IADD3.X R151, RZ, R206, RZ, P2, !PT ;  /* 0x000000ceff970210 */ /* 0x004fe600017fe4ff */
[C---:B-----5:R-:W-:Y:S08]  /*a2f0*/  HMMA.16816.F32 R8, R188.reuse, R184, R8 ;  /* 0x000000b8bc08723c */ /* 0x060ff00000001808 */
        /* <DEDUP_REMOVED lines=78> */
[----:B------:R-:W5:Y:S01]  /*a7e0*/  SHFL.BFLY PT, R147, R141, 0x2, 0x1f ;  /* 0x0c401f008d937f89 */ /* 0x000f6200000e0000 */
[----:B-1----:R-:W-:Y:S02]  /*a7f0*/  FMNMX.FTZ R145, R145, R148, !PT ;  /* 0x0000009491917209 */ /* 0x002fe40007810000 */
[----:B------:R-:W-:Y:S03]  /*a800*/  @P0 IADD3 R148, P1, R208, 0x20, RZ ;  /* 0x00000020d0940810 */ /* 0x000fe60007f3e0ff */
[C---:B------:R-:W-:Y:S01]  /*a810*/  FADD.FTZ R0, -R145.reuse, R0 ;  /* 0x0000000091007221 */ /* 0x040fe20000010100 */
[----:B------:R-:W-:Y:S01]  /*a820*/  @P0 IADD3.X R149, RZ, R206, RZ, P1, !PT ;  /* 0x000000ceff950210 */ /* 0x000fe20000ffe4ff */
[----:B------:R-:W-:Y:S01]  /*a830*/  FMUL.FTZ R184, R145, c[0x0][0x2d0] ;  /* 0x0000b40091b87a20 */ /* 0x000fe20000410000 */
[----:B--2---:R-:W-:Y:S01]  /*a840*/  FMNMX.FTZ R144, R140, R144, !PT ;  /* 0x000000908c907209 */ /* 0x004fe20007810000 */
[----:B------:R-:W-:Y:S01]  /*a850*/  FMUL.FTZ R0, R0, c[0x0][0x2d0] ;  /* 0x0000b40000007a20 */ /* 0x000fe20000410000 */
[----:B------:R-:W-:Y:S01]  /*a860*/  FMNMX.FTZ R140, R46, R142, !PT ;  /* 0x0000008e2e8c7209 */ /* 0x000fe20007810000 */
[--C-:B------:R-:W-:Y:S02]  /*a870*/  FFMA.FTZ R4, R4, c[0x0][0x2d0], -R184.reuse ;  /* 0x0000b40004047a23 */ /* 0x100fe400000108b8 */
[----:B------:R-:W-:Y:S01]  /*a880*/  FMUL.FTZ R185, R144, c[0x0][0x2d0] ;  /* 0x0000b40090b97a20 */ /* 0x000fe20000410000 */
[----:B------:R-:W-:Y:S01]  /*a890*/  FMNMX.FTZ R142, R47, R140, !PT ;  /* 0x0000008c2f8e7209 */ /* 0x000fe20007810000 */
[----:B------:R1:W-:Y:S01]  /*a8a0*/  MUFU.EX2 R232, R4 ;  /* 0x0000000400e87308 */ /* 0x0003e20000000800 */
[----:B-----5:R-:W-:Y:S01]  /*a8b0*/  FMNMX.FTZ R141, R141, R147, !PT ;  /* 0x000000938d8d7209 */ /* 0x020fe20007810000 */
[--C-:B------:R-:W-:Y:S01]  /*a8c0*/  FFMA.FTZ R6, R6, c[0x0][0x2d0], -R185.reuse ;  /* 0x0000b40006067a23 */ /* 0x100fe200000108b9 */
[----:B------:R-:W-:Y:S01]  /*a8d0*/  FMNMX.FTZ R142, R58, R142, !PT ;  /* 0x0000008e3a8e7209 */ /* 0x000fe20007810000 */
[--C-:B------:R-:W-:Y:S02]  /*a8e0*/  FFMA.FTZ R5, R5, c[0x0][0x2d0], -R184.reuse ;  /* 0x0000b40005057a23 */ /* 0x100fe400000108b8 */
[----:B------:R-:W2:Y:S01]  /*a8f0*/  SHFL.BFLY PT, R143, R141, 0x1, 0x1f ;  /* 0x0c201f008d8f7f89 */ /* 0x000ea200000e0000 */
[--C-:B------:R-:W-:Y:S02]  /*a900*/  FFMA.FTZ R7, R7, c[0x0][0x2d0], -R185.reuse ;  /* 0x0000b40007077a23 */ /* 0x100fe400000108b9 */
[--C-:B------:R-:W-:Y:S01]  /*a910*/  FFMA.FTZ R19, R19, c[0x0][0x2d0], -R185.reuse ;  /* 0x0000b40013137a23 */ /* 0x100fe200000108b9 */
[----:B------:R5:W3:Y:S01]  /*a920*/  MUFU.EX2 R140, R0 ;  /* 0x00000000008c7308 */ /* 0x000ae20000000800 */
[--C-:B------:R-:W-:Y:S02]  /*a930*/  FFMA.FTZ R17, R17, c[0x0][0x2d0], -R184.reuse ;  /* 0x0000b40011117a23 */ /* 0x100fe400000108b8 */
[--C-:B------:R-:W-:Y:S02]  /*a940*/  FFMA.FTZ R18, R18, c[0x0][0x2d0], -R185.reuse ;  /* 0x0000b40012127a23 */ /* 0x100fe400000108b9 */
[--C-:B------:R-:W-:Y:S02]  /*a950*/  FFMA.FTZ R16, R16, c[0x0][0x2d0], -R184.reuse ;  /* 0x0000b40010107a23 */ /* 0x100fe400000108b8 */
[--C-:B------:R-:W-:Y:S02]  /*a960*/  FFMA.FTZ R32, R32, c[0x0][0x2d0], -R184.reuse ;  /* 0x0000b40020207a23 */ /* 0x100fe400000108b8 */
[--C-:B------:R-:W-:Y:S01]  /*a970*/  FFMA.FTZ R36, R36, c[0x0][0x2d0], -R184.reuse ;  /* 0x0000b40024247a23 */ /* 0x100fe200000108b8 */
[----:B------:R3:W-:Y:S01]  /*a980*/  MUFU.EX2 R233, R6 ;  /* 0x0000000600e97308 */ /* 0x0007e20000000800 */
[----:B------:R-:W-:Y:S02]  /*a990*/  FFMA.FTZ R37, R37, c[0x0][0x2d0], -R184 ;  /* 0x0000b40025257a23 */ /* 0x000fe400000108b8 */
[--C-:B------:R-:W-:Y:S01]  /*a9a0*/  FFMA.FTZ R38, R38, c[0x0][0x2d0], -R185.reuse ;  /* 0x0000b40026267a23 */ /* 0x100fe200000108b9 */
[----:B-1----:R-:W-:Y:S01]  /*a9b0*/  @P0 SHF.R.S32.HI R4, RZ, 0x1f, R204 ;  /* 0x0000001fff040819 */ /* 0x002fe200000114cc */
[--C-:B------:R-:W-:Y:S02]  /*a9c0*/  FFMA.FTZ R39, R39, c[0x0][0x2d0], -R185.reuse ;  /* 0x0000b40027277a23 */ /* 0x100fe400000108b9 */
[--C-:B------:R-:W-:Y:S02]  /*a9d0*/  FFMA.FTZ R48, R48, c[0x0][0x2d0], -R184.reuse ;  /* 0x0000b40030307a23 */ /* 0x100fe400000108b8 */
[----:B------:R-:W-:Y:S01]  /*a9e0*/  FFMA.FTZ R49, R49, c[0x0][0x2d0], -R184 ;  /* 0x0000b40031317a23 */ /* 0x000fe200000108b8 */
[----:B--2---:R-:W-:Y:S01]  /*a9f0*/  FMNMX.FTZ R143, R141, R143, !PT ;  /* 0x0000008f8d8f7209 */ /* 0x004fe20007810000 */
[----:B------:R1:W-:Y:S01]  /*aa00*/  MUFU.EX2 R237, R5 ;  /* 0x0000000500ed7308 */ /* 0x0003e20000000800 */
[--C-:B------:R-:W-:Y:S02]  /*aa10*/  FFMA.FTZ R50, R50, c[0x0][0x2d0], -R185.reuse ;  /* 0x0000b40032327a23 */ /* 0x100fe400000108b9 */
[----:B-----5:R-:W-:Y:S02]  /*aa20*/  FADD.FTZ R0, -R144, R2 ;  /* 0x0000000290007221 */ /* 0x020fe40000010100 */
[----:B------:R-:W-:Y:S02]  /*aa30*/  FMUL.FTZ R186, R143, c[0x0][0x2d0] ;  /* 0x0000b4008fba7a20 */ /* 0x000fe40000410000 */
[----:B------:R-:W-:Y:S01]  /*aa40*/  FMUL.FTZ R2, R0, c[0x0][0x2d0] ;  /* 0x0000b40000027a20 */ /* 0x000fe20000410000 */
[----:B------:R-:W-:Y:S01]  /*aa50*/  FMNMX.FTZ R0, R59, R142, !PT ;  /* 0x0000008e3b007209 */ /* 0x000fe20007810000 */
[--C-:B------:R-:W-:Y:S01]  /*aa60*/  FFMA.FTZ R8, R8, c[0x0][0x2d0], -R186.reuse ;  /* 0x0000b40008087a23 */ /* 0x100fe200000108ba */
[----:B------:R2:W-:Y:S01]  /*aa70*/  MUFU.EX2 R236, R7 ;  /* 0x0000000700ec7308 */ /* 0x0005e20000000800 */
[--C-:B------:R-:W-:Y:S01]  /*aa80*/  FFMA.FTZ R9, R9, c[0x0][0x2d0], -R186.reuse ;  /* 0x0000b40009097a23 */ /* 0x100fe200000108ba */
[----:B------:R-:W-:Y:S01]  /*aa90*/  FMNMX.FTZ R0, R62, R0, !PT ;  /* 0x000000003e007209 */ /* 0x000fe20007810000 */
[----:B---3--:R-:W-:Y:S02]  /*aaa0*/  @P0 IMAD R6, R4, c[0x0][0x1e0], RZ ;  /* 0x0000780004060a24 */ /* 0x008fe400078e02ff */
[----:B------:R-:W-:Y:S01]  /*aab0*/  FFMA.FTZ R12, R12, c[0x0][0x2d0], -R186 ;  /* 0x0000b4000c0c7a23 */ /* 0x000fe200000108ba */
[----:B------:R-:W-:Y:S01]  /*aac0*/  FMNMX.FTZ R0, R63, R0, !PT ;  /* 0x000000003f007209 */ /* 0x000fe20007810000 */
[----:B------:R-:W-:Y:S02]  /*aad0*/  @P0 IMAD R6, R204, c[0x0][0x1e4], R6 ;  /* 0x00007900cc060a24 */ /* 0x000fe400078e0206 */
[--C-:B------:R-:W-:Y:S01]  /*aae0*/  FFMA.FTZ R13, R13, c[0x0][0x2d0], -R186.reuse ;  /* 0x0000b4000d0d7a23 */ /* 0x100fe200000108ba */
[----:B------:R3:W5:Y:S01]  /*aaf0*/  MUFU.EX2 R141, R2 ;  /* 0x00000002008d7308 */ /* 0x0007620000000800 */
[C---:B------:R-:W-:Y:S02]  /*ab00*/  FMUL.FTZ R100, R140.reuse, R100 ;  /* 0x000000648c647220 */ /* 0x040fe40000410000 */
[----:B------:R-:W-:Y:S02]  /*ab10*/  FMUL.FTZ R101, R140, R101 ;  /* 0x000000658c657220 */ /* 0x000fe40000410000 */
[----:B-1----:R-:W-:Y:S04]  /*ab20*/  @P0 IMAD.WIDE.U32 R4, R204, c[0x0][0x1e0], RZ ;  /* 0x00007800cc040a25 */ /* 0x002fe800078e00ff */
[C---:B------:R-:W-:Y:S01]  /*ab30*/  FMUL.FTZ R112, R140.reuse, R112 ;  /* 0x000000708c707220 */ /* 0x040fe20000410000 */
[----:B------:R-:W-:Y:S01]  /*ab40*/  MUFU.EX2 R234, R19 ;  /* 0x0000001300ea7308 */ /* 0x000fe20000000800 */
[----:B------:R-:W-:Y:S01]  /*ab50*/  @P0 IADD3 R6, R5, R6, RZ ;  /* 0x0000000605060210 */ /* 0x000fe20007ffe0ff */
[----:B------:R-:W-:Y:S01]  /*ab60*/  FMUL.FTZ R113, R140, R113 ;  /* 0x000000718c717220 */ /* 0x000fe20000410000 */
[----:B------:R-:W-:Y:S01]  /*ab70*/  @P0 SHF.L.U32 R5, R4, 0x6, RZ ;  /* 0x0000000604050819 */ /* 0x000fe200000006ff */
[----:B------:R-:W-:Y:S01]  /*ab80*/  FFMA.FTZ R51, R51, c[0x0][0x2d0], -R185 ;  /* 0x0000b40033337a23 */ /* 0x000fe200000108b9 */
[----:B--2---:R-:W-:Y:S01]  /*ab90*/  @P0 MOV R7, c[0x0][0x1e0] ;  /* 0x0000780000070a02 */ /* 0x004fe20000000f00 */
[----:B------:R-:W-:Y:S01]  /*aba0*/  FFMA.FTZ R40, R40, c[0x0][0x2d0], -R186 ;  /* 0x0000b40028287a23 */ /* 0x000fe200000108ba */
[----:B------:R-:W-:Y:S01]  /*abb0*/  @P0 SHF.L.U64.HI R4, R4, 0x6, R6 ;  /* 0x0000000604040819 */ /* 0x000fe20000010206 */
[--C-:B------:R-:W-:Y:S01]  /*abc0*/  FFMA.FTZ R41, R41, c[0x0][0x2d0], -R186.reuse ;  /* 0x0000b40029297a23 */ /* 0x100fe200000108ba */
[----:B------:R-:W-:Y:S01]  /*abd0*/  @P0 LEA R6, P6, R7, R5, 0x5 ;  /* 0x0000000507060211 */ /* 0x000fe200078c28ff */
[----:B------:R1:W-:Y:S01]  /*abe0*/  MUFU.EX2 R239, R17 ;  /* 0x0000001100ef7308 */ /* 0x0003e20000000800 */
[--C-:B------:R-:W-:Y:S02]  /*abf0*/  FFMA.FTZ R44, R44, c[0x0][0x2d0], -R186.reuse ;  /* 0x0000b4002c2c7a23 */ /* 0x100fe400000108ba */
[----:B------:R-:W-:Y:S02]  /*ac00*/  FFMA.FTZ R45, R45, c[0x0][0x2d0], -R186 ;  /* 0x0000b4002d2d7a23 */ /* 0x000fe400000108ba */
[----:B---3--:R-:W-:Y:S02]  /*ac10*/  FADD.FTZ R2, -R143, R3 ;  /* 0x000000038f027221 */ /* 0x008fe40000010100 */
[C---:B-----5:R-:W-:Y:S02]  /*ac20*/  FMUL.FTZ R102, R141.reuse, R102 ;  /* 0x000000668d667220 */ /* 0x060fe40000410000 */
[----:B------:R-:W-:Y:S01]  /*ac30*/  FMUL.FTZ R2, R2, c[0x0][0x2d0] ;  /* 0x0000b40002027a20 */ /* 0x000fe20000410000 */
        /* <DEDUP_REMOVED lines=8> */
[----:B------:R-:W-:Y:S01]  /*acc0*/  FMUL.FTZ R119, R141, R119 ;  /* 0x000000778d777220 */ /* 0x000fe20000410000 */
[----:B-1----:R-:W-:Y:S01]  /*acd0*/  @P0 IADD3 R17, P2, R5, R148, RZ ;  /* 0x0000009405110210 */ /* 0x002fe20007f5e0ff */
[C---:B------:R-:W-:Y:S02]  /*ace0*/  FMUL.FTZ R128, R140.reuse, R128 ;  /* 0x000000808c807220 */ /* 0x040fe40000410000 */
[----:B------:R-:W-:Y:S01]  /*acf0*/  FMUL.FTZ R129, R140, R129 ;  /* 0x000000818c817220 */ /* 0x000fe20000410000 */
[----:B------:R-:W-:Y:S01]  /*ad00*/  @P0 IADD3.X R176, R4, R149, RZ, P2, !PT ;  /* 0x0000009504b00210 */ /* 0x000fe200017fe4ff */
[C---:B------:R-:W-:Y:S01]  /*ad10*/  FMUL.FTZ R130, R141.reuse, R130 ;  /* 0x000000828d827220 */ /* 0x040fe20000410000 */
[----:B------:R-:W1:Y:S01]  /*ad20*/  MUFU.EX2 R238, R16 ;  /* 0x0000001000ee7308 */ /* 0x000e620000000800 */
[----:B------:R-:W-:Y:S02]  /*ad30*/  FMUL.FTZ R131, R141, R131 ;  /* 0x000000838d837220 */ /* 0x000fe40000410000 */
[C---:B------:R-:W-:Y:S01]  /*ad40*/  FMUL.FTZ R136, R140.reuse, R136 ;  /* 0x000000888c887220 */ /* 0x040fe20000410000 */
[----:B--2---:R-:W-:Y:S01]  /*ad50*/  @P0 LEA R18, P2, R17, c[0x0][0x1c8], 0x1 ;  /* 0x0000720011120a11 */ /* 0x004fe200078408ff */
[C---:B------:R-:W-:Y:S02]  /*ad60*/  FMUL.FTZ R137, R140.reuse, R137 ;  /* 0x000000898c897220 */ /* 0x040fe40000410000 */
[C---:B------:R-:W-:Y:S02]  /*ad70*/  FMUL.FTZ R138, R141.reuse, R138 ;  /* 0x0000008a8d8a7220 */ /* 0x040fe40000410000 */
[----:B------:R-:W-:Y:S01]  /*ad80*/  FMUL.FTZ R139, R141, R139 ;  /* 0x0000008b8d8b7220 */ /* 0x000fe20000410000 */
[----:B------:R-:W-:Y:S01]  /*ad90*/  MUFU.EX2 R231, R8 ;  /* 0x0000000800e77308 */ /* 0x000fe20000000800 */
[C---:B------:R-:W-:Y:S02]  /*ada0*/  FMUL.FTZ R68, R140.reuse, R68 ;  /* 0x000000448c447220 */ /* 0x040fe40000410000 */
[----:B------:R-:W-:Y:S01]  /*adb0*/  FMUL.FTZ R69, R140, R69 ;  /* 0x000000458c457220 */ /* 0x000fe20000410000 */
[----:B---3--:R-:W2:Y:S01]  /*adc0*/  SHFL.BFLY PT, R2, R0, 0x2, 0x1f ;  /* 0x0c401f0000027f89 */ /* 0x008ea200000e0000 */
[C---:B-----5:R-:W-:Y:S02]  /*add0*/  FMUL.FTZ R104, R3.reuse, R104 ;  /* 0x0000006803687220 */ /* 0x060fe40000410000 */
        /* <DEDUP_REMOVED lines=12> */
[----:B------:R-:W-:Y:S01]  /*aea0*/  FMUL.FTZ R71, R141, R71 ;  /* 0x000000478d477220 */ /* 0x000fe20000410000 */
[----:B--2---:R-:W-:Y:S01]  /*aeb0*/  FMNMX.FTZ R0, R0, R2, !PT ;  /* 0x0000000200007209 */ /* 0x004fe20007810000 */
[C---:B------:R-:W-:Y:S01]  /*aec0*/  FMUL.FTZ R72, R3.reuse, R72 ;  /* 0x0000004803487220 */ /* 0x040fe20000410000 */
[----:B------:R2:W-:Y:S01]  /*aed0*/  MUFU.EX2 R211, R13 ;  /* 0x0000000d00d37308 */ /* 0x0005e20000000800 */
[C---:B------:R-:W-:Y:S02]  /*aee0*/  FMUL.FTZ R73, R3.reuse, R73 ;  /* 0x0000004903497220 */ /* 0x040fe40000410000 */
[----:B------:R-:W5:Y:S01]  /*aef0*/  SHFL.BFLY PT, R2, R0, 0x1, 0x1f ;  /* 0x0c201f0000027f89 */ /* 0x000f6200000e0000 */
[C---:B------:R-:W-:Y:S02]  /*af00*/  FMUL.FTZ R76, R3.reuse, R76 ;  /* 0x0000004c034c7220 */ /* 0x040fe40000410000 */
[----:B------:R-:W-:Y:S02]  /*af10*/  FMUL.FTZ R77, R3, R77 ;  /* 0x0000004d034d7220 */ /* 0x000fe40000410000 */
[C---:B------:R-:W-:Y:S02]  /*af20*/  FMUL.FTZ R80, R140.reuse, R80 ;  /* 0x000000508c507220 */ /* 0x040fe40000410000 */
[----:B------:R-:W-:Y:S01]  /*af30*/  MUFU.EX2 R197, R36 ;  /* 0x0000002400c57308 */ /* 0x000fe20000000800 */
[C---:B------:R-:W-:Y:S02]  /*af40*/  FMUL.FTZ R81, R140.reuse, R81 ;  /* 0x000000518c517220 */ /* 0x040fe40000410000 */
[----:B------:R-:W-:Y:S02]  /*af50*/  FMUL.FTZ R82, R141, R82 ;  /* 0x000000528d527220 */ /* 0x000fe40000410000 */
[----:B---3--:R-:W-:Y:S02]  /*af60*/  FMUL.FTZ R12, R3, R160 ;  /* 0x000000a0030c7220 */ /* 0x008fe40000410000 */
[C---:B------:R-:W-:Y:S02]  /*af70*/  FMUL.FTZ R83, R141.reuse, R83 ;  /* 0x000000538d537220 */ /* 0x040fe40000410000 */
[C---:B------:R-:W-:Y:S01]  /*af80*/  FMUL.FTZ R84, R140.reuse, R84 ;  /* 0x000000548c547220 */ /* 0x040fe20000410000 */
[----:B------:R-:W-:Y:S01]  /*af90*/  MUFU.EX2 R196, R37 ;  /* 0x0000002500c47308 */ /* 0x000fe20000000800 */
[----:B------:R-:W-:Y:S02]  /*afa0*/  FMUL.FTZ R85, R140, R85 ;  /* 0x000000558c557220 */ /* 0x000fe40000410000 */
[----:B------:R-:W-:Y:S02]  /*afb0*/  FMUL.FTZ R86, R141, R86 ;  /* 0x000000568d567220 */ /* 0x000fe40000410000 */
[----:B--2---:R-:W-:Y:S01]  /*afc0*/  FMUL.FTZ R13, R3, R161 ;  /* 0x000000a1030d7220 */ /* 0x004fe20000410000 */
[----:B-----5:R-:W-:Y:S01]  /*afd0*/  FMNMX.FTZ R142, R0, R2, !PT ;  /* 0x00000002008e7209 */ /* 0x020fe20007810000 */
[----:B------:R-:W-:Y:S01]  /*afe0*/  FMUL.FTZ R87, R141, R87 ;  /* 0x000000578d577220 */ /* 0x000fe20000410000 */
[----:B------:R-:W-:Y:S02]  /*aff0*/  @P0 MOV R2, c[0x0][0x1e4] ;  /* 0x0000790000020a02 */ /* 0x000fe40000000f00 */
[----:B------:R-:W-:Y:S01]  /*b000*/  MUFU.EX2 R195, R38 ;  /* 0x0000002600c37308 */ /* 0x000fe20000000800 */
[----:B------:R-:W-:Y:S01]  /*b010*/  FMUL.FTZ R88, R3, R88 ;  /* 0x0000005803587220 */ /* 0x000fe20000410000 */
[----:B------:R-:W-:Y:S01]  /*b020*/  @P0 LEA.HI.X R2, R7, R4, R2, 0x5, P6 ;  /* 0x0000000407020211 */ /* 0x000fe200030f2c02 */
[----:B------:R-:W-:Y:S01]  /*b030*/  FADD.FTZ R0, -R142, R146 ;  /* 0x000000928e007221 */ /* 0x000fe20000010100 */
[----:B------:R-:W-:Y:S01]  /*b040*/  @P0 IADD3 R7, P6, R5, R208, RZ ;  /* 0x000000d005070210 */ /* 0x000fe20007fde0ff */
[----:B------:R-:W-:Y:S01]  /*b050*/  FMUL.FTZ R89, R3, R89 ;  /* 0x0000005903597220 */ /* 0x000fe20000410000 */
[----:B------:R-:W-:Y:S01]  /*b060*/  @P0 IADD3 R5, P1, R5, R150, RZ ;  /* 0x0000009605050210 */ /* 0x000fe20007f3e0ff */
[----:B------:R-:W-:Y:S01]  /*b070*/  FMUL.FTZ R0, R0, c[0x0][0x2d0] ;  /* 0x0000b40000007a20 */ /* 0x000fe20000410000 */
[C---:B------:R-:W-:Y:S02]  /*b080*/  @P0 IADD3.X R19, R4.reuse, R206, RZ, P6, !PT ;  /* 0x000000ce04130210 */ /* 0x040fe400037fe4ff */
[----:B------:R-:W-:Y:S01]  /*b090*/  MUFU.EX2 R194, R39 ;  /* 0x0000002700c27308 */ /* 0x000fe20000000800 */
[----:B------:R-:W-:Y:S01]  /*b0a0*/  @P0 LEA R146, P6, R7, c[0x0][0x1c8], 0x1 ;  /* 0x0000720007920a11 */ /* 0x000fe200078c08ff */
[C---:B------:R-:W-:Y:S01]  /*b0b0*/  FMUL.FTZ R92, R3.reuse, R92 ;  /* 0x0000005c035c7220 */ /* 0x040fe20000410000 */
[----:B------:R-:W-:Y:S01]  /*b0c0*/  @P0 IADD3.X R4, R4, R151, RZ, P1, !PT ;  /* 0x0000009704040210 */ /* 0x000fe20000ffe4ff */
[----:B------:R-:W-:Y:S01]  /*b0d0*/  FMUL.FTZ R93, R3, R93 ;  /* 0x0000005d035d7220 */ /* 0x000fe20000410000 */
[----:B------:R-:W-:Y:S01]  /*b0e0*/  @P0 LEA.HI.X R147, R7, c[0x0][0x1cc], R19, 0x1, P6 ;  /* 0x0000730007930a11 */ /* 0x000fe200030f0c13 */
[C---:B------:R-:W-:Y:S01]  /*b0f0*/  FMUL.FTZ R96, R140.reuse, R96 ;  /* 0x000000608c607220 */ /* 0x040fe20000410000 */
[----:B------:R-:W-:Y:S01]  /*b100*/  @P0 LEA.HI.X R19, R17, c[0x0][0x1cc], R176, 0x1, P2 ;  /* 0x0000730011130a11 */ /* 0x000fe200010f0cb0 */
[----:B------:R-:W-:Y:S01]  /*b110*/  FMUL.FTZ R97, R140, R97 ;  /* 0x000000618c617220 */ /* 0x000fe20000410000 */
[C---:B------:R-:W-:Y:S01]  /*b120*/  @P0 LEA R16, P1, R5.reuse, c[0x0][0x1c8], 0x1 ;  /* 0x0000720005100a11 */ /* 0x040fe200078208ff */
[----:B------:R2:W-:Y:S01]  /*b130*/  @P0 LDGSTS.E.BYPASS.LTC128B.128 [R205+0x3100], [R146.64], !P5 ;  /* 0x0310000092cd0fae */ /* 0x0005e2000e901d46 */
[C---:B------:R-:W-:Y:S01]  /*b140*/  @P0 IADD3 R148, P6, R6.reuse, R148, RZ ;  /* 0x0000009406940210 */ /* 0x040fe20007fde0ff */
[----:B------:R-:W3:Y:S01]  /*b150*/  MUFU.EX2 R0, R0 ;  /* 0x0000000000007308 */ /* 0x000ee20000000800 */
[----:B------:R-:W-:Y:S01]  /*b160*/  @P0 LEA.HI.X R17, R5, c[0x0][0x1cc], R4, 0x1, P1 ;  /* 0x0000730005110a11 */ /* 0x000fe200008f0c04 */
[C---:B------:R-:W-:Y:S01]  /*b170*/  FMUL.FTZ R98, R141.reuse, R98 ;  /* 0x000000628d627220 */ /* 0x040fe20000410000 */
[C---:B------:R-:W-:Y:S01]  /*b180*/  @P0 IADD3 R7, P2, R6.reuse, R208, RZ ;  /* 0x000000d006070210 */ /* 0x040fe20007f5e0ff */
[----:B------:R-:W-:Y:S01]  /*b190*/  FMUL.FTZ R99, R141, R99 ;  /* 0x000000638d637220 */ /* 0x000fe20000410000 */
[----:B------:R-:W-:Y:S01]  /*b1a0*/  @P0 IADD3 R5, P1, R6, R150, RZ ;  /* 0x0000009606050210 */ /* 0x000fe20007f3e0ff */
[----:B------:R5:W-:Y:S01]  /*b1b0*/  @P0 LDGSTS.E.BYPASS.LTC128B.128 [R205+0x4100], [R18.64], !P4 ;  /* 0x0410000012cd0fae */ /* 0x000be2000e101d46 */
[----:B------:R-:W-:Y:S01]  /*b1c0*/  @P0 IADD3.X R149, R2, R149, RZ, P6, !PT ;  /* 0x0000009502950210 */ /* 0x000fe200037fe4ff */
[--C-:B------:R-:W-:Y:S01]  /*b1d0*/  FFMA.FTZ R20, R20, c[0x0][0x2d0], -R184.reuse ;  /* 0x0000b40014147a23 */ /* 0x100fe200000108b8 */
[----:B------:R-:W-:Y:S01]  /*b1e0*/  @P0 LEA R8, P6, R7, c[0x0][0x1c8], 0x1 ;  /* 0x0000720007080a11 */ /* 0x000fe200078c08ff */
[----:B------:R-:W-:Y:S01]  /*b1f0*/  MUFU.EX2 R208, R32 ;  /* 0x0000002000d07308 */ /* 0x000fe20000000800 */
[C---:B------:R-:W-:Y:S01]  /*b200*/  @P0 IADD3.X R151, R2.reuse, R151, RZ, P1, !PT ;  /* 0x0000009702970210 */ /* 0x040fe20000ffe4ff */
[----:B------:R-:W-:Y:S01]  /*b210*/  FFMA.FTZ R21, R21, c[0x0][0x2d0], -R184 ;  /* 0x0000b40015157a23 */ /* 0x000fe200000108b8 */
[----:B------:R-:W-:Y:S01]  /*b220*/  @P0 IADD3.X R2, R2, R206, RZ, P2, !PT ;  /* 0x000000ce02020210 */ /* 0x000fe200017fe4ff */
[----:B------:R2:W-:Y:S01]  /*b230*/  @P0 LDGSTS.E.BYPASS.LTC128B.128 [R205+0x5100], [R16.64], !P3 ;  /* 0x0510000010cd0fae */ /* 0x0005e2000d901d46 */
[----:B------:R-:W-:Y:S01]  /*b240*/  @P0 LEA R6, P2, R148, c[0x0][0x1c8], 0x1 ;  /* 0x0000720094060a11 */ /* 0x000fe200078408ff */
[----:B------:R-:W-:Y:S01]  /*b250*/  FFMA.FTZ R22, R22, c[0x0][0x2d0], -R185 ;  /* 0x0000b40016167a23 */ /* 0x000fe200000108b9 */
[----:B------:R-:W-:Y:S01]  /*b260*/  @P0 LEA.HI.X R9, R7, c[0x0][0x1cc], R2, 0x1, P6 ;  /* 0x0000730007090a11 */ /* 0x000fe200030f0c02 */
[----:B------:R-:W-:Y:S01]  /*b270*/  FMUL.FTZ R2, R142, c[0x0][0x2d0] ;  /* 0x0000b4008e027a20 */ /* 0x000fe20000410000 */
[----:B------:R-:W-:Y:S01]  /*b280*/  @P0 LEA.HI.X R7, R148, c[0x0][0x1cc], R149, 0x1, P2 ;  /* 0x0000730094070a11 */ /* 0x000fe200010f0c95 */
[----:B------:R-:W-:Y:S01]  /*b290*/  MUFU.EX2 R193, R48 ;  /* 0x0000003000c17308 */ /* 0x000fe20000000800 */
[----:B------:R-:W-:Y:S01]  /*b2a0*/  @P0 LEA R4, P1, R5, c[0x0][0x1c8], 0x1 ;  /* 0x0000720005040a11 */ /* 0x000fe200078208ff */
[----:B------:R4:W-:Y:S01]  /*b2b0*/  @P0 LDGSTS.E.BYPASS.LTC128B.128 [R205+0x3900], [R8.64], !P5 ;  /* 0x0390000008cd0fae */ /* 0x0009e2000e901d46 */
[--C-:B------:R-:W-:Y:S01]  /*b2c0*/  FFMA.FTZ R10, R10, c[0x0][0x2d0], -R2.reuse ;  /* 0x0000b4000a0a7a23 */ /* 0x100fe20000010802 */
[----:B------:R-:W-:Y:S01]  /*b2d0*/  F2FP.PACK_AB R148, R237, R232 ;  /* 0x000000e8ed94723e */ /* 0x000fe200000000ff */
[--C-:B------:R-:W-:Y:S01]  /*b2e0*/  FFMA.FTZ R11, R11, c[0x0][0x2d0], -R2.reuse ;  /* 0x0000b4000b0b7a23 */ /* 0x100fe20000010802 */
[----:B------:R-:W-:Y:S01]  /*b2f0*/  @P0 LEA.HI.X R5, R5, c[0x0][0x1cc], R151, 0x1, P1 ;  /* 0x0000730005050a11 */ /* 0x000fe200008f0c97 */
[--C-:B------:R-:W-:Y:S01]  /*b300*/  FFMA.FTZ R14, R14, c[0x0][0x2d0], -R2.reuse ;  /* 0x0000b4000e0e7a23 */ /* 0x100fe20000010802 */
[----:B-1----:R-:W-:Y:S01]  /*b310*/  F2FP.PACK_AB R150, R239, R238 ;  /* 0x000000eeef96723e */ /* 0x002fe200000000ff */
[--C-:B------:R-:W-:Y:S01]  /*b320*/  FFMA.FTZ R15, R15, c[0x0][0x2d0], -R2.reuse ;  /* 0x0000b4000f0f7a23 */ /* 0x100fe20000010802 */
[----:B------:R1:W-:Y:S01]  /*b330*/  @P0 LDGSTS.E.BYPASS.LTC128B.128 [R205+0x4900], [R6.64], !P4 ;  /* 0x0490000006cd0fae */ /* 0x0003e2000e101d46 */
[----:B------:R1:W-:Y:S01]  /*b340*/  MUFU.EX2 R187, R10 ;  /* 0x0000000a00bb7308 */ /* 0x0003e20000000800 */
[----:B------:R-:W-:Y:S01]  /*b350*/  F2FP.PACK_AB R149, R236, R233 ;  /* 0x000000e9ec95723e */ /* 0x000fe200000000ff */
[C---:B-----5:R-:W-:Y:S01]  /*b360*/  FMUL.FTZ R18, R141.reuse, R166 ;  /* 0x000000a68d127220 */ /* 0x060fe20000410000 */
[----:B------:R-:W-:Y:S01]  /*b370*/  F2FP.PACK_AB R151, R234, R235 ;  /* 0x000000ebea97723e */ /* 0x000fe200000000ff */
[----:B------:R-:W-:Y:S02]  /*b380*/  FMUL.FTZ R19, R141, R167 ;  /* 0x000000a78d137220 */ /* 0x000fe40000410000 */
[C---:B---3--:R-:W-:Y:S01]  /*b390*/  FMUL.FTZ R106, R0.reuse, R106 ;  /* 0x0000006a006a7220 */ /* 0x048fe20000410000 */
[----:B------:R3:W-:Y:S01]  /*b3a0*/  @P0 LDGSTS.E.BYPASS.LTC128B.128 [R205+0x5900], [R4.64], !P3 ;  /* 0x0590000004cd0fae */ /* 0x0007e2000d901d46 */
[----:B------:R-:W-:Y:S02]  /*b3b0*/  FMUL.FTZ R107, R0, R107 ;  /* 0x0000006b006b7220 */ /* 0x000fe40000410000 */
[----:B------:R-:W5:Y:S01]  /*b3c0*/  MUFU.EX2 R188, R11 ;  /* 0x0000000b00bc7308 */ /* 0x000f620000000800 */
[C---:B--2---:R-:W-:Y:S02]  /*b3d0*/  FMUL.FTZ R16, R140.reuse, R164 ;  /* 0x000000a48c107220 */ /* 0x044fe40000410000 */
[----:B------:R-:W-:Y:S02]  /*b3e0*/  FMUL.FTZ R17, R140, R165 ;  /* 0x000000a58c117220 */ /* 0x000fe40000410000 */
[----:B------:R-:W2:Y:S01]  /*b3f0*/  LDSM.16.MT88.4 R176, [R213] ;  /* 0x00000000d5b0783b */ /* 0x000ea20000004200 */
[C---:B------:R-:W-:Y:S02]  /*b400*/  FMUL.FTZ R110, R0.reuse, R110 ;  /* 0x0000006e006e7220 */ /* 0x040fe40000410000 */
[C---:B----4-:R-:W-:Y:S02]  /*b410*/  FMUL.FTZ R8, R3.reuse, R156 ;  /* 0x0000009c03087220 */ /* 0x050fe40000410000 */
[----:B------:R4:W-:Y:S01]  /*b420*/  MUFU.EX2 R189, R14 ;  /* 0x0000000e00bd7308 */ /* 0x0009e20000000800 */
[----:B------:R-:W-:Y:S02]  /*b430*/  FMUL.FTZ R9, R3, R157 ;  /* 0x0000009d03097220 */ /* 0x000fe40000410000 */
[----:B------:R-:W2:Y:S01]  /*b440*/  LDSM.16.MT88.4 R180, [R214] ;  /* 0x00000000d6b4783b */ /* 0x000ea20000004200 */
[C---:B-1----:R-:W-:Y:S02]  /*b450*/  FMUL.FTZ R10, R0.reuse, R158 ;  /* 0x0000009e000a7220 */ /* 0x042fe40000410000 */
[----:B------:R-:W-:Y:S01]  /*b460*/  FMUL.FTZ R6, R141, R154 ;  /* 0x0000009a8d067220 */ /* 0x000fe20000410000 */
[----:B------:R-:W-:Y:S01]  /*b470*/  F2FP.PACK_AB R154, R211, R229 ;  /* 0x000000e5d39a723e */ /* 0x000fe200000000ff */
[----:B------:R-:W-:Y:S02]  /*b480*/  FMUL.FTZ R7, R141, R155 ;  /* 0x0000009b8d077220 */ /* 0x000fe40000410000 */
[----:B------:R-:W1:Y:S01]  /*b490*/  MUFU.EX2 R190, R15 ;  /* 0x0000000f00be7308 */ /* 0x000e620000000800 */
[----:B------:R-:W-:Y:S01]  /*b4a0*/  FMUL.FTZ R111, R0, R111 ;  /* 0x0000006f006f7220 */ /* 0x000fe20000410000 */
[----:B------:R-:W-:Y:S01]  /*b4b0*/  LDSM.16.MT88.4 R164, [R214+0x400] ;  /* 0x00040000d6a4783b */ /* 0x000fe20000004200 */
[--C-:B------:R-:W-:Y:S02]  /*b4c0*/  FFMA.FTZ R42, R42, c[0x0][0x2d0], -R2.reuse ;  /* 0x0000b4002a2a7a23 */ /* 0x100fe40000010802 */
[----:B---3--:R-:W-:Y:S01]  /*b4d0*/  FMUL.FTZ R4, R140, R152 ;  /* 0x000000988c047220 */ /* 0x008fe20000410000 */
[----:B------:R-:W-:Y:S01]  /*b4e0*/  F2FP.PACK_AB R152, R230, R231 ;  /* 0x000000e7e698723e */ /* 0x000fe200000000ff */
[----:B------:R-:W-:Y:S01]  /*b4f0*/  FMUL.FTZ R5, R140, R153 ;  /* 0x000000998c057220 */ /* 0x000fe20000410000 */
[----:B-----5:R-:W-:Y:S01]  /*b500*/  F2FP.PACK_AB R153, R188, R187 ;  /* 0x000000bbbc99723e */ /* 0x020fe200000000ff */
[C---:B------:R-:W-:Y:S01]  /*b510*/  FMUL.FTZ R11, R0.reuse, R159 ;  /* 0x0000009f000b7220 */ /* 0x040fe20000410000 */
[----:B------:R-:W-:Y:S01]  /*b520*/  LDSM.16.MT88.4 R36, [R213+0x2400] ;  /* 0x00240000d524783b */ /* 0x000fe20000004200 */
[----:B------:R-:W-:Y:S01]  /*b530*/  MUFU.EX2 R192, R49 ;  /* 0x0000003100c07308 */ /* 0x000fe20000000800 */
[--C-:B------:R-:W-:Y:S02]  /*b540*/  FFMA.FTZ R43, R43, c[0x0][0x2d0], -R2.reuse ;  /* 0x0000b4002b2b7a23 */ /* 0x100fe40000010802 */
[----:B----4-:R-:W-:Y:S02]  /*b550*/  FMUL.FTZ R14, R0, R162 ;  /* 0x000000a2000e7220 */ /* 0x010fe40000410000 */
[--C-:B------:R-:W-:Y:S02]  /*b560*/  FFMA.FTZ R46, R46, c[0x0][0x2d0], -R2.reuse ;  /* 0x0000b4002e2e7a23 */ /* 0x100fe40000010802 */
[----:B------:R-:W3:Y:S01]  /*b570*/  LDSM.16.MT88.4 R156, [R213+0x1000] ;  /* 0x00100000d59c783b */ /* 0x000ee20000004200 */
[----:B------:R-:W-:Y:S02]  /*b580*/  FFMA.FTZ R47, R47, c[0x0][0x2d0], -R2 ;  /* 0x0000b4002f2f7a23 */ /* 0x000fe40000010802 */
[----:B------:R-:W-:Y:S01]  /*b590*/  MUFU.EX2 R191, R51 ;  /* 0x0000003300bf7308 */ /* 0x000fe20000000800 */
[----:B------:R-:W-:Y:S01]  /*b5a0*/  FMUL.FTZ R122, R0, R122 ;  /* 0x0000007a007a7220 */ /* 0x000fe20000410000 */
[----:B-1----:R-:W-:Y:S01]  /*b5b0*/  F2FP.PACK_AB R155, R190, R189 ;  /* 0x000000bdbe9b723e */ /* 0x002fe200000000ff */
[-C--:B--2---:R-:W-:Y:S02]  /*b5c0*/  HMMA.16816.F32 R4, R148, R176.reuse, R4 ;  /* 0x000000b09404723c */ /* 0x084fe40000001804 */
[----:B------:R-:W0:Y:S03]  /*b5d0*/  LDGDEPBAR ;  /* 0x00000000000079af */ /* 0x000e260000000000 */
[C---:B------:R-:W-:Y:S02]  /*b5e0*/  FMUL.FTZ R15, R0.reuse, R163 ;  /* 0x000000a3000f7220 */ /* 0x040fe40000410000 */
[----:B------:R-:W-:Y:S01]  /*b5f0*/  MUFU.EX2 R147, R46 ;  /* 0x0000002e00937308 */ /* 0x000fe20000000800 */
[C---:B------:R-:W-:Y:S01]  /*b600*/  FMUL.FTZ R123, R0.reuse, R123 ;  /* 0x0000007b007b7220 */ /* 0x040fe20000410000 */
[C---:B------:R-:W-:Y:S01]  /*b610*/  HMMA.16816.F32 R8, R152.reuse, R176, R8 ;  /* 0x000000b09808723c */ /* 0x040fe20000001808 */
[----:B------:R-:W1:Y:S03]  /*b620*/  LDSM.16.MT88.4 R160, [R214+0x1000] ;  /* 0x00100000d6a0783b */ /* 0x000e660000004200 */
[C---:B------:R-:W-:Y:S02]  /*b630*/  FMUL.FTZ R126, R0.reuse, R126 ;  /* 0x0000007e007e7220 */ /* 0x040fe40000410000 */
[C---:B------:R-:W-:Y:S02]  /*b640*/  FMUL.FTZ R127, R0.reuse, R127 ;  /* 0x0000007f007f7220 */ /* 0x040fe40000410000 */
[-C--:B------:R-:W-:Y:S01]  /*b650*/  HMMA.16816.F32 R12, R152, R178.reuse, R12 ;  /* 0x000000b2980c723c */ /* 0x080fe2000000180c */
[----:B------:R2:W-:Y:S03]  /*b660*/  MUFU.EX2 R210, R20 ;  /* 0x0000001400d27308 */ /* 0x0005e60000000800 */
[C---:B------:R-:W-:Y:S02]  /*b670*/  FMUL.FTZ R134, R0.reuse, R134 ;  /* 0x0000008600867220 */ /* 0x040fe40000410000 */
[C---:B------:R-:W-:Y:S02]  /*b680*/  FMUL.FTZ R135, R0.reuse, R135 ;  /* 0x0000008700877220 */ /* 0x040fe40000410000 */
[C---:B------:R-:W-:Y:S03]  /*b690*/  HMMA.16816.F32 R16, R148.reuse, R178, R16 ;  /* 0x000000b29410723c */ /* 0x040fe60000001810 */
[----:B------:R4:W5:Y:S01]  /*b6a0*/  MUFU.EX2 R209, R21 ;  /* 0x0000001500d17308 */ /* 0x0009620000000800 */
[--C-:B------:R-:W-:Y:S02]  /*b6b0*/  FFMA.FTZ R146, R35, c[0x0][0x2d0], -R185.reuse ;  /* 0x0000b40023927a23 */ /* 0x100fe400000108b9 */
[C---:B------:R-:W-:Y:S02]  /*b6c0*/  FMUL.FTZ R35, R0.reuse, R175 ;  /* 0x000000af00237220 */ /* 0x040fe40000410000 */
[-C--:B------:R-:W-:Y:S04]  /*b6d0*/  HMMA.16816.F32 R100, R148, R180.reuse, R100 ;  /* 0x000000b49464723c */ /* 0x080fe80000001864 */
[C---:B------:R-:W-:Y:S01]  /*b6e0*/  FMUL.FTZ R74, R0.reuse, R74 ;  /* 0x0000004a004a7220 */ /* 0x040fe20000410000 */
[----:B------:R-:W-:Y:S01]  /*b6f0*/  MUFU.EX2 R202, R146 ;  /* 0x0000009200ca7308 */ /* 0x000fe20000000800 */
[----:B------:R-:W-:Y:S02]  /*b700*/  FMUL.FTZ R75, R0, R75 ;  /* 0x0000004b004b7220 */ /* 0x000fe40000410000 */
[C---:B------:R-:W-:Y:S04]  /*b710*/  HMMA.16816.F32 R104, R152.reuse, R180, R104 ;  /* 0x000000b49868723c */ /* 0x040fe80000001868 */
[----:B--2---:R-:W-:Y:S02]  /*b720*/  FMUL.FTZ R20, R140, R168 ;  /* 0x000000a88c147220 */ /* 0x004fe40000410000 */
[----:B------:R-:W-:Y:S01]  /*b730*/  FMUL.FTZ R78, R0, R78 ;  /* 0x0000004e004e7220 */ /* 0x000fe20000410000 */
[----:B------:R-:W-:Y:S01]  /*b740*/  MUFU.EX2 R181, R40 ;  /* 0x0000002800b57308 */ /* 0x000fe20000000800 */
[-C--:B------:R-:W-:Y:S04]  /*b750*/  HMMA.16816.F32 R108, R152, R182.reuse, R108 ;  /* 0x000000b6986c723c */ /* 0x080fe8000000186c */
[----:B----4-:R-:W-:Y:S02]  /*b760*/  FMUL.FTZ R21, R140, R169 ;  /* 0x000000a98c157220 */ /* 0x010fe40000410000 */
[C---:B------:R-:W-:Y:S02]  /*b770*/  FMUL.FTZ R79, R0.reuse, R79 ;  /* 0x0000004f004f7220 */ /* 0x040fe40000410000 */
[C---:B------:R-:W-:Y:S01]  /*b780*/  HMMA.16816.F32 R112, R148.reuse, R182, R112 ;  /* 0x000000b69470723c */ /* 0x040fe20000001870 */
[----:B------:R2:W-:Y:S03]  /*b790*/  MUFU.EX2 R183, R50 ;  /* 0x0000003200b77308 */ /* 0x0005e60000000800 */
[C---:B------:R-:W-:Y:S02]  /*b7a0*/  FMUL.FTZ R90, R0.reuse, R90 ;  /* 0x0000005a005a7220 */ /* 0x040fe40000410000 */
[C---:B------:R-:W-:Y:S02]  /*b7b0*/  FMUL.FTZ R91, R0.reuse, R91 ;  /* 0x0000005b005b7220 */ /* 0x040fe40000410000 */
[-C--:B---3--:R-:W-:Y:S03]  /*b7c0*/  HMMA.16816.F32 R116, R148, R156.reuse, R116 ;  /* 0x0000009c9474723c */ /* 0x088fe60000001874 */
[----:B------:R3:W-:Y:S01]  /*b7d0*/  MUFU.EX2 R206, R22 ;  /* 0x0000001600ce7308 */ /* 0x0007e20000000800 */
[C---:B------:R-:W-:Y:S02]  /*b7e0*/  FMUL.FTZ R94, R0.reuse, R94 ;  /* 0x0000005e005e7220 */ /* 0x040fe40000410000 */
[----:B------:R-:W-:Y:S02]  /*b7f0*/  FMUL.FTZ R95, R0, R95 ;  /* 0x0000005f005f7220 */ /* 0x000fe40000410000 */
[C---:B------:R-:W-:Y:S04]  /*b800*/  HMMA.16816.F32 R120, R152.reuse, R156, R120 ;  /* 0x0000009c9878723c */ /* 0x040fe80000001878 */
[----:B------:R-:W-:Y:S01]  /*b810*/  FFMA.FTZ R33, R33, c[0x0][0x2d0], -R184 ;  /* 0x0000b40021217a23 */ /* 0x000fe200000108b8 */
[----:B------:R-:W-:Y:S01]  /*b820*/  MUFU.EX2 R182, R41 ;  /* 0x0000002900b67308 */ /* 0x000fe20000000800 */
[--C-:B------:R-:W-:Y:S02]  /*b830*/  FFMA.FTZ R32, R23, c[0x0][0x2d0], -R185.reuse ;  /* 0x0000b40017207a23 */ /* 0x100fe400000108b9 */
[-C--:B------:R-:W-:Y:S01]  /*b840*/  HMMA.16816.F32 R124, R152, R158.reuse, R124 ;  /* 0x0000009e987c723c */ /* 0x080fe2000000187c */
[----:B--2---:R-:W-:Y:S03]  /*b850*/  LDSM.16.MT88.4 R48, [R214+0x2400] ;  /* 0x00240000d630783b */ /* 0x004fe60000004200 */
[--C-:B------:R-:W-:Y:S02]  /*b860*/  FFMA.FTZ R34, R34, c[0x0][0x2d0], -R185.reuse ;  /* 0x0000b40022227a23 */ /* 0x100fe400000108b9 */
[C---:B------:R-:W-:Y:S01]  /*b870*/  FMUL.FTZ R23, R141.reuse, R171 ;  /* 0x000000ab8d177220 */ /* 0x040fe20000410000 */
[----:B------:R2:W-:Y:S01]  /*b880*/  MUFU.EX2 R207, R33 ;  /* 0x0000002100cf7308 */ /* 0x0005e20000000800 */
[C---:B------:R-:W-:Y:S01]  /*b890*/  HMMA.16816.F32 R128, R148.reuse, R158, R128 ;  /* 0x0000009e9480723c */ /* 0x040fe20000001880 */
[----:B------:R-:W4:Y:S03]  /*b8a0*/  LDSM.16.MT88.4 R156, [R213+0x2000] ;  /* 0x00200000d59c783b */ /* 0x000f260000004200 */
[----:B---3--:R-:W-:Y:S02]  /*b8b0*/  FMUL.FTZ R22, R141, R170 ;  /* 0x000000aa8d167220 */ /* 0x008fe40000410000 */
[--C-:B------:R-:W-:Y:S02]  /*b8c0*/  FFMA.FTZ R24, R24, c[0x0][0x2d0], -R186.reuse ;  /* 0x0000b40018187a23 */ /* 0x100fe400000108ba */
[----:B------:R-:W-:Y:S01]  /*b8d0*/  FFMA.FTZ R25, R25, c[0x0][0x2d0], -R186 ;  /* 0x0000b40019197a23 */ /* 0x000fe200000108ba */
[----:B------:R3:W3:Y:S02]  /*b8e0*/  MUFU.EX2 R205, R32 ;  /* 0x0000002000cd7308 */ /* 0x0006e40000000800 */
[-C--:B-1----:R-:W-:Y:S03]  /*b8f0*/  HMMA.16816.F32 R20, R148, R160.reuse, R20 ;  /* 0x000000a09414723c */ /* 0x082fe60000001814 */
[--C-:B------:R-:W-:Y:S02]  /*b900*/  FFMA.FTZ R26, R26, c[0x0][0x2d0], -R2.reuse ;  /* 0x0000b4001a1a7a23 */ /* 0x100fe40000010802 */
[----:B------:R-:W-:Y:S02]  /*b910*/  FFMA.FTZ R27, R27, c[0x0][0x2d0], -R2 ;  /* 0x0000b4001b1b7a23 */ /* 0x000fe40000010802 */
[--C-:B------:R-:W-:Y:S01]  /*b920*/  FFMA.FTZ R28, R28, c[0x0][0x2d0], -R186.reuse ;  /* 0x0000b4001c1c7a23 */ /* 0x100fe200000108ba */
[C---:B------:R-:W-:Y:S01]  /*b930*/  HMMA.16816.F32 R132, R152.reuse, R160, R132 ;  /* 0x000000a09884723c */ /* 0x040fe20000001884 */
[----:B------:R1:W1:Y:S03]  /*b940*/  MUFU.EX2 R203, R34 ;  /* 0x0000002200cb7308 */ /* 0x0002660000000800 */
[----:B--2---:R-:W-:Y:S02]  /*b950*/  FMUL.FTZ R33, R3, R173 ;  /* 0x000000ad03217220 */ /* 0x004fe40000410000 */
[----:B------:R-:W-:Y:S02]  /*b960*/  FFMA.FTZ R29, R29, c[0x0][0x2d0], -R186 ;  /* 0x0000b4001d1d7a23 */ /* 0x000fe400000108ba */
[--C-:B------:R-:W-:Y:S03]  /*b970*/  FFMA.FTZ R30, R30, c[0x0][0x2d0], -R2.reuse ;  /* 0x0000b4001e1e7a23 */ /* 0x100fe60000010802 */
[----:B------:R5:W-:Y:S01]  /*b980*/  MUFU.EX2 R201, R24 ;  /* 0x0000001800c97308 */ /* 0x000be20000000800 */
[----:B------:R-:W-:Y:S02]  /*b990*/  FFMA.FTZ R31, R31, c[0x0][0x2d0], -R2 ;  /* 0x0000b4001f1f7a23 */ /* 0x000fe40000010802 */
[----:B---3--:R-:W-:Y:S02]  /*b9a0*/  FMUL.FTZ R32, R3, R172 ;  /* 0x000000ac03207220 */ /* 0x008fe40000410000 */
[--C-:B------:R-:W-:Y:S02]  /*b9b0*/  FFMA.FTZ R65, R65, c[0x0][0x2d0], -R184.reuse ;  /* 0x0000b40041417a23 */ /* 0x100fe400000108b8 */
[--C-:B------:R-:W-:Y:S02]  /*b9c0*/  FFMA.FTZ R67, R67, c[0x0][0x2d0], -R185.reuse ;  /* 0x0000b40043437a23 */ /* 0x100fe400000108b9 */
[----:B------:R-:W-:Y:S01]  /*b9d0*/  FFMA.FTZ R52, R52, c[0x0][0x2d0], -R184 ;  /* 0x0000b40034347a23 */ /* 0x000fe200000108b8 */
[----:B------:R2:W3:Y:S01]  /*b9e0*/  MUFU.EX2 R200, R25 ;  /* 0x0000001900c87308 */ /* 0x0004e20000000800 */
[----:B------:R-:W-:Y:S02]  /*b9f0*/  FFMA.FTZ R61, R61, c[0x0][0x2d0], -R186 ;  /* 0x0000b4003d3d7a23 */ /* 0x000fe400000108ba */
[--C-:B------:R-:W-:Y:S02]  /*ba00*/  FFMA.FTZ R53, R53, c[0x0][0x2d0], -R184.reuse ;  /* 0x0000b40035357a23 */ /* 0x100fe400000108b8 */
[----:B-1----:R-:W-:Y:S02]  /*ba10*/  FMUL.FTZ R34, R0, R174 ;  /* 0x000000ae00227220 */ /* 0x002fe40000410000 */
[--C-:B------:R-:W-:Y:S02]  /*ba20*/  FFMA.FTZ R54, R54, c[0x0][0x2d0], -R185.reuse ;  /* 0x0000b40036367a23 */ /* 0x100fe400000108b9 */
[--C-:B------:R-:W-:Y:S01]  /*ba30*/  FFMA.FTZ R55, R55, c[0x0][0x2d0], -R185.reuse ;  /* 0x0000b40037377a23 */ /* 0x100fe200000108b9 */
[----:B------:R-:W-:Y:S01]  /*ba40*/  MUFU.EX2 R180, R45 ;  /* 0x0000002d00b47308 */ /* 0x000fe20000000800 */
[----:B------:R-:W-:Y:S01]  /*ba50*/  FFMA.FTZ R64, R64, c[0x0][0x2d0], -R184 ;  /* 0x0000b40040407a23 */ /* 0x000fe200000108b8 */
[-C--:B------:R-:W-:Y:S03]  /*ba60*/  HMMA.16816.F32 R32, R152, R162.reuse, R32 ;  /* 0x000000a29820723c */ /* 0x080fe60000001820 */
[----:B-----5:R-:W-:Y:S01]  /*ba70*/  F2FP.PACK_AB R24, R209, R210 ;  /* 0x000000d2d118723e */ /* 0x020fe200000000ff */
[----:B------:R-:W-:Y:S02]  /*ba80*/  FFMA.FTZ R66, R66, c[0x0][0x2d0], -R185 ;  /* 0x0000b40042427a23 */ /* 0x000fe400000108b9 */
[----:B------:R-:W-:Y:S02]  /*ba90*/  FFMA.FTZ R57, R57, c[0x0][0x2d0], -R186 ;  /* 0x0000b40039397a23 */ /* 0x000fe400000108ba */
[C---:B------:R-:W-:Y:S01]  /*baa0*/  HMMA.16816.F32 R136, R148.reuse, R162, R136 ;  /* 0x000000a29488723c */ /* 0x040fe20000001888 */
[----:B------:R-:W1:Y:S01]  /*bab0*/  LDSM.16.MT88.4 R160, [R214+0x2000] ;  /* 0x00200000d6a0783b */ /* 0x000e620000004200 */
[----:B------:R-:W-:Y:S02]  /*bac0*/  MUFU.EX2 R146, R47 ;  /* 0x0000002f00927308 */ /* 0x000fe40000000800 */
[----:B--2---:R-:W-:Y:S01]  /*bad0*/  F2FP.PACK_AB R25, R205, R206 ;  /* 0x000000cecd19723e */ /* 0x004fe200000000ff */
[--C-:B------:R-:W-:Y:S02]  /*bae0*/  FFMA.FTZ R58, R58, c[0x0][0x2d0], -R2.reuse ;  /* 0x0000b4003a3a7a23 */ /* 0x100fe40000010802 */
[----:B------:R-:W-:Y:S01]  /*baf0*/  FFMA.FTZ R59, R59, c[0x0][0x2d0], -R2 ;  /* 0x0000b4003b3b7a23 */ /* 0x000fe20000010802 */
[-C--:B----4-:R-:W-:Y:S04]  /*bb00*/  HMMA.16816.F32 R68, R148, R156.reuse, R68 ;  /* 0x0000009c9444723c */ /* 0x090fe80000001844 */
[----:B------:R-:W-:Y:S01]  /*bb10*/  MUFU.EX2 R65, R65 ;  /* 0x0000004100417308 */ /* 0x000fe20000000800 */
[----:B------:R-:W-:Y:S02]  /*bb20*/  FFMA.FTZ R60, R60, c[0x0][0x2d0], -R186 ;  /* 0x0000b4003c3c7a23 */ /* 0x000fe400000108ba */
[--C-:B------:R-:W-:Y:S01]  /*bb30*/  FFMA.FTZ R62, R62, c[0x0][0x2d0], -R2.reuse ;  /* 0x0000b4003e3e7a23 */ /* 0x100fe20000010802 */
[C---:B------:R-:W-:Y:S04]  /*bb40*/  HMMA.16816.F32 R72, R152.reuse, R156, R72 ;  /* 0x0000009c9848723c */ /* 0x040fe80000001848 */
[----:B------:R-:W-:Y:S02]  /*bb50*/  FFMA.FTZ R2, R63, c[0x0][0x2d0], -R2 ;  /* 0x0000b4003f027a23 */ /* 0x000fe40000010802 */
[----:B------:R-:W-:Y:S01]  /*bb60*/  MUFU.EX2 R67, R67 ;  /* 0x0000004300437308 */ /* 0x000fe20000000800 */
[----:B------:R-:W-:Y:S01]  /*bb70*/  FFMA.FTZ R56, R56, c[0x0][0x2d0], -R186 ;  /* 0x0000b40038387a23 */ /* 0x000fe200000108ba */
[-C--:B------:R-:W-:Y:S04]  /*bb80*/  HMMA.16816.F32 R76, R152, R158.reuse, R76 ;  /* 0x0000009e984c723c */ /* 0x080fe8000000184c */
[----:B------:R-:W-:Y:S02]  /*bb90*/  FFMA.FTZ R3, R3, R241, R231 ;  /* 0x000000f103037223 */ /* 0x000fe400000100e7 */
[----:B------:R-:W-:Y:S02]  /*bba0*/  FFMA.FTZ R140, R140, R243, R232 ;  /* 0x000000f38c8c7223 */ /* 0x000fe400000100e8 */
[C---:B------:R-:W-:Y:S01]  /*bbb0*/  HMMA.16816.F32 R80, R148.reuse, R158, R80 ;  /* 0x0000009e9450723c */ /* 0x040fe20000001850 */
[----:B------:R-:W2:Y:S01]  /*bbc0*/  LDSM.16.MT88.4 R156, [R213+0x400] ;  /* 0x00040000d59c783b */ /* 0x000ea20000004200 */
[----:B------:R-:W-:Y:S02]  /*bbd0*/  MUFU.EX2 R61, R61 ;  /* 0x0000003d003d7308 */ /* 0x000fe40000000800 */
[----:B------:R-:W-:Y:S02]  /*bbe0*/  FADD.FTZ R3, R230, R3 ;  /* 0x00000003e6037221 */ /* 0x000fe40000010000 */
[----:B------:R-:W-:Y:S02]  /*bbf0*/  FFMA.FTZ R141, R141, R242, R233 ;  /* 0x000000f28d8d7223 */ /* 0x000fe400000100e9 */
[----:B------:R-:W-:Y:S01]  /*bc00*/  FADD.FTZ R3, R229, R3 ;  /* 0x00000003e5037221 */ /* 0x000fe20000010000 */
[-C--:B-1----:R-:W-:Y:S03]  /*bc10*/  HMMA.16816.F32 R84, R148, R160.reuse, R84 ;  /* 0x000000a09454723c */ /* 0x082fe60000001854 */
[----:B------:R1:W-:Y:S05]  /*bc20*/  MUFU.EX2 R179, R26 ;  /* 0x0000001a00b37308 */ /* 0x0003ea0000000800 */
[C---:B------:R-:W-:Y:S05]  /*bc30*/  HMMA.16816.F32 R88, R152.reuse, R160, R88 ;  /* 0x000000a09858723c */ /* 0x040fea0000001858 */
[----:B------:R4:W5:Y:S03]  /*bc40*/  MUFU.EX2 R178, R27 ;  /* 0x0000001b00b27308 */ /* 0x0009660000000800 */
[-C--:B------:R-:W-:Y:S01]  /*bc50*/  HMMA.16816.F32 R92, R152, R162.reuse, R92 ;  /* 0x000000a2985c723c */ /* 0x080fe2000000185c */
[----:B------:R-:W-:Y:S06]  /*bc60*/  LDSM.16.MT88.4 R152, [R214+0x1400] ;  /* 0x00140000d698783b */ /* 0x000fec0000004200 */
[----:B------:R3:W-:Y:S01]  /*bc70*/  MUFU.EX2 R199, R28 ;  /* 0x0000001c00c77308 */ /* 0x0007e20000000800 */
[----:B------:R-:W-:Y:S01]  /*bc80*/  HMMA.16816.F32 R96, R148, R162, R96 ;  /* 0x000000a29460723c */ /* 0x000fe20000001860 */
[----:B------:R-:W5:Y:S03]  /*bc90*/  LDSM.16.MT88.4 R148, [R213+0x1400] ;  /* 0x00140000d594783b */ /* 0x000f660000004200 */
[----:B-1----:R-:W-:Y:S05]  /*bca0*/  F2FP.PACK_AB R26, R207, R208 ;  /* 0x000000d0cf1a723e */ /* 0x002fea00000000ff */
[----:B------:R5:W1:Y:S03]  /*bcb0*/  MUFU.EX2 R198, R29 ;  /* 0x0000001d00c67308 */ /* 0x000a660000000800 */
[----:B----4-:R-:W-:Y:S07]  /*bcc0*/  F2FP.PACK_AB R27, R202, R203 ;  /* 0x000000cbca1b723e */ /* 0x010fee00000000ff */
[----:B------:R1:W-:Y:S01]  /*bcd0*/  MUFU.EX2 R177, R30 ;  /* 0x0000001e00b17308 */ /* 0x0003e20000000800 */
[-C--:B--2---:R-:W-:Y:S05]  /*bce0*/  HMMA.16816.F32 R4, R24, R156.reuse, R4 ;  /* 0x0000009c1804723c */ /* 0x084fea0000001804 */
[----:B---3--:R-:W-:Y:S04]  /*bcf0*/  F2FP.PACK_AB R28, R200, R201 ;  /* 0x000000c9c81c723e */ /* 0x008fe800000000ff */
[----:B------:R-:W2:Y:S03]  /*bd00*/  MUFU.EX2 R176, R31 ;  /* 0x0000001f00b07308 */ /* 0x000ea60000000800 */
[----:B-----5:R-:W-:Y:S07]  /*bd10*/  F2FP.PACK_AB R29, R178, R179 ;  /* 0x000000b3b21d723e */ /* 0x020fee00000000ff */
[----:B------:R-:W-:Y:S01]  /*bd20*/  MUFU.EX2 R53, R53 ;  /* 0x0000003500357308 */ /* 0x000fe20000000800 */
[----:B-1----:R-:W-:Y:S09]  /*bd30*/  F2FP.PACK_AB R30, R198, R199 ;  /* 0x000000c7c61e723e */ /* 0x002ff200000000ff */
[----:B------:R-:W-:Y:S01]  /*bd40*/  MUFU.EX2 R54, R54 ;  /* 0x0000003600367308 */ /* 0x000fe20000000800 */
[----:B--2---:R-:W-:Y:S09]  /*bd50*/  F2FP.PACK_AB R31, R176, R177 ;  /* 0x000000b1b01f723e */ /* 0x004ff200000000ff */
[----:B------:R-:W-:Y:S01]  /*bd60*/  MUFU.EX2 R55, R55 ;  /* 0x0000003700377308 */ /* 0x000fe20000000800 */
[C---:B------:R-:W-:Y:S08]  /*bd70*/  HMMA.16816.F32 R8, R28.reuse, R156, R8 ;  /* 0x0000009c1c08723c */ /* 0x040ff00000001808 */
[-C--:B------:R-:W-:Y:S01]  /*bd80*/  HMMA.16816.F32 R12, R28, R158.reuse, R12 ;  /* 0x0000009e1c0c723c */ /* 0x080fe2000000180c */
[----:B------:R-:W-:Y:S07]  /*bd90*/  MUFU.EX2 R64, R64 ;  /* 0x0000004000407308 */ /* 0x000fee0000000800 */
[C---:B------:R-:W-:Y:S03]  /*bda0*/  HMMA.16816.F32 R16, R24.reuse, R158, R16 ;  /* 0x0000009e1810723c */ /* 0x040fe60000001810 */
[----:B------:R-:W-:Y:S05]  /*bdb0*/  MUFU.EX2 R66, R66 ;  /* 0x0000004200427308 */ /* 0x000fea0000000800 */
[-C--:B------:R-:W-:Y:S05]  /*bdc0*/  HMMA.16816.F32 R100, R24, R164.reuse, R100 ;  /* 0x000000a41864723c */ /* 0x080fea0000001864 */
[----:B------:R-:W-:Y:S03]  /*bdd0*/  MUFU.EX2 R57, R57 ;  /* 0x0000003900397308 */ /* 0x000fe60000000800 */
[C---:B------:R-:W-:Y:S07]  /*bde0*/  HMMA.16816.F32 R104, R28.reuse, R164, R104 ;  /* 0x000000a41c68723c */ /* 0x040fee0000001868 */
[----:B------:R-:W-:Y:S01]  /*bdf0*/  MUFU.EX2 R60, R60 ;  /* 0x0000003c003c7308 */ /* 0x000fe20000000800 */
[-C--:B------:R-:W-:Y:S08]  /*be00*/  HMMA.16816.F32 R108, R28, R166.reuse, R108 ;  /* 0x000000a61c6c723c */ /* 0x080ff0000000186c */
[C---:B------:R-:W-:Y:S01]  /*be10*/  HMMA.16816.F32 R112, R24.reuse, R166, R112 ;  /* 0x000000a61870723c */ /* 0x040fe20000001870 */
[----:B------:R-:W-:Y:S01]  /*be20*/  LDSM.16.MT88.4 R164, [R213+0xc00] ;  /* 0x000c0000d5a4783b */ /* 0x000fe20000004200 */
[----:B------:R-:W-:Y:S06]  /*be30*/  MUFU.EX2 R62, R62 ;  /* 0x0000003e003e7308 */ /* 0x000fec0000000800 */
[-C--:B------:R-:W-:Y:S04]  /*be40*/  HMMA.16816.F32 R116, R24, R148.reuse, R116 ;  /* 0x000000941874723c */ /* 0x080fe80000001874 */
[----:B------:R-:W-:Y:S04]  /*be50*/  MUFU.EX2 R56, R56 ;  /* 0x0000003800387308 */ /* 0x000fe80000000800 */
[C---:B------:R-:W-:Y:S06]  /*be60*/  HMMA.16816.F32 R120, R28.reuse, R148, R120 ;  /* 0x000000941c78723c */ /* 0x040fec0000001878 */
[----:B------:R-:W-:Y:S02]  /*be70*/  MUFU.EX2 R148, R42 ;  /* 0x0000002a00947308 */ /* 0x000fe40000000800 */
[-C--:B------:R-:W-:Y:S08]  /*be80*/  HMMA.16816.F32 R124, R28, R150.reuse, R124 ;  /* 0x000000961c7c723c */ /* 0x080ff0000000187c */
[C---:B------:R-:W-:Y:S01]  /*be90*/  HMMA.16816.F32 R128, R24.reuse, R150, R128 ;  /* 0x000000961880723c */ /* 0x040fe20000001880 */
[----:B------:R1:W2:Y:S07]  /*bea0*/  MUFU.EX2 R149, R43 ;  /* 0x0000002b00957308 */ /* 0x0002ae0000000800 */
[-C--:B------:R-:W-:Y:S03]  /*beb0*/  HMMA.16816.F32 R20, R24, R152.reuse, R20 ;  /* 0x000000981814723c */ /* 0x080fe60000001814 */
[----:B------:R3:W4:Y:S05]  /*bec0*/  MUFU.EX2 R151, R44 ;  /* 0x0000002c00977308 */ /* 0x00072a0000000800 */
[C---:B------:R-:W-:Y:S05]  /*bed0*/  HMMA.16816.F32 R132, R28.reuse, R152, R132 ;  /* 0x000000981c84723c */ /* 0x040fea0000001884 */
[----:B------:R-:W-:Y:S03]  /*bee0*/  MUFU.EX2 R150, R52 ;  /* 0x0000003400967308 */ /* 0x000fe60000000800 */
[-C--:B------:R-:W-:Y:S01]  /*bef0*/  HMMA.16816.F32 R32, R28, R154.reuse, R32 ;  /* 0x0000009a1c20723c */ /* 0x080fe20000001820 */
[----:B-1----:R-:W1:Y:S06]  /*bf00*/  LDSM.16.MT88.4 R40, [R213+0x800] ;  /* 0x00080000d528783b */ /* 0x002e6c0000004200 */
[----:B------:R5:W-:Y:S01]  /*bf10*/  MUFU.EX2 R52, R2 ;  /* 0x0000000200347308 */ /* 0x000be20000000800 */
[C---:B------:R-:W-:Y:S01]  /*bf20*/  HMMA.16816.F32 R136, R24.reuse, R154, R136 ;  /* 0x0000009a1888723c */ /* 0x040fe20000001888 */
[----:B---3--:R-:W-:Y:S07]  /*bf30*/  LDSM.16.MT88.4 R44, [R213+0x1800] ;  /* 0x00180000d52c783b */ /* 0x008fee0000004200 */
[-C--:B------:R-:W-:Y:S01]  /*bf40*/  HMMA.16816.F32 R68, R24, R36.reuse, R68 ;  /* 0x000000241844723c */ /* 0x080fe20000001844 */
[----:B------:R-:W-:Y:S07]  /*bf50*/  MUFU.EX2 R58, R58 ;  /* 0x0000003a003a7308 */ /* 0x000fee0000000800 */
[C---:B------:R-:W-:Y:S03]  /*bf60*/  HMMA.16816.F32 R72, R28.reuse, R36, R72 ;  /* 0x000000241c48723c */ /* 0x040fe60000001848 */
[----:B------:R-:W3:Y:S01]  /*bf70*/  MUFU.EX2 R59, R59 ;  /* 0x0000003b003b7308 */ /* 0x000ee20000000800 */
[----:B-----5:R-:W-:Y:S04]  /*bf80*/  FFMA.FTZ R2, R0, R240, R187 ;  /* 0x000000f000027223 */ /* 0x020fe800000100bb */
[-C--:B------:R-:W-:Y:S04]  /*bf90*/  HMMA.16816.F32 R76, R28, R38.reuse, R76 ;  /* 0x000000261c4c723c */ /* 0x080fe8000000184c */
[----:B------:R-:W-:Y:S02]  /*bfa0*/  FADD.FTZ R2, R188, R2 ;  /* 0x00000002bc027221 */ /* 0x000fe40000010000 */
[----:B------:R-:W-:Y:S02]  /*bfb0*/  FADD.FTZ R0, R237, R140 ;  /* 0x0000008ced007221 */ /* 0x000fe40000010000 */
[C---:B------:R-:W-:Y:S01]  /*bfc0*/  HMMA.16816.F32 R80, R24.reuse, R38, R80 ;  /* 0x000000261850723c */ /* 0x040fe20000001850 */
[----:B------:R-:W5:Y:S03]  /*bfd0*/  LDSM.16.MT88.4 R36, [R214+0x800] ;  /* 0x00080000d624783b */ /* 0x000f660000004200 */
[----:B------:R-:W-:Y:S02]  /*bfe0*/  FADD.FTZ R2, R189, R2 ;  /* 0x00000002bd027221 */ /* 0x000fe40000010000 */
[----:B------:R-:W-:Y:S02]  /*bff0*/  FADD.FTZ R0, R238, R0 ;  /* 0x00000000ee007221 */ /* 0x000fe40000010000 */
[-C--:B------:R-:W-:Y:S04]  /*c000*/  HMMA.16816.F32 R84, R24, R48.reuse, R84 ;  /* 0x000000301854723c */ /* 0x080fe80000001854 */
[----:B------:R-:W-:Y:S04]  /*c010*/  FADD.FTZ R0, R239, R0 ;  /* 0x00000000ef007221 */ /* 0x000fe80000010000 */
[C---:B------:R-:W-:Y:S08]  /*c020*/  HMMA.16816.F32 R88, R28.reuse, R48, R88 ;  /* 0x000000301c58723c */ /* 0x040ff00000001858 */
[-C--:B------:R-:W-:Y:S07]  /*c030*/  HMMA.16816.F32 R92, R28, R50.reuse, R92 ;  /* 0x000000321c5c723c */ /* 0x080fee000000185c */
[----:B------:R-:W-:Y:S01]  /*c040*/  F2FP.PACK_AB R28, R182, R181 ;  /* 0x000000b5b61c723e */ /* 0x000fe200000000ff */
[----:B------:R-:W-:Y:S01]  /*c050*/  HMMA.16816.F32 R96, R24, R50, R96 ;  /* 0x000000321860723c */ /* 0x000fe20000001860 */
[----:B------:R-:W-:Y:S03]  /*c060*/  LDSM.16.MT88.4 R48, [R214+0x1c00] ;  /* 0x001c0000d630783b */ /* 0x000fe60000004200 */
[----:B--2---:R-:W-:Y:S02]  /*c070*/  F2FP.PACK_AB R29, R149, R148 ;  /* 0x00000094951d723e */ /* 0x004fe400000000ff */
[----:B----4-:R-:W-:Y:S02]  /*c080*/  F2FP.PACK_AB R30, R180, R151 ;  /* 0x00000097b41e723e */ /* 0x010fe400000000ff */
[----:B------:R-:W-:Y:S04]  /*c090*/  F2FP.PACK_AB R24, R196, R197 ;  /* 0x000000c5c418723e */ /* 0x000fe800000000ff */
[----:B------:R-:W-:Y:S02]  /*c0a0*/  F2FP.PACK_AB R25, R194, R195 ;  /* 0x000000c3c219723e */ /* 0x000fe400000000ff */
[----:B------:R-:W-:Y:S02]  /*c0b0*/  F2FP.PACK_AB R26, R192, R193 ;  /* 0x000000c1c01a723e */ /* 0x000fe400000000ff */
[----:B------:R-:W-:Y:S02]  /*c0c0*/  F2FP.PACK_AB R27, R191, R183 ;  /* 0x000000b7bf1b723e */ /* 0x000fe400000000ff */
[----:B------:R-:W-:Y:S05]  /*c0d0*/  F2FP.PACK_AB R31, R146, R147 ;  /* 0x00000093921f723e */ /* 0x000fea00000000ff */
[-C--:B-1----:R-:W-:Y:S08]  /*c0e0*/  HMMA.16816.F32 R4, R24, R40.reuse, R4 ;  /* 0x000000281804723c */ /* 0x082ff00000001804 */
[C---:B------:R-:W-:Y:S08]  /*c0f0*/  HMMA.16816.F32 R8, R28.reuse, R40, R8 ;  /* 0x000000281c08723c */ /* 0x040ff00000001808 */
[-C--:B------:R-:W-:Y:S08]  /*c100*/  HMMA.16816.F32 R12, R28, R42.reuse, R12 ;  /* 0x0000002a1c0c723c */ /* 0x080ff0000000180c */
[C---:B------:R-:W-:Y:S01]  /*c110*/  HMMA.16816.F32 R16, R24.reuse, R42, R16 ;  /* 0x0000002a1810723c */ /* 0x040fe20000001810 */
[----:B------:R-:W1:Y:S07]  /*c120*/  LDSM.16.MT88.4 R40, [R214+0x1800] ;  /* 0x00180000d628783b */ /* 0x000e6e0000004200 */
[-C--:B-----5:R-:W-:Y:S08]  /*c130*/  HMMA.16816.F32 R100, R24, R36.reuse, R100 ;  /* 0x000000241864723c */ /* 0x0a0ff00000001864 */
[C---:B------:R-:W-:Y:S08]  /*c140*/  HMMA.16816.F32 R104, R28.reuse, R36, R104 ;  /* 0x000000241c68723c */ /* 0x040ff00000001868 */
[-C--:B------:R-:W-:Y:S08]  /*c150*/  HMMA.16816.F32 R108, R28, R38.reuse, R108 ;  /* 0x000000261c6c723c */ /* 0x080ff0000000186c */
[C---:B------:R-:W-:Y:S01]  /*c160*/  HMMA.16816.F32 R112, R24.reuse, R38, R112 ;  /* 0x000000261870723c */ /* 0x040fe20000001870 */
[----:B------:R-:W2:Y:S07]  /*c170*/  LDSM.16.MT88.4 R36, [R213+0x2800] ;  /* 0x00280000d524783b */ /* 0x000eae0000004200 */
[-C--:B------:R-:W-:Y:S08]  /*c180*/  HMMA.16816.F32 R116, R24, R44.reuse, R116 ;  /* 0x0000002c1874723c */ /* 0x080ff00000001874 */
[C---:B------:R-:W-:Y:S08]  /*c190*/  HMMA.16816.F32 R120, R28.reuse, R44, R120 ;  /* 0x0000002c1c78723c */ /* 0x040ff00000001878 */
[-C--:B------:R-:W-:Y:S08]  /*c1a0*/  HMMA.16816.F32 R124, R28, R46.reuse, R124 ;  /* 0x0000002e1c7c723c */ /* 0x080ff0000000187c */
[C---:B------:R-:W-:Y:S01]  /*c1b0*/  HMMA.16816.F32 R128, R24.reuse, R46, R128 ;  /* 0x0000002e1880723c */ /* 0x040fe20000001880 */
[----:B------:R-:W4:Y:S07]  /*c1c0*/  LDSM.16.MT88.4 R44, [R214+0x2800] ;  /* 0x00280000d62c783b */ /* 0x000f2e0000004200 */
        /* <DEDUP_REMOVED lines=10> */
[-C--:B----4-:R-:W-:Y:S08]  /*c270*/  HMMA.16816.F32 R84, R24, R44.reuse, R84 ;  /* 0x0000002c1854723c */ /* 0x090ff00000001854 */
[C---:B------:R-:W-:Y:S08]  /*c280*/  HMMA.16816.F32 R88, R28.reuse, R44, R88 ;  /* 0x0000002c1c58723c */ /* 0x040ff00000001858 */
[-C--:B------:R-:W-:Y:S07]  /*c290*/  HMMA.16816.F32 R92, R28, R46.reuse, R92 ;  /* 0x0000002e1c5c723c */ /* 0x080fee000000185c */
[----:B------:R-:W-:Y:S01]  /*c2a0*/  F2FP.PACK_AB R28, R57, R56 ;  /* 0x00000038391c723e */ /* 0x000fe200000000ff */
[----:B------:R-:W-:Y:S01]  /*c2b0*/  HMMA.16816.F32 R96, R24, R46, R96 ;  /* 0x0000002e1860723c */ /* 0x000fe20000001860 */
[----:B------:R-:W2:Y:S03]  /*c2c0*/  LDSM.16.MT88.4 R44, [R213+0x2c00] ;  /* 0x002c0000d52c783b */ /* 0x000ea60000004200 */
[----:B---3--:R-:W-:Y:S02]  /*c2d0*/  F2FP.PACK_AB R29, R59, R58 ;  /* 0x0000003a3b1d723e */ /* 0x008fe400000000ff */
[----:B------:R-:W-:Y:S02]  /*c2e0*/  F2FP.PACK_AB R30, R61, R60 ;  /* 0x0000003c3d1e723e */ /* 0x000fe400000000ff */
[----:B------:R-:W-:Y:S04]  /*c2f0*/  F2FP.PACK_AB R24, R53, R150 ;  /* 0x000000963518723e */ /* 0x000fe800000000ff */
[----:B------:R-:W-:Y:S02]  /*c300*/  F2FP.PACK_AB R25, R55, R54 ;  /* 0x000000363719723e */ /* 0x000fe400000000ff */
[----:B------:R-:W-:Y:S02]  /*c310*/  F2FP.PACK_AB R26, R65, R64 ;  /* 0x00000040411a723e */ /* 0x000fe400000000ff */
[----:B------:R-:W-:Y:S02]  /*c320*/  F2FP.PACK_AB R27, R67, R66 ;  /* 0x00000042431b723e */ /* 0x000fe400000000ff */
[----:B------:R-:W-:Y:S05]  /*c330*/  F2FP.PACK_AB R31, R52, R62 ;  /* 0x0000003e341f723e */ /* 0x000fea00000000ff */
[-C--:B------:R-:W-:Y:S01]  /*c340*/  HMMA.16816.F32 R152, R24, R164.reuse, R4 ;  /* 0x000000a41898723c */ /* 0x080fe20000001804 */
[----:B------:R-:W3:Y:S07]  /*c350*/  LDSM.16.MT88.4 R4, [R214+0x2c00] ;  /* 0x002c0000d604783b */ /* 0x000eee0000004200 */
        /* <DEDUP_REMOVED lines=12> */
[----:B------:R-:W-:Y:S04]  /*c420*/  FADD.FTZ R11, R235, R11 ;  /* 0x0000000beb0b7221 */ /* 0x000fe80000010000 */
[-C--:B------:R-:W-:Y:S04]  /*c430*/  HMMA.16816.F32 R108, R28, R38.reuse, R108 ;  /* 0x000000261c6c723c */ /* 0x080fe8000000186c */
[----:B------:R-:W-:Y:S04]  /*c440*/  FADD.FTZ R11, R234, R11 ;  /* 0x0000000bea0b7221 */ /* 0x000fe80000010000 */
        /* <DEDUP_REMOVED lines=35> */
[----:B------:R-:W-:Y:S01]  /*c680*/  FADD.FTZ R8, R150, R8 ;  /* 0x0000000896087221 */ /* 0x000fe20000010000 */
[C---:B------:R-:W-:Y:S08]  /*c690*/  HMMA.16816.F32 R80, R24.reuse, R46, R80 ;  /* 0x0000002e1850723c */ /* 0x040ff00000001850 */
[-C--:B---3--:R-:W-:Y:S08]  /*c6a0*/  HMMA.16816.F32 R84, R24, R4.reuse, R84 ;  /* 0x000000041854723c */ /* 0x088ff00000001854 */
[C---:B------:R-:W-:Y:S07]  /*c6b0*/  HMMA.16816.F32 R88, R28.reuse, R4, R88 ;  /* 0x000000041c58723c */ /* 0x040fee0000001858 */
[----:B------:R-:W-:Y:S01]  /*c6c0*/  FADD.FTZ R5, R151, R3 ;  /* 0x0000000397057221 */ /* 0x000fe20000010000 */
[-C--:B------:R-:W-:Y:S04]  /*c6d0*/  HMMA.16816.F32 R92, R28, R6.reuse, R92 ;  /* 0x000000061c5c723c */ /* 0x080fe8000000185c */
[----:B------:R-:W-:Y:S02]  /*c6e0*/  FADD.FTZ R4, R147, R2 ;  /* 0x0000000293047221 */ /* 0x000fe40000010000 */
[----:B------:R-:W-:Y:S02]  /*c6f0*/  FADD.FTZ R3, R191, R9 ;  /* 0x00000009bf037221 */ /* 0x000fe40000010000 */
[----:B------:R-:W-:Y:S01]  /*c700*/  FADD.FTZ R2, R180, R5 ;  /* 0x00000005b4027221 */ /* 0x000fe20000010000 */
[----:B------:R-:W-:Y:S04]  /*c710*/  HMMA.16816.F32 R96, R24, R6, R96 ;  /* 0x000000061860723c */ /* 0x000fe80000001860 */
[----:B------:R-:W-:Y:S01]  /*c720*/  FADD.FTZ R0, R146, R4 ;  /* 0x0000000492007221 */ /* 0x000fe20000010000 */
[----:B------:R-:W-:Y:S01]  /*c730*/  MOV R146, R142 ;  /* 0x0000008e00927202 */ /* 0x000fe20000000f00 */
[----:B------:R-:W-:Y:S02]  /*c740*/  FADD.FTZ R5, R54, R3 ;  /* 0x0000000336057221 */ /* 0x000fe40000010000 */
        /* <DEDUP_REMOVED lines=10> */
[----:B------:R-:W-:Y:S01]  /*c7f0*/  STL [R1+0x20], R4 ;  /* 0x0000200401007387 */ /* 0x000fe20000100800 */
[----:B------:R-:W-:Y:S02]  /*c800*/  FADD.FTZ R2, R61, R2 ;  /* 0x000000023d027221 */ /* 0x000fe40000010000 */
[----:B------:R-:W-:Y:S02]  /*c810*/  FADD.FTZ R3, R67, R3 ;  /* 0x0000000343037221 */ /* 0x000fe40000010000 */
[----:B------:R-:W-:Y:S03]  /*c820*/  FADD.FTZ R0, R62, R6 ;  /* 0x000000063e007221 */ /* 0x000fe60000010000 */
[----:B------:R1:W-:Y:S01]  /*c830*/  STL [R1+0x24], R3 ;  /* 0x0000240301007387 */ /* 0x0003e20000100800 */
[----:B------:R-:W-:Y:S03]  /*c840*/  FADD.FTZ R0, R52, R0 ;  /* 0x0000000034007221 */ /* 0x000fe60000010000 */
[----:B------:R2:W-:Y:S04]  /*c850*/  STL [R1+0x28], R2 ;  /* 0x0000280201007387 */ /* 0x0005e80000100800 */
[----:B------:R3:W-:Y:S01]  /*c860*/  STL [R1+0x2c], R0 ;  /* 0x00002c0001007387 */ /* 0x0007e20000100800 */
[----:B-1----:R-:W-:Y:S02]  /*c870*/  MOV R3, R143 ;  /* 0x0000008f00037202 */ /* 0x002fe40000000f00 */
[----:B--2---:R-:W-:Y:S02]  /*c880*/  MOV R2, R144 ;  /* 0x0000009000027202 */ /* 0x004fe40000000f00 */
[----:B---3--:R-:W-:Y:S01]  /*c890*/  MOV R0, R145 ;  /* 0x0000009100007202 */ /* 0x008fe20000000f00 */
[----:B------:R-:W-:-:S05]  /*c8a0*/  @P0 BRA `(.L_x_1013) ;  /* 0xffffcea000000947 */ /* 0x000fca000383ffff */
.L_x_1012:
[----:B------:R-:W-:Y:S02]  /*c8b0*/  MOV R10, 0x1f ;  /* 0x0000001f000a7802 */ /* 0x000fe40000000f00 */
[----:B------:R-:W-:Y:S01]  /*c8c0*/  MOV R9, 0xffffffff ;  /* 0xffffffff00097802 */ /* 0x000fe20000000f00 */
[----:B------:R-:W-:Y:S05]  /*c8d0*/  BRA.DIV ~URZ, `(.L_x_1014) ;  /* 0x000028a27f007947 */ /* 0x000fea000b800000 */
[----:B------:R-:W2:Y:S04]  /*c8e0*/  LDL R0, [R1+0x20] ;  /* 0x0000200001007983 */ /* 0x000ea80000100800 */
[----:B--2---:R1:W2:Y:S02]  /*c8f0*/  SHFL.BFLY PT, R5, R0, 0x2, 0x1f ;  /* 0x0c401f0000057f89 */ /* 0x0042a400000e0000 */
.L_x_1038:
[----:B-1----:R-:W3:Y:S02]  /*c900*/  LDL.LU R0, [R1+0x20] ;  /* 0x0000200001007983 */ /* 0x002ee40000300800 */
[----:B--23--:R-:W-:Y:S01]  /*c910*/  FADD.FTZ R5, R5, R0 ;  /* 0x0000000005057221 */ /* 0x00cfe20000010000 */
[----:B------:R-:W-:Y:S05]  /*c920*/  BRA.DIV ~URZ, `(.L_x_1015) ;  /* 0x000028b27f007947 */ /* 0x000fea000b800000 */
[----:B------:R-:W2:Y:S04]  /*c930*/  LDL.LU R2, [R1+0x24] ;  /* 0x0000240001027983 */ /* 0x000ea80000300800 */
[----:B------:R-:W3:Y:S04]  /*c940*/  LDL.LU R0, [R1+0x28] ;  /* 0x0000280001007983 */ /* 0x000ee80000300800 */
[----:B------:R-:W4:Y:S04]  /*c950*/  LDL.LU R9, [R1+0x2c] ;  /* 0x00002c0001097983 */ /* 0x000f280000300800 */
[----:B--2---:R-:W1:Y:S04]  /*c960*/  SHFL.BFLY PT, R4, R2, 0x2, 0x1f ;  /* 0x0c401f0002047f89 */ /* 0x004e6800000e0000 */
[----:B---3--:R-:W2:Y:S04]  /*c970*/  SHFL.BFLY PT, R7, R0, 0x2, 0x1f ;  /* 0x0c401f0000077f89 */ /* 0x008ea800000e0000 */
[----:B----4-:R-:W3:Y:S01]  /*c980*/  SHFL.BFLY PT, R6, R9, 0x2, 0x1f ;  /* 0x0c401f0009067f89 */ /* 0x010ee200000e0000 */
[----:B-1----:R-:W-:-:S02]  /*c990*/  FADD.FTZ R4, R4, R2 ;  /* 0x0000000204047221 */ /* 0x002fc40000010000 */
[----:B--2---:R-:W-:-:S03]  /*c9a0*/  FADD.FTZ R7, R7, R0 ;  /* 0x0000000007077221 */ /* 0x004fc60000010000 */
[----:B------:R-:W1:Y:S01]  /*c9b0*/  SHFL.BFLY PT, R2, R4, 0x1, 0x1f ;  /* 0x0c201f0004027f89 */ /* 0x000e6200000e0000 */
[----:B---3--:R-:W-:-:S03]  /*c9c0*/  FADD.FTZ R6, R6, R9 ;  /* 0x0000000906067221 */ /* 0x008fc60000010000 */
[----:B------:R-:W2:Y:S04]  /*c9d0*/  SHFL.BFLY PT, R0, R5, 0x1, 0x1f ;  /* 0x0c201f0005007f89 */ /* 0x000ea800000e0000 */
[----:B------:R-:W3:Y:S04]  /*c9e0*/  SHFL.BFLY PT, R3, R7, 0x1, 0x1f ;  /* 0x0c201f0007037f89 */ /* 0x000ee800000e0000 */
[----:B------:R4:W4:Y:S01]  /*c9f0*/  SHFL.BFLY PT, R8, R6, 0x1, 0x1f ;  /* 0x0c201f0006087f89 */ /* 0x00092200000e0000 */
[----:B-1----:R-:W-:Y:S02]  /*ca00*/  FADD.FTZ R4, R4, R2 ;  /* 0x0000000204047221 */ /* 0x002fe40000010000 */
[----:B--2---:R-:W-:-:S02]  /*ca10*/  FADD.FTZ R5, R5, R0 ;  /* 0x0000000005057221 */ /* 0x004fc40000010000 */
[----:B---3--:R-:W-:-:S03]  /*ca20*/  FADD.FTZ R7, R7, R3 ;  /* 0x0000000307077221 */ /* 0x008fc60000010000 */
.L_x_1039:
[----:B------:R-:W-:Y:S01]  /*ca30*/  FSETP.NE.FTZ.AND P3, PT, R5, RZ, PT ;  /* 0x000000ff0500720b */ /* 0x000fe20003f75000 */
[----:B------:R-:W-:Y:S01]  /*ca40*/  CS2R R2, SRZ ;  /* 0x0000000000027805 */ /* 0x000fe2000001ff00 */
[----:B------:R-:W-:Y:S01]  /*ca50*/  MOV R0, RZ ;  /* 0x000000ff00007202 */ /* 0x000fe20000000f00 */
[----:B----4-:R-:W-:Y:S01]  /*ca60*/  FADD.FTZ R6, R8, R6 ;  /* 0x0000000608067221 */ /* 0x010fe20000010000 */
[----:B------:R-:W-:Y:S02]  /*ca70*/  FSETP.NE.FTZ.AND P2, PT, R4, RZ, PT ;  /* 0x000000ff0400720b */ /* 0x000fe40003f55000 */
[----:B------:R-:W-:Y:S02]  /*ca80*/  FSETP.NE.FTZ.AND P1, PT, R7, RZ, PT ;  /* 0x000000ff0700720b */ /* 0x000fe40003f35000 */
[----:B------:R-:W-:Y:S02]  /*ca90*/  FSETP.NE.FTZ.AND P0, PT, R6, RZ, PT ;  /* 0x000000ff0600720b */ /* 0x000fe40003f15000 */
[----:B------:R-:W-:-:S02]  /*caa0*/  MOV R21, 0xff800000 ;  /* 0xff80000000157802 */ /* 0x000fc40000000f00 */
[----:B------:R-:W-:Y:S01]  /*cab0*/  MOV R20, 0xff800000 ;  /* 0xff80000000147802 */ /* 0x000fe20000000f00 */
[----:B------:R-:W1:Y:S01]  /*cac0*/  @P3 MUFU.RCP R0, R5 ;  /* 0x0000000500003308 */ /* 0x000e620000001000 */
[----:B------:R-:W-:Y:S02]  /*cad0*/  MOV R19, 0xff800000 ;  /* 0xff80000000137802 */ /* 0x000fe40000000f00 */
[----:B------:R-:W-:-:S03]  /*cae0*/  MOV R18, 0xff800000 ;  /* 0xff80000000127802 */ /* 0x000fc60000000f00 */
[----:B------:R-:W-:Y:S02]  /*caf0*/  @P1 MOV R10, 0x3f317218 ;  /* 0x3f317218000a1802 */ /* 0x000fe40000000f00 */
[----:B------:R-:W2:Y:S08]  /*cb00*/  @P3 MUFU.LG2 R5, R5 ;  /* 0x0000000500053308 */ /* 0x000eb00000000c00 */
[----:B------:R-:W3:Y:S01]  /*cb10*/  @P2 MUFU.RCP R3, R4 ;  /* 0x0000000400032308 */ /* 0x000ee20000001000 */
[----:B-1----:R-:W-:-:S02]  /*cb20*/  FMUL.FTZ R152, R0, R152 ;  /* 0x0000009800987220 */ /* 0x002fc40000410000 */
[C---:B------:R-:W-:Y:S02]  /*cb30*/  FMUL.FTZ R153, R0.reuse, R153 ;  /* 0x0000009900997220 */ /* 0x040fe40000410000 */
[C---:B------:R-:W-:Y:S02]  /*cb40*/  FMUL.FTZ R164, R0.reuse, R164 ;  /* 0x000000a400a47220 */ /* 0x040fe40000410000 */
[C---:B------:R-:W-:Y:S01]  /*cb50*/  FMUL.FTZ R165, R0.reuse, R165 ;  /* 0x000000a500a57220 */ /* 0x040fe20000410000 */
[----:B------:R-:W1:Y:S01]  /*cb60*/  @P1 MUFU.RCP R2, R7 ;  /* 0x0000000700021308 */ /* 0x000e620000001000 */
[C---:B------:R-:W-:Y:S02]  /*cb70*/  FMUL.FTZ R100, R0.reuse, R100 ;  /* 0x0000006400647220 */ /* 0x040fe40000410000 */
[C---:B------:R-:W-:Y:S02]  /*cb80*/  FMUL.FTZ R101, R0.reuse, R101 ;  /* 0x0000006500657220 */ /* 0x040fe40000410000 */
[----:B------:R-:W-:-:S02]  /*cb90*/  FMUL.FTZ R112, R0, R112 ;  /* 0x0000007000707220 */ /* 0x000fc40000410000 */
[C---:B------:R-:W-:Y:S01]  /*cba0*/  FMUL.FTZ R113, R0.reuse, R113 ;  /* 0x0000007100717220 */ /* 0x040fe20000410000 */
[----:B------:R-:W4:Y:S01]  /*cbb0*/  @P2 MUFU.LG2 R4, R4 ;  /* 0x0000000400042308 */ /* 0x000f220000000c00 */
[C---:B------:R-:W-:Y:S02]  /*cbc0*/  FMUL.FTZ R116, R0.reuse, R116 ;  /* 0x0000007400747220 */ /* 0x040fe40000410000 */
[C---:B------:R-:W-:Y:S02]  /*cbd0*/  FMUL.FTZ R117, R0.reuse, R117 ;  /* 0x0000007500757220 */ /* 0x040fe40000410000 */
[C---:B------:R-:W-:Y:S02]  /*cbe0*/  FMUL.FTZ R128, R0.reuse, R128 ;  /* 0x0000008000807220 */ /* 0x040fe40000410000 */
[C---:B------:R-:W-:Y:S01]  /*cbf0*/  FMUL.FTZ R129, R0.reuse, R129 ;  /* 0x0000008100817220 */ /* 0x040fe20000410000 */
[----:B------:R-:W5:Y:S01]  /*cc00*/  @P1 MUFU.LG2 R7, R7 ;  /* 0x0000000700071308 */ /* 0x000f620000000c00 */
        /* <DEDUP_REMOVED lines=13> */
[----:B--2---:R-:W-:-:S02]  /*cce0*/  @P3 FMUL.FTZ R9, R5, 0.69314718246459960938 ;  /* 0x3f31721805093820 */ /* 0x004fc40000410000 */
[C---:B---3--:R-:W-:Y:S02]  /*ccf0*/  FMUL.FTZ R154, R3.reuse, R154 ;  /* 0x0000009a039a7220 */ /* 0x048fe40000410000 */
[----:B------:R-:W-:Y:S01]  /*cd00*/  @P3 FMUL.FTZ R5, R0, c[0x0][0x2d0] ;  /* 0x0000b40000053a20 */ /* 0x000fe20000410000 */
[----:B------:R-:W-:Y:S01]  /*cd10*/  MOV R0, RZ ;  /* 0x000000ff00007202 */ /* 0x000fe20000000f00 */
[C---:B------:R-:W-:Y:S02]  /*cd20*/  FMUL.FTZ R155, R3.reuse, R155 ;  /* 0x0000009b039b7220 */ /* 0x040fe40000410000 */
[C---:B------:R-:W-:Y:S02]  /*cd30*/  FMUL.FTZ R166, R3.reuse, R166 ;  /* 0x000000a603a67220 */ /* 0x040fe40000410000 */
[C---:B------:R-:W-:Y:S01]  /*cd40*/  FMUL.FTZ R167, R3.reuse, R167 ;  /* 0x000000a703a77220 */ /* 0x040fe20000410000 */
[----:B------:R-:W2:Y:S01]  /*cd50*/  @P0 MUFU.RCP R0, R6 ;  /* 0x0000000600000308 */ /* 0x000ea20000001000 */
        /* <DEDUP_REMOVED lines=20> */
[----:B------:R-:W-:Y:S01]  /*cea0*/  @P2 MOV R3, 0x3f317218 ;  /* 0x3f31721800032802 */ /* 0x000fe20000000f00 */
[C---:B-1----:R-:W-:Y:S02]  /*ceb0*/  FMUL.FTZ R156, R2.reuse, R156 ;  /* 0x0000009c029c7220 */ /* 0x042fe40000410000 */
        /* <DEDUP_REMOVED lines=23> */
[----:B------:R-:W1:Y:S01]  /*d030*/  @P0 MUFU.LG2 R2, R6 ;  /* 0x0000000600020308 */ /* 0x000e620000000c00 */
[----:B----4-:R-:W-:Y:S02]  /*d040*/  @P2 FMUL.FTZ R8, R4, 0.69314718246459960938 ;  /* 0x3f31721804082820 */ /* 0x010fe40000410000 */
[----:B------:R-:W-:Y:S02]  /*d050*/  @P2 FMUL.FTZ R4, R3, c[0x0][0x2d0] ;  /* 0x0000b40003042a20 */ /* 0x000fe40000410000 */
[----:B-----5:R-:W-:Y:S02]  /*d060*/  @P1 FMUL.FTZ R7, R7, 0.69314718246459960938 ;  /* 0x3f31721807071820 */ /* 0x020fe40000410000 */
[----:B------:R-:W-:Y:S02]  /*d070*/  @P1 FMUL.FTZ R3, R10, c[0x0][0x2d0] ;  /* 0x0000b4000a031a20 */ /* 0x000fe40000410000 */
[----:B------:R-:W-:Y:S01]  /*d080*/  @P2 FFMA.FTZ R20, R4, R144, R8 ;  /* 0x0000009004142223 */ /* 0x000fe20000010008 */
[----:B------:R-:W-:Y:S01]  /*d090*/  MOV R4, 0x1 ;  /* 0x0000000100047802 */ /* 0x000fe20000000f00 */
[----:B------:R-:W-:Y:S01]  /*d0a0*/  @P1 FFMA.FTZ R21, R3, R143, R7 ;  /* 0x0000008f03151223 */ /* 0x000fe20000010007 */
[----:B------:R-:W-:Y:S01]  /*d0b0*/  @P0 MOV R3, 0x3f317218 ;  /* 0x3f31721800030802 */ /* 0x000fe20000000f00 */
[----:B--2---:R-:W-:-:S02]  /*d0c0*/  FMUL.FTZ R158, R0, R158 ;  /* 0x0000009e009e7220 */ /* 0x004fc40000410000 */
[----:B------:R-:W-:Y:S02]  /*d0d0*/  FMUL.FTZ R159, R0, R159 ;  /* 0x0000009f009f7220 */ /* 0x000fe40000410000 */
[----:B-1----:R-:W-:Y:S02]  /*d0e0*/  @P0 FMUL.FTZ R2, R2, 0.69314718246459960938 ;  /* 0x3f31721802020820 */ /* 0x002fe40000410000 */
[----:B------:R-:W-:Y:S02]  /*d0f0*/  @P0 FMUL.FTZ R3, R3, c[0x0][0x2d0] ;  /* 0x0000b40003030a20 */ /* 0x000fe40000410000 */
        /* <DEDUP_REMOVED lines=25> */
.L_x_995:
[----:B--2---:R2:W5:Y:S01]  /*d290*/  LDL R7, [R1+0x58] ;  /* 0x0000580001077983 */ /* 0x0045620000100800 */
[----:B------:R-:W-:Y:S03]  /*d2a0*/  BSSY B0, `(.L_x_1016) ;  /* 0x0000012000007945 */ /* 0x000fe60003800000 */
[----:B------:R-:W3:Y:S02]  /*d2b0*/  S2R R6, SR_TID.X ;  /* 0x0000000000067919 */ /* 0x000ee40000002100 */
[----:B---3--:R-:W-:-:S13]  /*d2c0*/  LOP3.LUT P0, RZ, R6, 0x7f, RZ, 0xc0, !PT ;  /* 0x0000007f06ff7812 */ /* 0x008fda000780c0ff */
[----:B------:R-:W-:Y:S05]  /*d2d0*/  @P0 BRA `(.L_x_1017) ;  /* 0x000000e000000947 */ /* 0x000fea0003800000 */
[----:B--2---:R-:W2:Y:S01]  /*d2e0*/  S2R R4, SR_LANEID ;  /* 0x0000000000047919 */ /* 0x004ea20000000000 */
        /* <DEDUP_REMOVED lines=11> */
[----:B---3-5:R-:W-:-:S05]  /*d3a0*/  IADD3 R7, R3, c[0x0][0xc], R2 ;  /* 0x0000030003077a10 */ /* 0x028fca0007ffe002 */
[----:B------:R2:W-:Y:S02]  /*d3b0*/  STL [R1+0x58], R7 ;  /* 0x0000580701007387 */ /* 0x0005e40000100800 */
.L_x_1017:
[----:B--2---:R-:W-:Y:S05]  /*d3c0*/  BSYNC B0 ;  /* 0x0000000000007941 */ /* 0x004fea0003800000 */
.L_x_1016:
[----:B------:R-:W-:Y:S01]  /*d3d0*/  PRMT R0, R0, 0x9910, RZ ;  /* 0x0000991000007816 */ /* 0x000fe200000000ff */
[----:B------:R-:W-:Y:S01]  /*d3e0*/  BSSY B1, `(.L_x_1018) ;  /* 0x000018d000017945 */ /* 0x000fe20003800000 */
[----:B-----5:R-:W-:Y:S02]  /*d3f0*/  IMAD.MOV.U32 R36, RZ, RZ, R7 ;  /* 0x000000ffff247224 */ /* 0x020fe400078e0007 */
[----:B------:R-:W-:-:S13]  /*d400*/  ISETP.NE.AND P0, PT, R0, RZ, PT ;  /* 0x000000ff0000720c */ /* 0x000fda0003f05270 */
[----:B------:R-:W-:Y:S05]  /*d410*/  @!P0 BRA `(.L_x_1019) ;  /* 0x000015d000008947 */ /* 0x000fea0003800000 */
[----:B------:R-:W-:Y:S01]  /*d420*/  WARPSYNC 0xffffffff ;  /* 0xffffffff00007948 */ /* 0x000fe20003800000 */
[----:B------:R-:W-:Y:S06]  /*d430*/  BAR.SYNC.DEFER_BLOCKING 0x1, 0x80 ;  /* 0x0042000000007b1d */ /* 0x000fec0000010000 */
[----:B------:R-:W-:Y:S05]  /*d440*/  BRA.CONV ~URZ, `(.L_x_1020) ;  /* 0x000000737f007947 */ /* 0x000fea000b800000 */
[----:B------:R-:W-:Y:S01]  /*d450*/  SHF.R.S32.HI R7, RZ, 0x1f, R6 ;  /* 0x0000001fff077819 */ /* 0x000fe20000011406 */
[----:B------:R-:W-:Y:S01]  /*d460*/  IMAD.MOV.U32 R3, RZ, RZ, 0x1f ;  /* 0x0000001fff037424 */ /* 0x000fe200078e00ff */
[----:B------:R-:W-:Y:S02]  /*d470*/  MOV R2, 0xd4c0 ;  /* 0x0000d4c000027802 */ /* 0x000fe40000000f00 */
[----:B------:R-:W-:Y:S01]  /*d480*/  LEA.HI R7, R7, R6, RZ, 0x7 ;  /* 0x0000000607077211 */ /* 0x000fe200078f38ff */
[----:B------:R-:W-:-:S03]  /*d490*/  IMAD.MOV.U32 R6, RZ, RZ, RZ ;  /* 0x000000ffff067224 */ /* 0x000fc600078e00ff */
[----:B------:R-:W-:Y:S02]  /*d4a0*/  SHF.R.S32.HI R7, RZ, 0x7, R7 ;  /* 0x00000007ff077819 */ /* 0x000fe40000011407 */
[----:B-1----:R-:W-:Y:S05]  /*d4b0*/  CALL.REL.NOINC `($__internal_17_$__cuda_sm70_shflsync_idx_p) ;  /* 0x0000203000007944 */ /* 0x002fea0003c00000 */
.L_x_1020:
[----:B------:R-:W2:Y:S04]  /*d4c0*/  LDL R8, [R1+0x64] ;  /* 0x0000640001087983 */ /* 0x000ea80000100800 */
[----:B------:R-:W3:Y:S04]  /*d4d0*/  LDL.LU R5, [R1+0x40] ;  /* 0x0000400001057983 */ /* 0x000ee80000300800 */
[----:B-1----:R-:W4:Y:S04]  /*d4e0*/  LDL.LU R11, [R1+0x44] ;  /* 0x00004400010b7983 */ /* 0x002f280000300800 */
[----:B------:R-:W5:Y:S04]  /*d4f0*/  LDL.LU R17, [R1+0x50] ;  /* 0x0000500001117983 */ /* 0x000f680000300800 */
[----:B------:R-:W2:Y:S01]  /*d500*/  LDL.LU R16, [R1+0x54] ;  /* 0x0000540001107983 */ /* 0x000ea20000300800 */
[----:B------:R-:W-:-:S03]  /*d510*/  IMAD.MOV.U32 R3, RZ, RZ, 0x1 ;  /* 0x00000001ff037424 */ /* 0x000fc600078e00ff */
[----:B------:R-:W5:Y:S02]  /*d520*/  LDL R15, [R1+0x6c] ;  /* 0x00006c00010f7983 */ /* 0x000f640000100800 */
[----:B------:R-:W-:Y:S02]  /*d530*/  ISETP.NE.AND P1, PT, R3, c[0x0][0x4e8], PT ;  /* 0x00013a0003007a0c */ /* 0x000fe40003f25270 */
[----:B------:R-:W5:Y:S01]  /*d540*/  LDL R37, [R1+0x3c] ;  /* 0x00003c0001257983 */ /* 0x000f620000100800 */
[----:B------:R-:W-:Y:S02]  /*d550*/  ULDC UR5, c[0x0][0x4e8] ;  /* 0x00013a0000057ab9 */ /* 0x000fe40000000800 */
[----:B------:R-:W-:Y:S02]  /*d560*/  ULDC UR4, c[0x0][0x388] ;  /* 0x0000e20000047ab9 */ /* 0x000fe40000000800 */
[----:B------:R-:W-:Y:S01]  /*d570*/  UIMAD UR4, UR5, UR4, URZ ;  /* 0x00000004050472a4 */ /* 0x000fe2000f8e023f */
[----:B------:R-:W-:Y:S01]  /*d580*/  BSSY B0, `(.L_x_1021) ;  /* 0x00000a7000007945 */ /* 0x000fe20003800000 */
[----:B---3--:R-:W-:Y:S01]  /*d590*/  SHF.R.S32.HI R0, RZ, 0x1f, R5 ;  /* 0x0000001fff007819 */ /* 0x008fe20000011405 */
[----:B------:R-:W-:-:S04]  /*d5a0*/  IMAD.WIDE.U32 R6, R5, c[0x0][0x4d0], RZ ;  /* 0x0001340005067a25 */ /* 0x000fc800078e00ff */
[C---:B------:R-:W-:Y:S02]  /*d5b0*/  IMAD R2, R0.reuse, c[0x0][0x4d0], RZ ;  /* 0x0001340000027a24 */ /* 0x040fe400078e02ff */
[----:B------:R-:W-:Y:S02]  /*d5c0*/  IMAD R4, R0, c[0x0][0x438], RZ ;  /* 0x00010e0000047a24 */ /* 0x000fe400078e02ff */
[----:B------:R-:W-:Y:S01]  /*d5d0*/  IMAD R3, R5, c[0x0][0x4d4], R2 ;  /* 0x0001350005037a24 */ /* 0x000fe200078e0202 */
[----:B----4-:R-:W-:Y:S01]  /*d5e0*/  SHF.R.S32.HI R2, RZ, 0x1f, R11 ;  /* 0x0000001fff027819 */ /* 0x010fe2000001140b */
[----:B--2---:R-:W-:Y:S02]  /*d5f0*/  IMAD.IADD R0, R8, 0x1, R16 ;  /* 0x0000000108007824 */ /* 0x004fe400078e0210 */
[----:B------:R-:W-:Y:S02]  /*d600*/  IMAD.IADD R7, R7, 0x1, R3 ;  /* 0x0000000107077824 */ /* 0x000fe400078e0203 */
[----:B------:R-:W-:-:S02]  /*d610*/  IMAD R9, R2, c[0x0][0x4d8], RZ ;  /* 0x0001360002097a24 */ /* 0x000fc400078e02ff */
[----:B------:R-:W-:-:S04]  /*d620*/  IMAD.WIDE.U32 R6, R11, c[0x0][0x4d8], R6 ;  /* 0x000136000b067a25 */ /* 0x000fc800078e0006 */
[----:B------:R-:W-:Y:S02]  /*d630*/  IMAD R9, R11, c[0x0][0x4dc], R9 ;  /* 0x000137000b097a24 */ /* 0x000fe400078e0209 */
[----:B------:R-:W-:Y:S02]  /*d640*/  IMAD R8, R5, c[0x0][0x43c], R4 ;  /* 0x00010f0005087a24 */ /* 0x000fe400078e0204 */
[----:B------:R-:W-:-:S04]  /*d650*/  @P1 IMAD.HI.U32 R10, R0, c[0x0][0x4ec], RZ ;  /* 0x00013b00000a1a27 */ /* 0x000fc800078e00ff */
[----:B------:R-:W-:Y:S01]  /*d660*/  IMAD.IADD R7, R7, 0x1, R9 ;  /* 0x0000000107077824 */ /* 0x000fe200078e0209 */
[----:B-----5:R-:W-:Y:S01]  /*d670*/  SHF.R.S32.HI R9, RZ, 0x1f, R17 ;  /* 0x0000001fff097819 */ /* 0x020fe20000011411 */
[----:B------:R-:W-:-:S04]  /*d680*/  IMAD.WIDE.U32 R4, R5, c[0x0][0x438], RZ ;  /* 0x00010e0005047a25 */ /* 0x000fc800078e00ff */
[----:B------:R-:W-:Y:S01]  /*d690*/  IMAD.MOV.U32 R3, RZ, RZ, R0 ;  /* 0x000000ffff037224 */ /* 0x000fe200078e0000 */
[----:B------:R-:W-:Y:S01]  /*d6a0*/  @P1 SHF.R.U32.HI R3, RZ, c[0x0][0x4f0], R10 ;  /* 0x00013c00ff031a19 */ /* 0x000fe2000001160a */
[----:B------:R-:W-:Y:S02]  /*d6b0*/  IMAD.IADD R5, R5, 0x1, R8 ;  /* 0x0000000105057824 */ /* 0x000fe400078e0208 */
[----:B------:R-:W-:Y:S02]  /*d6c0*/  IMAD R2, R2, c[0x0][0x440], RZ ;  /* 0x0001100002027a24 */ /* 0x000fe400078e02ff */
[----:B------:R-:W-:Y:S02]  /*d6d0*/  IMAD R10, R9, c[0x0][0x4e0], RZ ;  /* 0x00013800090a7a24 */ /* 0x000fe400078e02ff */
[C---:B------:R-:W-:Y:S02]  /*d6e0*/  IMAD R14, R11.reuse, c[0x0][0x444], R2 ;  /* 0x000111000b0e7a24 */ /* 0x040fe400078e0202 */
[----:B------:R-:W-:-:S04]  /*d6f0*/  IMAD.WIDE.U32 R4, R11, c[0x0][0x440], R4 ;  /* 0x000110000b047a25 */ /* 0x000fc800078e0004 */
[----:B------:R-:W-:-:S04]  /*d700*/  IMAD.WIDE.U32 R6, R17, c[0x0][0x4e0], R6 ;  /* 0x0001380011067a25 */ /* 0x000fc800078e0006 */
[----:B------:R-:W-:Y:S02]  /*d710*/  IMAD R11, R17, c[0x0][0x4e4], R10 ;  /* 0x00013900110b7a24 */ /* 0x000fe400078e020a */
[----:B------:R-:W-:Y:S01]  /*d720*/  @P1 IMAD.HI.U32 R10, R0, c[0x0][0x4ec], RZ ;  /* 0x00013b00000a1a27 */ /* 0x000fe200078e00ff */
[----:B------:R-:W-:Y:S02]  /*d730*/  SHF.R.S32.HI R12, RZ, 0x1f, R3 ;  /* 0x0000001fff0c7819 */ /* 0x000fe40000011403 */
[----:B------:R-:W-:Y:S01]  /*d740*/  IADD3 R6, P0, R3, R6, RZ ;  /* 0x0000000603067210 */ /* 0x000fe20007f1e0ff */
[----:B------:R-:W-:Y:S01]  /*d750*/  IMAD.MOV.U32 R2, RZ, RZ, R0 ;  /* 0x000000ffff027224 */ /* 0x000fe200078e0000 */
[----:B------:R-:W-:Y:S01]  /*d760*/  @P1 SHF.R.U32.HI R2, RZ, c[0x0][0x4f0], R10 ;  /* 0x00013c00ff021a19 */ /* 0x000fe2000001160a */
[----:B------:R-:W-:Y:S01]  /*d770*/  IMAD.IADD R5, R5, 0x1, R14 ;  /* 0x0000000105057824 */ /* 0x000fe200078e020e */
[----:B------:R-:W-:Y:S01]  /*d780*/  IADD3.X R7, R12, R7, R11, P0, !PT ;  /* 0x000000070c077210 */ /* 0x000fe200007fe40b */
[----:B------:R-:W-:-:S02]  /*d790*/  IMAD.MOV R8, RZ, RZ, -R3 ;  /* 0x000000ffff087224 */ /* 0x000fc400078e0a03 */
[----:B------:R-:W-:Y:S01]  /*d7a0*/  IMAD.WIDE.U32 R10, R17, c[0x0][0x448], R4 ;  /* 0x00011200110a7a25 */ /* 0x000fe200078e0004 */
[----:B------:R-:W-:-:S03]  /*d7b0*/  SHF.R.S32.HI R5, RZ, 0x1f, R2 ;  /* 0x0000001fff057819 */ /* 0x000fc60000011402 */
[----:B------:R-:W-:Y:S02]  /*d7c0*/  IMAD.MOV R14, RZ, RZ, -R2 ;  /* 0x000000ffff0e7224 */ /* 0x000fe400078e0a02 */
[--C-:B------:R-:W-:Y:S02]  /*d7d0*/  IMAD R8, R8, c[0x0][0x4e8], R0.reuse ;  /* 0x00013a0008087a24 */ /* 0x100fe400078e0200 */
[----:B------:R-:W-:Y:S02]  /*d7e0*/  IMAD R9, R9, c[0x0][0x448], RZ ;  /* 0x0001120009097a24 */ /* 0x000fe400078e02ff */
[----:B------:R-:W-:Y:S02]  /*d7f0*/  IMAD R14, R14, c[0x0][0x4e8], R0 ;  /* 0x00013a000e0e7a24 */ /* 0x000fe400078e0200 */
[----:B------:R-:W-:Y:S02]  /*d800*/  IMAD R0, R5, c[0x0][0x430], RZ ;  /* 0x00010c0005007a24 */ /* 0x000fe400078e02ff */
[----:B------:R-:W-:-:S02]  /*d810*/  IMAD R9, R17, c[0x0][0x44c], R9 ;  /* 0x0001130011097a24 */ /* 0x000fc400078e0209 */
[----:B------:R-:W-:Y:S02]  /*d820*/  IMAD R17, R2, c[0x0][0x434], R0 ;  /* 0x00010d0002117a24 */ /* 0x000fe400078e0200 */
[----:B------:R-:W-:Y:S02]  /*d830*/  IMAD.IADD R0, R15, 0x1, R16 ;  /* 0x000000010f007824 */ /* 0x000fe400078e0210 */
[----:B------:R-:W1:Y:S01]  /*d840*/  S2R R16, SR_TID.X ;  /* 0x0000000000107919 */ /* 0x000e620000002100 */
[----:B------:R-:W-:Y:S01]  /*d850*/  SHF.R.S32.HI R13, RZ, 0x1f, R8 ;  /* 0x0000001fff0d7819 */ /* 0x000fe20000011408 */
[----:B------:R-:W-:-:S04]  /*d860*/  IMAD.WIDE.U32 R6, R8, c[0x0][0x4c8], R6 ;  /* 0x0001320008067a25 */ /* 0x000fc800078e0006 */
[----:B------:R-:W-:-:S04]  /*d870*/  IMAD R3, R13, c[0x0][0x4c8], RZ ;  /* 0x000132000d037a24 */ /* 0x000fc800078e02ff */
[----:B------:R-:W-:Y:S01]  /*d880*/  IMAD R3, R8, c[0x0][0x4cc], R3 ;  /* 0x0001330008037a24 */ /* 0x000fe200078e0203 */
[----:B------:R-:W-:-:S03]  /*d890*/  LEA R4, P0, R6, c[0x0][0x4a8], 0x2 ;  /* 0x00012a0006047a11 */ /* 0x000fc600078010ff */
[----:B------:R-:W-:Y:S01]  /*d8a0*/  IMAD.IADD R3, R7, 0x1, R3 ;  /* 0x0000000107037824 */ /* 0x000fe200078e0203 */
[----:B-1----:R-:W-:-:S04]  /*d8b0*/  SHF.R.S32.HI R15, RZ, 0x1f, R16 ;  /* 0x0000001fff0f7819 */ /* 0x002fc80000011410 */
[----:B------:R-:W-:Y:S02]  /*d8c0*/  LEA.HI.X R3, R6, c[0x0][0x4ac], R3, 0x2, P0 ;  /* 0x00012b0006037a11 */ /* 0x000fe400000f1403 */
[----:B------:R-:W-:Y:S01]  /*d8d0*/  LEA.HI R15, R15, R16, RZ, 0x5 ;  /* 0x000000100f0f7211 */ /* 0x000fe200078f28ff */
[----:B------:R-:W-:-:S03]  /*d8e0*/  IMAD.IADD R9, R11, 0x1, R9 ;  /* 0x000000010b097824 */ /* 0x000fc600078e0209 */
[----:B------:R-:W-:Y:S01]  /*d8f0*/  LOP3.LUT R15, R15, 0xffffffe0, RZ, 0xc0, !PT ;  /* 0xffffffe00f0f7812 */ /* 0x000fe200078ec0ff */
[----:B------:R-:W-:Y:S01]  /*d900*/  IMAD.MOV.U32 R8, RZ, RZ, R10 ;  /* 0x000000ffff087224 */ /* 0x000fe200078e000a */
[----:B------:R-:W-:Y:S04]  /*d910*/  SHFL.IDX PT, R12, R4, RZ, 0x1c1f ;  /* 0x001c1fff040c7589 */ /* 0x000fe800000e0000 */
[----:B------:R-:W1:Y:S01]  /*d920*/  SHFL.IDX PT, R13, R3, RZ, 0x1c1f ;  /* 0x001c1fff030d7589 */ /* 0x000e6200000e0000 */
[----:B------:R-:W-:-:S03]  /*d930*/  IMAD.IADD R15, R16, 0x1, -R15 ;  /* 0x00000001100f7824 */ /* 0x000fc600078e0a0f */
[----:B------:R-:W-:Y:S04]  /*d940*/  SHFL.IDX PT, R10, R4, 0x1, 0x1c1f ;  /* 0x003c1f00040a7f89 */ /* 0x000fe800000e0000 */
[----:B------:R-:W2:Y:S01]  /*d950*/  SHFL.IDX PT, R11, R3, 0x1, 0x1c1f ;  /* 0x003c1f00030b7f89 */ /* 0x000ea200000e0000 */
[----:B------:R-:W-:Y:S01]  /*d960*/  IMAD.WIDE.U32 R8, R2, c[0x0][0x430], R8 ;  /* 0x00010c0002087a25 */ /* 0x000fe200078e0008 */
[----:B------:R-:W-:Y:S02]  /*d970*/  LOP3.LUT P5, RZ, R15, 0x3, RZ, 0xc0, !PT ;  /* 0x000000030fff7812 */ /* 0x000fe400078ac0ff */
[C---:B------:R-:W-:Y:S01]  /*d980*/  IADD3 R2, R0.reuse, 0x8, RZ ;  /* 0x0000000800027810 */ /* 0x040fe20007ffe0ff */
[----:B------:R-:W-:Y:S01]  /*d990*/  SHFL.IDX PT, R6, R4, 0x2, 0x1c1f ;  /* 0x005c1f0004067f89 */ /* 0x000fe200000e0000 */
[----:B------:R-:W-:-:S03]  /*d9a0*/  ISETP.GE.OR P1, PT, R0, UR4, P5 ;  /* 0x0000000400007c0c */ /* 0x000fc6000af26670 */
[----:B------:R-:W3:Y:S01]  /*d9b0*/  SHFL.IDX PT, R7, R3, 0x2, 0x1c1f ;  /* 0x005c1f0003077f89 */ /* 0x000ee200000e0000 */
[----:B------:R-:W-:-:S03]  /*d9c0*/  SHF.R.S32.HI R16, RZ, 0x1f, R14 ;  /* 0x0000001fff107819 */ /* 0x000fc6000001140e */
[----:B------:R-:W-:Y:S01]  /*d9d0*/  SHFL.IDX PT, R4, R4, 0x3, 0x1c1f ;  /* 0x007c1f0004047f89 */ /* 0x000fe200000e0000 */
[----:B------:R-:W-:-:S03]  /*d9e0*/  ISETP.GE.OR P4, PT, R2, UR4, P5 ;  /* 0x0000000402007c0c */ /* 0x000fc6000af86670 */
[----:B------:R4:W5:Y:S01]  /*d9f0*/  SHFL.IDX PT, R5, R3, 0x3, 0x1c1f ;  /* 0x007c1f0003057f89 */ /* 0x00096200000e0000 */
[C---:B------:R-:W-:Y:S02]  /*da00*/  IADD3 R15, R0.reuse, 0x40, RZ ;  /* 0x00000040000f7810 */ /* 0x040fe40007ffe0ff */
[----:B------:R-:W-:Y:S02]  /*da10*/  ISETP.GE.AND P3, PT, R0, UR4, PT ;  /* 0x0000000400007c0c */ /* 0x000fe4000bf66270 */
[----:B------:R-:W-:Y:S01]  /*da20*/  ISETP.GE.AND P2, PT, R2, UR4, PT ;  /* 0x0000000402007c0c */ /* 0x000fe2000bf46270 */
[----:B------:R-:W-:Y:S01]  /*da30*/  IMAD.MOV.U32 R2, RZ, RZ, R8 ;  /* 0x000000ffff027224 */ /* 0x000fe200078e0008 */
[----:B------:R-:W-:Y:S02]  /*da40*/  IADD3 R0, R0, 0x48, RZ ;  /* 0x0000004800007810 */ /* 0x000fe40007ffe0ff */
[----:B------:R-:W-:Y:S02]  /*da50*/  ISETP.GE.OR P0, PT, R15, UR4, P5 ;  /* 0x000000040f007c0c */ /* 0x000fe4000af06670 */
[----:B------:R-:W-:Y:S01]  /*da60*/  ISETP.GE.OR P5, PT, R0, UR4, P5 ;  /* 0x0000000400007c0c */ /* 0x000fe2000afa6670 */
[----:B-1----:R1:W-:Y:S01]  /*da70*/  @!P1 ST.E [R12.64], R19 ;  /* 0x000000130c009985 */ /* 0x0023e2000c101906 */
[----:B----4-:R-:W-:-:S02]  /*da80*/  IMAD.IADD R3, R9, 0x1, R17 ;  /* 0x0000000109037824 */ /* 0x010fc400078e0211 */
[----:B------:R-:W-:Y:S02]  /*da90*/  IMAD R9, R16, c[0x0][0x428], RZ ;  /* 0x00010a0010097a24 */ /* 0x000fe400078e02ff */
[----:B------:R-:W-:-:S04]  /*daa0*/  IMAD.WIDE.U32 R2, R14, c[0x0][0x428], R2 ;  /* 0x00010a000e027a25 */ /* 0x000fc800078e0002 */
[----:B------:R-:W-:Y:S01]  /*dab0*/  IMAD R8, R14, c[0x0][0x42c], R9 ;  /* 0x00010b000e087a24 */ /* 0x000fe200078e0209 */
[----:B--2---:R2:W-:Y:S01]  /*dac0*/  @!P4 ST.E [R10.64], R20 ;  /* 0x000000140a00c985 */ /* 0x0045e2000c101906 */
[C---:B------:R-:W-:Y:S02]  /*dad0*/  LEA R26, P4, R2.reuse, c[0x0][0x400], 0x2 ;  /* 0x00010000021a7a11 */ /* 0x040fe400078810ff */
[----:B------:R-:W-:Y:S01]  /*dae0*/  IMAD.IADD R3, R3, 0x1, R8 ;  /* 0x0000000103037824 */ /* 0x000fe200078e0208 */
[----:B---3--:R3:W-:Y:S04]  /*daf0*/  @!P0 ST.E [R6.64], R21 ;  /* 0x0000001506008985 */ /* 0x0087e8000c101906 */
[----:B------:R-:W-:Y:S01]  /*db00*/  LEA.HI.X R22, R2, c[0x0][0x404], R3, 0x2, P4 ;  /* 0x0001010002167a11 */ /* 0x000fe200020f1403 */
[----:B-----5:R4:W-:Y:S01]  /*db10*/  @!P5 ST.E [R4.64], R18 ;  /* 0x000000120400d985 */ /* 0x0209e2000c101906 */
[----:B------:R-:W-:-:S02]  /*db20*/  ISETP.GE.AND P0, PT, R0, UR4, PT ;  /* 0x0000000400007c0c */ /* 0x000fc4000bf06270 */
[C---:B-1----:R-:W-:Y:S01]  /*db30*/  IADD3 R13, R37.reuse, 0x8, RZ ;  /* 0x00000008250d7810 */ /* 0x042fe20007ffe0ff */
[----:B------:R1:W1:Y:S01]  /*db40*/  SHFL.IDX PT, R0, R26, RZ, 0x1c1f ;  /* 0x001c1fff1a007589 */ /* 0x00026200000e0000 */
[C---:B------:R-:W-:Y:S02]  /*db50*/  IADD3 R12, R37.reuse, 0x10, RZ ;  /* 0x00000010250c7810 */ /* 0x040fe40007ffe0ff */
[C---:B------:R-:W-:Y:S01]  /*db60*/  IADD3 R9, R37.reuse, 0x28, RZ ;  /* 0x0000002825097810 */ /* 0x040fe20007ffe0ff */
[----:B------:R1:W1:Y:S01]  /*db70*/  SHFL.IDX PT, R2, R22, RZ, 0x1c1f ;  /* 0x001c1fff16027589 */ /* 0x00026200000e0000 */
[C---:B------:R-:W-:Y:S02]  /*db80*/  IADD3 R8, R37.reuse, 0x30, RZ ;  /* 0x0000003025087810 */ /* 0x040fe40007ffe0ff */
[----:B------:R-:W-:Y:S02]  /*db90*/  IADD3 R3, R37, 0x40, RZ ;  /* 0x0000004025037810 */ /* 0x000fe40007ffe0ff */
[----:B------:R-:W-:-:S02]  /*dba0*/  ISETP.GE.AND P1, PT, R15, UR4, PT ;  /* 0x000000040f007c0c */ /* 0x000fc4000bf26270 */
[C---:B--2---:R-:W-:Y:S02]  /*dbb0*/  IADD3 R11, R37.reuse, 0x18, RZ ;  /* 0x00000018250b7810 */ /* 0x044fe40007ffe0ff */
[C---:B------:R-:W-:Y:S02]  /*dbc0*/  IADD3 R10, R37.reuse, 0x20, RZ ;  /* 0x00000020250a7810 */ /* 0x040fe40007ffe0ff */
[C---:B---3--:R-:W-:Y:S02]  /*dbd0*/  IADD3 R7, R37.reuse, 0x38, RZ ;  /* 0x0000003825077810 */ /* 0x048fe40007ffe0ff */
[C---:B------:R-:W-:Y:S02]  /*dbe0*/  IADD3 R6, R37.reuse, 0x48, RZ ;  /* 0x0000004825067810 */ /* 0x040fe40007ffe0ff */
[C---:B----4-:R-:W-:Y:S02]  /*dbf0*/  IADD3 R5, R37.reuse, 0x50, RZ ;  /* 0x0000005025057810 */ /* 0x050fe40007ffe0ff */
[----:B------:R-:W-:-:S02]  /*dc00*/  IADD3 R4, R37, 0x58, RZ ;  /* 0x0000005825047810 */ /* 0x000fc40007ffe0ff */
        /* <DEDUP_REMOVED lines=9> */
[----:B------:R-:W-:Y:S02]  /*dca0*/  SHF.R.S32.HI R33, RZ, 0x1f, R6 ;  /* 0x0000001fff217819 */ /* 0x000fe40000011406 */
[----:B------:R-:W-:Y:S02]  /*dcb0*/  SHF.R.S32.HI R34, RZ, 0x1f, R5 ;  /* 0x0000001fff227819 */ /* 0x000fe40000011405 */
[----:B------:R-:W-:Y:S01]  /*dcc0*/  SHF.R.S32.HI R35, RZ, 0x1f, R4 ;  /* 0x0000001fff237819 */ /* 0x000fe20000011404 */
[----:B------:R-:W-:Y:S05]  /*dcd0*/  @P3 BRA `(.L_x_1022) ;  /* 0x0000031000003947 */ /* 0x000fea0003800000 */
[----:B-1----:R-:W-:Y:S02]  /*dce0*/  ISETP.GE.AND P4, PT, R37, c[0x0][0x3c8], PT ;  /* 0x0000f20025007a0c */ /* 0x002fe40003f86270 */
[----:B------:R-:W-:-:S02]  /*dcf0*/  ISETP.GE.AND P3, PT, R13, c[0x0][0x3c8], PT ;  /* 0x0000f2000d007a0c */ /* 0x000fc40003f66270 */
[----:B------:R-:W-:-:S09]  /*dd00*/  ISETP.GE.AND P6, PT, R6, c[0x0][0x3c8], PT ;  /* 0x0000f20006007a0c */ /* 0x000fd20003fc6270 */
[----:B------:R-:W-:-:S04]  /*dd10*/  @!P4 LEA R14, P5, R37, R0, 0x2 ;  /* 0x00000000250ec211 */ /* 0x000fc800078a10ff */
[----:B------:R-:W-:Y:S02]  /*dd20*/  @!P4 LEA.HI.X R15, R37, R2, R24, 0x2, P5 ;  /* 0x00000002250fc211 */ /* 0x000fe400028f1418 */
[----:B------:R-:W-:-:S03]  /*dd30*/  ISETP.GE.AND P5, PT, R12, c[0x0][0x3c8], PT ;  /* 0x0000f2000c007a0c */ /* 0x000fc60003fa6270 */
[----:B------:R1:W-:Y:S02]  /*dd40*/  @!P4 ST.E.64 [R14.64], R152 ;  /* 0x000000980e00c985 */ /* 0x0003e4000c101b06 */
[----:B-1----:R-:W-:-:S04]  /*dd50*/  @!P3 LEA R14, P4, R13, R0, 0x2 ;  /* 0x000000000d0eb211 */ /* 0x002fc800078810ff */
        /* <DEDUP_REMOVED lines=26> */
[----:B------:R1:W-:Y:S01]  /*df00*/  @!P3 ST.E.64 [R14.64], R136 ;  /* 0x000000880e00b985 */ /* 0x0003e2000c101b06 */
[----:B------:R-:W-:-:S04]  /*df10*/  @!P5 LEA R20, P3, R3, R0, 0x2 ;  /* 0x000000000314d211 */ /* 0x000fc800078610ff */
[----:B------:R-:W-:Y:S02]  /*df20*/  @!P5 LEA.HI.X R21, R3, R2, R32, 0x2, P3 ;  /* 0x000000020315d211 */ /* 0x000fe400018f1420 */
[----:B------:R-:W-:Y:S02]  /*df30*/  ISETP.GE.AND P5, PT, R5, c[0x0][0x3c8], PT ;  /* 0x0000f20005007a0c */ /* 0x000fe40003fa6270 */
[----:B------:R-:W-:-:S04]  /*df40*/  @!P6 LEA R18, P3, R6, R0, 0x2 ;  /* 0x000000000612e211 */ /* 0x000fc800078610ff */
[----:B------:R-:W-:-:S07]  /*df50*/  @!P6 LEA.HI.X R19, R6, R2, R33, 0x2, P3 ;  /* 0x000000020613e211 */ /* 0x000fce00018f1421 */
[----:B------:R-:W-:-:S04]  /*df60*/  @!P5 LEA R16, P3, R5, R0, 0x2 ;  /* 0x000000000510d211 */ /* 0x000fc800078610ff */
[----:B------:R-:W-:Y:S02]  /*df70*/  @!P5 LEA.HI.X R17, R5, R2, R34, 0x2, P3 ;  /* 0x000000020511d211 */ /* 0x000fe400018f1422 */
[----:B-1----:R-:W-:-:S04]  /*df80*/  @!P4 LEA R14, P3, R4, R0, 0x2 ;  /* 0x00000000040ec211 */ /* 0x002fc800078610ff */
[----:B------:R-:W-:Y:S02]  /*df90*/  @!P4 LEA.HI.X R15, R4, R2, R35, 0x2, P3 ;  /* 0x00000002040fc211 */ /* 0x000fe400018f1423 */
[----:B------:R-:W-:-:S13]  /*dfa0*/  ISETP.GE.AND P3, PT, R3, c[0x0][0x3c8], PT ;  /* 0x0000f20003007a0c */ /* 0x000fda0003f66270 */
[----:B------:R1:W-:Y:S04]  /*dfb0*/  @!P3 ST.E.64 [R20.64], R68 ;  /* 0x000000441400b985 */ /* 0x0003e8000c101b06 */
[----:B------:R1:W-:Y:S04]  /*dfc0*/  @!P6 ST.E.64 [R18.64], R80 ;  /* 0x000000501200e985 */ /* 0x0003e8000c101b06 */
[----:B------:R1:W-:Y:S04]  /*dfd0*/  @!P5 ST.E.64 [R16.64], R84 ;  /* 0x000000541000d985 */ /* 0x0003e8000c101b06 */
[----:B------:R1:W-:Y:S02]  /*dfe0*/  @!P4 ST.E.64 [R14.64], R96 ;  /* 0x000000600e00c985 */ /* 0x0003e4000c101b06 */
.L_x_1022:
[----:B-1----:R-:W-:Y:S05]  /*dff0*/  BSYNC B0 ;  /* 0x0000000000007941 */ /* 0x002fea0003800000 */
.L_x_1021:
[----:B------:R1:W2:Y:S01]  /*e000*/  SHFL.IDX PT, R2, R22, 0x1, 0x1c1f ;  /* 0x003c1f0016027f89 */ /* 0x0002a200000e0000 */
[----:B------:R-:W-:Y:S03]  /*e010*/  BSSY B0, `(.L_x_1023) ;  /* 0x0000033000007945 */ /* 0x000fe60003800000 */
[----:B------:R1:W3:Y:S01]  /*e020*/  SHFL.IDX PT, R0, R26, 0x1, 0x1c1f ;  /* 0x003c1f001a007f89 */ /* 0x0002e200000e0000 */
[----:B------:R-:W-:Y:S05]  /*e030*/  @P2 BRA `(.L_x_1024) ;  /* 0x0000030000002947 */ /* 0x000fea0003800000 */
[----:B------:R-:W-:Y:S02]  /*e040*/  ISETP.GE.AND P2, PT, R37, c[0x0][0x3c8], PT ;  /* 0x0000f20025007a0c */ /* 0x000fe40003f46270 */
[----:B------:R-:W-:-:S02]  /*e050*/  ISETP.GE.AND P3, PT, R13, c[0x0][0x3c8], PT ;  /* 0x0000f2000d007a0c */ /* 0x000fc40003f66270 */
[----:B------:R-:W-:-:S09]  /*e060*/  ISETP.GE.AND P5, PT, R12, c[0x0][0x3c8], PT ;  /* 0x0000f2000c007a0c */ /* 0x000fd20003fa6270 */
[----:B---3--:R-:W-:-:S04]  /*e070*/  @!P2 LEA R14, P4, R37, R0, 0x2 ;  /* 0x00000000250ea211 */ /* 0x008fc800078810ff */
[----:B--2---:R-:W-:Y:S02]  /*e080*/  @!P2 LEA.HI.X R15, R37, R2, R24, 0x2, P4 ;  /* 0x00000002250fa211 */ /* 0x004fe400020f1418 */
[----:B------:R-:W-:-:S03]  /*e090*/  @!P3 LEA R16, P4, R13, R0, 0x2 ;  /* 0x000000000d10b211 */ /* 0x000fc600078810ff */
[----:B------:R2:W-:Y:S01]  /*e0a0*/  @!P2 ST.E.64 [R14.64], R154 ;  /* 0x0000009a0e00a985 */ /* 0x0005e2000c101b06 */
[----:B------:R-:W-:Y:S02]  /*e0b0*/  @!P3 LEA.HI.X R17, R13, R2, R23, 0x2, P4 ;  /* 0x000000020d11b211 */ /* 0x000fe400020f1417 */
[----:B------:R-:W-:-:S03]  /*e0c0*/  ISETP.GE.AND P2, PT, R11, c[0x0][0x3c8], PT ;  /* 0x0000f2000b007a0c */ /* 0x000fc60003f46270 */
[----:B------:R3:W-:Y:S01]  /*e0d0*/  @!P3 ST.E.64 [R16.64], R166 ;  /* 0x000000a61000b985 */ /* 0x0007e2000c101b06 */
[----:B------:R-:W-:Y:S02]  /*e0e0*/  ISETP.GE.AND P3, PT, R10, c[0x0][0x3c8], PT ;  /* 0x0000f2000a007a0c */ /* 0x000fe40003f66270 */
[----:B--2---:R-:W-:-:S04]  /*e0f0*/  @!P5 LEA R14, P4, R12, R0, 0x2 ;  /* 0x000000000c0ed211 */ /* 0x004fc800078810ff */
[----:B------:R-:W-:-:S03]  /*e100*/  @!P5 LEA.HI.X R15, R12, R2, R25, 0x2, P4 ;  /* 0x000000020c0fd211 */ /* 0x000fc600020f1419 */
[----:B---3--:R-:W-:Y:S02]  /*e110*/  @!P2 LEA R16, P4, R11, R0, 0x2 ;  /* 0x000000000b10a211 */ /* 0x008fe400078810ff */
[----:B------:R2:W-:Y:S01]  /*e120*/  @!P5 ST.E.64 [R14.64], R102 ;  /* 0x000000660e00d985 */ /* 0x0005e2000c101b06 */
[----:B------:R-:W-:Y:S02]  /*e130*/  ISETP.GE.AND P5, PT, R9, c[0x0][0x3c8], PT ;  /* 0x0000f20009007a0c */ /* 0x000fe40003fa6270 */
[----:B------:R-:W-:-:S05]  /*e140*/  @!P2 LEA.HI.X R17, R11, R2, R27, 0x2, P4 ;  /* 0x000000020b11a211 */ /* 0x000fca00020f141b */
[----:B------:R3:W-:Y:S01]  /*e150*/  @!P2 ST.E.64 [R16.64], R114 ;  /* 0x000000721000a985 */ /* 0x0007e2000c101b06 */
[----:B------:R-:W-:Y:S02]  /*e160*/  ISETP.GE.AND P2, PT, R8, c[0x0][0x3c8], PT ;  /* 0x0000f20008007a0c */ /* 0x000fe40003f46270 */
[----:B--2---:R-:W-:-:S04]  /*e170*/  @!P3 LEA R14, P4, R10, R0, 0x2 ;  /* 0x000000000a0eb211 */ /* 0x004fc800078810ff */
[----:B------:R-:W-:Y:S02]  /*e180*/  @!P3 LEA.HI.X R15, R10, R2, R28, 0x2, P4 ;  /* 0x000000020a0fb211 */ /* 0x000fe400020f141c */
[----:B---3--:R-:W-:-:S03]  /*e190*/  @!P5 LEA R16, P4, R9, R0, 0x2 ;  /* 0x000000000910d211 */ /* 0x008fc600078810ff */
        /* <DEDUP_REMOVED lines=9> */
[----:B------:R-:W-:Y:S02]  /*e230*/  @!P3 LEA.HI.X R17, R7, R2, R30, 0x2, P4 ;  /* 0x000000020711b211 */ /* 0x000fe400020f141e */
[----:B------:R-:W-:-:S03]  /*e240*/  ISETP.GE.AND P4, PT, R6, c[0x0][0x3c8], PT ;  /* 0x0000f20006007a0c */ /* 0x000fc60003f86270 */
[----:B------:R3:W-:Y:S01]  /*e250*/  @!P3 ST.E.64 [R16.64], R138 ;  /* 0x0000008a1000b985 */ /* 0x0007e2000c101b06 */
[----:B------:R-:W-:Y:S02]  /*e260*/  ISETP.GE.AND P3, PT, R5, c[0x0][0x3c8], PT ;  /* 0x0000f20005007a0c */ /* 0x000fe40003f66270 */
[----:B--2---:R-:W-:-:S04]  /*e270*/  @!P5 LEA R14, P2, R3, R0, 0x2 ;  /* 0x00000000030ed211 */ /* 0x004fc800078410ff */
[----:B------:R-:W-:Y:S02]  /*e280*/  @!P5 LEA.HI.X R15, R3, R2, R32, 0x2, P2 ;  /* 0x00000002030fd211 */ /* 0x000fe400010f1420 */
[----:B------:R-:W-:-:S03]  /*e290*/  ISETP.GE.AND P2, PT, R4, c[0x0][0x3c8], PT ;  /* 0x0000f20004007a0c */ /* 0x000fc60003f46270 */
[----:B------:R2:W-:Y:S01]  /*e2a0*/  @!P5 ST.E.64 [R14.64], R70 ;  /* 0x000000460e00d985 */ /* 0x0005e2000c101b06 */
[----:B------:R-:W-:-:S04]  /*e2b0*/  @!P4 LEA R18, P5, R6, R0, 0x2 ;  /* 0x000000000612c211 */ /* 0x000fc800078a10ff */
[----:B------:R-:W-:Y:S02]  /*e2c0*/  @!P4 LEA.HI.X R19, R6, R2, R33, 0x2, P5 ;  /* 0x000000020613c211 */ /* 0x000fe400028f1421 */
[----:B---3--:R-:W-:-:S03]  /*e2d0*/  @!P3 LEA R16, P5, R5, R0, 0x2 ;  /* 0x000000000510b211 */ /* 0x008fc600078a10ff */
[----:B------:R3:W-:Y:S01]  /*e2e0*/  @!P4 ST.E.64 [R18.64], R82 ;  /* 0x000000521200c985 */ /* 0x0007e2000c101b06 */
[----:B------:R-:W-:-:S05]  /*e2f0*/  @!P3 LEA.HI.X R17, R5, R2, R34, 0x2, P5 ;  /* 0x000000020511b211 */ /* 0x000fca00028f1422 */
[----:B------:R3:W-:Y:S01]  /*e300*/  @!P3 ST.E.64 [R16.64], R86 ;  /* 0x000000561000b985 */ /* 0x0007e2000c101b06 */
[----:B--2---:R-:W-:-:S04]  /*e310*/  @!P2 LEA R14, P5, R4, R0, 0x2 ;  /* 0x00000000040ea211 */ /* 0x004fc800078a10ff */
[----:B------:R-:W-:-:S05]  /*e320*/  @!P2 LEA.HI.X R15, R4, R2, R35, 0x2, P5 ;  /* 0x00000002040fa211 */ /* 0x000fca00028f1423 */
[----:B------:R3:W-:Y:S04]  /*e330*/  @!P2 ST.E.64 [R14.64], R98 ;  /* 0x000000620e00a985 */ /* 0x0007e8000c101b06 */
.L_x_1024:
[----:B------:R-:W-:Y:S05]  /*e340*/  BSYNC B0 ;  /* 0x0000000000007941 */ /* 0x000fea0003800000 */
.L_x_1023:
[----:B--2---:R2:W4:Y:S01]  /*e350*/  SHFL.IDX PT, R2, R22, 0x2, 0x1c1f ;  /* 0x005c1f0016027f89 */ /* 0x00452200000e0000 */
[----:B------:R-:W-:Y:S03]  /*e360*/  BSSY B0, `(.L_x_1025) ;  /* 0x0000033000007945 */ /* 0x000fe60003800000 */
[----:B---3--:R2:W3:Y:S01]  /*e370*/  SHFL.IDX PT, R0, R26, 0x2, 0x1c1f ;  /* 0x005c1f001a007f89 */ /* 0x0084e200000e0000 */
[----:B------:R-:W-:Y:S05]  /*e380*/  @P1 BRA `(.L_x_1026) ;  /* 0x0000030000001947 */ /* 0x000fea0003800000 */
[----:B------:R-:W-:Y:S02]  /*e390*/  ISETP.GE.AND P3, PT, R37, c[0x0][0x3c8], PT ;  /* 0x0000f20025007a0c */ /* 0x000fe40003f66270 */
[----:B------:R-:W-:Y:S02]  /*e3a0*/  ISETP.GE.AND P5, PT, R13, c[0x0][0x3c8], PT ;  /* 0x0000f2000d007a0c */ /* 0x000fe40003fa6270 */
[----:B------:R-:W-:Y:S02]  /*e3b0*/  ISETP.GE.AND P2, PT, R12, c[0x0][0x3c8], PT ;  /* 0x0000f2000c007a0c */ /* 0x000fe40003f46270 */
[----:B------:R-:W-:-:S07]  /*e3c0*/  ISETP.GE.AND P1, PT, R11, c[0x0][0x3c8], PT ;  /* 0x0000f2000b007a0c */ /* 0x000fce0003f26270 */
[----:B---3--:R-:W-:-:S04]  /*e3d0*/  @!P3 LEA R14, P4, R37, R0, 0x2 ;  /* 0x00000000250eb211 */ /* 0x008fc800078810ff */
[----:B----4-:R-:W-:Y:S02]  /*e3e0*/  @!P3 LEA.HI.X R15, R37, R2, R24, 0x2, P4 ;  /* 0x00000002250fb211 */ /* 0x010fe400020f1418 */
[----:B------:R-:W-:-:S03]  /*e3f0*/  @!P5 LEA R16, P4, R13, R0, 0x2 ;  /* 0x000000000d10d211 */ /* 0x000fc600078810ff */
[----:B------:R3:W-:Y:S01]  /*e400*/  @!P3 ST.E.64 [R14.64], R156 ;  /* 0x0000009c0e00b985 */ /* 0x0007e2000c101b06 */
[----:B------:R-:W-:Y:S02]  /*e410*/  @!P5 LEA.HI.X R17, R13, R2, R23, 0x2, P4 ;  /* 0x000000020d11d211 */ /* 0x000fe400020f1417 */
[----:B------:R-:W-:-:S03]  /*e420*/  ISETP.GE.AND P3, PT, R10, c[0x0][0x3c8], PT ;  /* 0x0000f2000a007a0c */ /* 0x000fc60003f66270 */
[----:B------:R4:W-:Y:S01]  /*e430*/  @!P5 ST.E.64 [R16.64], R160 ;  /* 0x000000a01000d985 */ /* 0x0009e2000c101b06 */
[----:B------:R-:W-:Y:S02]  /*e440*/  ISETP.GE.AND P5, PT, R9, c[0x0][0x3c8], PT ;  /* 0x0000f20009007a0c */ /* 0x000fe40003fa6270 */
[----:B---3--:R-:W-:-:S04]  /*e450*/  @!P2 LEA R14, P4, R12, R0, 0x2 ;  /* 0x000000000c0ea211 */ /* 0x008fc800078810ff */
[----:B------:R-:W-:Y:S02]  /*e460*/  @!P2 LEA.HI.X R15, R12, R2, R25, 0x2, P4 ;  /* 0x000000020c0fa211 */ /* 0x000fe400020f1419 */
[----:B----4-:R-:W-:-:S03]  /*e470*/  @!P1 LEA R16, P4, R11, R0, 0x2 ;  /* 0x000000000b109211 */ /* 0x010fc600078810ff */
[----:B------:R3:W-:Y:S01]  /*e480*/  @!P2 ST.E.64 [R14.64], R104 ;  /* 0x000000680e00a985 */ /* 0x0007e2000c101b06 */
[----:B------:R-:W-:Y:S02]  /*e490*/  @!P1 LEA.HI.X R17, R11, R2, R27, 0x2, P4 ;  /* 0x000000020b119211 */ /* 0x000fe400020f141b */
[----:B------:R-:W-:-:S03]  /*e4a0*/  ISETP.GE.AND P2, PT, R8, c[0x0][0x3c8], PT ;  /* 0x0000f20008007a0c */ /* 0x000fc60003f46270 */
[----:B------:R4:W-:Y:S01]  /*e4b0*/  @!P1 ST.E.64 [R16.64], R108 ;  /* 0x0000006c10009985 */ /* 0x0009e2000c101b06 */
[----:B------:R-:W-:Y:S02]  /*e4c0*/  ISETP.GE.AND P1, PT, R7, c[0x0][0x3c8], PT ;  /* 0x0000f20007007a0c */ /* 0x000fe40003f26270 */
[----:B---3--:R-:W-:-:S04]  /*e4d0*/  @!P3 LEA R14, P4, R10, R0, 0x2 ;  /* 0x000000000a0eb211 */ /* 0x008fc800078810ff */
[----:B------:R-:W-:Y:S02]  /*e4e0*/  @!P3 LEA.HI.X R15, R10, R2, R28, 0x2, P4 ;  /* 0x000000020a0fb211 */ /* 0x000fe400020f141c */
[----:B------:R-:W-:-:S03]  /*e4f0*/  @!P5 LEA R18, P4, R9, R0, 0x2 ;  /* 0x000000000912d211 */ /* 0x000fc600078810ff */
[----:B------:R3:W-:Y:S01]  /*e500*/  @!P3 ST.E.64 [R14.64], R120 ;  /* 0x000000780e00b985 */ /* 0x0007e2000c101b06 */
[----:B------:R-:W-:Y:S02]  /*e510*/  @!P5 LEA.HI.X R19, R9, R2, R29, 0x2, P4 ;  /* 0x000000020913d211 */ /* 0x000fe400020f141d */
[----:B------:R-:W-:Y:S02]  /*e520*/  ISETP.GE.AND P4, PT, R3, c[0x0][0x3c8], PT ;  /* 0x0000f20003007a0c */ /* 0x000fe40003f86270 */
[C---:B----4-:R-:W-:Y:S01]  /*e530*/  @!P2 LEA R16, P3, R8.reuse, R0, 0x2 ;  /* 0x000000000810a211 */ /* 0x050fe200078610ff */
[----:B------:R4:W-:Y:S03]  /*e540*/  @!P5 ST.E.64 [R18.64], R124 ;  /* 0x0000007c1200d985 */ /* 0x0009e6000c101b06 */
        /* <DEDUP_REMOVED lines=8> */
[----:B------:R-:W-:Y:S02]  /*e5d0*/  ISETP.GE.AND P1, PT, R4, c[0x0][0x3c8], PT ;  /* 0x0000f20004007a0c */ /* 0x000fe40003f26270 */
[----:B------:R-:W-:Y:S02]  /*e5e0*/  @!P4 LEA.HI.X R21, R3, R2, R32, 0x2, P5 ;  /* 0x000000020315c211 */ /* 0x000fe400028f1420 */
[----:B----4-:R-:W-:-:S03]  /*e5f0*/  @!P3 LEA R18, P5, R6, R0, 0x2 ;  /* 0x000000000612b211 */ /* 0x010fc600078a10ff */
[----:B------:R4:W-:Y:S01]  /*e600*/  @!P4 ST.E.64 [R20.64], R72 ;  /* 0x000000481400c985 */ /* 0x0009e2000c101b06 */
[----:B------:R-:W-:Y:S02]  /*e610*/  @!P3 LEA.HI.X R19, R6, R2, R33, 0x2, P5 ;  /* 0x000000020613b211 */ /* 0x000fe400028f1421 */
[----:B-----5:R-:W-:-:S03]  /*e620*/  @!P2 LEA R16, P5, R5, R0, 0x2 ;  /* 0x000000000510a211 */ /* 0x020fc600078a10ff */
[----:B------:R4:W-:Y:S01]  /*e630*/  @!P3 ST.E.64 [R18.64], R76 ;  /* 0x0000004c1200b985 */ /* 0x0009e2000c101b06 */
[----:B------:R-:W-:-:S05]  /*e640*/  @!P2 LEA.HI.X R17, R5, R2, R34, 0x2, P5 ;  /* 0x000000020511a211 */ /* 0x000fca00028f1422 */
[----:B------:R4:W-:Y:S01]  /*e650*/  @!P2 ST.E.64 [R16.64], R88 ;  /* 0x000000581000a985 */ /* 0x0009e2000c101b06 */
[----:B---3--:R-:W-:-:S04]  /*e660*/  @!P1 LEA R14, P5, R4, R0, 0x2 ;  /* 0x00000000040e9211 */ /* 0x008fc800078a10ff */
[----:B------:R-:W-:-:S05]  /*e670*/  @!P1 LEA.HI.X R15, R4, R2, R35, 0x2, P5 ;  /* 0x00000002040f9211 */ /* 0x000fca00028f1423 */
[----:B------:R4:W-:Y:S04]  /*e680*/  @!P1 ST.E.64 [R14.64], R92 ;  /* 0x0000005c0e009985 */ /* 0x0009e8000c101b06 */
.L_x_1026:
[----:B------:R-:W-:Y:S05]  /*e690*/  BSYNC B0 ;  /* 0x0000000000007941 */ /* 0x000fea0003800000 */
.L_x_1025:
[----:B----4-:R4:W1:Y:S04]  /*e6a0*/  SHFL.IDX PT, R2, R22, 0x3, 0x1c1f ;  /* 0x007c1f0016027f89 */ /* 0x01086800000e0000 */
[----:B---3--:R4:W3:Y:S01]  /*e6b0*/  SHFL.IDX PT, R0, R26, 0x3, 0x1c1f ;  /* 0x007c1f001a007f89 */ /* 0x0088e200000e0000 */
[----:B------:R-:W-:Y:S05]  /*e6c0*/  @P0 BRA `(.L_x_1027) ;  /* 0x000005e000000947 */ /* 0x000fea0003800000 */
[----:B------:R-:W-:Y:S02]  /*e6d0*/  ISETP.GE.AND P3, PT, R13, c[0x0][0x3c8], PT ;  /* 0x0000f2000d007a0c */ /* 0x000fe40003f66270 */
[----:B------:R-:W-:Y:S02]  /*e6e0*/  ISETP.GE.AND P4, PT, R37, c[0x0][0x3c8], PT ;  /* 0x0000f20025007a0c */ /* 0x000fe40003f86270 */
[----:B------:R-:W-:Y:S02]  /*e6f0*/  ISETP.GE.AND P2, PT, R12, c[0x0][0x3c8], PT ;  /* 0x0000f2000c007a0c */ /* 0x000fe40003f46270 */
[----:B------:R-:W-:-:S07]  /*e700*/  ISETP.GE.AND P1, PT, R11, c[0x0][0x3c8], PT ;  /* 0x0000f2000b007a0c */ /* 0x000fce0003f26270 */
[-C--:B---3--:R-:W-:Y:S02]  /*e710*/  @!P3 LEA R20, P0, R13, R0.reuse, 0x2 ;  /* 0x000000000d14b211 */ /* 0x088fe400078010ff */
[----:B------:R-:W-:Y:S02]  /*e720*/  @!P4 LEA R18, P5, R37, R0, 0x2 ;  /* 0x000000002512c211 */ /* 0x000fe400078a10ff */
[-C--:B-1----:R-:W-:Y:S02]  /*e730*/  @!P3 LEA.HI.X R21, R13, R2.reuse, R23, 0x2, P0 ;  /* 0x000000020d15b211 */ /* 0x082fe400000f1417 */
[----:B------:R-:W-:Y:S02]  /*e740*/  @!P4 LEA.HI.X R19, R37, R2, R24, 0x2, P5 ;  /* 0x000000022513c211 */ /* 0x000fe400028f1418 */
[----:B------:R-:W-:Y:S02]  /*e750*/  ISETP.GE.AND P0, PT, R10, c[0x0][0x3c8], PT ;  /* 0x0000f2000a007a0c */ /* 0x000fe40003f06270 */
[C---:B------:R-:W-:Y:S01]  /*e760*/  @!P2 LEA R16, P5, R12.reuse, R0, 0x2 ;  /* 0x000000000c10a211 */ /* 0x040fe200078a10ff */
[----:B------:R-:W-:Y:S03]  /*e770*/  @!P4 ST.E.64 [R18.64], R158 ;  /* 0x0000009e1200c985 */ /* 0x000fe6000c101b06 */
[----:B------:R-:W-:Y:S01]  /*e780*/  @!P2 LEA.HI.X R17, R12, R2, R25, 0x2, P5 ;  /* 0x000000020c11a211 */ /* 0x000fe200028f1419 */
[----:B------:R-:W-:Y:S01]  /*e790*/  @!P3 ST.E.64 [R20.64], R162 ;  /* 0x000000a21400b985 */ /* 0x000fe2000c101b06 */
[----:B------:R-:W-:-:S02]  /*e7a0*/  @!P1 LEA R14, P5, R11, R0, 0x2 ;  /* 0x000000000b0e9211 */ /* 0x000fc400078a10ff */
[----:B------:R-:W-:Y:S01]  /*e7b0*/  ISETP.GE.AND P3, PT, R7, c[0x0][0x3c8], PT ;  /* 0x0000f20007007a0c */ /* 0x000fe20003f66270 */
[----:B------:R-:W-:Y:S01]  /*e7c0*/  @!P2 ST.E.64 [R16.64], R106 ;  /* 0x0000006a1000a985 */ /* 0x000fe2000c101b06 */
[----:B------:R-:W-:Y:S02]  /*e7d0*/  @!P1 LEA.HI.X R15, R11, R2, R27, 0x2, P5 ;  /* 0x000000020b0f9211 */ /* 0x000fe400028f141b */
[----:B------:R-:W-:Y:S02]  /*e7e0*/  ISETP.GE.AND P5, PT, R9, c[0x0][0x3c8], PT ;  /* 0x0000f20009007a0c */ /* 0x000fe40003fa6270 */
[C---:B------:R-:W-:Y:S01]  /*e7f0*/  @!P0 LEA R12, P4, R10.reuse, R0, 0x2 ;  /* 0x000000000a0c8211 */ /* 0x040fe200078810ff */
[----:B------:R1:W-:Y:S01]  /*e800*/  @!P1 ST.E.64 [R14.64], R110 ;  /* 0x0000006e0e009985 */ /* 0x0003e2000c101b06 */
[----:B------:R-:W-:Y:S02]  /*e810*/  ISETP.GE.AND P2, PT, R3, c[0x0][0x3c8], PT ;  /* 0x0000f20003007a0c */ /* 0x000fe40003f46270 */
[----:B------:R-:W-:-:S02]  /*e820*/  @!P0 LEA.HI.X R13, R10, R2, R28, 0x2, P4 ;  /* 0x000000020a0d8211 */ /* 0x000fc400020f141c */
[----:B------:R-:W-:-:S03]  /*e830*/  ISETP.GE.AND P4, PT, R8, c[0x0][0x3c8], PT ;  /* 0x0000f20008007a0c */ /* 0x000fc60003f86270 */
[----:B------:R3:W-:Y:S02]  /*e840*/  @!P0 ST.E.64 [R12.64], R122 ;  /* 0x0000007a0c008985 */ /* 0x0007e4000c101b06 */
[----:B------:R-:W-:-:S04]  /*e850*/  @!P5 LEA R10, P1, R9, R0, 0x2 ;  /* 0x00000000090ad211 */ /* 0x000fc800078210ff */
[----:B------:R-:W-:Y:S02]  /*e860*/  @!P5 LEA.HI.X R11, R9, R2, R29, 0x2, P1 ;  /* 0x00000002090bd211 */ /* 0x000fe400008f141d */
[----:B------:R-:W-:-:S03]  /*e870*/  ISETP.GE.AND P1, PT, R6, c[0x0][0x3c8], PT ;  /* 0x0000f20006007a0c */ /* 0x000fc60003f26270 */
[----:B------:R5:W-:Y:S01]  /*e880*/  @!P5 ST.E.64 [R10.64], R126 ;  /* 0x0000007e0a00d985 */ /* 0x000be2000c101b06 */
[----:B-1----:R-:W-:-:S04]  /*e890*/  @!P4 LEA R14, P0, R8, R0, 0x2 ;  /* 0x00000000080ec211 */ /* 0x002fc800078010ff */
[----:B------:R-:W-:Y:S02]  /*e8a0*/  @!P4 LEA.HI.X R15, R8, R2, R31, 0x2, P0 ;  /* 0x00000002080fc211 */ /* 0x000fe400000f141f */
[----:B------:R-:W-:Y:S02]  /*e8b0*/  ISETP.GE.AND P0, PT, R5, c[0x0][0x3c8], PT ;  /* 0x0000f20005007a0c */ /* 0x000fe40003f06270 */
[C---:B---3--:R-:W-:Y:S01]  /*e8c0*/  @!P3 LEA R12, P5, R7.reuse, R0, 0x2 ;  /* 0x00000000070cb211 */ /* 0x048fe200078a10ff */
[----:B------:R1:W-:Y:S03]  /*e8d0*/  @!P4 ST.E.64 [R14.64], R134 ;  /* 0x000000860e00c985 */ /* 0x0003e6000c101b06 */
[----:B------:R-:W-:-:S05]  /*e8e0*/  @!P3 LEA.HI.X R13, R7, R2, R30, 0x2, P5 ;  /* 0x00000002070db211 */ /* 0x000fca00028f141e */
[----:B------:R1:W-:Y:S01]  /*e8f0*/  @!P3 ST.E.64 [R12.64], R174 ;  /* 0x000000ae0c00b985 */ /* 0x0003e2000c101b06 */
[----:B-----5:R-:W-:-:S04]  /*e900*/  @!P2 LEA R10, P5, R3, R0, 0x2 ;  /* 0x00000000030aa211 */ /* 0x020fc800078a10ff */
[----:B------:R-:W-:Y:S02]  /*e910*/  @!P2 LEA.HI.X R11, R3, R2, R32, 0x2, P5 ;  /* 0x00000002030ba211 */ /* 0x000fe400028f1420 */
[----:B------:R-:W-:-:S03]  /*e920*/  @!P1 LEA R8, P5, R6, R0, 0x2 ;  /* 0x0000000006089211 */ /* 0x000fc600078a10ff */
[----:B------:R1:W-:Y:S01]  /*e930*/  @!P2 ST.E.64 [R10.64], R74 ;  /* 0x0000004a0a00a985 */ /* 0x0003e2000c101b06 */
[----:B------:R-:W-:Y:S02]  /*e940*/  @!P1 LEA.HI.X R9, R6, R2, R33, 0x2, P5 ;  /* 0x0000000206099211 */ /* 0x000fe400028f1421 */
[----:B------:R-:W-:-:S03]  /*e950*/  @!P0 LEA R6, P5, R5, R0, 0x2 ;  /* 0x0000000005068211 */ /* 0x000fc600078a10ff */
[----:B------:R1:W-:Y:S01]  /*e960*/  @!P1 ST.E.64 [R8.64], R78 ;  /* 0x0000004e08009985 */ /* 0x0003e2000c101b06 */
[----:B------:R-:W-:-:S05]  /*e970*/  @!P0 LEA.HI.X R7, R5, R2, R34, 0x2, P5 ;  /* 0x0000000205078211 */ /* 0x000fca00028f1422 */
[----:B------:R1:W-:Y:S01]  /*e980*/  @!P0 ST.E.64 [R6.64], R90 ;  /* 0x0000005a06008985 */ /* 0x0003e2000c101b06 */
[----:B------:R-:W-:-:S13]  /*e990*/  ISETP.GE.AND P0, PT, R4, c[0x0][0x3c8], PT ;  /* 0x0000f20004007a0c */ /* 0x000fda0003f06270 */
[----:B------:R-:W-:Y:S05]  /*e9a0*/  @P0 BRA `(.L_x_1027) ;  /* 0x0000030000000947 */ /* 0x000fea0003800000 */
[----:B-1----:R-:W-:-:S04]  /*e9b0*/  LEA R6, P0, R4, R0, 0x2 ;  /* 0x0000000004067211 */ /* 0x002fc800078010ff */
[----:B------:R-:W-:-:S05]  /*e9c0*/  LEA.HI.X R7, R4, R2, R35, 0x2, P0 ;  /* 0x0000000204077211 */ /* 0x000fca00000f1423 */
[----:B------:R1:W-:Y:S01]  /*e9d0*/  ST.E.64 [R6.64], R94 ;  /* 0x0000005e06007985 */ /* 0x0003e2000c101b06 */
[----:B------:R-:W-:Y:S05]  /*e9e0*/  BRA `(.L_x_1027) ;  /* 0x000002c000007947 */ /* 0x000fea0003800000 */
.L_x_1019:
[----:B------:R-:W2:Y:S02]  /*e9f0*/  S2R R4, SR_TID.X ;  /* 0x0000000000047919 */ /* 0x000ea40000002100 */
[----:B--2---:R-:W-:-:S13]  /*ea00*/  ISETP.GT.AND P0, PT, R4, 0x7f, PT ;  /* 0x0000007f0400780c */ /* 0x004fda0003f04270 */
[----:B------:R-:W-:Y:S05]  /*ea10*/  @P0 BRA `(.L_x_1027) ;  /* 0x0000029000000947 */ /* 0x000fea0003800000 */
[----:B------:R-:W2:Y:S01]  /*ea20*/  LDL.LU R3, [R1+0x54] ;  /* 0x0000540001037983 */ /* 0x000ea20000300800 */
[----:B------:R-:W-:-:S05]  /*ea30*/  MOV R2, c[0x0][0x4e8] ;  /* 0x00013a0000027a02 */ /* 0x000fca0000000f00 */
[----:B------:R-:W-:Y:S01]  /*ea40*/  IMAD R0, R2, c[0x0][0x388], RZ ;  /* 0x0000e20002007a24 */ /* 0x000fe200078e02ff */
[----:B--2---:R-:W-:-:S04]  /*ea50*/  IADD3 R4, R3, R4, RZ ;  /* 0x0000000403047210 */ /* 0x004fc80007ffe0ff */
[----:B------:R-:W-:-:S13]  /*ea60*/  ISETP.GE.AND P0, PT, R4, R0, PT ;  /* 0x000000000400720c */ /* 0x000fda0003f06270 */
[----:B------:R-:W-:Y:S05]  /*ea70*/  @P0 BRA `(.L_x_1027) ;  /* 0x0000023000000947 */ /* 0x000fea0003800000 */
[----:B------:R-:W2:Y:S04]  /*ea80*/  LDL.LU R3, [R1+0x40] ;  /* 0x0000400001037983 */ /* 0x000ea80000300800 */
[----:B------:R-:W3:Y:S04]  /*ea90*/  LDL.LU R9, [R1+0x44] ;  /* 0x0000440001097983 */ /* 0x000ee80000300800 */
[----:B------:R-:W4:Y:S01]  /*eaa0*/  LDL.LU R8, [R1+0x50] ;  /* 0x0000500001087983 */ /* 0x000f220000300800 */
[----:B------:R-:W-:-:S13]  /*eab0*/  ISETP.NE.AND P0, PT, R2, 0x1, PT ;  /* 0x000000010200780c */ /* 0x000fda0003f05270 */
[----:B------:R-:W-:Y:S01]  /*eac0*/  @P0 IMAD.HI.U32 R7, R4, c[0x0][0x4ec], RZ ;  /* 0x00013b0004070a27 */ /* 0x000fe200078e00ff */
[----:B--2---:R-:W-:Y:S02]  /*ead0*/  SHF.R.S32.HI R0, RZ, 0x1f, R3 ;  /* 0x0000001fff007819 */ /* 0x004fe40000011403 */
[----:B---3--:R-:W-:-:S03]  /*eae0*/  SHF.R.S32.HI R6, RZ, 0x1f, R9 ;  /* 0x0000001fff067819 */ /* 0x008fc60000011409 */
[----:B------:R-:W-:-:S04]  /*eaf0*/  IMAD R0, R0, c[0x0][0x4d0], RZ ;  /* 0x0001340000007a24 */ /* 0x000fc800078e02ff */
[C---:B------:R-:W-:Y:S01]  /*eb00*/  IMAD R5, R3.reuse, c[0x0][0x4d4], R0 ;  /* 0x0001350003057a24 */ /* 0x040fe200078e0200 */
[----:B------:R-:W-:Y:S01]  /*eb10*/  MOV R0, R4 ;  /* 0x0000000400007202 */ /* 0x000fe20000000f00 */
[----:B------:R-:W-:Y:S01]  /*eb20*/  IMAD.WIDE.U32 R2, R3, c[0x0][0x4d0], RZ ;  /* 0x0001340003027a25 */ /* 0x000fe200078e00ff */
[----:B------:R-:W-:-:S03]  /*eb30*/  @P0 SHF.R.U32.HI R0, RZ, c[0x0][0x4f0], R7 ;  /* 0x00013c00ff000a19 */ /* 0x000fc60000011607 */
[----:B------:R-:W-:Y:S01]  /*eb40*/  IMAD R6, R6, c[0x0][0x4d8], RZ ;  /* 0x0001360006067a24 */ /* 0x000fe200078e02ff */
[----:B------:R-:W-:Y:S02]  /*eb50*/  IADD3 R3, R3, R5, RZ ;  /* 0x0000000503037210 */ /* 0x000fe40007ffe0ff */
[----:B----4-:R-:W-:Y:S01]  /*eb60*/  SHF.R.S32.HI R5, RZ, 0x1f, R8 ;  /* 0x0000001fff057819 */ /* 0x010fe20000011408 */
[C---:B------:R-:W-:Y:S01]  /*eb70*/  IMAD R7, R9.reuse, c[0x0][0x4dc], R6 ;  /* 0x0001370009077a24 */ /* 0x040fe200078e0206 */
[----:B------:R-:W-:Y:S01]  /*eb80*/  IADD3 R6, -R0, RZ, RZ ;  /* 0x000000ff00067210 */ /* 0x000fe20007ffe1ff */
[----:B------:R-:W-:-:S04]  /*eb90*/  IMAD.WIDE.U32 R2, R9, c[0x0][0x4d8], R2 ;  /* 0x0001360009027a25 */ /* 0x000fc800078e0002 */
[----:B------:R-:W-:Y:S01]  /*eba0*/  IMAD R5, R5, c[0x0][0x4e0], RZ ;  /* 0x0001380005057a24 */ /* 0x000fe200078e02ff */
[----:B------:R-:W-:Y:S01]  /*ebb0*/  IADD3 R3, R3, R7, RZ ;  /* 0x0000000703037210 */ /* 0x000fe20007ffe0ff */
[----:B------:R-:W-:Y:S01]  /*ebc0*/  IMAD R4, R6, c[0x0][0x4e8], R4 ;  /* 0x00013a0006047a24 */ /* 0x000fe200078e0204 */
[----:B------:R-:W-:Y:S01]  /*ebd0*/  SHF.R.S32.HI R7, RZ, 0x1f, R0 ;  /* 0x0000001fff077819 */ /* 0x000fe20000011400 */
[C---:B------:R-:W-:Y:S02]  /*ebe0*/  IMAD R6, R8.reuse, c[0x0][0x4e4], R5 ;  /* 0x0001390008067a24 */ /* 0x040fe400078e0205 */
[----:B------:R-:W-:Y:S01]  /*ebf0*/  IMAD.WIDE.U32 R2, R8, c[0x0][0x4e0], R2 ;  /* 0x0001380008027a25 */ /* 0x000fe200078e0002 */
[----:B------:R-:W-:-:S04]  /*ec00*/  SHF.R.S32.HI R5, RZ, 0x1f, R4 ;  /* 0x0000001fff057819 */ /* 0x000fc80000011404 */
[----:B------:R-:W-:Y:S01]  /*ec10*/  IADD3 R2, P0, R0, R2, RZ ;  /* 0x0000000200027210 */ /* 0x000fe20007f1e0ff */
[----:B------:R-:W-:-:S03]  /*ec20*/  IMAD R0, R5, c[0x0][0x4c8], RZ ;  /* 0x0001320005007a24 */ /* 0x000fc600078e02ff */
[----:B------:R-:W-:Y:S01]  /*ec30*/  IADD3.X R3, R7, R3, R6, P0, !PT ;  /* 0x0000000307037210 */ /* 0x000fe200007fe406 */
[----:B------:R-:W-:-:S04]  /*ec40*/  IMAD R0, R4, c[0x0][0x4cc], R0 ;  /* 0x0001330004007a24 */ /* 0x000fc800078e0200 */
[----:B------:R-:W-:-:S05]  /*ec50*/  IMAD.WIDE.U32 R2, R4, c[0x0][0x4c8], R2 ;  /* 0x0001320004027a25 */ /* 0x000fca00078e0002 */
[----:B------:R-:W-:Y:S02]  /*ec60*/  IADD3 R0, R3, R0, RZ ;  /* 0x0000000003007210 */ /* 0x000fe40007ffe0ff */
[----:B------:R-:W-:-:S04]  /*ec70*/  LEA R4, P0, R2, c[0x0][0x4a8], 0x2 ;  /* 0x00012a0002047a11 */ /* 0x000fc800078010ff */
[----:B------:R-:W-:Y:S02]  /*ec80*/  LEA.HI.X R5, R2, c[0x0][0x4ac], R0, 0x2, P0 ;  /* 0x00012b0002057a11 */ /* 0x000fe400000f1400 */
[----:B------:R-:W-:-:S05]  /*ec90*/  MOV R0, 0xff800000 ;  /* 0xff80000000007802 */ /* 0x000fca0000000f00 */
[----:B------:R2:W-:Y:S02]  /*eca0*/  STG.E [R4.64], R0 ;  /* 0x0000000004007986 */ /* 0x0005e4000c101906 */
.L_x_1027:
[----:B------:R-:W-:Y:S05]  /*ecb0*/  BSYNC B1 ;  /* 0x0000000000017941 */ /* 0x000fea0003800000 */
.L_x_1018:
[----:B--23--:R-:W2:Y:S02]  /*ecc0*/  LDL R0, [R1+0x68] ;  /* 0x0000680001007983 */ /* 0x00cea40000100800 */
[----:B--2---:R-:W-:-:S13]  /*ecd0*/  ISETP.NE.AND P0, PT, R0, RZ, PT ;  /* 0x000000ff0000720c */ /* 0x004fda0003f05270 */
[----:B------:R-:W-:Y:S01]  /*ece0*/  @P0 WARPSYNC 0xffffffff ;  /* 0xffffffff00000948 */ /* 0x000fe20003800000 */
[----:B------:R-:W-:Y:S06]  /*ecf0*/  @P0 BAR.SYNC.DEFER_BLOCKING 0x5, 0x80 ;  /* 0x0142000000000b1d */ /* 0x000fec0000010000 */
[----:B------:R-:W2:Y:S04]  /*ed00*/  @P0 LDS R0, [0xc100] ;  /* 0x00c10000ff000984 */ /* 0x000ea80000000800 */
[----:B--2---:R2:W-:Y:S04]  /*ed10*/  @P0 STL [R1+0x58], R0 ;  /* 0x0000580001000387 */ /* 0x0045e80000100800 */
[----:B------:R-:W-:Y:S06]  /*ed20*/  @P0 BAR.ARV 0x4, 0x80 ;  /* 0x0102000000000b1d */ /* 0x000fec0000002000 */
[----:B------:R-:W-:Y:S05]  /*ed30*/  @P0 BRA `(.L_x_1028) ;  /* 0x0000009000000947 */ /* 0x000fea0003800000 */
[----:B------:R-:W-:Y:S05]  /*ed40*/  BRA.DIV ~URZ, `(.L_x_1029) ;  /* 0x000006f27f007947 */ /* 0x000fea000b800000 */
[----:B--2---:R2:W3:Y:S02]  /*ed50*/  SHFL.IDX PT, R0, R36, RZ, 0x1f ;  /* 0x00001fff24007589 */ /* 0x0044e400000e0000 */
.L_x_1040:
[----:B-1----:R-:W1:Y:S01]  /*ed60*/  S2R R2, SR_TID.X ;  /* 0x0000000000027919 */ /* 0x002e620000002100 */
[----:B------:R-:W-:Y:S03]  /*ed70*/  WARPSYNC 0xffffffff ;  /* 0xffffffff00007948 */ /* 0x000fe60003800000 */
[----:B------:R-:W-:Y:S06]  /*ed80*/  BAR.SYNC.DEFER_BLOCKING 0x4, 0x80 ;  /* 0x0102000000007b1d */ /* 0x000fec0000010000 */
[----:B---3--:R3:W-:Y:S01]  /*ed90*/  STL [R1+0x58], R0 ;  /* 0x0000580001007387 */ /* 0x0087e20000100800 */
[----:B-1----:R-:W-:-:S13]  /*eda0*/  LOP3.LUT P0, RZ, R2, 0x7f, RZ, 0xc0, !PT ;  /* 0x0000007f02ff7812 */ /* 0x002fda000780c0ff */
[----:B------:R3:W-:Y:S04]  /*edb0*/  @!P0 STS [0xc100], R36 ;  /* 0x00c10024ff008388 */ /* 0x0007e80000000800 */
[----:B------:R-:W-:Y:S06]  /*edc0*/  BAR.ARV 0x5, 0x80 ;  /* 0x0142000000007b1d */ /* 0x000fec0000002000 */
.L_x_1028:
[----:B--23--:R-:W2:Y:S02]  /*edd0*/  LDL R0, [R1+0x58] ;  /* 0x0000580001007983 */ /* 0x00cea40000100800 */
[----:B--2---:R-:W-:-:S13]  /*ede0*/  ISETP.GE.AND P0, PT, R0, c[0x0][0x538], PT ;  /* 0x00014e0000007a0c */ /* 0x004fda0003f06270 */
[----:B-1--4-:R-:W-:Y:S01]  /*edf0*/  @P0 CALL.REL.NOINC `(.L_x_1030) ;  /* 0x0000001000000944 */ /* 0x012fe20003c00000 */
[----:B------:R-:W-:Y:S05]  /*ee00*/  BRA `(.L_x_1031) ;  /* 0xffff1a2000007947 */ /* 0x000fea000383ffff */
.L_x_1030:
[----:B------:R-:W-:Y:S05]  /*ee10*/  EXIT ;  /* 0x000000000000794d */ /* 0x000fea0003800000 */
.L_x_996:
[----:B------:R-:W-:Y:S01]  /*ee20*/  IMAD.MOV.U32 R7, RZ, RZ, R14 ;  /* 0x000000ffff077224 */ /* 0x000fe200078e000e */
[----:B------:R-:W-:Y:S01]  /*ee30*/  MOV R6, RZ ;  /* 0x000000ff00067202 */ /* 0x000fe20000000f00 */
[----:B-1----:R-:W-:Y:S01]  /*ee40*/  IMAD.MOV.U32 R3, RZ, RZ, 0x1c1f ;  /* 0x00001c1fff037424 */ /* 0x002fe200078e00ff */
[----:B------:R-:W-:Y:S02]  /*ee50*/  MOV R2, 0xee70 ;  /* 0x0000ee7000027802 */ /* 0x000fe40000000f00 */
[----:B------:R-:W-:Y:S05]  /*ee60*/  CALL.REL.NOINC `($__internal_17_$__cuda_sm70_shflsync_idx_p) ;  /* 0x0000068000007944 */ /* 0x000fea0003c00000 */
[----:B------:R-:W-:Y:S01]  /*ee70*/  MOV R5, R6 ;  /* 0x0000000600057202 */ /* 0x000fe20000000f00 */
[----:B------:R-:W-:Y:S05]  /*ee80*/  BRA `(.L_x_1032) ;  /* 0xffff29b000007947 */ /* 0x000fea000383ffff */
.L_x_997:
[----:B------:R-:W-:Y:S01]  /*ee90*/  IMAD.MOV.U32 R7, RZ, RZ, R16 ;  /* 0x000000ffff077224 */ /* 0x000fe200078e0010 */
[----:B------:R-:W-:Y:S01]  /*eea0*/  MOV R6, RZ ;  /* 0x000000ff00067202 */ /* 0x000fe20000000f00 */
[----:B-1----:R-:W-:Y:S01]  /*eeb0*/  IMAD.MOV.U32 R3, RZ, RZ, 0x1c1f ;  /* 0x00001c1fff037424 */ /* 0x002fe200078e00ff */
[----:B------:R-:W-:Y:S02]  /*eec0*/  MOV R2, 0xeee0 ;  /* 0x0000eee000027802 */ /* 0x000fe40000000f00 */
[----:B--23--:R-:W-:Y:S05]  /*eed0*/  CALL.REL.NOINC `($__internal_17_$__cuda_sm70_shflsync_idx_p) ;  /* 0x0000061000007944 */ /* 0x00cfea0003c00000 */
[----:B------:R-:W-:Y:S01]  /*eee0*/  MOV R2, R6 ;  /* 0x0000000600027202 */ /* 0x000fe20000000f00 */
[----:B------:R-:W-:Y:S05]  /*eef0*/  BRA `(.L_x_1033) ;  /* 0xffff296000007947 */ /* 0x000fea000383ffff */
.L_x_1000:
[----:B--2---:R-:W-:Y:S01]  /*ef00*/  IMAD.MOV.U32 R7, RZ, RZ, R14 ;  /* 0x000000ffff077224 */ /* 0x004fe200078e000e */
[----:B------:R-:W-:Y:S01]  /*ef10*/  MOV R6, 0x1 ;  /* 0x0000000100067802 */ /* 0x000fe20000000f00 */
[----:B------:R-:W-:Y:S01]  /*ef20*/  IMAD.MOV.U32 R3, RZ, RZ, 0x1c1f ;  /* 0x00001c1fff037424 */ /* 0x000fe200078e00ff */
[----:B----4-:R-:W-:-:S02]  /*ef30*/  MOV R2, 0xef50 ;  /* 0x0000ef5000027802 */ /* 0x010fc40000000f00 */
[----:B-1-3--:R-:W-:Y:S05]  /*ef40*/  CALL.REL.NOINC `($__internal_17_$__cuda_sm70_shflsync_idx_p) ;  /* 0x000005a000007944 */ /* 0x00afea0003c00000 */
[----:B------:R-:W-:Y:S01]  /*ef50*/  IMAD.MOV.U32 R5, RZ, RZ, R6 ;  /* 0x000000ffff057224 */ /* 0x000fe200078e0006 */
[----:B------:R-:W-:Y:S01]  /*ef60*/  MOV R6, 0x1 ;  /* 0x0000000100067802 */ /* 0x000fe20000000f00 */
[----:B------:R-:W-:Y:S01]  /*ef70*/  IMAD.MOV.U32 R7, RZ, RZ, R16 ;  /* 0x000000ffff077224 */ /* 0x000fe200078e0010 */
[----:B------:R-:W-:-:S02]  /*ef80*/  MOV R3, 0x1c1f ;  /* 0x00001c1f00037802 */ /* 0x000fc40000000f00 */
[----:B------:R-:W-:Y:S02]  /*ef90*/  MOV R2, 0xefb0 ;  /* 0x0000efb000027802 */ /* 0x000fe40000000f00 */
[----:B------:R-:W-:Y:S05]  /*efa0*/  CALL.REL.NOINC `($__internal_17_$__cuda_sm70_shflsync_idx_p) ;  /* 0x0000054000007944 */ /* 0x000fea0003c00000 */
[----:B------:R-:W-:Y:S01]  /*efb0*/  MOV R2, R6 ;  /* 0x0000000600027202 */ /* 0x000fe20000000f00 */
[----:B------:R-:W-:Y:S05]  /*efc0*/  BRA `(.L_x_1034) ;  /* 0xffff2a6000007947 */ /* 0x000fea000383ffff */
.L_x_1003:
[----:B-1----:R-:W-:Y:S01]  /*efd0*/  IMAD.MOV.U32 R7, RZ, RZ, R14 ;  /* 0x000000ffff077224 */ /* 0x002fe200078e000e */
[----:B------:R-:W-:Y:S01]  /*efe0*/  MOV R6, 0x2 ;  /* 0x0000000200067802 */ /* 0x000fe20000000f00 */
[----:B------:R-:W-:Y:S01]  /*eff0*/  IMAD.MOV.U32 R3, RZ, RZ, 0x1c1f ;  /* 0x00001c1fff037424 */ /* 0x000fe200078e00ff */
[----:B--2---:R-:W-:Y:S02]  /*f000*/  MOV R2, 0xf020 ;  /* 0x0000f02000027802 */ /* 0x004fe40000000f00 */
[----:B---3--:R-:W-:Y:S05]  /*f010*/  CALL.REL.NOINC `($__internal_17_$__cuda_sm70_shflsync_idx_p) ;  /* 0x000004d000007944 */ /* 0x008fea0003c00000 */
[----:B------:R-:W-:Y:S01]  /*f020*/  MOV R5, R6 ;  /* 0x0000000600057202 */ /* 0x000fe20000000f00 */
[----:B------:R-:W-:Y:S05]  /*f030*/  BRA `(.L_x_1035) ;  /* 0xffff2ba000007947 */ /* 0x000fea000383ffff */
.L_x_1004:
[----:B------:R-:W-:Y:S01]  /*f040*/  IMAD.MOV.U32 R7, RZ, RZ, R16 ;  /* 0x000000ffff077224 */ /* 0x000fe200078e0010 */
[----:B------:R-:W-:Y:S01]  /*f050*/  MOV R6, 0x2 ;  /* 0x0000000200067802 */ /* 0x000fe20000000f00 */
[----:B------:R-:W-:Y:S01]  /*f060*/  IMAD.MOV.U32 R3, RZ, RZ, 0x1c1f ;  /* 0x00001c1fff037424 */ /* 0x000fe200078e00ff */
[----:B--2---:R-:W-:Y:S02]  /*f070*/  MOV R2, 0xf090 ;  /* 0x0000f09000027802 */ /* 0x004fe40000000f00 */
[----:B-1-34-:R-:W-:Y:S05]  /*f080*/  CALL.REL.NOINC `($__internal_17_$__cuda_sm70_shflsync_idx_p) ;  /* 0x0000046000007944 */ /* 0x01afea0003c00000 */
[----:B------:R-:W-:Y:S01]  /*f090*/  MOV R2, R6 ;  /* 0x0000000600027202 */ /* 0x000fe20000000f00 */
[----:B------:R-:W-:Y:S05]  /*f0a0*/  BRA `(.L_x_1036) ;  /* 0xffff2b5000007947 */ /* 0x000fea000383ffff */
.L_x_1007:
[----:B-1----:R-:W-:Y:S01]  /*f0b0*/  IMAD.MOV.U32 R7, RZ, RZ, R14 ;  /* 0x000000ffff077224 */ /* 0x002fe200078e000e */
[----:B------:R-:W-:Y:S01]  /*f0c0*/  MOV R6, 0x3 ;  /* 0x0000000300067802 */ /* 0x000fe20000000f00 */
[----:B------:R-:W-:Y:S01]  /*f0d0*/  IMAD.MOV.U32 R3, RZ, RZ, 0x1c1f ;  /* 0x00001c1fff037424 */ /* 0x000fe200078e00ff */
[----:B------:R-:W-:-:S02]  /*f0e0*/  MOV R2, 0xf100 ;  /* 0x0000f10000027802 */ /* 0x000fc40000000f00 */
[----:B--234-:R-:W-:Y:S05]  /*f0f0*/  CALL.REL.NOINC `($__internal_17_$__cuda_sm70_shflsync_idx_p) ;  /* 0x000003f000007944 */ /* 0x01cfea0003c00000 */
        /* <DEDUP_REMOVED lines=8> */
.L_x_1014:
[----:B------:R1:W5:Y:S01]  /*f180*/  LDL R0, [R1+0x20] ;  /* 0x0000200001007983 */ /* 0x0003620000100800 */
[----:B------:R-:W-:Y:S02]  /*f190*/  MOV R3, 0x2 ;  /* 0x0000000200037802 */ /* 0x000fe40000000f00 */
[----:B------:R-:W-:Y:S02]  /*f1a0*/  MOV R2, 0xf1c0 ;  /* 0x0000f1c000027802 */ /* 0x000fe40000000f00 */
[----:B-1---5:R-:W-:Y:S05]  /*f1b0*/  CALL.REL.NOINC `($__internal_16_$__cuda_sm70_shflsync_bfly_p) ;  /* 0x000002f000007944 */ /* 0x022fea0003c00000 */
[----:B------:R-:W-:Y:S01]  /*f1c0*/  MOV R5, R8 ;  /* 0x0000000800057202 */ /* 0x000fe20000000f00 */
[----:B------:R-:W-:Y:S05]  /*f1d0*/  BRA `(.L_x_1038) ;  /* 0xffffd72000007947 */ /* 0x000fea000383ffff */
.L_x_1015:
[----:B------:R-:W-:Y:S01]  /*f1e0*/  IMAD.MOV.U32 R0, RZ, RZ, R5 ;  /* 0x000000ffff007224 */ /* 0x000fe200078e0005 */
[----:B------:R-:W-:Y:S02]  /*f1f0*/  MOV R3, 0x1 ;  /* 0x0000000100037802 */ /* 0x000fe40000000f00 */
[----:B------:R-:W-:Y:S02]  /*f200*/  MOV R2, 0xf220 ;  /* 0x0000f22000027802 */ /* 0x000fe40000000f00 */
[----:B------:R-:W-:Y:S05]  /*f210*/  CALL.REL.NOINC `($__internal_16_$__cuda_sm70_shflsync_bfly_p) ;  /* 0x0000029000007944 */ /* 0x000fea0003c00000 */
[----:B------:R1:W5:Y:S01]  /*f220*/  LDL R0, [R1+0x24] ;  /* 0x0000240001007983 */ /* 0x0003620000100800 */
[----:B------:R-:W-:Y:S01]  /*f230*/  FADD.FTZ R5, R5, R8 ;  /* 0x0000000805057221 */ /* 0x000fe20000010000 */
[----:B------:R-:W-:-:S02]  /*f240*/  MOV R3, 0x2 ;  /* 0x0000000200037802 */ /* 0x000fc40000000f00 */
[----:B------:R-:W-:Y:S02]  /*f250*/  MOV R2, 0xf270 ;  /* 0x0000f27000027802 */ /* 0x000fe40000000f00 */
[----:B-1---5:R-:W-:Y:S05]  /*f260*/  CALL.REL.NOINC `($__internal_16_$__cuda_sm70_shflsync_bfly_p) ;  /* 0x0000024000007944 */ /* 0x022fea0003c00000 */
[----:B------:R-:W2:Y:S01]  /*f270*/  LDL.LU R0, [R1+0x24] ;  /* 0x0000240001007983 */ /* 0x000ea20000300800 */
[----:B------:R-:W-:Y:S02]  /*f280*/  MOV R3, 0x1 ;  /* 0x0000000100037802 */ /* 0x000fe40000000f00 */
[----:B------:R-:W-:Y:S01]  /*f290*/  MOV R2, 0xf2d0 ;  /* 0x0000f2d000027802 */ /* 0x000fe20000000f00 */
[----:B--2---:R-:W-:-:S05]  /*f2a0*/  FADD.FTZ R4, R0, R8 ;  /* 0x0000000800047221 */ /* 0x004fca0000010000 */
[----:B------:R-:W-:Y:S02]  /*f2b0*/  MOV R0, R4 ;  /* 0x0000000400007202 */ /* 0x000fe40000000f00 */
[----:B------:R-:W-:Y:S05]  /*f2c0*/  CALL.REL.NOINC `($__internal_16_$__cuda_sm70_shflsync_bfly_p) ;  /* 0x000001e000007944 */ /* 0x000fea0003c00000 */
[----:B------:R1:W5:Y:S01]  /*f2d0*/  LDL R0, [R1+0x28] ;  /* 0x0000280001007983 */ /* 0x0003620000100800 */
[----:B------:R-:W-:Y:S01]  /*f2e0*/  FADD.FTZ R4, R4, R8 ;  /* 0x0000000804047221 */ /* 0x000fe20000010000 */
[----:B------:R-:W-:Y:S02]  /*f2f0*/  MOV R3, 0x2 ;  /* 0x0000000200037802 */ /* 0x000fe40000000f00 */
        /* <DEDUP_REMOVED lines=19> */
[----:B------:R-:W-:Y:S05]  /*f430*/  BRA `(.L_x_1039) ;  /* 0xffffd5f000007947 */ /* 0x000fea000383ffff */
.L_x_1029:
[----:B-1----:R-:W-:Y:S01]  /*f440*/  IMAD.MOV.U32 R7, RZ, RZ, R36 ;  /* 0x000000ffff077224 */ /* 0x002fe200078e0024 */
[----:B------:R-:W-:Y:S01]  /*f450*/  MOV R6, RZ ;  /* 0x000000ff00067202 */ /* 0x000fe20000000f00 */
[----:B------:R-:W-:Y:S01]  /*f460*/  IMAD.MOV.U32 R3, RZ, RZ, 0x1f ;  /* 0x0000001fff037424 */ /* 0x000fe200078e00ff */
[----:B------:R-:W-:Y:S02]  /*f470*/  MOV R2, 0xf490 ;  /* 0x0000f49000027802 */ /* 0x000fe40000000f00 */
[----:B--2-4-:R-:W-:Y:S05]  /*f480*/  CALL.REL.NOINC `($__internal_17_$__cuda_sm70_shflsync_idx_p) ;  /* 0x0000006000007944 */ /* 0x014fea0003c00000 */
[----:B------:R-:W-:Y:S01]  /*f490*/  MOV R0, R6 ;  /* 0x0000000600007202 */ /* 0x000fe20000000f00 */
[----:B------:R-:W-:Y:S05]  /*f4a0*/  BRA `(.L_x_1040) ;  /* 0xfffff8b000007947 */ /* 0x000fea000383ffff */
        .weak           $__internal_16_$__cuda_sm70_shflsync_bfly_p
        .type           $__internal_16_$__cuda_sm70_shflsync_bfly_p,@function
        .size           $__internal_16_$__cuda_sm70_shflsync_bfly_p,($__internal_17_$__cuda_sm70_shflsync_idx_p - $__internal_16_$__cuda_sm70_shflsync_bfly_p)
$__internal_16_$__cuda_sm70_shflsync_bfly_p:
[----:B------:R-:W-:Y:S04]  /*f4b0*/  WARPSYNC R9 ;  /* 0x0000000900007348 */ /* 0x000fe80003800000 */
[----:B------:R1:W2:Y:S02]  /*f4c0*/  SHFL.BFLY PT, R8, R0, R3, R10 ;  /* 0x0c00000300087389 */ /* 0x0002a400000e000a */
[----:B-1----:R-:W-:-:S04]  /*f4d0*/  MOV R3, 0x0 ;  /* 0x0000000000037802 */ /* 0x002fc80000000f00 */
[----:B--2---:R-:W-:Y:S05]  /*f4e0*/  RET.REL.NODEC R2 `(_ZN7cutlass13device_kernelIN5flash19enable_sm80_to_sm89INS1_16FlashAttnFwdSm80INS1_25CollectiveMainloopFwdSm80ILi4ELi1ELb0EN4cute5tupleIJNS5_1CILi128EEENS7_ILi64EEENS7_ILi96EEEEEELi96ENS_6half_tEfNS_4arch4Sm80ELb1ELb0ELb0ELb0ELb0ELb0ELb1ELb1EEENS1_21CollectiveEpilogueFwdINS6_IJS8_SA_S9_EEENS6_IJNS7_ILi1EEESI_SI_EEESC_SE_Li128ELb0ELb1ELb1ELb0EEENS1_30DynamicPersistentTileSchedulerILi128ELi128ELb1ELb1ELb0EEEEEEEEEvNT_6ParamsE) ;  /* 0xffff0b1002007950 */ /* 0x004fea0003c3ffff */
        .weak           $__internal_17_$__cuda_sm70_shflsync_idx_p
        .type           $__internal_17_$__cuda_sm70_shflsync_idx_p,@function
        .size           $__internal_17_$__cuda_sm70_shflsync_idx_p,(.L_x_1446 - $__internal_17_$__cuda_sm70_shflsync_idx_p)
$__internal_17_$__cuda_sm70_shflsync_idx_p:
[----:B------:R-:W-:-:S04]  /*f4f0*/  MOV R8, 0xffffffff ;  /* 0xffffffff00087802 */ /* 0x000fc80000000f00 */
[----:B------:R-:W-:Y:S04]  /*f500*/  WARPSYNC R8 ;  /* 0x0000000800007348 */ /* 0x000fe80003800000 */
[----:B------:R1:W2:Y:S02]  /*f510*/  SHFL.IDX PT, R6, R7, R6, R3 ;  /* 0x0000000607067389 */ /* 0x0002a400000e0003 */
[----:B-1----:R-:W-:-:S04]  /*f520*/  MOV R3, 0x0 ;  /* 0x0000000000037802 */ /* 0x002fc80000000f00 */
[----:B--2---:R-:W-:Y:S05]  /*f530*/  RET.REL.NODEC R2 `(_ZN7cutlass13device_kernelIN5flash19enable_sm80_to_sm89INS1_16FlashAttnFwdSm80INS1_25CollectiveMainloopFwdSm80ILi4ELi1ELb0EN4cute5tupleIJNS5_1CILi128EEENS7_ILi64EEENS7_ILi96EEEEEELi96ENS_6half_tEfNS_4arch4Sm80ELb1ELb0ELb0ELb0ELb0ELb0ELb1ELb1EEENS1_21CollectiveEpilogueFwdINS6_IJS8_SA_S9_EEENS6_IJNS7_ILi1EEESI_SI_EEESC_SE_Li128ELb0ELb1ELb1ELb0EEENS1_30DynamicPersistentTileSchedulerILi128ELi128ELb1ELb1ELb0EEEEEEEEEvNT_6ParamsE) ;  /* 0xffff0ac002007950 */ /* 0x004fea0003c3ffff */
.L_x_1041:
        /* <DEDUP_REMOVED lines=12> */
.L_x_1446:


//--------------------- .text._ZN7cutlass13device_kernelIN5flash19enable_sm80_to_sm89INS1_16FlashAttnFwdSm80INS1_25CollectiveMainloopFwdSm80ILi4ELi1ELb0EN4cute5tupleIJNS5_1CILi128EEENS7_ILi48EEENS7_ILi96EEEEEELi96ENS_6half_tEfNS_4arch4Sm80ELb1ELb0ELb0ELb1ELb0ELb0ELb1ELb1EEENS1_21CollectiveEpilogueFwdINS6_IJS8_SA_S9_EEENS6_IJNS7_ILi1EEESI_SI_EEESC_SE_Li128ELb1ELb1ELb1ELb0EEENS1_36VarlenDynamicPersistentTileSchedulerILi128ELi48ELi128ELi128ELb1ELb1ELb0ELb1ELb1ELb1EEEEEEEEEvNT_6ParamsE --------------------------
	.section	.text._ZN7cutlass13device_kernelIN5flash19enable_sm80_to_sm89INS1_16FlashAttnFwdSm80INS1_25CollectiveMainloopFwdSm80ILi4ELi1ELb0EN4cute5tupleIJNS5_1CILi128EEENS7_ILi48EEENS7_ILi96EEEEEELi96ENS_6half_tEfNS_4arch4Sm80ELb1ELb0ELb0ELb1ELb0ELb0ELb1ELb1EEENS1_21CollectiveEpilogueFwdINS6_IJS8_SA_S9_EEENS6_IJNS7_ILi1EEESI_SI_EEESC_SE_Li128ELb1ELb1ELb1ELb0EEENS1_36VarlenDynamicPersistentTileSchedulerILi128ELi48ELi128ELi128ELb1ELb1ELb0ELb1ELb1ELb1EEEEEEEEEvNT_6ParamsE,"ax",@progbits
	.sectioninfo	@"SHI_REGISTERS=255"
	.align	128
.text._ZN7cutlass13device_kernelIN5flash19enable_sm80_to_sm89INS1_16FlashAttnFwdSm80INS1_25CollectiveMainloopFwdSm80ILi4ELi1ELb0EN4cute5tupleIJNS5_1CILi128EEENS7_ILi48EEENS7_ILi96EEEEEELi96ENS_6half_tEfNS_4arch4Sm80ELb1ELb0ELb0ELb1ELb0ELb0ELb1ELb1EEENS1_21CollectiveEpilogueFwdINS6_IJS8_SA_S9_EEENS6_IJNS7_ILi1EEESI_SI_EEESC_SE_Li128ELb1ELb1ELb1ELb0EEENS1_36VarlenDynamicPersistentTileSchedulerILi128ELi48ELi128ELi128ELb1ELb1ELb0ELb1ELb1ELb1EEEEEEEEEvNT_6ParamsE:
        .type           _ZN7cutlass13device_kernelIN5flash19enable_sm80_to_sm89INS1_16FlashAttnFwdSm80INS1_25CollectiveMainloopFwdSm80ILi4ELi1ELb0EN4cute5tupleIJNS5_1CILi128EEENS7_ILi48EEENS7_ILi96EEEEEELi96ENS_6half_tEfNS_4arch4Sm80ELb1ELb0ELb0ELb1ELb0ELb0ELb1ELb1EEENS1_21CollectiveEpilogueFwdINS6_IJS8_SA_S9_EEENS6_IJNS7_ILi1EEESI_SI_EEESC_SE_Li128ELb1ELb1ELb1ELb0EEENS1_36VarlenDynamicPersistentTileSchedulerILi128ELi48ELi128ELi128ELb1ELb1ELb0ELb1ELb1ELb1EEEEEEEEEvNT_6ParamsE,@function
        .size           _ZN7cutlass13device_kernelIN5flash19enable_sm80_to_sm89INS1_16FlashAttnFwdSm80INS1_25CollectiveMainloopFwdSm80ILi4ELi1ELb0EN4cute5tupleIJNS5_1CILi128EEENS7_ILi48EEENS7_ILi96EEEEEELi96ENS_6half_tEfNS_4arch4Sm80ELb1ELb0ELb0ELb1ELb0ELb0ELb1ELb1EEENS1_21CollectiveEpilogueFwdINS6_IJS8_SA_S9_EEENS6_IJNS7_ILi1EEESI_SI_EEESC_SE_Li128ELb1ELb1ELb1ELb0EEENS1_36VarlenDynamicPersistentTileSchedulerILi128ELi48ELi128ELi128ELb1ELb1ELb0ELb1ELb1ELb1EEEEEEEEEvNT_6ParamsE,(.L_x_1449 - _ZN7cutlass13device_kernelIN5flash19enable_sm80_to_sm89INS1_16FlashAttnFwdSm80INS1_25CollectiveMainloopFwdSm80ILi4ELi1ELb0EN4cute5tupleIJNS5_1CILi128EEENS7_ILi48EEENS7_ILi96EEEEEELi96ENS_6half_tEfNS_4arch4Sm80ELb1ELb0ELb0ELb1ELb0ELb0ELb1ELb1EEENS1_21CollectiveEpilogueFwdINS6_IJS8_SA_S9_EEENS6_IJNS7_ILi1EEESI_SI_EEESC_SE_Li128ELb1ELb1ELb1ELb0EEENS1_36VarlenDynamicPersistentTileSchedulerILi128ELi48ELi128ELi128ELb1ELb1ELb0ELb1ELb1ELb1EEEEEEEEEvNT_6ParamsE)
        .other          _ZN7cutlass13device_kernelIN5flash19enable_sm80_to_sm89INS1_16FlashAttnFwdSm80INS1_25CollectiveMainloopFwdSm80ILi4ELi1ELb0EN4cute5tupleIJNS5_1CILi128EEENS7_ILi48EEENS7_ILi96EEEEEELi96ENS_6half_tEfNS_4arch4Sm80ELb1ELb0ELb0ELb1ELb0ELb0ELb1ELb1EEENS1_21CollectiveEpilogueFwdINS6_IJS8_SA_S9_EEENS6_IJNS7_ILi1EEESI_SI_EEESC_SE_Li128ELb1ELb1ELb1ELb0EEENS1_36VarlenDynamicPersistentTileSchedulerILi128ELi48ELi128ELi128ELb1ELb1ELb0ELb1ELb1ELb1EEEEEEEEEvNT_6ParamsE,@"STO_CUDA_ENTRY STV_DEFAULT"
_ZN7cutlass13device_kernelIN5flash19enable_sm80_to_sm89INS1_16FlashAttnFwdSm80INS1_25CollectiveMainloopFwdSm80ILi4ELi1ELb0EN4cute5tupleIJNS5_1CILi128EEENS7_ILi48EEENS7_ILi96EEEEEELi96ENS_6half_tEfNS_4arch4Sm80ELb1ELb0ELb0ELb1ELb0ELb0ELb1ELb1EEENS1_21CollectiveEpilogueFwdINS6_IJS8_SA_S9_EEENS6_IJNS7_ILi1EEESI_SI_EEESC_SE_Li128ELb1ELb1ELb1ELb0EEENS1_36VarlenDynamicPersistentTileSchedulerILi128ELi48ELi128ELi128ELb1ELb1ELb0ELb1ELb1ELb1EEEEEEEEEvNT_6ParamsE:
        /* <DEDUP_REMOVED lines=54> */
.L_x_1047:
        /* <DEDUP_REMOVED lines=16> */
.L_x_1157:
        /* <DEDUP_REMOVED lines=16> */
.L_x_1158:
[----:B--2---:R-:W-:-:S05]  /*0560*/  IMAD R0, R0, c[0x0][0x538], RZ ;  /* 0x00014e0000007a24 */ /* 0x004fca00078e02ff */
[----:B------:R-:W-:-:S04]  /*0570*/  IADD3 R6, R0, R6, RZ ;  /* 0x0000000600067210 */ /* 0x000fc80007ffe0ff */
[----:B------:R-:W-:-:S13]  /*0580*/  ISETP.GT.AND P0, PT, R6, UR4, PT ;  /* 0x0000000406007c0c */ /* 0x000fda000bf04270 */
[----:B-1----:R-:W-:Y:S05]  /*0590*/  @!P0 BRA `(.L_x_1047) ;  /* 0xfffffdc000008947 */ /* 0x002fea000383ffff */
.L_x_1043:
[----:B------:R-:W-:-:S05]  /*05a0*/  IADD3 R11, -R0, R6, RZ ;  /* 0x00000006000b7210 */ /* 0x000fca0007ffe1ff */
[----:B------:R-:W-:-:S05]  /*05b0*/  IMAD R0, R4, c[0x0][0x538], R11 ;  /* 0x00014e0004007a24 */ /* 0x000fca00078e020b */
[----:B------:R-:W-:Y:S01]  /*05c0*/  ISETP.GT.AND P0, PT, R0, UR4, PT ;  /* 0x0000000400007c0c */ /* 0x000fe2000bf04270 */
[----:B------:R-:W-:-:S12]  /*05d0*/  BRA.DIV ~URZ, `(.L_x_1048) ;  /* 0x00010c527f007947 */ /* 0x000fd8000b800000 */
[----:B------:R-:W-:-:S04]  /*05e0*/  VOTE.ANY R10, PT, !P0 ;  /* 0x00000000000a7806 */ /* 0x000fc800040e0100 */
.L_x_1159:
[----:B------:R-:W1:Y:S02]  /*05f0*/  POPC R6, R10 ;  /* 0x0000000a00067309 */ /* 0x000e640000000000 */
[----:B-1----:R-:W-:-:S05]  /*0600*/  IADD3 R0, R6, R7, RZ ;  /* 0x0000000706007210 */ /* 0x002fca0007ffe0ff */
[----:B------:R1:W-:Y:S01]  /*0610*/  STL [R1+0xc], R0 ;  /* 0x00000c0001007387 */ /* 0x0003e20000100800 */
[----:B------:R-:W-:Y:S05]  /*0620*/  BRA.DIV ~URZ, `(.L_x_1049) ;  /* 0x00010c527f007947 */ /* 0x000fea000b800000 */
[----:B------:R2:W3:Y:S01]  /*0630*/  SHFL.IDX PT, R12, R9, R6, 0x1f ;  /* 0x00001f06090c7589 */ /* 0x0004e200000e0000 */
[----:B------:R-:W-:-:S03]  /*0640*/  MOV R7, RZ ;  /* 0x000000ff00077202 */ /* 0x000fc60000000f00 */
[----:B------:R2:W4:Y:S04]  /*0650*/  SHFL.IDX PT, R9, R8, R6, 0x1f ;  /* 0x00001f0608097589 */ /* 0x00052800000e0000 */
.L_x_1160:
[----:B------:R-:W-:Y:S01]  /*0660*/  ISETP.NE.AND P0, PT, R10, RZ, PT ;  /* 0x000000ff0a00720c */ /* 0x000fe20003f05270 */
[----:B------:R-:W-:-:S12]  /*0670*/  BSSY B0, `(.L_x_1050) ;  /* 0x0000005000007945 */ /* 0x000fd80003800000 */
[----:B------:R-:W-:Y:S05]  /*0680*/  @!P0 BRA `(.L_x_1051) ;  /* 0x0000003000008947 */ /* 0x000fea0003800000 */
[----:B------:R-:W-:Y:S01]  /*0690*/  IADD3 R3, R6, -0x1, RZ ;  /* 0xffffffff06037810 */ /* 0x000fe20007ffe0ff */
[----:B------:R-:W-:Y:S05]  /*06a0*/  BRA.DIV ~URZ, `(.L_x_1052) ;  /* 0x00010cb27f007947 */ /* 0x000fea000b800000 */
[----:B------:R1:W2:Y:S02]  /*06b0*/  SHFL.IDX PT, R7, R4, R3, 0x1f ;  /* 0x00001f0304077589 */ /* 0x0002a400000e0000 */
.L_x_1051:
[----:B------:R-:W-:Y:S05]  /*06c0*/  BSYNC B0 ;  /* 0x0000000000007941 */ /* 0x000fea0003800000 */
.L_x_1050:
[----:B-12---:R-:W-:Y:S01]  /*06d0*/  IMAD R0, R7, c[0x0][0x538], R11 ;  /* 0x00014e0007007a24 */ /* 0x006fe200078e020b */
[----:B----4-:R-:W-:Y:S01]  /*06e0*/  ISETP.NE.AND P0, PT, R9, 0x1, PT ;  /* 0x000000010900780c */ /* 0x010fe20003f05270 */
[----:B------:R-:W-:Y:S03]  /*06f0*/  BSSY B0, `(.L_x_1053) ;  /* 0x0000089000007945 */ /* 0x000fe60003800000 */
[----:B------:R1:W-:Y:S01]  /*0700*/  STL [R1], R0 ;  /* 0x0000000001007387 */ /* 0x0003e20000100800 */
        /* <DEDUP_REMOVED lines=65> */
.L_x_1054:
        /* <DEDUP_REMOVED lines=16> */
[----:B------:R-:W-:Y:S01]  /*0c20*/  IMAD R4, R4, R6, RZ ;  /* 0x0000000604047224 */ /* 0x000fe200078e02ff */
[----:B------:R-:W-:-:S03]  /*0c30*/  MOV R5, R0 ;  /* 0x0000000000057202 */ /* 0x000fc60000000f00 */
        /* <DEDUP_REMOVED lines=52> */
.L_x_1055:
[----:B------:R-:W-:Y:S05]  /*0f80*/  BSYNC B0 ;  /* 0x0000000000007941 */ /* 0x000fea0003800000 */
.L_x_1053:
[----:B------:R-:W-:-:S04]  /*0f90*/  LOP3.LUT R0, RZ, R0, RZ, 0x33, !PT ;  /* 0x00000000ff007212 */ /* 0x000fc800078e33ff */
[----:B------:R-:W-:-:S05]  /*0fa0*/  IADD3 R0, R0, R12, RZ ;  /* 0x0000000c00007210 */ /* 0x000fca0007ffe0ff */
[----:B------:R2:W-:Y:S01]  /*0fb0*/  STL [R1+0x4], R0 ;  /* 0x0000040001007387 */ /* 0x0005e20000100800 */
[----:B------:R-:W-:Y:S05]  /*0fc0*/  BRA `(.L_x_1056) ;  /* 0x0000006000007947 */ /* 0x000fea0003800000 */
.L_x_1044:
[----:B------:R-:W-:Y:S01]  /*0fd0*/  MOV R0, UR4 ;  /* 0x0000000400007c02 */ /* 0x000fe20008000f00 */
[----:B------:R-:W-:Y:S04]  /*0fe0*/  STL [R1+0x4], RZ ;  /* 0x000004ff01007387 */ /* 0x000fe80000100800 */
[----:B------:R1:W-:Y:S04]  /*0ff0*/  STL [R1], R0 ;  /* 0x0000000001007387 */ /* 0x0003e80000100800 */
[----:B------:R2:W-:Y:S01]  /*1000*/  STL [R1+0x8], RZ ;  /* 0x000008ff01007387 */ /* 0x0005e20000100800 */
[----:B-1----:R-:W-:-:S05]  /*1010*/  MOV R0, c[0x0][0x53c] ;  /* 0x00014f0000007a02 */ /* 0x002fca0000000f00 */
[----:B------:R2:W-:Y:S02]  /*1020*/  STL [R1+0xc], R0 ;  /* 0x00000c0001007387 */ /* 0x0005e40000100800 */
.L_x_1056:
[----:B------:R-:W3:Y:S04]  /*1030*/  LDL R4, [R1] ;  /* 0x0000000001047983 */ /* 0x000ee80000100800 */
[----:B------:R-:W3:Y:S04]  /*1040*/  LDL R5, [R1+0x4] ;  /* 0x0000040001057983 */ /* 0x000ee80000100800 */
[----:B------:R-:W3:Y:S04]  /*1050*/  LDL R6, [R1+0x8] ;  /* 0x0000080001067983 */ /* 0x000ee80000100800 */
[----:B------:R-:W3:Y:S01]  /*1060*/  LDL R7, [R1+0xc] ;  /* 0x00000c0001077983 */ /* 0x000ee20000100800 */
[----:B------:R-:W-:Y:S01]  /*1070*/  ISETP.NE.AND P0, PT, R13, RZ, PT ;  /* 0x000000ff0d00720c */ /* 0x000fe20003f05270 */
[----:B------:R-:W-:-:S12]  /*1080*/  WARPSYNC 0xffffffff ;  /* 0xffffffff00007948 */ /* 0x000fd80003800000 */
[----:B---3--:R3:W-:Y:S04]  /*1090*/  @!P0 STS.128 [0xc080], R4 ;  /* 0x00c08004ff008388 */ /* 0x0087e80000000c00 */
[----:B------:R-:W-:Y:S06]  /*10a0*/  BAR.ARV 0x5, 0x80 ;  /* 0x0142000000007b1d */ /* 0x000fec0000002000 */
.L_x_1042:
[----:B--2---:R-:W2:Y:S02]  /*10b0*/  LDL R0, [R1+0xc] ;  /* 0x00000c0001007983 */ /* 0x004ea40000100800 */
[----:B--2---:R-:W-:-:S13]  /*10c0*/  ISETP.GE.AND P0, PT, R0, c[0x0][0x53c], PT ;  /* 0x00014f0000007a0c */ /* 0x004fda0003f06270 */
[----:B------:R-:W-:Y:S05]  /*10d0*/  @P0 EXIT ;  /* 0x000000000000094d */ /* 0x000fea0003800000 */
[----:B------:R-:W2:Y:S02]  /*10e0*/  S2R R11, SR_TID.X ;  /* 0x00000000000b7919 */ /* 0x000ea40000002100 */
[----:B--2---:R-:W-:-:S04]  /*10f0*/  SHF.R.S32.HI R9, RZ, 0x1f, R11 ;  /* 0x0000001fff097819 */ /* 0x004fc8000001140b */
[CC--:B------:R-:W-:Y:S02]  /*1100*/  LEA.HI R17, R9.reuse, R11.reuse, RZ, 0x3 ;  /* 0x0000000b09117211 */ /* 0x0c0fe400078f18ff */
[----:B------:R-:W-:Y:S02]  /*1110*/  LEA.HI R3, R9, R11, RZ, 0x4 ;  /* 0x0000000b09037211 */ /* 0x000fe400078f20ff */
[----:B-1----:R-:W-:Y:S02]  /*1120*/  LOP3.LUT R2, R17, 0xfffffff8, RZ, 0xc0, !PT ;  /* 0xfffffff811027812 */ /* 0x002fe400078ec0ff */
        /* <DEDUP_REMOVED lines=25> */
[----:B------:R-:W-:Y:S02]  /*12c0*/  LEA.HI R5, R6, R247, RZ, 0x1 ;  /* 0x000000f706057211 */ /* 0x000fe400078f08ff */
[----:B------:R-:W-:Y:S01]  /*12d0*/  SHF.R.U32.HI R4, RZ, 0x3, R0 ;  /* 0x00000003ff047819 */ /* 0x000fe20000011600 */
[----:B------:R-:W-:Y:S01]  /*12e0*/  IMAD.IADD R22, R11, 0x1, -R2 ;  /* 0x000000010b167824 */ /* 0x000fe200078e0a02 */
        /* <DEDUP_REMOVED lines=13> */
[----:B------:R-:W-:Y:S01]  /*13c0*/  IMAD.IADD R4, R7, 0x1, -R3 ;  /* 0x0000000107047824 */ /* 0x000fe200078e0a03 */
[----:B------:R-:W-:Y:S01]  /*13d0*/  SHF.R.S32.HI R3, RZ, 0x2, R11 ;  /* 0x00000002ff037819 */ /* 0x000fe2000001140b */
[----:B------:R-:W-:Y:S01]  /*13e0*/  IMAD.U32 R5, R0, 0x20, R5 ;  /* 0x0000002000057824 */ /* 0x000fe200078e0005 */
[----:B------:R-:W-:Y:S02]  /*13f0*/  LOP3.LUT R2, R2, 0xfffffff8, RZ, 0xc0, !PT ;  /* 0xfffffff802027812 */ /* 0x000fe400078ec0ff */
[----:B------:R-:W-:Y:S01]  /*1400*/  LEA.HI R0, R18, R18, RZ, 0x1 ;  /* 0x0000001212007211 */ /* 0x000fe200078f08ff */
[----:B------:R-:W-:Y:S01]  /*1410*/  IMAD R19, R4, 0x10, R3 ;  /* 0x0000001004137824 */ /* 0x000fe200078e0203 */
[----:B------:R-:W-:Y:S01]  /*1420*/  SHF.R.S32.HI R3, RZ, 0x1, R8 ;  /* 0x00000001ff037819 */ /* 0x000fe20000011408 */
[----:B------:R-:W-:Y:S01]  /*1430*/  IMAD.IADD R4, R247, 0x1, -R2 ;  /* 0x00000001f7047824 */ /* 0x000fe200078e0a02 */
[C---:B------:R-:W-:Y:S01]  /*1440*/  LOP3.LUT R2, R0.reuse, 0x1ffffffe, RZ, 0xc0, !PT ;  /* 0x1ffffffe00027812 */ /* 0x040fe200078ec0ff */
[----:B------:R-:W-:Y:S01]  /*1450*/  IMAD.SHL.U32 R0, R0, 0x20, RZ ;  /* 0x0000002000007824 */ /* 0x000fe200078e00ff */
[----:B------:R1:W-:Y:S01]  /*1460*/  STL [R1+0x78], R5 ;  /* 0x0000780501007387 */ /* 0x0003e20000100800 */
[----:B------:R-:W-:-:S02]  /*1470*/  SHF.R.S32.HI R6, RZ, 0x1, R10 ;  /* 0x00000001ff067819 */ /* 0x000fc4000001140a */
[----:B------:R-:W-:Y:S01]  /*1480*/  IMAD.IADD R8, R18, 0x1, -R2 ;  /* 0x0000000112087824 */ /* 0x000fe200078e0a02 */
[----:B------:R-:W-:Y:S01]  /*1490*/  LOP3.LUT R0, R0, 0xffffffc0, RZ, 0xc0, !PT ;  /* 0xffffffc000007812 */ /* 0x000fe200078ec0ff */
[C---:B------:R-:W-:Y:S01]  /*14a0*/  IMAD.SHL.U32 R2, R3.reuse, 0x40, RZ ;  /* 0x0000004003027824 */ /* 0x040fe200078e00ff */
[----:B------:R-:W-:Y:S01]  /*14b0*/  SHF.R.S32.HI R10, RZ, 0x1f, R10 ;  /* 0x0000001fff0a7819 */ /* 0x000fe2000001140a */
[----:B------:R-:W-:Y:S01]  /*14c0*/  STL [R1+0xb4], R19 ;  /* 0x0000b41301007387 */ /* 0x000fe20000100800 */
[----:B------:R-:W-:Y:S01]  /*14d0*/  LOP3.LUT P2, RZ, R3, 0x2, RZ, 0xc0, !PT ;  /* 0x0000000203ff7812 */ /* 0x000fe2000784c0ff */
[----:B------:R-:W-:Y:S01]  /*14e0*/  IMAD R14, R8, 0x8, R0 ;  /* 0x00000008080e7824 */ /* 0x000fe200078e0200 */
[----:B------:R-:W-:Y:S01]  /*14f0*/  LEA.HI R3, R10, R6, RZ, 0x2 ;  /* 0x000000060a037211 */ /* 0x000fe200078f10ff */
[----:B------:R-:W-:Y:S01]  /*1500*/  IMAD.SHL.U32 R8, R7, 0x200, RZ ;  /* 0x0000020007087824 */ /* 0x000fe200078e00ff */
[----:B------:R-:W-:Y:S02]  /*1510*/  LOP3.LUT R0, R2, 0xc0, RZ, 0xc0, !PT ;  /* 0x000000c002007812 */ /* 0x000fe400078ec0ff */
[----:B------:R-:W-:Y:S01]  /*1520*/  LOP3.LUT R2, R3, 0xfffffffc, RZ, 0xc0, !PT ;  /* 0xfffffffc03027812 */ /* 0x000fe200078ec0ff */
[----:B------:R-:W-:Y:S01]  /*1530*/  IMAD R3, R18, 0x2, R8 ;  /* 0x0000000212037824 */ /* 0x000fe200078e0208 */
[----:B------:R-:W-:-:S02]  /*1540*/  LOP3.LUT R7, R0, 0x8, R17, 0xf8, !PT ;  /* 0x0000000800077812 */ /* 0x000fc400078ef811 */
[----:B------:R-:W-:Y:S01]  /*1550*/  IADD3 R252, R20, 0x20, RZ ;  /* 0x0000002014fc7810 */ /* 0x000fe20007ffe0ff */
[----:B------:R-:W-:Y:S01]  /*1560*/  IMAD.IADD R2, R6, 0x1, -R2 ;  /* 0x0000000106027824 */ /* 0x000fe200078e0a02 */
[----:B------:R-:W-:-:S04]  /*1570*/  SHF.R.S32.HI R21, RZ, 0x1f, R20 ;  /* 0x0000001fff157819 */ /* 0x000fc80000011414 */
[C---:B------:R-:W-:Y:S01]  /*1580*/  LOP3.LUT P3, RZ, R2.reuse, 0x2, RZ, 0xc0, !PT ;  /* 0x0000000202ff7812 */ /* 0x040fe2000786c0ff */
[----:B------:R-:W-:Y:S01]  /*1590*/  IMAD.SHL.U32 R2, R2, 0x40, RZ ;  /* 0x0000004002027824 */ /* 0x000fe200078e00ff */
[----:B-1----:R-:W-:-:S04]  /*15a0*/  LEA.HI R5, R4, R4, RZ, 0x1 ;  /* 0x0000000404057211 */ /* 0x002fc800078f08ff */
[----:B------:R-:W-:Y:S02]  /*15b0*/  LOP3.LUT R9, R5, 0x3fffffe, RZ, 0xc0, !PT ;  /* 0x03fffffe05097812 */ /* 0x000fe400078ec0ff */
[----:B------:R-:W-:-:S03]  /*15c0*/  LOP3.LUT R2, R2, 0xc0, RZ, 0xc0, !PT ;  /* 0x000000c002027812 */ /* 0x000fc600078ec0ff */
[----:B------:R-:W-:Y:S01]  /*15d0*/  IMAD.IADD R9, R4, 0x1, -R9 ;  /* 0x0000000104097824 */ /* 0x000fe200078e0a09 */
[----:B------:R-:W-:Y:S02]  /*15e0*/  SHF.R.U32.HI R4, RZ, 0x3, R0 ;  /* 0x00000003ff047819 */ /* 0x000fe40000011600 */
[----:B------:R-:W-:Y:S01]  /*15f0*/  SHF.R.S32.HI R0, RZ, 0x1, R5 ;  /* 0x00000001ff007819 */ /* 0x000fe20000011405 */
[----:B------:R-:W-:Y:S01]  /*1600*/  IMAD R6, R9, 0x20, R3 ;  /* 0x0000002009067824 */ /* 0x000fe200078e0203 */
[----:B------:R-:W-:Y:S01]  /*1610*/  LOP3.LUT R10, R7, R4, RZ, 0x3c, !PT ;  /* 0x00000004070a7212 */ /* 0x000fe200078e3cff */
[----:B------:R-:W-:Y:S01]  /*1620*/  IMAD.SHL.U32 R5, R16, 0x20, RZ ;  /* 0x0000002010057824 */ /* 0x000fe200078e00ff */
[C---:B------:R-:W-:Y:S01]  /*1630*/  LOP3.LUT R4, R0.reuse, 0x1, RZ, 0xc0, !PT ;  /* 0x0000000100047812 */ /* 0x040fe200078ec0ff */
[C---:B------:R-:W-:Y:S01]  /*1640*/  IMAD.SHL.U32 R3, R0.reuse, 0x40, RZ ;  /* 0x0000004000037824 */ /* 0x040fe200078e00ff */
[----:B------:R-:W-:Y:S01]  /*1650*/  LOP3.LUT P0, RZ, R0, 0x2, RZ, 0xc0, !PT ;  /* 0x0000000200ff7812 */ /* 0x000fe2000780c0ff */
[----:B------:R-:W-:Y:S01]  /*1660*/  IMAD.SHL.U32 R7, R12, 0x8, RZ ;  /* 0x000000080c077824 */ /* 0x000fe200078e00ff */
[----:B------:R-:W-:Y:S01]  /*1670*/  ISETP.NE.U32.AND P1, PT, R4, 0x1, PT ;  /* 0x000000010400780c */ /* 0x000fe20003f25070 */
[----:B------:R-:W-:Y:S01]  /*1680*/  IMAD R9, R12, 0x8, R15 ;  /* 0x000000080c097824 */ /* 0x000fe200078e020f */
[----:B------:R-:W-:-:S02]  /*1690*/  LOP3.LUT R3, R3, 0xc0, RZ, 0xc0, !PT ;  /* 0x000000c003037812 */ /* 0x000fc400078ec0ff */
[----:B------:R-:W-:Y:S02]  /*16a0*/  LOP3.LUT R0, R5, 0xffffff00, RZ, 0xc0, !PT ;  /* 0xffffff0005007812 */ /* 0x000fe400078ec0ff */
[----:B------:R-:W-:Y:S02]  /*16b0*/  LEA.HI R3, R3, R3, RZ, 0x1d ;  /* 0x0000000303037211 */ /* 0x000fe400078fe8ff */
[----:B------:R-:W-:Y:S01]  /*16c0*/  SHF.R.U32.HI R5, RZ, 0x3, R2 ;  /* 0x00000003ff057819 */ /* 0x000fe20000011602 */
[----:B------:R-:W-:Y:S02]  /*16d0*/  IMAD.IADD R4, R0, 0x1, R8 ;  /* 0x0000000100047824 */ /* 0x000fe400078e0208 */
[----:B------:R-:W-:Y:S01]  /*16e0*/  IMAD.IADD R3, R3, 0x1, R6 ;  /* 0x0000000103037824 */ /* 0x000fe200078e0206 */
[----:B------:R-:W-:Y:S01]  /*16f0*/  LOP3.LUT R6, R2, 0x8, R7, 0xf8, !PT ;  /* 0x0000000802067812 */ /* 0x000fe200078ef807 */
[----:B------:R-:W-:Y:S01]  /*1700*/  IMAD R2, R13, 0x20, R4 ;  /* 0x000000200d027824 */ /* 0x000fe200078e0204 */
[----:B------:R-:W-:Y:S01]  /*1710*/  LOP3.LUT R4, R11, 0x7ffffffc, RZ, 0xc0, !PT ;  /* 0x7ffffffc0b047812 */ /* 0x000fe200078ec0ff */
[----:B------:R-:W-:Y:S01]  /*1720*/  IMAD.SHL.U32 R18, R3, 0x2, RZ ;  /* 0x0000000203127824 */ /* 0x000fe200078e00ff */
[----:B------:R-:W-:Y:S01]  /*1730*/  LOP3.LUT R3, R6, R5, RZ, 0x3c, !PT ;  /* 0x0000000506037212 */ /* 0x000fe200078e3cff */
[----:B------:R-:W-:-:S02]  /*1740*/  IMAD R7, R13, 0x20, R0 ;  /* 0x000000200d077824 */ /* 0x000fc400078e0200 */
[----:B------:R-:W-:Y:S01]  /*1750*/  IMAD.IADD R4, R22, 0x1, -R4 ;  /* 0x0000000116047824 */ /* 0x000fe200078e0a04 */
[C---:B------:R-:W-:Y:S01]  /*1760*/  IADD3 R5, R18.reuse, 0x80, RZ ;  /* 0x0000008012057810 */ /* 0x040fe20007ffe0ff */
[C---:B------:R-:W-:Y:S01]  /*1770*/  IMAD.IADD R2, R3.reuse, 0x1, R2 ;  /* 0x0000000103027824 */ /* 0x040fe200078e0202 */
[----:B------:R-:W-:Y:S01]  /*1780*/  IADD3 R17, R18, 0x70, RZ ;  /* 0x0000007012117810 */ /* 0x000fe20007ffe0ff */
[----:B------:R-:W-:Y:S01]  /*1790*/  IMAD.IADD R3, R3, 0x1, R7 ;  /* 0x0000000103037824 */ /* 0x000fe200078e0207 */
[----:B------:R-:W-:Y:S01]  /*17a0*/  @P1 IADD3 R17, R5, 0x10, RZ ;  /* 0x0000001005111810 */ /* 0x000fe20007ffe0ff */
[----:B------:R-:W-:Y:S01]  /*17b0*/  STL [R1+0x30], R18 ;  /* 0x0000301201007387 */ /* 0x000fe20000100800 */
[----:B------:R-:W-:Y:S01]  /*17c0*/  IADD3 R5, R20, 0x40, RZ ;  /* 0x0000004014057810 */ /* 0x000fe20007ffe0ff */
[----:B------:R-:W-:Y:S01]  /*17d0*/  IMAD.SHL.U32 R4, R4, 0x2, RZ ;  /* 0x0000000204047824 */ /* 0x000fe200078e00ff */
[----:B------:R-:W-:Y:S01]  /*17e0*/  SHF.R.S32.HI R7, RZ, 0x1f, R252 ;  /* 0x0000001fff077819 */ /* 0x000fe200000114fc */
[----:B------:R-:W-:Y:S01]  /*17f0*/  STL [R1+0x34], R17 ;  /* 0x0000341101007387 */ /* 0x000fe20000100800 */
[----:B------:R-:W-:Y:S01]  /*1800*/  SHF.R.S32.HI R8, RZ, 0x1f, R5 ;  /* 0x0000001fff087819 */ /* 0x000fe20000011405 */
[----:B------:R-:W-:Y:S01]  /*1810*/  IMAD.U32 R0, R9, 0x20, R10 ;  /* 0x0000002009007824 */ /* 0x000fe200078e000a */
[C---:B------:R-:W-:Y:S01]  /*1820*/  IADD3 R16, R4.reuse, 0x10, RZ ;  /* 0x0000001004107810 */ /* 0x040fe20007ffe0ff */
[----:B------:R1:W-:Y:S01]  /*1830*/  STL [R1+0x18], R5 ;  /* 0x0000180501007387 */ /* 0x0003e20000100800 */
[C---:B------:R-:W-:Y:S01]  /*1840*/  IADD3 R15, R4.reuse, 0x18, RZ ;  /* 0x00000018040f7810 */ /* 0x040fe20007ffe0ff */
[----:B------:R-:W-:Y:S01]  /*1850*/  IMAD.MOV.U32 R6, RZ, RZ, 0x20 ;  /* 0x00000020ff067424 */ /* 0x000fe200078e00ff */
[C---:B------:R-:W-:Y:S01]  /*1860*/  IADD3 R13, R4.reuse, 0x28, RZ ;  /* 0x00000028040d7810 */ /* 0x040fe20007ffe0ff */
[----:B------:R-:W-:Y:S01]  /*1870*/  STL.64 [R1+0x10], R20 ;  /* 0x0000101401007387 */ /* 0x000fe20000100a00 */
[----:B------:R-:W-:-:S02]  /*1880*/  IADD3 R12, R4, 0x30, RZ ;  /* 0x00000030040c7810 */ /* 0x000fc40007ffe0ff */
[C---:B------:R-:W-:Y:S01]  /*1890*/  IADD3 R11, R4.reuse, 0x38, RZ ;  /* 0x00000038040b7810 */ /* 0x040fe20007ffe0ff */
[----:B------:R2:W-:Y:S01]  /*18a0*/  STL [R1+0x70], R7 ;  /* 0x0000700701007387 */ /* 0x0005e20000100800 */
[C---:B------:R-:W-:Y:S02]  /*18b0*/  IADD3 R10, R4.reuse, 0x40, RZ ;  /* 0x00000040040a7810 */ /* 0x040fe40007ffe0ff */
[----:B------:R-:W-:Y:S01]  /*18c0*/  IADD3 R9, R4, 0x48, RZ ;  /* 0x0000004804097810 */ /* 0x000fe20007ffe0ff */
[----:B------:R3:W-:Y:S01]  /*18d0*/  STL [R1+0x6c], R8 ;  /* 0x00006c0801007387 */ /* 0x0007e20000100800 */
[----:B------:R-:W-:Y:S02]  /*18e0*/  LEA R184, R0, 0x3c80, 0x1 ;  /* 0x00003c8000b87811 */ /* 0x000fe400078e08ff */
[----:B------:R-:W-:Y:S01]  /*18f0*/  SHF.R.S32.HI R0, RZ, 0x1f, R10 ;  /* 0x0000001fff007819 */ /* 0x000fe2000001140a */
[----:B------:R-:W-:Y:S01]  /*1900*/  STL [R1+0x1c], R4 ;  /* 0x00001c0401007387 */ /* 0x000fe20000100800 */
[----:B------:R-:W-:-:S02]  /*1910*/  IADD3 R189, R184, 0x20, RZ ;  /* 0x00000020b8bd7810 */ /* 0x000fc40007ffe0ff */
[----:B------:R-:W-:Y:S02]  /*1920*/  LEA R187, R2, 0x6080, 0x1 ;  /* 0x0000608002bb7811 */ /* 0x000fe400078e08ff */
[----:B------:R-:W-:Y:S02]  /*1930*/  LEA R185, R3, 0x1880, 0x1 ;  /* 0x0000188003b97811 */ /* 0x000fe400078e08ff */
[----:B------:R-:W-:Y:S02]  /*1940*/  @P2 IADD3 R189, R184, -0x20, RZ ;  /* 0xffffffe0b8bd2810 */ /* 0x000fe40007ffe0ff */
[----:B-1----:R-:W-:Y:S02]  /*1950*/  SEL R5, R6, 0xffffffe0, !P0 ;  /* 0xffffffe006057807 */ /* 0x002fe40004000000 */
[C---:B------:R-:W-:Y:S02]  /*1960*/  IADD3 R197, R189.reuse, 0x400, RZ ;  /* 0x00000400bdc57810 */ /* 0x040fe40007ffe0ff */
[----:B------:R-:W-:-:S02]  /*1970*/  IADD3 R196, R189, 0x800, RZ ;  /* 0x00000800bdc47810 */ /* 0x000fc40007ffe0ff */
[----:B------:R-:W-:Y:S01]  /*1980*/  IADD3 R195, R189, 0xc00, RZ ;  /* 0x00000c00bdc37810 */ /* 0x000fe20007ffe0ff */
[----:B--2---:R-:W-:Y:S01]  /*1990*/  IMAD.IADD R7, R19, 0x1, R14 ;  /* 0x0000000113077824 */ /* 0x004fe200078e020e */
[C---:B------:R-:W-:Y:S02]  /*19a0*/  IADD3 R19, R4.reuse, 0x8, RZ ;  /* 0x0000000804137810 */ /* 0x040fe40007ffe0ff */
[C---:B------:R-:W-:Y:S02]  /*19b0*/  IADD3 R14, R4.reuse, 0x20, RZ ;  /* 0x00000020040e7810 */ /* 0x040fe40007ffe0ff */
[----:B------:R1:W-:Y:S01]  /*19c0*/  STL [R1+0xac], R7 ;  /* 0x0000ac0701007387 */ /* 0x0003e20000100800 */
[----:B---3--:R-:W-:Y:S02]  /*19d0*/  IADD3 R8, R4, 0x50, RZ ;  /* 0x0000005004087810 */ /* 0x008fe40007ffe0ff */
[C---:B------:R-:W-:Y:S02]  /*19e0*/  IADD3 R194, R189.reuse, 0x1000, RZ ;  /* 0x00001000bdc27810 */ /* 0x040fe40007ffe0ff */
[----:B------:R-:W-:-:S02]  /*19f0*/  IADD3 R193, R189, 0x1400, RZ ;  /* 0x00001400bdc17810 */ /* 0x000fc40007ffe0ff */
[C---:B------:R-:W-:Y:S02]  /*1a00*/  IADD3 R192, R189.reuse, 0x1800, RZ ;  /* 0x00001800bdc07810 */ /* 0x040fe40007ffe0ff */
[C---:B------:R-:W-:Y:S02]  /*1a10*/  IADD3 R191, R189.reuse, 0x1c00, RZ ;  /* 0x00001c00bdbf7810 */ /* 0x040fe40007ffe0ff */
[----:B------:R-:W-:Y:S02]  /*1a20*/  IADD3 R190, R189, 0x2000, RZ ;  /* 0x00002000bdbe7810 */ /* 0x000fe40007ffe0ff */
[----:B-1----:R-:W-:-:S05]  /*1a30*/  SHF.R.S32.HI R7, RZ, 0x1f, R4 ;  /* 0x0000001fff077819 */ /* 0x002fca0000011404 */
[----:B------:R1:W-:Y:S04]  /*1a40*/  STL [R1+0xa8], R7 ;  /* 0x0000a80701007387 */ /* 0x0003e80000100800 */
[----:B------:R2:W-:Y:S04]  /*1a50*/  STL [R1+0x60], R19 ;  /* 0x0000601301007387 */ /* 0x0005e80000100800 */
[----:B------:R-:W-:Y:S04]  /*1a60*/  STL [R1+0x5c], R16 ;  /* 0x00005c1001007387 */ /* 0x000fe80000100800 */
[----:B------:R3:W-:Y:S04]  /*1a70*/  STL [R1+0x58], R15 ;  /* 0x0000580f01007387 */ /* 0x0007e80000100800 */
[----:B------:R4:W-:Y:S04]  /*1a80*/  STL [R1+0x54], R14 ;  /* 0x0000540e01007387 */ /* 0x0009e80000100800 */
[----:B------:R-:W-:Y:S04]  /*1a90*/  STL [R1+0x50], R13 ;  /* 0x0000500d01007387 */ /* 0x000fe80000100800 */
[----:B------:R5:W-:Y:S01]  /*1aa0*/  STL [R1+0x4c], R12 ;  /* 0x00004c0c01007387 */ /* 0x000be20000100800 */
[----:B-1----:R-:W-:-:S02]  /*1ab0*/  IADD3 R7, R4, 0x58, RZ ;  /* 0x0000005804077810 */ /* 0x002fc40007ffe0ff */
[----:B------:R-:W-:Y:S01]  /*1ac0*/  SEL R4, R6, 0xffffffe0, !P3 ;  /* 0xffffffe006047807 */ /* 0x000fe20005800000 */
[----:B------:R-:W-:Y:S01]  /*1ad0*/  STL [R1+0x48], R11 ;  /* 0x0000480b01007387 */ /* 0x000fe20000100800 */
[----:B--2---:R-:W-:Y:S02]  /*1ae0*/  SHF.R.S32.HI R19, RZ, 0x1f, R19 ;  /* 0x0000001fff137819 */ /* 0x004fe40000011413 */
[----:B------:R-:W-:Y:S01]  /*1af0*/  SHF.R.S32.HI R6, RZ, 0x1f, R16 ;  /* 0x0000001fff067819 */ /* 0x000fe20000011410 */
[----:B------:R-:W-:Y:S01]  /*1b00*/  STL [R1+0x44], R10 ;  /* 0x0000440a01007387 */ /* 0x000fe20000100800 */
[----:B------:R-:W-:Y:S02]  /*1b10*/  IMAD.IADD R188, R187, 0x1, R4 ;  /* 0x00000001bbbc7824 */ /* 0x000fe400078e0204 */
[----:B------:R-:W-:Y:S01]  /*1b20*/  IMAD.IADD R186, R4, 0x1, R185 ;  /* 0x0000000104ba7824 */ /* 0x000fe200078e02b9 */
[----:B------:R1:W-:Y:S01]  /*1b30*/  STL [R1+0x40], R9 ;  /* 0x0000400901007387 */ /* 0x0003e20000100800 */
[----:B---3--:R-:W-:-:S03]  /*1b40*/  SHF.R.S32.HI R15, RZ, 0x1f, R15 ;  /* 0x0000001fff0f7819 */ /* 0x008fc6000001140f */
[----:B------:R-:W-:Y:S01]  /*1b50*/  STL [R1+0x3c], R8 ;  /* 0x00003c0801007387 */ /* 0x000fe20000100800 */
[----:B----4-:R-:W-:-:S03]  /*1b60*/  SHF.R.S32.HI R14, RZ, 0x1f, R14 ;  /* 0x0000001fff0e7819 */ /* 0x010fc6000001140e */
[----:B------:R-:W-:Y:S04]  /*1b70*/  STL [R1+0xa4], R19 ;  /* 0x0000a41301007387 */ /* 0x000fe80000100800 */
[----:B------:R-:W-:Y:S01]  /*1b80*/  STL [R1+0x38], R7 ;  /* 0x0000380701007387 */ /* 0x000fe20000100800 */
[----:B-----5:R-:W-:-:S03]  /*1b90*/  SHF.R.S32.HI R12, RZ, 0x1f, R12 ;  /* 0x0000001fff0c7819 */ /* 0x020fc6000001140c */
[----:B------:R2:W-:Y:S04]  /*1ba0*/  STL [R1+0xa0], R6 ;  /* 0x0000a00601007387 */ /* 0x0005e80000100800 */
[----:B------:R-:W-:Y:S04]  /*1bb0*/  STL [R1+0x9c], R15 ;  /* 0x00009c0f01007387 */ /* 0x000fe80000100800 */
[----:B------:R-:W-:Y:S01]  /*1bc0*/  STL [R1+0x98], R14 ;  /* 0x0000980e01007387 */ /* 0x000fe20000100800 */
[----:B-1----:R-:W-:Y:S02]  /*1bd0*/  SHF.R.S32.HI R9, RZ, 0x1f, R9 ;  /* 0x0000001fff097819 */ /* 0x002fe40000011409 */
[----:B--2---:R-:W-:-:S05]  /*1be0*/  SHF.R.S32.HI R6, RZ, 0x1f, R13 ;  /* 0x0000001fff067819 */ /* 0x004fca000001140d */
        /* <DEDUP_REMOVED lines=14> */
.L_x_1156:
[----:B-1----:R-:W2:Y:S01]  /*1cd0*/  LDL R0, [R1+0xc] ;  /* 0x00000c0001007983 */ /* 0x002ea20000100800 */
[----:B------:R-:W-:Y:S01]  /*1ce0*/  IMAD.MOV.U32 R13, RZ, RZ, 0x4 ;  /* 0x00000004ff0d7424 */ /* 0x000fe200078e00ff */
[----:B------:R-:W-:Y:S02]  /*1cf0*/  ISETP.NE.U32.AND P2, PT, RZ, c[0x0][0x370], PT ;  /* 0x0000dc00ff007a0c */ /* 0x000fe40003f45070 */
[----:B------:R-:W3:Y:S02]  /*1d00*/  LDL R10, [R1+0x8] ;  /* 0x00000800010a7983 */ /* 0x000ee40000100800 */
[----:B------:R-:W-:Y:S01]  /*1d10*/  ISETP.NE.AND.EX P2, PT, RZ, c[0x0][0x374], PT, P2 ;  /* 0x0000dd00ff007a0c */ /* 0x000fe20003f45320 */
[----:B--2---:R-:W-:-:S05]  /*1d20*/  IMAD.WIDE R2, R0, R13, c[0x0][0x588] ;  /* 0x0001620000027625 */ /* 0x004fca00078e020d */
[----:B------:R-:W2:Y:S01]  /*1d30*/  LDG.E R19, [R2.64] ;  /* 0x0000000602137981 */ /* 0x000ea2000c1e1900 */
[----:B------:R-:W-:Y:S01]  /*1d40*/  ISETP.NE.U32.AND P5, PT, RZ, c[0x0][0x360], PT ;  /* 0x0000d800ff007a0c */ /* 0x000fe20003fa5070 */
[----:B------:R-:W-:Y:S01]  /*1d50*/  CS2R R8, SRZ ;  /* 0x0000000000087805 */ /* 0x000fe2000001ff00 */
[----:B------:R-:W-:Y:S02]  /*1d60*/  ISETP.NE.U32.AND P1, PT, RZ, c[0x0][0x348], PT ;  /* 0x0000d200ff007a0c */ /* 0x000fe40003f25070 */
[----:B------:R-:W-:Y:S02]  /*1d70*/  ISETP.NE.AND.EX P5, PT, RZ, c[0x0][0x364], PT, P5 ;  /* 0x0000d900ff007a0c */ /* 0x000fe40003fa5350 */
[----:B------:R-:W-:Y:S01]  /*1d80*/  ISETP.NE.AND.EX P1, PT, RZ, c[0x0][0x34c], PT, P1 ;  /* 0x0000d300ff007a0c */ /* 0x000fe20003f25310 */
[----:B------:R-:W-:Y:S01]  /*1d90*/  IMAD.MOV.U32 R11, RZ, RZ, RZ ;  /* 0x000000ffff0b7224 */ /* 0x000fe200078e00ff */
[----:B--2---:R-:W-:Y:S01]  /*1da0*/  SHF.R.S32.HI R74, RZ, 0x1f, R19 ;  /* 0x0000001fff4a7819 */ /* 0x004fe20000011413 */
[----:B------:R1:W-:Y:S01]  /*1db0*/  STL [R1+0x20], R19 ;  /* 0x0000201301007387 */ /* 0x0003e20000100800 */
[----:B------:R-:W-:-:S02]  /*1dc0*/  @P2 LEA R2, P0, R19, c[0x0][0x370], 0x2 ;  /* 0x0000dc0013022a11 */ /* 0x000fc400078010ff */
[C---:B------:R-:W-:Y:S01]  /*1dd0*/  LEA R4, P4, R19.reuse, c[0x0][0x348], 0x2 ;  /* 0x0000d20013047a11 */ /* 0x040fe200078810ff */
[----:B------:R1:W-:Y:S01]  /*1de0*/  STL [R1+0x2c], R74 ;  /* 0x00002c4a01007387 */ /* 0x0003e20000100800 */
[----:B------:R-:W-:Y:S02]  /*1df0*/  @P2 LEA.HI.X R3, R19, c[0x0][0x374], R74, 0x2, P0 ;  /* 0x0000dd0013032a11 */ /* 0x000fe400000f144a */
[----:B------:R-:W-:-:S03]  /*1e00*/  ISETP.NE.U32.AND P0, PT, RZ, c[0x0][0x350], PT ;  /* 0x0000d400ff007a0c */ /* 0x000fc60003f05070 */
[----:B------:R2:W5:Y:S01]  /*1e10*/  @P2 LDG.E R8, [R2.64] ;  /* 0x0000000602082981 */ /* 0x000562000c1e1900 */
[----:B------:R-:W-:Y:S02]  /*1e20*/  ISETP.NE.AND.EX P0, PT, RZ, c[0x0][0x354], PT, P0 ;  /* 0x0000d500ff007a0c */ /* 0x000fe40003f05300 */
[C---:B------:R-:W-:Y:S02]  /*1e30*/  @P5 LEA R6, P2, R19.reuse, c[0x0][0x360], 0x2 ;  /* 0x0000d80013065a11 */ /* 0x040fe400078410ff */
[C-C-:B------:R-:W-:Y:S02]  /*1e40*/  LEA.HI.X R5, R19.reuse, c[0x0][0x34c], R74.reuse, 0x2, P4 ;  /* 0x0000d30013057a11 */ /* 0x140fe400020f144a */
[----:B------:R-:W-:-:S03]  /*1e50*/  @P5 LEA.HI.X R7, R19, c[0x0][0x364], R74, 0x2, P2 ;  /* 0x0000d90013075a11 */ /* 0x000fc600010f144a */
[----:B------:R1:W5:Y:S04]  /*1e60*/  @P1 LDG.E R11, [R4.64] ;  /* 0x00000006040b1981 */ /* 0x000368000c1e1900 */
[----:B------:R1:W5:Y:S01]  /*1e70*/  @P5 LDG.E R250, [R6.64] ;  /* 0x0000000606fa5981 */ /* 0x000362000c1e1900 */
[----:B--2---:R-:W-:-:S04]  /*1e80*/  LEA R2, P3, R19, c[0x0][0x350], 0x2 ;  /* 0x0000d40013027a11 */ /* 0x004fc800078610ff */
[----:B------:R-:W-:-:S05]  /*1e90*/  LEA.HI.X R3, R19, c[0x0][0x354], R74, 0x2, P3 ;  /* 0x0000d50013037a11 */ /* 0x000fca00018f144a */
[----:B------:R1:W5:Y:S01]  /*1ea0*/  @P0 LDG.E R9, [R2.64] ;  /* 0x0000000602090981 */ /* 0x000362000c1e1900 */
[----:B---3--:R-:W-:-:S05]  /*1eb0*/  LOP3.LUT R75, R10, 0xffff, RZ, 0xc0, !PT ;  /* 0x0000ffff0a4b7812 */ /* 0x008fca00078ec0ff */
[----:B------:R1:W-:Y:S01]  /*1ec0*/  STL [R1+0x24], R75 ;  /* 0x0000244b01007387 */ /* 0x0003e20000100800 */
[----:B------:R-:W-:Y:S01]  /*1ed0*/  YIELD ;  /* 0x0000000000007946 */ /* 0x000fe20003800000 */
[----:B------:R-:W-:Y:S05]  /*1ee0*/  @P5 BRA `(.L_x_1057) ;  /* 0x0000005000005947 */ /* 0x000fea0003800000 */
[----:B-----5:R-:W-:Y:S01]  /*1ef0*/  MOV R250, c[0x0][0x168] ;  /* 0x00005a0000fa7a02 */ /* 0x020fe20000000f00 */
[----:B------:R-:W-:Y:S05]  /*1f00*/  @!P1 BRA `(.L_x_1057) ;  /* 0x0000003000009947 */ /* 0x000fea0003800000 */
[----:B-1----:R-:W2:Y:S04]  /*1f10*/  LDG.E R6, [R4.64] ;  /* 0x0000000604067981 */ /* 0x002ea8000c1e1900 */
[----:B------:R-:W2:Y:S02]  /*1f20*/  LDG.E R0, [R4.64+0x4] ;  /* 0x0000040604007981 */ /* 0x000ea4000c1e1900 */
[----:B--2---:R-:W-:Y:S02]  /*1f30*/  IADD3 R250, -R6, R0, RZ ;  /* 0x0000000006fa7210 */ /* 0x004fe40007ffe1ff */
.L_x_1057:
[----:B------:R-:W-:-:S04]  /*1f40*/  ISETP.NE.U32.AND P2, PT, RZ, c[0x0][0x368], PT ;  /* 0x0000da00ff007a0c */ /* 0x000fc80003f45070 */
[----:B------:R-:W-:-:S13]  /*1f50*/  ISETP.NE.AND.EX P2, PT, RZ, c[0x0][0x36c], PT, P2 ;  /* 0x0000db00ff007a0c */ /* 0x000fda0003f45320 */
[----:B------:R-:W-:Y:S05]  /*1f60*/  @!P2 BRA `(.L_x_1058) ;  /* 0x000000400000a947 */ /* 0x000fea0003800000 */
[----:B-1----:R-:W-:-:S04]  /*1f70*/  LEA R2, P2, R19, c[0x0][0x368], 0x2 ;  /* 0x0000da0013027a11 */ /* 0x002fc800078410ff */
[----:B------:R-:W-:-:S05]  /*1f80*/  LEA.HI.X R3, R19, c[0x0][0x36c], R74, 0x2, P2 ;  /* 0x0000db0013037a11 */ /* 0x000fca00010f144a */
[----:B------:R1:W5:Y:S01]  /*1f90*/  LDG.E R0, [R2.64] ;  /* 0x0000000602007981 */ /* 0x000362000c1e1900 */
[----:B------:R-:W-:Y:S05]  /*1fa0*/  BRA `(.L_x_1059) ;  /* 0x0000005000007947 */ /* 0x000fea0003800000 */
.L_x_1058:
[----:B------:R-:W-:Y:S01]  /*1fb0*/  MOV R0, c[0x0][0x1d0] ;  /* 0x0000740000007a02 */ /* 0x000fe20000000f00 */
[----:B------:R-:W-:Y:S05]  /*1fc0*/  @!P0 BRA `(.L_x_1059) ;  /* 0x0000003000008947 */ /* 0x000fea0003800000 */
[----:B-1----:R-:W2:Y:S04]  /*1fd0*/  LDG.E R4, [R2.64] ;  /* 0x0000000602047981 */ /* 0x002ea8000c1e1900 */
[----:B------:R-:W2:Y:S02]  /*1fe0*/  LDG.E R0, [R2.64+0x4] ;  /* 0x0000040602007981 */ /* 0x000ea4000c1e1900 */
[----:B--2---:R-:W-:Y:S02]  /*1ff0*/  IADD3 R0, -R4, R0, RZ ;  /* 0x0000000004007210 */ /* 0x004fe40007ffe1ff */
.L_x_1059:
[----:B-1----:R-:W2:Y:S01]  /*2000*/  LDL.LU R3, [R1+0x4] ;  /* 0x0000040001037983 */ /* 0x002ea20000300800 */
[----:B------:R-:W-:Y:S01]  /*2010*/  IMAD.MOV.U32 R2, RZ, RZ, c[0x0][0x2c4] ;  /* 0x0000b100ff027624 */ /* 0x000fe200078e00ff */
[----:B------:R-:W-:Y:S01]  /*2020*/  BSSY B0, `(.L_x_1060) ;  /* 0x000003d000007945 */ /* 0x000fe20003800000 */
[----:B-----5:R-:W-:-:S02]  /*2030*/  IMAD.IADD R251, R0, 0x1, -R8 ;  /* 0x0000000100fb7824 */ /* 0x020fc400078e0a08 */
[----:B------:R-:W-:Y:S01]  /*2040*/  IMAD.IADD R12, R9, 0x1, R8 ;  /* 0x00000001090c7824 */ /* 0x000fe200078e0208 */
[----:B------:R-:W-:Y:S01]  /*2050*/  ISETP.NE.AND P3, PT, R2, 0x1, PT ;  /* 0x000000010200780c */ /* 0x000fe20003f65270 */
[----:B--2---:R-:W-:-:S05]  /*2060*/  IMAD.SHL.U32 R16, R3, 0x80, RZ ;  /* 0x0000008003107824 */ /* 0x004fca00078e00ff */
[----:B------:R-:W-:Y:S01]  /*2070*/  IADD3 R2, R16, 0x7f, RZ ;  /* 0x0000007f10027810 */ /* 0x000fe20007ffe0ff */
[----:B------:R1:W-:Y:S06]  /*2080*/  STL [R1+0x4], R16 ;  /* 0x0000041001007387 */ /* 0x0003ec0000100800 */
[----:B------:R-:W-:-:S04]  /*2090*/  @P3 IMAD.HI.U32 R3, R2, c[0x0][0x2c8], RZ ;  /* 0x0000b20002033a27 */ /* 0x000fc800078e00ff */
[----:B------:R-:W-:Y:S01]  /*20a0*/  IMAD.MOV.U32 R0, RZ, RZ, R2 ;  /* 0x000000ffff007224 */ /* 0x000fe200078e0002 */
[C---:B------:R-:W-:Y:S02]  /*20b0*/  IADD3 R2, R251.reuse, 0x30, -R250 ;  /* 0x00000030fb027810 */ /* 0x040fe40007ffe8fa */
[----:B------:R-:W-:Y:S02]  /*20c0*/  @P3 SHF.R.U32.HI R0, RZ, c[0x0][0x2cc], R3 ;  /* 0x0000b300ff003a19 */ /* 0x000fe40000011603 */
[----:B------:R-:W-:-:S03]  /*20d0*/  IADD3 R3, R251, 0x2f, RZ ;  /* 0x0000002ffb037810 */ /* 0x000fc60007ffe0ff */
[----:B------:R-:W-:Y:S02]  /*20e0*/  IMAD.IADD R0, R2, 0x1, R0 ;  /* 0x0000000102007824 */ /* 0x000fe400078e0200 */
[----:B------:R-:W-:-:S04]  /*20f0*/  IMAD.HI R2, R3, 0x2aaaaaab, RZ ;  /* 0x2aaaaaab03027827 */ /* 0x000fc800078e02ff */
[----:B------:R-:W-:Y:S01]  /*2100*/  IMAD.HI R0, R0, 0x2aaaaaab, RZ ;  /* 0x2aaaaaab00007827 */ /* 0x000fe200078e02ff */
[----:B------:R-:W-:-:S04]  /*2110*/  SHF.R.U32.HI R4, RZ, 0x1f, R2 ;  /* 0x0000001fff047819 */ /* 0x000fc80000011602 */
[----:B------:R-:W-:Y:S02]  /*2120*/  SHF.R.U32.HI R3, RZ, 0x1f, R0 ;  /* 0x0000001fff037819 */ /* 0x000fe40000011600 */
[----:B------:R-:W-:Y:S02]  /*2130*/  LEA.HI.SX32 R4, R2, R4, 0x1d ;  /* 0x0000000402047211 */ /* 0x000fe400078feaff */
[----:B------:R-:W-:Y:S02]  /*2140*/  LOP3.LUT R2, R10, 0xff000000, RZ, 0xc0, !PT ;  /* 0xff0000000a027812 */ /* 0x000fe400078ec0ff */
[----:B------:R-:W-:Y:S02]  /*2150*/  LEA.HI.SX32 R0, R0, R3, 0x1d ;  /* 0x0000000300007211 */ /* 0x000fe400078feaff */
[----:B------:R-:W-:Y:S02]  /*2160*/  LOP3.LUT R3, R10, 0xff0000, RZ, 0xc0, !PT ;  /* 0x00ff00000a037812 */ /* 0x000fe400078ec0ff */
[----:B------:R-:W-:-:S02]  /*2170*/  SHF.R.U32.HI R2, RZ, 0x8, R2 ;  /* 0x00000008ff027819 */ /* 0x000fc40000011602 */
[----:B------:R-:W-:Y:S02]  /*2180*/  IMNMX R6, R4, R0, PT ;  /* 0x0000000004067217 */ /* 0x000fe40003800200 */
[----:B------:R-:W-:Y:S01]  /*2190*/  LEA.HI R3, R3, R2, RZ, 0x10 ;  /* 0x0000000203037211 */ /* 0x000fe200078f80ff */
[----:B------:R-:W-:Y:S01]  /*21a0*/  IMAD.MOV.U32 R2, RZ, RZ, RZ ;  /* 0x000000ffff027224 */ /* 0x000fe200078e00ff */
[----:B------:R-:W-:Y:S02]  /*21b0*/  ISETP.GE.AND P2, PT, R6, 0x1, PT ;  /* 0x000000010600780c */ /* 0x000fe40003f46270 */
        /* <DEDUP_REMOVED lines=35> */
.L_x_1061:
[----:B------:R-:W-:Y:S05]  /*23f0*/  BSYNC B0 ;  /* 0x0000000000007941 */ /* 0x000fea0003800000 */
.L_x_1060:
        /* <DEDUP_REMOVED lines=56> */
[----:B------:R-:W2:Y:S01]  /*2780*/  LDL.64 R20, [R1+0x10] ;  /* 0x0000100001147983 */ /* 0x000ea20000100a00 */
[----:B------:R-:W-:-:S03]  /*2790*/  ISETP.NE.U32.AND P2, PT, RZ, c[0x0][0x340], PT ;  /* 0x0000d000ff007a0c */ /* 0x000fc60003f45070 */
[----:B------:R-:W3:Y:S01]  /*27a0*/  LDL.LU R18, [R1+0x28] ;  /* 0x0000280001127983 */ /* 0x000ee20000300800 */
[----:B------:R-:W-:-:S03]  /*27b0*/  ISETP.NE.AND.EX P2, PT, RZ, c[0x0][0x344], PT, P2 ;  /* 0x0000d100ff007a0c */ /* 0x000fc60003f45320 */
[----:B------:R-:W4:Y:S04]  /*27c0*/  LDL R17, [R1+0x18] ;  /* 0x0000180001117983 */ /* 0x000f280000100800 */
[----:B-1----:R-:W1:Y:S06]  /*27d0*/  S2R R5, SR_TID.X ;  /* 0x0000000000057919 */ /* 0x002e6c0000002100 */
[----:B------:R-:W-:-:S05]  /*27e0*/  @P2 IMAD.WIDE R2, R19, R13, c[0x0][0x340] ;  /* 0x0000d00013022625 */ /* 0x000fca00078e020d */
[----:B------:R5:W3:Y:S01]  /*27f0*/  @P2 LDG.E R15, [R2.64] ;  /* 0x00000006020f2981 */ /* 0x000ae2000c1e1900 */
[----:B------:R-:W-:-:S05]  /*2800*/  SHF.R.S32.HI R0, RZ, 0x1f, R11 ;  /* 0x0000001fff007819 */ /* 0x000fca000001140b */
[----:B------:R-:W-:-:S04]  /*2810*/  IMAD R0, R0, c[0x0][0x178], RZ ;  /* 0x00005e0000007a24 */ /* 0x000fc800078e02ff */
[----:B------:R-:W-:Y:S01]  /*2820*/  IMAD R0, R11, c[0x0][0x17c], R0 ;  /* 0x00005f000b007a24 */ /* 0x000fe200078e0200 */
[----:B-1----:R-:W-:-:S04]  /*2830*/  SHF.R.S32.HI R4, RZ, 0x1f, R5 ;  /* 0x0000001fff047819 */ /* 0x002fc80000011405 */
[----:B------:R-:W-:-:S04]  /*2840*/  LEA.HI R4, R4, R5, RZ, 0x2 ;  /* 0x0000000504047211 */ /* 0x000fc800078f10ff */
[----:B------:R-:W-:Y:S01]  /*2850*/  LOP3.LUT R4, R4, 0xfffffffc, RZ, 0xc0, !PT ;  /* 0xfffffffc04047812 */ /* 0x000fe200078ec0ff */
[----:B-----5:R-:W-:-:S04]  /*2860*/  IMAD.WIDE.U32 R2, R11, c[0x0][0x178], RZ ;  /* 0x00005e000b027a25 */ /* 0x020fc800078e00ff */
[----:B------:R-:W-:Y:S01]  /*2870*/  IMAD.IADD R4, R5, 0x1, -R4 ;  /* 0x0000000105047824 */ /* 0x000fe200078e0a04 */
[----:B------:R-:W-:-:S03]  /*2880*/  IADD3 R3, R3, R0, RZ ;  /* 0x0000000003037210 */ /* 0x000fc60007ffe0ff */
[----:B------:R-:W-:Y:S01]  /*2890*/  IMAD R4, R4, 0x20, R247 ;  /* 0x0000002004047824 */ /* 0x000fe200078e02f7 */
[----:B------:R-:W-:-:S03]  /*28a0*/  SEL R8, R74, RZ, !P1 ;  /* 0x000000ff4a087207 */ /* 0x000fc60004800000 */
[----:B------:R-:W-:Y:S01]  /*28b0*/  IMAD.IADD R10, R16, 0x1, R4 ;  /* 0x00000001100a7824 */ /* 0x000fe200078e0204 */
[----:B------:R-:W-:Y:S01]  /*28c0*/  SHF.R.S32.HI R6, RZ, 0x1f, R12 ;  /* 0x0000001fff067819 */ /* 0x000fe2000001140c */
[----:B------:R-:W-:Y:S01]  /*28d0*/  IMAD.WIDE.U32 R4, R75, c[0x0][0x1b8], R2 ;  /* 0x00006e004b047a25 */ /* 0x000fe200078e0002 */
[----:B------:R-:W-:-:S03]  /*28e0*/  IADD3 R2, P4, R247, R12, RZ ;  /* 0x0000000cf7027210 */ /* 0x000fc60007f9e0ff */
[----:B------:R-:W-:Y:S01]  /*28f0*/  @P3 IMAD.HI.U32 R7, R10, c[0x0][0x2c8], RZ ;  /* 0x0000b2000a073a27 */ /* 0x000fe200078e00ff */
[----:B------:R-:W-:Y:S02]  /*2900*/  MOV R0, R10 ;  /* 0x0000000a00007202 */ /* 0x000fe40000000f00 */
[----:B------:R-:W-:Y:S01]  /*2910*/  SEL R3, R19, RZ, !P1 ;  /* 0x000000ff13037207 */ /* 0x000fe20004800000 */
[----:B------:R-:W-:Y:S01]  /*2920*/  IMAD R9, R8, c[0x0][0x1c0], RZ ;  /* 0x0000700008097a24 */ /* 0x000fe200078e02ff */
[----:B------:R-:W-:Y:S01]  /*2930*/  @P3 SHF.R.U32.HI R0, RZ, c[0x0][0x2cc], R7 ;  /* 0x0000b300ff003a19 */ /* 0x000fe20000011607 */
[----:B------:R-:W-:Y:S01]  /*2940*/  IMAD R5, R75, c[0x0][0x1bc], R5 ;  /* 0x00006f004b057a24 */ /* 0x000fe200078e0205 */
[----:B------:R-:W-:Y:S01]  /*2950*/  LEA.HI.X.SX32 R8, R247, R6, 0x1, P4 ;  /* 0x00000006f7087211 */ /* 0x000fe200020f0eff */
[C---:B------:R-:W-:Y:S01]  /*2960*/  IMAD R12, R3.reuse, c[0x0][0x1c4], R9 ;  /* 0x00007100030c7a24 */ /* 0x040fe200078e0209 */
[----:B------:R-:W-:Y:S01]  /*2970*/  SHF.R.S32.HI R11, RZ, 0x1f, R0 ;  /* 0x0000001fff0b7819 */ /* 0x000fe20000011400 */
[----:B------:R-:W-:-:S04]  /*2980*/  IMAD.WIDE.U32 R4, R3, c[0x0][0x1c0], R4 ;  /* 0x0000700003047a25 */ /* 0x000fc800078e0004 */
[C---:B------:R-:W-:Y:S02]  /*2990*/  IMAD R14, R8.reuse, c[0x0][0x1e0], RZ ;  /* 0x00007800080e7a24 */ /* 0x040fe400078e02ff */
[----:B------:R-:W-:Y:S02]  /*29a0*/  IMAD R13, R8, c[0x0][0x208], RZ ;  /* 0x00008200080d7a24 */ /* 0x000fe400078e02ff */
[----:B------:R-:W-:Y:S02]  /*29b0*/  IMAD.IADD R3, R5, 0x1, R12 ;  /* 0x0000000105037824 */ /* 0x000fe400078e020c */
[C---:B------:R-:W-:Y:S02]  /*29c0*/  IMAD R12, R2.reuse, c[0x0][0x1e4], R14 ;  /* 0x00007900020c7a24 */ /* 0x040fe400078e020e */
[----:B------:R-:W-:Y:S02]  /*29d0*/  IMAD R13, R2, c[0x0][0x20c], R13 ;  /* 0x00008300020d7a24 */ /* 0x000fe400078e020d */
[----:B------:R-:W-:Y:S01]  /*29e0*/  IMAD R5, R11, c[0x0][0x1b0], RZ ;  /* 0x00006c000b057a24 */ /* 0x000fe200078e02ff */
[----:B------:R-:W-:-:S02]  /*29f0*/  IADD3 R11, -R0, RZ, RZ ;  /* 0x000000ff000b7210 */ /* 0x000fc40007ffe1ff */
[----:B------:R-:W-:Y:S02]  /*2a00*/  ISETP.GE.AND P5, PT, R252, c[0x0][0x1d4], PT ;  /* 0x00007500fc007a0c */ /* 0x000fe40003fa6270 */
[----:B------:R-:W-:Y:S01]  /*2a10*/  IADD3 R56, R207, -0x1, RZ ;  /* 0xffffffffcf387810 */ /* 0x000fe20007ffe0ff */
[----:B--2---:R-:W-:-:S04]  /*2a20*/  IMAD.WIDE.U32 R6, R2, c[0x0][0x1e0], R20 ;  /* 0x0000780002067a25 */ /* 0x004fc800078e0014 */
[----:B------:R-:W-:-:S04]  /*2a30*/  IMAD.WIDE.U32 R8, R2, c[0x0][0x208], R20 ;  /* 0x0000820002087a25 */ /* 0x000fc800078e0014 */
[----:B------:R-:W-:Y:S02]  /*2a40*/  IMAD.MOV.U32 R2, RZ, RZ, R4 ;  /* 0x000000ffff027224 */ /* 0x000fe400078e0004 */
[C---:B------:R-:W-:Y:S02]  /*2a50*/  IMAD R4, R0.reuse, c[0x0][0x1b4], R5 ;  /* 0x00006d0000047a24 */ /* 0x040fe400078e0205 */
[----:B------:R-:W-:-:S04]  /*2a60*/  IMAD.WIDE.U32 R2, R0, c[0x0][0x1b0], R2 ;  /* 0x00006c0000027a25 */ /* 0x000fc800078e0002 */
[----:B------:R-:W-:Y:S01]  /*2a70*/  IMAD R0, R11, c[0x0][0x2c4], R10 ;  /* 0x0000b1000b007a24 */ /* 0x000fe200078e020a */
[----:B------:R-:W-:Y:S01]  /*2a80*/  IADD3 R3, R3, R4, RZ ;  /* 0x0000000403037210 */ /* 0x000fe20007ffe0ff */
[----:B------:R-:W-:-:S03]  /*2a90*/  IMAD.MOV.U32 R4, RZ, RZ, R8 ;  /* 0x000000ffff047224 */ /* 0x000fc600078e0008 */
[----:B------:R-:W-:Y:S02]  /*2aa0*/  SHF.R.S32.HI R10, RZ, 0x1f, R0 ;  /* 0x0000001fff0a7819 */ /* 0x000fe40000011400 */
[----:B------:R-:W-:Y:S02]  /*2ab0*/  IADD3 R7, R7, R12, RZ ;  /* 0x0000000c07077210 */ /* 0x000fe40007ffe0ff */
[----:B------:R-:W-:Y:S01]  /*2ac0*/  SEL R8, RZ, 0xffffffff, P5 ;  /* 0xffffffffff087807 */ /* 0x000fe20002800000 */
[----:B------:R-:W-:Y:S01]  /*2ad0*/  IMAD R10, R10, c[0x0][0x1a8], RZ ;  /* 0x00006a000a0a7a24 */ /* 0x000fe200078e02ff */
[----:B------:R-:W-:Y:S01]  /*2ae0*/  ISETP.GE.AND P6, PT, R20, c[0x0][0x1d4], PT ;  /* 0x0000750014007a0c */ /* 0x000fe20003fc6270 */
[----:B------:R-:W-:Y:S01]  /*2af0*/  IMAD.IADD R5, R9, 0x1, R13 ;  /* 0x0000000109057824 */ /* 0x000fe200078e020d */
[----:B------:R-:W-:Y:S01]  /*2b00*/  SHF.L.U32 R11, R8, 0x1, RZ ;  /* 0x00000001080b7819 */ /* 0x000fe200000006ff */
[----:B------:R-:W-:Y:S01]  /*2b10*/  IMAD.WIDE.U32 R8, R75, c[0x0][0x1e8], R6 ;  /* 0x00007a004b087a25 */ /* 0x000fe200078e0006 */
[----:B------:R-:W-:-:S03]  /*2b20*/  SEL R12, RZ, 0x1, P6 ;  /* 0x00000001ff0c7807 */ /* 0x000fc60003000000 */
[C---:B------:R-:W-:Y:S02]  /*2b30*/  IMAD R10, R0.reuse, c[0x0][0x1ac], R10 ;  /* 0x00006b00000a7a24 */ /* 0x040fe400078e020a */
[----:B------:R-:W-:Y:S01]  /*2b40*/  IMAD.WIDE.U32 R6, R0, c[0x0][0x1a8], R2 ;  /* 0x00006a0000067a25 */ /* 0x000fe200078e0002 */
[----:B------:R-:W-:-:S03]  /*2b50*/  LOP3.LUT R13, R11, 0x2, R12, 0xe2, !PT ;  /* 0x000000020b0d7812 */ /* 0x000fc600078ee20c */
[----:B------:R-:W-:Y:S01]  /*2b60*/  IMAD.IADD R7, R7, 0x1, R10 ;  /* 0x0000000107077824 */ /* 0x000fe200078e020a */
[C---:B------:R-:W-:Y:S02]  /*2b70*/  LEA R12, P1, R6.reuse, c[0x0][0x160], 0x1 ;  /* 0x00005800060c7a11 */ /* 0x040fe400078208ff */
[----:B---3--:R-:W-:Y:S02]  /*2b80*/  @P2 SHF.R.S32.HI R0, RZ, 0x1f, R15 ;  /* 0x0000001fff002819 */ /* 0x008fe4000001140f */
[----:B------:R-:W-:Y:S01]  /*2b90*/  LEA.HI.X R11, R6, c[0x0][0x164], R7, 0x1, P1 ;  /* 0x00005900060b7a11 */ /* 0x000fe200008f0c07 */
[----:B------:R-:W-:Y:S01]  /*2ba0*/  @!P2 IMAD.MOV.U32 R0, RZ, RZ, R74 ;  /* 0x000000ffff00a224 */ /* 0x000fe200078e004a */
[----:B------:R-:W-:Y:S02]  /*2bb0*/  ISETP.GE.AND P1, PT, R20, c[0x0][0x198], PT ;  /* 0x0000660014007a0c */ /* 0x000fe40003f26270 */
[----:B------:R-:W-:Y:S02]  /*2bc0*/  @!P2 MOV R15, R19 ;  /* 0x00000013000fa202 */ /* 0x000fe40000000f00 */
[----:B------:R-:W-:-:S02]  /*2bd0*/  SEL R6, R0, RZ, !P0 ;  /* 0x000000ff00067207 */ /* 0x000fc40004000000 */
[----:B------:R-:W-:Y:S02]  /*2be0*/  SEL R0, R15, RZ, !P0 ;  /* 0x000000ff0f007207 */ /* 0x000fe40004000000 */
[----:B------:R-:W-:Y:S02]  /*2bf0*/  ISETP.GE.AND P0, PT, R252, c[0x0][0x198], PT ;  /* 0x00006600fc007a0c */ /* 0x000fe40003f06270 */
[----:B------:R-:W-:Y:S01]  /*2c00*/  LOP3.LUT R18, R18, 0xfffffffd, RZ, 0xc0, !PT ;  /* 0xfffffffd12127812 */ /* 0x000fe200078ec0ff */
[----:B------:R-:W-:-:S03]  /*2c10*/  IMAD.WIDE.U32 R2, R75, c[0x0][0x210], R4 ;  /* 0x000084004b027a25 */ /* 0x000fc600078e0004 */
[----:B------:R-:W-:Y:S01]  /*2c20*/  @P1 LOP3.LUT R18, R18, 0x2, RZ, 0xfc, !PT ;  /* 0x0000000212121812 */ /* 0x000fe200078efcff */
[C---:B------:R-:W-:Y:S01]  /*2c30*/  IMAD R5, R75.reuse, c[0x0][0x1ec], R9 ;  /* 0x00007b004b057a24 */ /* 0x040fe200078e0209 */
[----:B------:R-:W-:Y:S01]  /*2c40*/  MOV R4, R8 ;  /* 0x0000000800047202 */ /* 0x000fe20000000f00 */
[----:B------:R-:W-:Y:S01]  /*2c50*/  IMAD R8, R6, c[0x0][0x1f0], RZ ;  /* 0x00007c0006087a24 */ /* 0x000fe200078e02ff */
[----:B------:R-:W-:Y:S01]  /*2c60*/  LOP3.LUT R18, R18, 0xfffffffe, RZ, 0xc0, !PT ;  /* 0xfffffffe12127812 */ /* 0x000fe200078ec0ff */
[----:B------:R-:W-:Y:S01]  /*2c70*/  IMAD R3, R75, c[0x0][0x214], R3 ;  /* 0x000085004b037a24 */ /* 0x000fe200078e0203 */
[----:B----4-:R-:W-:Y:S01]  /*2c80*/  ISETP.GE.AND P4, PT, R17, c[0x0][0x1d4], PT ;  /* 0x0000750011007a0c */ /* 0x010fe20003f86270 */
[----:B------:R-:W-:Y:S01]  /*2c90*/  IMAD R7, R6, c[0x0][0x218], RZ ;  /* 0x0000860006077a24 */ /* 0x000fe200078e02ff */
[----:B------:R-:W-:Y:S01]  /*2ca0*/  @P0 LOP3.LUT R18, R18, 0x1, RZ, 0xfc, !PT ;  /* 0x0000000112120812 */ /* 0x000fe200078efcff */
[C---:B------:R-:W-:Y:S01]  /*2cb0*/  IMAD R8, R0.reuse, c[0x0][0x1f4], R8 ;  /* 0x00007d0000087a24 */ /* 0x040fe200078e0208 */
[----:B------:R-:W-:Y:S01]  /*2cc0*/  SEL R6, RZ, 0x4, P4 ;  /* 0x00000004ff067807 */ /* 0x000fe20002000000 */
[----:B------:R-:W-:-:S04]  /*2cd0*/  IMAD.WIDE.U32 R238, R0, c[0x0][0x1f0], R4 ;  /* 0x00007c0000ee7a25 */ /* 0x000fc800078e0004 */
[C---:B------:R-:W-:Y:S02]  /*2ce0*/  IMAD R7, R0.reuse, c[0x0][0x21c], R7 ;  /* 0x0000870000077a24 */ /* 0x040fe400078e0207 */
[----:B------:R-:W-:Y:S01]  /*2cf0*/  IMAD.WIDE.U32 R236, R0, c[0x0][0x218], R2 ;  /* 0x0000860000ec7a25 */ /* 0x000fe200078e0002 */
[----:B------:R1:W-:Y:S01]  /*2d00*/  STL [R1+0x28], R18 ;  /* 0x0000281201007387 */ /* 0x0003e20000100800 */
[----:B------:R-:W-:Y:S02]  /*2d10*/  ISETP.GE.AND P2, PT, R17, c[0x0][0x198], PT ;  /* 0x0000660011007a0c */ /* 0x000fe40003f46270 */
[----:B------:R-:W-:Y:S01]  /*2d20*/  IMAD.IADD R9, R247, 0x1, R16 ;  /* 0x00000001f7097824 */ /* 0x000fe200078e0210 */
[----:B------:R-:W-:Y:S01]  /*2d30*/  IADD3 R240, R239, R8, RZ ;  /* 0x00000008eff07210 */ /* 0x000fe20007ffe0ff */
[----:B------:R-:W-:Y:S01]  /*2d40*/  IMAD.IADD R235, R237, 0x1, R7 ;  /* 0x00000001edeb7824 */ /* 0x000fe200078e0207 */
[----:B-1----:R-:W-:Y:S01]  /*2d50*/  LOP3.LUT R18, R13, R6, RZ, 0xfc, !PT ;  /* 0x000000060d127212 */ /* 0x002fe200078efcff */
[----:B------:R-:W-:Y:S05]  /*2d60*/  BRA.DIV ~URZ, `(.L_x_1063) ;  /* 0x0000e6527f007947 */ /* 0x000fea000b800000 */
[----:B------:R1:W2:Y:S02]  /*2d70*/  SHFL.IDX PT, R8, R11, RZ, 0x1c1f ;  /* 0x001c1fff0b087589 */ /* 0x0002a400000e0000 */
.L_x_1161:
[----:B------:R-:W-:Y:S05]  /*2d80*/  BRA.DIV ~URZ, `(.L_x_1064) ;  /* 0x0000e6a27f007947 */ /* 0x000fea000b800000 */
[----:B------:R3:W4:Y:S02]  /*2d90*/  SHFL.IDX PT, R0, R12, RZ, 0x1c1f ;  /* 0x001c1fff0c007589 */ /* 0x00072400000e0000 */
.L_x_1162:
        /* <DEDUP_REMOVED lines=12> */
[----:B------:R-:W-:-:S04]  /*2e60*/  LEA R4, P0, R252, R0, 0x1 ;  /* 0x00000000fc047211 */ /* 0x000fc800078008ff */
[----:B---3--:R-:W-:Y:S02]  /*2e70*/  LEA.HI.X R5, R252, R8, R2, 0x1, P0 ;  /* 0x00000008fc057211 */ /* 0x008fe400000f0c02 */
[----:B----4-:R-:W-:-:S04]  /*2e80*/  LEA R2, P0, R15, R0, 0x1 ;  /* 0x000000000f027211 */ /* 0x010fc800078008ff */
[----:B--2---:R-:W-:Y:S02]  /*2e90*/  LEA.HI.X R3, R15, R8, R16, 0x1, P0 ;  /* 0x000000080f037211 */ /* 0x004fe400000f0c10 */
[C---:B------:R-:W-:Y:S02]  /*2ea0*/  LOP3.LUT P0, RZ, R14.reuse, 0x2, RZ, 0xc0, !PT ;  /* 0x000000020eff7812 */ /* 0x040fe4000780c0ff */
[----:B------:R-:W-:Y:S01]  /*2eb0*/  LOP3.LUT P1, RZ, R14, 0x1, RZ, 0xc0, !PT ;  /* 0x000000010eff7812 */ /* 0x000fe2000782c0ff */
[----:B------:R-:W-:-:S10]  /*2ec0*/  IMAD.SHL.U32 R0, R13, 0x2, RZ ;  /* 0x000000020d007824 */ /* 0x000fd400078e00ff */
[----:B------:R-:W-:Y:S01]  /*2ed0*/  @!PT LDS RZ, [RZ] ;  /* 0x00000000fffff984 */ /* 0x000fe20000000800 */
[----:B------:R-:W-:Y:S01]  /*2ee0*/  @!PT LDS RZ, [RZ] ;  /* 0x00000000fffff984 */ /* 0x000fe20000000800 */
[----:B------:R-:W-:Y:S01]  /*2ef0*/  @!PT LDS RZ, [RZ] ;  /* 0x00000000fffff984 */ /* 0x000fe20000000800 */
[----:B------:R2:W-:Y:S04]  /*2f00*/  LDGSTS.E.BYPASS.LTC128B.128 [R0+0x6080], [R6.64], !P0 ;  /* 0x0608000006007fae */ /* 0x0005e8000c101d46 */
[----:B------:R2:W-:Y:S04]  /*2f10*/  LDGSTS.E.BYPASS.LTC128B.128 [R0+0x8080], [R4.64], !P1 ;  /* 0x0808000004007fae */ /* 0x0005e8000c901d46 */
[----:B------:R2:W-:Y:S02]  /*2f20*/  LDGSTS.E.BYPASS.LTC128B.128 [R0+0xa080], [R2.64], !P2 ;  /* 0x0a08000002007fae */ /* 0x0005e4000d101d46 */
.L_x_1066:
[----:B------:R-:W-:Y:S05]  /*2f30*/  BSYNC B0 ;  /* 0x0000000000007941 */ /* 0x000fea0003800000 */
.L_x_1065:
[----:B------:R-:W-:Y:S05]  /*2f40*/  BRA.DIV ~URZ, `(.L_x_1067) ;  /* 0x0000e5427f007947 */ /* 0x000fea000b800000 */
[----:B--2---:R2:W1:Y:S04]  /*2f50*/  SHFL.IDX PT, R8, R11, 0x1, 0x1c1f ;  /* 0x003c1f000b087f89 */ /* 0x00446800000e0000 */
[----:B----4-:R2:W4:Y:S02]  /*2f60*/  SHFL.IDX PT, R0, R12, 0x1, 0x1c1f ;  /* 0x003c1f000c007f89 */ /* 0x01052400000e0000 */
.L_x_1163:
        /* <DEDUP_REMOVED lines=12> */
[----:B------:R-:W-:-:S04]  /*3030*/  LEA R4, P0, R252, R0, 0x1 ;  /* 0x00000000fc047211 */ /* 0x000fc800078008ff */
[----:B--2---:R-:W-:Y:S02]  /*3040*/  LEA.HI.X R5, R252, R8, R3, 0x1, P0 ;  /* 0x00000008fc057211 */ /* 0x004fe400000f0c03 */
[----:B---3--:R-:W-:-:S04]  /*3050*/  LEA R2, P0, R15, R0, 0x1 ;  /* 0x000000000f027211 */ /* 0x008fc800078008ff */
[----:B----4-:R-:W-:Y:S02]  /*3060*/  LEA.HI.X R3, R15, R8, R16, 0x1, P0 ;  /* 0x000000080f037211 */ /* 0x010fe400000f0c10 */
        /* <DEDUP_REMOVED lines=9> */
.L_x_1069:
[----:B------:R-:W-:Y:S05]  /*3100*/  BSYNC B0 ;  /* 0x0000000000007941 */ /* 0x000fea0003800000 */
.L_x_1068:
[----:B------:R-:W-:Y:S05]  /*3110*/  BRA.DIV ~URZ, `(.L_x_1070) ;  /* 0x0000e4327f007947 */ /* 0x000fea000b800000 */
[----:B-1----:R1:W2:Y:S02]  /*3120*/  SHFL.IDX PT, R8, R11, 0x2, 0x1c1f ;  /* 0x005c1f000b087f89 */ /* 0x0022a400000e0000 */
.L_x_1164:
[----:B------:R-:W-:Y:S05]  /*3130*/  BRA.DIV ~URZ, `(.L_x_1071) ;  /* 0x0000e4827f007947 */ /* 0x000fea000b800000 */
[----:B----4-:R4:W1:Y:S02]  /*3140*/  SHFL.IDX PT, R0, R12, 0x2, 0x1c1f ;  /* 0x005c1f000c007f89 */ /* 0x01086400000e0000 */
.L_x_1165:
        /* <DEDUP_REMOVED lines=25> */
.L_x_1073:
[----:B------:R-:W-:Y:S05]  /*32e0*/  BSYNC B0 ;  /* 0x0000000000007941 */ /* 0x000fea0003800000 */
.L_x_1072:
[----:B------:R-:W-:Y:S05]  /*32f0*/  BRA.DIV ~URZ, `(.L_x_1074) ;  /* 0x0000e3227f007947 */ /* 0x000fea000b800000 */
[----:B-1----:R1:W3:Y:S04]  /*3300*/  SHFL.IDX PT, R6, R11, 0x3, 0x1c1f ;  /* 0x007c1f000b067f89 */ /* 0x0022e800000e0000 */
[----:B------:R1:W4:Y:S02]  /*3310*/  SHFL.IDX PT, R0, R12, 0x3, 0x1c1f ;  /* 0x007c1f000c007f89 */ /* 0x00032400000e0000 */
.L_x_1166:
[----:B------:R-:W5:Y:S04]  /*3320*/  LDL.64 R14, [R1+0x10] ;  /* 0x00001000010e7983 */ /* 0x000f680000100a00 */
[----:B----4-:R-:W4:Y:S04]  /*3330*/  LDL R13, [R1+0x70] ;  /* 0x00007000010d7983 */ /* 0x010f280000100800 */
[----:B--2---:R-:W2:Y:S04]  /*3340*/  LDL R8, [R1+0x28] ;  /* 0x0000280001087983 */ /* 0x004ea80000100800 */
[----:B---3--:R-:W3:Y:S04]  /*3350*/  LDL R7, [R1+0x78] ;  /* 0x0000780001077983 */ /* 0x008ee80000100800 */
[----:B-1----:R-:W3:Y:S04]  /*3360*/  LDL R11, [R1+0x18] ;  /* 0x00001800010b7983 */ /* 0x002ee80000100800 */
[----:B------:R-:W3:Y:S01]  /*3370*/  LDL R12, [R1+0x6c] ;  /* 0x00006c00010c7983 */ /* 0x000ee20000100800 */
[----:B------:R-:W-:-:S04]  /*3380*/  IADD3 R2, R9, 0x60, RZ ;  /* 0x0000006009027810 */ /* 0x000fc80007ffe0ff */
[----:B------:R-:W-:Y:S01]  /*3390*/  ISETP.GE.AND P1, PT, R2, R10, PT ;  /* 0x0000000a0200720c */ /* 0x000fe20003f26270 */
[----:B------:R-:W-:-:S04]  /*33a0*/  IMAD.MOV.U32 R9, RZ, RZ, 0x30 ;  /* 0x00000030ff097424 */ /* 0x000fc800078e00ff */
[----:B------:R-:W-:Y:S01]  /*33b0*/  IMAD R9, R207, -0x30, R9 ;  /* 0xffffffd0cf097824 */ /* 0x000fe200078e0209 */
[----:B------:R-:W-:-:S03]  /*33c0*/  P2R R48, PR, RZ, 0x8 ;  /* 0x00000008ff307803 */ /* 0x000fc60000000000 */
[----:B------:R-:W-:Y:S02]  /*33d0*/  IMAD.IADD R57, R251, 0x1, R9 ;  /* 0x00000001fb397824 */ /* 0x000fe400078e0209 */
[----:B------:R-:W-:Y:S02]  /*33e0*/  IMAD.MOV.U32 R58, RZ, RZ, R238 ;  /* 0x000000ffff3a7224 */ /* 0x000fe400078e00ee */
[----:B------:R-:W-:Y:S02]  /*33f0*/  IMAD.MOV.U32 R59, RZ, RZ, R240 ;  /* 0x000000ffff3b7224 */ /* 0x000fe400078e00f0 */
[----:B------:R-:W-:Y:S01]  /*3400*/  IMAD.MOV.U32 R10, RZ, RZ, 0x20 ;  /* 0x00000020ff0a7424 */ /* 0x000fe200078e00ff */
[----:B------:R-:W-:Y:S02]  /*3410*/  P2R R19, PR, RZ, 0x40 ;  /* 0x00000040ff137803 */ /* 0x000fe40000000000 */
[----:B-----5:R-:W-:-:S04]  /*3420*/  @!P1 LEA R4, P0, R14, R0, 0x1 ;  /* 0x000000000e049211 */ /* 0x020fc800078008ff */
[----:B------:R-:W-:Y:S02]  /*3430*/  @!P1 LEA.HI.X R5, R14, R6, R15, 0x1, P0 ;  /* 0x000000060e059211 */ /* 0x000fe400000f0c0f */
[----:B------:R-:W-:-:S04]  /*3440*/  @!P1 LEA R2, P0, R252, R0, 0x1 ;  /* 0x00000000fc029211 */ /* 0x000fc800078008ff */
[----:B----4-:R-:W-:Y:S02]  /*3450*/  @!P1 LEA.HI.X R3, R252, R6, R13, 0x1, P0 ;  /* 0x00000006fc039211 */ /* 0x010fe400000f0c0d */
[C---:B--2---:R-:W-:Y:S01]  /*3460*/  LOP3.LUT P0, RZ, R8.reuse, 0x2, RZ, 0xc0, !PT ;  /* 0x0000000208ff7812 */ /* 0x044fe2000780c0ff */
[----:B---3--:R-:W-:Y:S01]  /*3470*/  IMAD.SHL.U32 R198, R7, 0x2, RZ ;  /* 0x0000000207c67824 */ /* 0x008fe200078e00ff */
[----:B------:R-:W-:Y:S02]  /*3480*/  LOP3.LUT P3, RZ, R8, 0x1, RZ, 0xc0, !PT ;  /* 0x0000000108ff7812 */ /* 0x000fe4000786c0ff */
[----:B------:R-:W-:-:S09]  /*3490*/  SHF.R.S32.HI R8, RZ, 0x1f, R56 ;  /* 0x0000001fff087819 */ /* 0x000fd20000011438 */
[----:B------:R-:W-:Y:S01]  /*34a0*/  @!PT LDS RZ, [RZ] ;  /* 0x00000000fffff984 */ /* 0x000fe20000000800 */
[----:B------:R-:W-:Y:S01]  /*34b0*/  @!PT LDS RZ, [RZ] ;  /* 0x00000000fffff984 */ /* 0x000fe20000000800 */
[----:B------:R-:W-:Y:S01]  /*34c0*/  @!PT LDS RZ, [RZ] ;  /* 0x00000000fffff984 */ /* 0x000fe20000000800 */
[----:B------:R1:W-:Y:S01]  /*34d0*/  @!P1 LDGSTS.E.BYPASS.LTC128B.128 [R198+0x7880], [R4.64], !P0 ;  /* 0x0788000004c69fae */ /* 0x0003e2000c101d46 */
[----:B------:R-:W-:-:S03]  /*34e0*/  IMAD R7, R8, c[0x0][0x1e0], RZ ;  /* 0x0000780008077a24 */ /* 0x000fc600078e02ff */
[----:B------:R2:W-:Y:S01]  /*34f0*/  @!P1 LDGSTS.E.BYPASS.LTC128B.128 [R198+0x9880], [R2.64], !P3 ;  /* 0x0988000002c69fae */ /* 0x0005e2000d901d46 */
[----:B------:R-:W-:Y:S01]  /*3500*/  IMAD R7, R56, c[0x0][0x1e4], R7 ;  /* 0x0000790038077a24 */ /* 0x000fe200078e0207 */
[----:B-1----:R-:W-:Y:S02]  /*3510*/  @!P1 LEA R4, P0, R11, R0, 0x1 ;  /* 0x000000000b049211 */ /* 0x002fe400078008ff */
[----:B------:R-:W-:Y:S02]  /*3520*/  IMNMX R0, R57, 0x30, PT ;  /* 0x0000003039007817 */ /* 0x000fe40003800200 */
[----:B------:R-:W-:-:S03]  /*3530*/  @!P1 LEA.HI.X R5, R11, R6, R12, 0x1, P0 ;  /* 0x000000060b059211 */ /* 0x000fc600000f0c0c */
[----:B------:R-:W-:Y:S02]  /*3540*/  IMAD.IADD R0, R0, 0x1, -R247 ;  /* 0x0000000100007824 */ /* 0x000fe400078e0af7 */
[----:B--2---:R-:W-:Y:S01]  /*3550*/  IMAD.WIDE.U32 R2, R56, c[0x0][0x1e0], RZ ;  /* 0x0000780038027a25 */ /* 0x004fe200078e00ff */
[----:B------:R1:W-:Y:S02]  /*3560*/  @!P1 LDGSTS.E.BYPASS.LTC128B.128 [R198+0xb880], [R4.64], !P2 ;  /* 0x0b88000004c69fae */ /* 0x0003e4000d101d46 */
[C---:B------:R-:W-:Y:S01]  /*3570*/  ISETP.GE.AND P0, PT, R0.reuse, 0x1, PT ;  /* 0x000000010000780c */ /* 0x040fe20003f06270 */
[----:B------:R-:W-:Y:S01]  /*3580*/  IMAD.IADD R7, R3, 0x1, R7 ;  /* 0x0000000103077824 */ /* 0x000fe200078e0207 */
[----:B------:R-:W0:Y:S01]  /*3590*/  LDGDEPBAR ;  /* 0x00000000000079af */ /* 0x000e220000000000 */
[----:B------:R-:W-:Y:S03]  /*35a0*/  WARPSYNC 0xffffffff ;  /* 0xffffffff00007948 */ /* 0x000fe60003800000 */
[----:B------:R-:W-:Y:S01]  /*35b0*/  BAR.SYNC.DEFER_BLOCKING 0x0 ;  /* 0x0000000000007b1d */ /* 0x000fe20000010000 */
[----:B------:R-:W-:Y:S01]  /*35c0*/  ISETP.GE.AND P1, PT, R0, 0x21, PT ;  /* 0x000000210000780c */ /* 0x000fe20003f26270 */
[----:B------:R-:W-:-:S04]  /*35d0*/  IMAD.WIDE.U32 R2, R2, 0x30, R58 ;  /* 0x0000003002027825 */ /* 0x000fc800078e003a */
[----:B------:R-:W-:Y:S02]  /*35e0*/  IMAD R0, R7, 0x30, RZ ;  /* 0x0000003007007824 */ /* 0x000fe400078e02ff */
[----:B------:R-:W-:-:S04]  /*35f0*/  IMAD.WIDE.U32 R6, R10, c[0x0][0x1e0], RZ ;  /* 0x000078000a067a25 */ /* 0x000fc800078e00ff */
[----:B------:R-:W-:Y:S02]  /*3600*/  IMAD.IADD R0, R3, 0x1, R0 ;  /* 0x0000000103007824 */ /* 0x000fe400078e0200 */
[----:B------:R-:W-:Y:S01]  /*3610*/  IMAD R10, R10, c[0x0][0x1e4], RZ ;  /* 0x000079000a0a7a24 */ /* 0x000fe200078e02ff */
[----:B-1----:R-:W-:-:S04]  /*3620*/  @P0 LEA R4, P2, R2, c[0x0][0x1c8], 0x1 ;  /* 0x0000720002040a11 */ /* 0x002fc800078408ff */
[C---:B------:R-:W-:Y:S02]  /*3630*/  @P0 LEA.HI.X R5, R2.reuse, c[0x0][0x1cc], R0, 0x1, P2 ;  /* 0x0000730002050a11 */ /* 0x040fe400010f0c00 */
[----:B------:R-:W-:Y:S01]  /*3640*/  @P1 IADD3 R3, P2, R2, R6, RZ ;  /* 0x0000000602031210 */ /* 0x000fe20007f5e0ff */
[----:B------:R-:W1:Y:S03]  /*3650*/  S2R R11, SR_TID.X ;  /* 0x00000000000b7919 */ /* 0x000e660000002100 */
[----:B------:R-:W-:Y:S01]  /*3660*/  @P1 IADD3.X R0, R0, R7, R10, P2, !PT ;  /* 0x0000000700001210 */ /* 0x000fe200017fe40a */
[----:B------:R-:W-:Y:S01]  /*3670*/  @!PT LDS RZ, [RZ] ;  /* 0x00000000fffff984 */ /* 0x000fe20000000800 */
[----:B------:R-:W-:Y:S01]  /*3680*/  @!PT LDS RZ, [RZ] ;  /* 0x00000000fffff984 */ /* 0x000fe20000000800 */
[----:B------:R-:W-:Y:S01]  /*3690*/  @!PT LDS RZ, [RZ] ;  /* 0x00000000fffff984 */ /* 0x000fe20000000800 */
[----:B------:R2:W-:Y:S01]  /*36a0*/  @P0 LDGSTS.E.BYPASS.LTC128B.128 [R198+0x3c80], [R4.64], !P6 ;  /* 0x03c8000004c60fae */ /* 0x0005e2000f101d46 */
[----:B------:R-:W-:-:S03]  /*36b0*/  @P1 LEA R2, P2, R3, c[0x0][0x1c8], 0x1 ;  /* 0x0000720003021a11 */ /* 0x000fc600078408ff */
[----:B------:R2:W-:Y:S01]  /*36c0*/  @P0 LDGSTS.E.BYPASS.LTC128B.128 [R198+0x4880], [R4.64+0x40], !P5 ;  /* 0x0488004004c60fae */ /* 0x0005e2000e901d46 */
[----:B------:R-:W-:-:S03]  /*36d0*/  @P1 LEA.HI.X R3, R3, c[0x0][0x1cc], R0, 0x1, P2 ;  /* 0x0000730003031a11 */ /* 0x000fc600010f0c00 */
[----:B------:R2:W-:Y:S04]  /*36e0*/  @P0 LDGSTS.E.BYPASS.LTC128B.128 [R198+0x5480], [R4.64+0x80], !P4 ;  /* 0x0548008004c60fae */ /* 0x0005e8000e101d46 */
[----:B------:R3:W-:Y:S04]  /*36f0*/  @P1 LDGSTS.E.BYPASS.LTC128B.128 [R198+0x4480], [R2.64], !P6 ;  /* 0x0448000002c61fae */ /* 0x0007e8000f101d46 */
[----:B------:R3:W-:Y:S04]  /*3700*/  @P1 LDGSTS.E.BYPASS.LTC128B.128 [R198+0x5080], [R2.64+0x40], !P5 ;  /* 0x0508004002c61fae */ /* 0x0007e8000e901d46 */
[----:B------:R3:W-:Y:S04]  /*3710*/  @P1 LDGSTS.E.BYPASS.LTC128B.128 [R198+0x5c80], [R2.64+0x80], !P4 ;  /* 0x05c8008002c61fae */ /* 0x0007e8000e101d46 */
[----:B------:R-:W0:Y:S01]  /*3720*/  LDGDEPBAR ;  /* 0x00000000000079af */ /* 0x000e220000000000 */
[----:B------:R-:W-:Y:S01]  /*3730*/  IMAD R8, R8, c[0x0][0x208], RZ ;  /* 0x0000820008087a24 */ /* 0x000fe200078e02ff */
[----:B-1----:R-:W-:Y:S01]  /*3740*/  ISETP.GT.AND P0, PT, R11, 0x3f, PT ;  /* 0x0000003f0b00780c */ /* 0x002fe20003f04270 */
[----:B------:R-:W-:-:S04]  /*3750*/  IMAD.WIDE.U32 R6, R56, c[0x0][0x208], RZ ;  /* 0x0000820038067a25 */ /* 0x000fc800078e00ff */
[----:B------:R-:W-:-:S04]  /*3760*/  IMAD R0, R56, c[0x0][0x20c], R8 ;  /* 0x0000830038007a24 */ /* 0x000fc800078e0208 */
[----:B------:R-:W-:-:S04]  /*3770*/  IMAD.IADD R0, R7, 0x1, R0 ;  /* 0x0000000107007824 */ /* 0x000fc800078e0200 */
[----:B------:R-:W-:Y:S02]  /*3780*/  IMAD R0, R0, 0x30, RZ ;  /* 0x0000003000007824 */ /* 0x000fe400078e02ff */
[----:B---3--:R-:W-:Y:S01]  /*3790*/  IMAD.MOV.U32 R2, RZ, RZ, R236 ;  /* 0x000000ffff027224 */ /* 0x008fe200078e00ec */
[----:B------:R-:W-:-:S04]  /*37a0*/  DEPBAR.LE SB0, 0x1 ;  /* 0x000080400000791a */ /* 0x000fc80000000000 */
[----:B------:R-:W-:Y:S01]  /*37b0*/  IMAD.MOV.U32 R3, RZ, RZ, R235 ;  /* 0x000000ffff037224 */ /* 0x000fe200078e00eb */
[----:B------:R-:W-:-:S04]  /*37c0*/  DEPBAR.LE SB0, 0x0 ;  /* 0x000080000000791a */ /* 0x000fc80000000000 */
[----:B--2---:R-:W-:Y:S01]  /*37d0*/  IMAD.WIDE.U32 R4, R6, 0x30, R2 ;  /* 0x0000003006047825 */ /* 0x004fe200078e0002 */
        /* <DEDUP_REMOVED lines=8> */
[----:B------:R-:W-:Y:S02]  /*3860*/  IADD3 R0, R9, R251, -R247 ;  /* 0x000000fb09007210 */ /* 0x000fe40007ffe8f7 */
[----:B------:R-:W-:Y:S02]  /*3870*/  @!P0 LEA.HI.X R17, R5, R3, R4, 0x6, P1 ;  /* 0x0000000305118211 */ /* 0x000fe400008f3404 */
[----:B------:R-:W-:-:S02]  /*3880*/  ISETP.LT.OR P1, PT, R0, 0x1, !P3 ;  /* 0x000000010000780c */ /* 0x000fc40005f21670 */
[----:B------:R-:W-:Y:S01]  /*3890*/  LOP3.LUT P2, RZ, R18, 0x2, RZ, 0xc0, !PT ;  /* 0x0000000212ff7812 */ /* 0x000fe2000784c0ff */
[----:B------:R-:W-:Y:S04]  /*38a0*/  LDSM.16.M88.4 R8, [R187+0x1000] ;  /* 0x00100000bb08783b */ /* 0x000fe80000000200 */
[----:B------:R-:W1:Y:S04]  /*38b0*/  LDSM.16.M88.4 R32, [R184] ;  /* 0x00000000b820783b */ /* 0x000e680000000200 */
[----:B------:R-:W2:Y:S04]  /*38c0*/  LDSM.16.M88.4 R28, [R184+0x400] ;  /* 0x00040000b81c783b */ /* 0x000ea80000000200 */
[----:B------:R-:W3:Y:S04]  /*38d0*/  LDSM.16.M88.4 R20, [R184+0x800] ;  /* 0x00080000b814783b */ /* 0x000ee80000000200 */
[----:B------:R-:W4:Y:S04]  /*38e0*/  LDSM.16.M88.4 R12, [R187] ;  /* 0x00000000bb0c783b */ /* 0x000f280000000200 */
[----:B------:R-:W-:Y:S04]  /*38f0*/  LDSM.16.M88.4 R24, [R188] ;  /* 0x00000000bc18783b */ /* 0x000fe80000000200 */
[----:B------:R-:W-:Y:S04]  /*3900*/  LDSM.16.M88.4 R4, [R188+0x1000] ;  /* 0x00100000bc04783b */ /* 0x000fe80000000200 */
[----:B------:R-:W5:Y:S04]  /*3910*/  LDSM.16.M88.4 R36, [R189] ;  /* 0x00000000bd24783b */ /* 0x000f680000000200 */
[----:B------:R-:W3:Y:S04]  /*3920*/  LDSM.16.M88.4 R40, [R197] ;  /* 0x00000000c528783b */ /* 0x000ee80000000200 */
[----:B------:R-:W3:Y:S04]  /*3930*/  LDSM.16.M88.4 R44, [R196] ;  /* 0x00000000c42c783b */ /* 0x000ee80000000200 */
[----:B------:R-:W-:Y:S01]  /*3940*/  @!PT LDS RZ, [RZ] ;  /* 0x00000000fffff984 */ /* 0x000fe20000000800 */
[----:B------:R-:W-:Y:S01]  /*3950*/  @!PT LDS RZ, [RZ] ;  /* 0x00000000fffff984 */ /* 0x000fe20000000800 */
[----:B------:R-:W-:Y:S01]  /*3960*/  @!PT LDS RZ, [RZ] ;  /* 0x00000000fffff984 */ /* 0x000fe20000000800 */
[----:B------:R2:W-:Y:S01]  /*3970*/  LDGSTS.E.BYPASS.LTC128B.128 [R198+0x1880], [R2.64], !P1 ;  /* 0x0188000002c67fae */ /* 0x0005e2000c901d46 */
[----:B------:R-:W-:-:S02]  /*3980*/  ISETP.LT.OR P1, PT, R0, 0x1, !P2 ;  /* 0x000000010000780c */ /* 0x000fc40005721670 */
[----:B------:R-:W-:-:S11]  /*3990*/  @!P0 ISETP.LT.OR P3, PT, R0, 0x21, !P3 ;  /* 0x000000210000880c */ /* 0x000fd60005f61670 */
[----:B------:R3:W-:Y:S01]  /*39a0*/  LDGSTS.E.BYPASS.LTC128B.128 [R198+0x2480], [R2.64+0x40], !P1 ;  /* 0x0248004002c67fae */ /* 0x0007e2000c901d46 */
[----:B------:R-:W-:-:S04]  /*39b0*/  LOP3.LUT P1, RZ, R18, 0x4, RZ, 0xc0, !PT ;  /* 0x0000000412ff7812 */ /* 0x000fc8000782c0ff */
[----:B------:R-:W-:Y:S01]  /*39c0*/  ISETP.LT.OR P6, PT, R0, 0x1, !P1 ;  /* 0x000000010000780c */ /* 0x000fe20004fc1670 */
[C---:B-1----:R-:W-:Y:S08]  /*39d0*/  HMMA.16816.F32 R68, R8.reuse, R32, RZ ;  /* 0x000000200844723c */ /* 0x042ff000000018ff */
[C---:B--2---:R-:W-:Y:S04]  /*39e0*/  HMMA.16816.F32 R60, R8.reuse, R28, RZ ;  /* 0x0000001c083c723c */ /* 0x044fe800000018ff */
[----:B------:R1:W-:Y:S04]  /*39f0*/  LDGSTS.E.BYPASS.LTC128B.128 [R198+0x3080], [R2.64+0x80], !P6 ;  /* 0x0308008002c67fae */ /* 0x0003e8000f101d46 */
[----:B------:R2:W-:Y:S01]  /*3a00*/  @!P0 LDGSTS.E.BYPASS.LTC128B.128 [R198+0x2080], [R16.64], !P3 ;  /* 0x0208000010c68fae */ /* 0x0005e2000d901d46 */
[----:B------:R-:W-:Y:S01]  /*3a10*/  ISETP.NE.AND P3, PT, R48, RZ, PT ;  /* 0x000000ff3000720c */ /* 0x000fe20003f65270 */
[C---:B------:R-:W-:Y:S08]  /*3a20*/  HMMA.16816.F32 R64, R8.reuse, R34, RZ ;  /* 0x000000220840723c */ /* 0x040ff000000018ff */
[C---:B---3--:R-:W-:Y:S08]  /*3a30*/  HMMA.16816.F32 R48, R8.reuse, R20, RZ ;  /* 0x000000140830723c */ /* 0x048ff000000018ff */
[C---:B------:R-:W-:Y:S08]  /*3a40*/  HMMA.16816.F32 R52, R8.reuse, R30, RZ ;  /* 0x0000001e0834723c */ /* 0x040ff000000018ff */
[----:B------:R-:W-:Y:S01]  /*3a50*/  HMMA.16816.F32 R8, R8, R22, RZ ;  /* 0x000000160808723c */ /* 0x000fe200000018ff */
[----:B------:R-:W-:-:S02]  /*3a60*/  @!P0 ISETP.LT.OR P2, PT, R0, 0x21, !P2 ;  /* 0x000000210000880c */ /* 0x000fc40005741670 */
[----:B------:R-:W-:-:S05]  /*3a70*/  @!P0 ISETP.LT.OR P1, PT, R0, 0x21, !P1 ;  /* 0x000000210000880c */ /* 0x000fca0004f21670 */
[----:B----4-:R-:W-:Y:S01]  /*3a80*/  HMMA.16816.F32 R72, R12, R32, RZ ;  /* 0x000000200c48723c */ /* 0x010fe200000018ff */
[----:B------:R-:W-:-:S05]  /*3a90*/  ISETP.NE.AND P6, PT, R19, RZ, PT ;  /* 0x000000ff1300720c */ /* 0x000fca0003fc5270 */
[----:B------:R2:W-:Y:S02]  /*3aa0*/  @!P0 LDGSTS.E.BYPASS.LTC128B.128 [R198+0x2c80], [R16.64+0x40], !P2 ;  /* 0x02c8004010c68fae */ /* 0x0005e4000d101d46 */
[C---:B------:R-:W-:Y:S02]  /*3ab0*/  HMMA.16816.F32 R84, R12.reuse, R34, RZ ;  /* 0x000000220c54723c */ /* 0x040fe400000018ff */
[----:B------:R2:W-:Y:S04]  /*3ac0*/  @!P0 LDGSTS.E.BYPASS.LTC128B.128 [R198+0x3880], [R16.64+0x80], !P1 ;  /* 0x0388008010c68fae */ /* 0x0005e8000c901d46 */
[----:B------:R-:W0:Y:S02]  /*3ad0*/  LDGDEPBAR ;  /* 0x00000000000079af */ /* 0x000e240000000000 */
[C---:B------:R-:W-:Y:S08]  /*3ae0*/  HMMA.16816.F32 R32, R12.reuse, R28, RZ ;  /* 0x0000001c0c20723c */ /* 0x040ff000000018ff */
[C---:B------:R-:W-:Y:S01]  /*3af0*/  HMMA.16816.F32 R80, R12.reuse, R30, RZ ;  /* 0x0000001e0c50723c */ /* 0x040fe200000018ff */
[----:B------:R-:W-:Y:S07]  /*3b00*/  LDSM.16.M88.4 R28, [R184+0xc00] ;  /* 0x000c0000b81c783b */ /* 0x000fee0000000200 */
[C---:B------:R-:W-:Y:S01]  /*3b10*/  HMMA.16816.F32 R76, R12.reuse, R20, RZ ;  /* 0x000000140c4c723c */ /* 0x040fe200000018ff */
[----:B--2---:R-:W-:Y:S07]  /*3b20*/  LDSM.16.M88.4 R16, [R184+0x1000] ;  /* 0x00100000b810783b */ /* 0x004fee0000000200 */
[----:B------:R-:W-:Y:S01]  /*3b30*/  HMMA.16816.F32 R92, R12, R22, RZ ;  /* 0x000000160c5c723c */ /* 0x000fe200000018ff */
[----:B------:R-:W-:Y:S04]  /*3b40*/  LDSM.16.M88.4 R12, [R184+0x1400] ;  /* 0x00140000b80c783b */ /* 0x000fe80000000200 */
[----:B------:R-:W-:Y:S03]  /*3b50*/  LDSM.16.M88.4 R20, [R188+0x3000] ;  /* 0x00300000bc14783b */ /* 0x000fe60000000200 */
[C---:B-----5:R-:W-:Y:S08]  /*3b60*/  HMMA.16816.F32 R108, R4.reuse, R36, R68 ;  /* 0x00000024046c723c */ /* 0x060ff00000001844 */
[C---:B------:R-:W-:Y:S08]  /*3b70*/  HMMA.16816.F32 R104, R4.reuse, R40, R60 ;  /* 0x000000280468723c */ /* 0x040ff0000000183c */
        /* <DEDUP_REMOVED lines=9> */
[C---:B------:R-:W-:Y:S01]  /*3c10*/  HMMA.16816.F32 R60, R24.reuse, R40, R32 ;  /* 0x00000028183c723c */ /* 0x040fe20000001820 */
[----:B------:R-:W4:Y:S07]  /*3c20*/  LDSM.16.M88.4 R32, [R194] ;  /* 0x00000000c220783b */ /* 0x000f2e0000000200 */
[C---:B------:R-:W-:Y:S08]  /*3c30*/  HMMA.16816.F32 R36, R24.reuse, R38, R84 ;  /* 0x000000261824723c */ /* 0x040ff00000001854 */
[C---:B------:R-:W-:Y:S08]  /*3c40*/  HMMA.16816.F32 R64, R24.reuse, R44, R76 ;  /* 0x0000002c1840723c */ /* 0x040ff0000000184c */
[C---:B------:R-:W-:Y:S08]  /*3c50*/  HMMA.16816.F32 R40, R24.reuse, R42, R80 ;  /* 0x0000002a1828723c */ /* 0x040ff00000001850 */
[----:B------:R-:W-:Y:S01]  /*3c60*/  HMMA.16816.F32 R44, R24, R46, R92 ;  /* 0x0000002e182c723c */ /* 0x000fe2000000185c */
[----:B------:R-:W5:Y:S07]  /*3c70*/  LDSM.16.M88.4 R24, [R188+0x2000] ;  /* 0x00200000bc18783b */ /* 0x000f6e0000000200 */
        /* <DEDUP_REMOVED lines=11> */
[----:B------:R-:W-:Y:S04]  /*3d30*/  LDSM.16.M88.4 R40, [R184+0x1c00] ;  /* 0x001c0000b828783b */ /* 0x000fe80000000200 */
[----:B------:R-:W-:Y:S03]  /*3d40*/  LDSM.16.M88.4 R16, [R187+0x4000] ;  /* 0x00400000bb10783b */ /* 0x000fe60000000200 */
[C---:B------:R-:W-:Y:S08]  /*3d50*/  HMMA.16816.F32 R4, R8.reuse, R12, R64 ;  /* 0x0000000c0804723c */ /* 0x040ff00000001840 */
[----:B------:R-:W-:Y:S01]  /*3d60*/  HMMA.16816.F32 R8, R8, R14, R44 ;  /* 0x0000000e0808723c */ /* 0x000fe2000000182c */
[----:B------:R-:W-:Y:S04]  /*3d70*/  LDSM.16.M88.4 R12, [R187+0x5000] ;  /* 0x00500000bb0c783b */ /* 0x000fe80000000200 */
[----:B------:R-:W2:Y:S03]  /*3d80*/  LDSM.16.M88.4 R44, [R184+0x1800] ;  /* 0x00180000b82c783b */ /* 0x000ea60000000200 */
[C---:B------:R-:W-:Y:S08]  /*3d90*/  HMMA.16816.F32 R64, R20.reuse, R48, R80 ;  /* 0x000000301440723c */ /* 0x040ff00000001850 */
[C---:B------:R-:W-:Y:S08]  /*3da0*/  HMMA.16816.F32 R60, R20.reuse, R50, R96 ;  /* 0x00000032143c723c */ /* 0x040ff00000001860 */
[C---:B----4-:R-:W-:Y:S08]  /*3db0*/  HMMA.16816.F32 R112, R20.reuse, R32, R104 ;  /* 0x000000201470723c */ /* 0x050ff00000001868 */
[C---:B------:R-:W-:Y:S08]  /*3dc0*/  HMMA.16816.F32 R116, R20.reuse, R52, R100 ;  /* 0x000000341474723c */ /* 0x040ff00000001864 */
[C---:B------:R-:W-:Y:S08]  /*3dd0*/  HMMA.16816.F32 R108, R20.reuse, R34, R88 ;  /* 0x00000022146c723c */ /* 0x040ff00000001858 */
[----:B------:R-:W-:Y:S01]  /*3de0*/  HMMA.16816.F32 R104, R20, R54, R84 ;  /* 0x000000361468723c */ /* 0x000fe20000001854 */
[----:B------:R-:W-:Y:S07]  /*3df0*/  LDSM.16.M88.4 R20, [R190] ;  /* 0x00000000be14783b */ /* 0x000fee0000000200 */
[C---:B-----5:R-:W-:Y:S08]  /*3e00*/  HMMA.16816.F32 R100, R24.reuse, R48, R76 ;  /* 0x000000301864723c */ /* 0x060ff0000000184c */
[C---:B------:R-:W-:Y:S08]  /*3e10*/  HMMA.16816.F32 R92, R24.reuse, R32, R68 ;  /* 0x00000020185c723c */ /* 0x040ff00000001844 */
[C---:B------:R-:W-:Y:S08]  /*3e20*/  HMMA.16816.F32 R96, R24.reuse, R50, R72 ;  /* 0x000000321860723c */ /* 0x040ff00000001848 */
[C---:B------:R-:W-:Y:S01]  /*3e30*/  HMMA.16816.F32 R88, R24.reuse, R34, R28 ;  /* 0x000000221858723c */ /* 0x040fe2000000181c */
[----:B------:R-:W-:Y:S04]  /*3e40*/  LDSM.16.M88.4 R32, [R192] ;  /* 0x00000000c020783b */ /* 0x000fe80000000200 */
[----:B------:R-:W-:Y:S03]  /*3e50*/  LDSM.16.M88.4 R28, [R191] ;  /* 0x00000000bf1c783b */ /* 0x000fe60000000200 */
[C---:B------:R-:W-:Y:S01]  /*3e60*/  HMMA.16816.F32 R84, R24.reuse, R52, R4 ;  /* 0x000000341854723c */ /* 0x040fe20000001804 */
[----:B------:R-:W3:Y:S07]  /*3e70*/  LDSM.16.M88.4 R4, [R188+0x5000] ;  /* 0x00500000bc04783b */ /* 0x000eee0000000200 */
[----:B------:R-:W-:Y:S01]  /*3e80*/  HMMA.16816.F32 R80, R24, R54, R8 ;  /* 0x000000361850723c */ /* 0x000fe20000001808 */
[----:B------:R-:W4:Y:S01]  /*3e90*/  LDSM.16.M88.4 R8, [R188+0x4000] ;  /* 0x00400000bc08783b */ /* 0x000f220000000200 */
        /* <DEDUP_REMOVED lines=18> */
[C---:B------:R-:W-:Y:S08]  /*3fc0*/  HMMA.16816.F32 R64, R4.reuse, R30, R64 ;  /* 0x0000001e0440723c */ /* 0x040ff00000001840 */
[C---:B------:R-:W-:Y:S08]  /*3fd0*/  HMMA.16816.F32 R60, R4.reuse, R20, R60 ;  /* 0x00000014043c723c */ /* 0x040ff0000000183c */
[----:B------:R-:W-:Y:S08]  /*3fe0*/  HMMA.16816.F32 R52, R4, R22, R52 ;  /* 0x000000160434723c */ /* 0x000ff00000001834 */
[C---:B----4-:R-:W-:Y:S08]  /*3ff0*/  HMMA.16816.F32 R48, R8.reuse, R32, R48 ;  /* 0x000000200830723c */ /* 0x050ff00000001830 */
        /* <DEDUP_REMOVED lines=11> */
[----:B------:R-:W-:Y:S02]  /*40b0*/  SHF.R.S32.HI R2, RZ, 0x1f, R0 ;  /* 0x0000001fff027819 */ /* 0x000fe40000011400 */
[----:B------:R-:W-:-:S03]  /*40c0*/  ISETP.GE.AND P2, PT, R3, 0x1, PT ;  /* 0x000000010300780c */ /* 0x000fc60003f46270 */
        /* <DEDUP_REMOVED lines=9> */
[----:B------:R-:W-:Y:S01]  /*4160*/  @P2 IMAD.WIDE.U32 R2, R6, 0x30, R58 ;  /* 0x0000003006022825 */ /* 0x000fe200078e003a */
[----:B------:R-:W-:-:S03]  /*4170*/  @P1 IADD3 R6, P0, R238, R4, RZ ;  /* 0x00000004ee061210 */ /* 0x000fc60007f1e0ff */
[C---:B------:R-:W-:Y:S02]  /*4180*/  @P1 IMAD R7, R0.reuse, 0x30, RZ ;  /* 0x0000003000071824 */ /* 0x040fe400078e02ff */
[----:B------:R-:W-:-:S03]  /*4190*/  @P2 IMAD R0, R0, 0x30, RZ ;  /* 0x0000003000002824 */ /* 0x000fc600078e02ff */
[----:B------:R-:W-:Y:S01]  /*41a0*/  @P1 IADD3.X R7, R240, R7, R5, P0, !PT ;  /* 0x00000007f0071210 */ /* 0x000fe200007fe405 */
[----:B------:R-:W-:Y:S01]  /*41b0*/  @P2 IMAD.IADD R0, R3, 0x1, R0 ;  /* 0x0000000103002824 */ /* 0x000fe200078e0200 */
[----:B------:R-:W-:-:S04]  /*41c0*/  @P2 LEA R4, P0, R2, c[0x0][0x1c8], 0x1 ;  /* 0x0000720002042a11 */ /* 0x000fc800078008ff */
        /* <DEDUP_REMOVED lines=12> */
.L_x_1076:
[----:B-1----:R-:W-:Y:S05]  /*4290*/  BSYNC B0 ;  /* 0x0000000000007941 */ /* 0x002fea0003800000 */
.L_x_1075:
[----:B------:R-:W2:Y:S04]  /*42a0*/  LDL R233, [R1+0x4] ;  /* 0x0000040001e97983 */ /* 0x000ea80000100800 */
[----:B------:R-:W2:Y:S04]  /*42b0*/  LDL R232, [R1+0xac] ;  /* 0x0000ac0001e87983 */ /* 0x000ea80000100800 */
[----:B------:R-:W3:Y:S04]  /*42c0*/  LDL R5, [R1+0x1c] ;  /* 0x00001c0001057983 */ /* 0x000ee80000100800 */
[----:B------:R-:W-:Y:S04]  /*42d0*/  LDSM.16.MT88.4 R80, [R186] ;  /* 0x00000000ba50783b */ /* 0x000fe80000004200 */
[----:B------:R-:W-:Y:S04]  /*42e0*/  LDSM.16.MT88.4 R88, [R185+0xc00] ;  /* 0x000c0000b958783b */ /* 0x000fe80000004200 */
[----:B------:R-:W-:Y:S04]  /*42f0*/  LDSM.16.MT88.4 R84, [R186+0xc00] ;  /* 0x000c0000ba54783b */ /* 0x000fe80000004200 */
[----:B------:R-:W-:Y:S04]  /*4300*/  LDSM.16.MT88.4 R100, [R185+0x1800] ;  /* 0x00180000b964783b */ /* 0x000fe80000004200 */
[----:B------:R-:W-:Y:S04]  /*4310*/  LDSM.16.MT88.4 R104, [R186+0x1800] ;  /* 0x00180000ba68783b */ /* 0x000fe80000004200 */
[----:B------:R-:W0:Y:S01]  /*4320*/  LDGDEPBAR ;  /* 0x00000000000079af */ /* 0x000e220000000000 */
[----:B--2---:R-:W-:-:S04]  /*4330*/  IMAD.IADD R3, R232, 0x1, R233 ;  /* 0x00000001e8037824 */ /* 0x004fc800078e02e9 */
[----:B------:R-:W-:-:S05]  /*4340*/  @P3 IMAD.HI.U32 R0, R3, c[0x0][0x2c8], RZ ;  /* 0x0000b20003003a27 */ /* 0x000fca00078e00ff */
[----:B------:R-:W-:-:S05]  /*4350*/  @P3 SHF.R.U32.HI R3, RZ, c[0x0][0x2cc], R0 ;  /* 0x0000b300ff033a19 */ /* 0x000fca0000011600 */
[----:B------:R-:W1:Y:S04]  /*4360*/  SHFL.IDX PT, R2, R3, 0x2, 0x1c1f ;  /* 0x005c1f0003027f89 */ /* 0x000e6800000e0000 */
[----:B------:R-:W2:Y:S01]  /*4370*/  SHFL.IDX PT, R4, R3, 0x3, 0x1c1f ;  /* 0x007c1f0003047f89 */ /* 0x000ea200000e0000 */
[----:B---3--:R-:W-:Y:S01]  /*4380*/  IADD3 R0, -R5, 0x1, R57 ;  /* 0x0000000105007810 */ /* 0x008fe20007ffe139 */
[----:B------:R-:W-:Y:S02]  /*4390*/  IMAD.IADD R8, R57, 0x1, -R5 ;  /* 0x0000000139087824 */ /* 0x000fe400078e0a05 */
[----:B------:R-:W-:Y:S02]  /*43a0*/  LDSM.16.MT88.4 R56, [R185+0x400] ;  /* 0x00040000b938783b */ /* 0x000fe40000004200 */
[----:B------:R-:W-:-:S04]  /*43b0*/  IMAD.IADD R7, R0, 0x1, -R250 ;  /* 0x0000000100077824 */ /* 0x000fc800078e0afa */
[C---:B-1----:R-:W-:Y:S02]  /*43c0*/  IMAD.IADD R2, R7.reuse, 0x1, R2 ;  /* 0x0000000107027824 */ /* 0x042fe400078e0202 */
[----:B--2---:R-:W-:-:S03]  /*43d0*/  IMAD.IADD R0, R7, 0x1, R4 ;  /* 0x0000000107007824 */ /* 0x004fc600078e0204 */
[----:B------:R-:W-:-:S04]  /*43e0*/  IMNMX R2, R8, R2, PT ;  /* 0x0000000208027217 */ /* 0x000fc80003800200 */
[C---:B------:R-:W-:Y:S02]  /*43f0*/  ISETP.GT.AND P1, PT, R2.reuse, RZ, PT ;  /* 0x000000ff0200720c */ /* 0x040fe40003f24270 */
[----:B------:R-:W-:Y:S02]  /*4400*/  ISETP.GT.AND P0, PT, R2, 0x1, PT ;  /* 0x000000010200780c */ /* 0x000fe40003f04270 */
[----:B------:R-:W-:Y:S02]  /*4410*/  IMNMX R0, R8, R0, PT ;  /* 0x0000000008007217 */ /* 0x000fe40003800200 */
[----:B------:R-:W-:Y:S02]  /*4420*/  ISETP.GT.AND P2, PT, R2, 0x8, PT ;  /* 0x000000080200780c */ /* 0x000fe40003f44270 */
[----:B------:R-:W-:Y:S02]  /*4430*/  FSEL R9, R76, -INF , P1 ;  /* 0xff8000004c097808 */ /* 0x000fe40000800000 */
[----:B------:R-:W-:-:S02]  /*4440*/  FSEL R10, R77, -INF , P0 ;  /* 0xff8000004d0a7808 */ /* 0x000fc40000000000 */
[----:B------:R-:W-:Y:S02]  /*4450*/  ISETP.GT.AND P1, PT, R2, 0x9, PT ;  /* 0x000000090200780c */ /* 0x000fe40003f24270 */
[----:B------:R-:W-:Y:S02]  /*4460*/  ISETP.GT.AND P0, PT, R0, RZ, PT ;  /* 0x000000ff0000720c */ /* 0x000fe40003f04270 */
[----:B------:R-:W-:Y:S02]  /*4470*/  FSEL R11, R72, -INF , P2 ;  /* 0xff800000480b7808 */ /* 0x000fe40001000000 */
[----:B------:R-:W-:Y:S02]  /*4480*/  ISETP.GT.AND P2, PT, R0, 0x1, PT ;  /* 0x000000010000780c */ /* 0x000fe40003f44270 */
[----:B------:R-:W-:Y:S02]  /*4490*/  FMNMX.FTZ R4, R9, R10, !PT ;  /* 0x0000000a09047209 */ /* 0x000fe40007810000 */
[----:B------:R-:W-:-:S02]  /*44a0*/  FSEL R14, R73, -INF , P1 ;  /* 0xff800000490e7808 */ /* 0x000fc40000800000 */
[----:B------:R-:W-:Y:S02]  /*44b0*/  FSEL R15, R78, -INF , P0 ;  /* 0xff8000004e0f7808 */ /* 0x000fe40000000000 */
[C---:B------:R-:W-:Y:S02]  /*44c0*/  ISETP.GT.AND P1, PT, R0.reuse, 0x8, PT ;  /* 0x000000080000780c */ /* 0x040fe40003f24270 */
[----:B------:R-:W-:Y:S02]  /*44d0*/  ISETP.GT.AND P0, PT, R0, 0x9, PT ;  /* 0x000000090000780c */ /* 0x000fe40003f04270 */
[----:B------:R-:W-:Y:S02]  /*44e0*/  FSEL R16, R79, -INF , P2 ;  /* 0xff8000004f107808 */ /* 0x000fe40001000000 */
[----:B------:R-:W-:Y:S01]  /*44f0*/  ISETP.GT.AND P2, PT, R2, 0x10, PT ;  /* 0x000000100200780c */ /* 0x000fe20003f44270 */
[----:B------:R-:W-:Y:S01]  /*4500*/  LDSM.16.MT88.4 R76, [R185+0x1c00] ;  /* 0x001c0000b94c783b */ /* 0x000fe20000004200 */
[----:B------:R-:W-:-:S02]  /*4510*/  FMNMX.FTZ R4, R11, R4, !PT ;  /* 0x000000040b047209 */ /* 0x000fc40007810000 */
[----:B------:R-:W-:Y:S02]  /*4520*/  FSEL R17, R74, -INF , P1 ;  /* 0xff8000004a117808 */ /* 0x000fe40000800000 */
[----:B------:R-:W-:Y:S02]  /*4530*/  FSEL R18, R75, -INF , P0 ;  /* 0xff8000004b127808 */ /* 0x000fe40000000000 */
[----:B------:R-:W-:Y:S01]  /*4540*/  ISETP.GT.AND P0, PT, R2, 0x11, PT ;  /* 0x000000110200780c */ /* 0x000fe20003f04270 */
[----:B------:R-:W-:Y:S01]  /*4550*/  LDSM.16.MT88.4 R72, [R185] ;  /* 0x00000000b948783b */ /* 0x000fe20000004200 */
[----:B------:R-:W-:Y:S02]  /*4560*/  FSEL R19, R68, -INF , P2 ;  /* 0xff80000044137808 */ /* 0x000fe40001000000 */
[----:B------:R-:W-:Y:S02]  /*4570*/  ISETP.GT.AND P1, PT, R2, 0x18, PT ;  /* 0x000000180200780c */ /* 0x000fe40003f24270 */
[----:B------:R-:W-:-:S02]  /*4580*/  FMNMX.FTZ R4, R14, R4, !PT ;  /* 0x000000040e047209 */ /* 0x000fc40007810000 */
[----:B------:R-:W-:Y:S02]  /*4590*/  FSEL R21, R69, -INF , P0 ;  /* 0xff80000045157808 */ /* 0x000fe40000000000 */
[----:B------:R-:W-:Y:S02]  /*45a0*/  FSEL R24, R64, -INF , P1 ;  /* 0xff80000040187808 */ /* 0x000fe40000800000 */
[----:B------:R-:W-:Y:S02]  /*45b0*/  FMNMX.FTZ R4, R19, R4, !PT ;  /* 0x0000000413047209 */ /* 0x000fe40007810000 */
[C---:B------:R-:W-:Y:S02]  /*45c0*/  ISETP.GT.AND P1, PT, R2.reuse, 0x20, PT ;  /* 0x000000200200780c */ /* 0x040fe40003f24270 */
[----:B------:R-:W-:Y:S02]  /*45d0*/  ISETP.GT.AND P0, PT, R2, 0x19, PT ;  /* 0x000000190200780c */ /* 0x000fe40003f04270 */
[----:B------:R-:W-:-:S02]  /*45e0*/  FMNMX.FTZ R4, R21, R4, !PT ;  /* 0x0000000415047209 */ /* 0x000fc40007810000 */
[----:B------:R-:W-:Y:S02]  /*45f0*/  FSEL R154, R60, -INF , P1 ;  /* 0xff8000003c9a7808 */ /* 0x000fe40000800000 */
[----:B------:R-:W-:Y:S02]  /*4600*/  FMNMX.FTZ R5, R15, R16, !PT ;  /* 0x000000100f057209 */ /* 0x000fe40007810000 */
[----:B------:R-:W-:Y:S02]  /*4610*/  FSEL R25, R65, -INF , P0 ;  /* 0xff80000041197808 */ /* 0x000fe40000000000 */
[----:B------:R-:W-:Y:S02]  /*4620*/  ISETP.GT.AND P1, PT, R0, 0x10, PT ;  /* 0x000000100000780c */ /* 0x000fe40003f24270 */
[----:B------:R-:W-:Y:S02]  /*4630*/  ISETP.GT.AND P0, PT, R2, 0x21, PT ;  /* 0x000000210200780c */ /* 0x000fe40003f04270 */
[----:B------:R-:W-:-:S02]  /*4640*/  FMNMX.FTZ R4, R24, R4, !PT ;  /* 0x0000000418047209 */ /* 0x000fc40007810000 */
[----:B------:R-:W-:Y:S02]  /*4650*/  FMNMX.FTZ R5, R17, R5, !PT ;  /* 0x0000000511057209 */ /* 0x000fe40007810000 */
[----:B------:R-:W-:Y:S02]  /*4660*/  FSEL R30, R70, -INF , P1 ;  /* 0xff800000461e7808 */ /* 0x000fe40000800000 */
[C---:B------:R-:W-:Y:S02]  /*4670*/  ISETP.GT.AND P2, PT, R2.reuse, 0x28, PT ;  /* 0x000000280200780c */ /* 0x040fe40003f44270 */
[----:B------:R-:W-:Y:S02]  /*4680*/  FSEL R155, R61, -INF , P0 ;  /* 0xff8000003d9b7808 */ /* 0x000fe40000000000 */
[----:B------:R-:W-:Y:S02]  /*4690*/  ISETP.GT.AND P1, PT, R2, 0x29, PT ;  /* 0x000000290200780c */ /* 0x000fe40003f24270 */
[----:B------:R-:W-:-:S02]  /*46a0*/  ISETP.GT.AND P0, PT, R0, 0x11, PT ;  /* 0x000000110000780c */ /* 0x000fc40003f04270 */
[----:B------:R-:W-:Y:S02]  /*46b0*/  FMNMX.FTZ R2, R25, R4, !PT ;  /* 0x0000000419027209 */ /* 0x000fe40007810000 */
[----:B------:R-:W-:Y:S02]  /*46c0*/  FMNMX.FTZ R5, R18, R5, !PT ;  /* 0x0000000512057209 */ /* 0x000fe40007810000 */
[----:B------:R-:W-:Y:S02]  /*46d0*/  FSEL R27, R71, -INF , P0 ;  /* 0xff800000471b7808 */ /* 0x000fe40000000000 */
[----:B------:R-:W-:Y:S02]  /*46e0*/  FMNMX.FTZ R2, R154, R2, !PT ;  /* 0x000000029a027209 */ /* 0x000fe40007810000 */
[----:B------:R-:W-:Y:S02]  /*46f0*/  ISETP.GT.AND P0, PT, R0, 0x18, PT ;  /* 0x000000180000780c */ /* 0x000fe40003f04270 */
[----:B------:R-:W-:-:S02]  /*4700*/  FMNMX.FTZ R5, R30, R5, !PT ;  /* 0x000000051e057209 */ /* 0x000fc40007810000 */
[----:B------:R-:W-:Y:S02]  /*4710*/  FSEL R146, R53, -INF , P1 ;  /* 0xff80000035927808 */ /* 0x000fe40000800000 */
[----:B------:R-:W-:Y:S02]  /*4720*/  FSEL R153, R52, -INF , P2 ;  /* 0xff80000034997808 */ /* 0x000fe40001000000 */
[----:B------:R-:W-:Y:S02]  /*4730*/  FMNMX.FTZ R2, R155, R2, !PT ;  /* 0x000000029b027209 */ /* 0x000fe40007810000 */
[----:B------:R-:W-:Y:S02]  /*4740*/  ISETP.GT.AND P1, PT, R0, 0x19, PT ;  /* 0x000000190000780c */ /* 0x000fe40003f24270 */
[----:B------:R-:W-:Y:S02]  /*4750*/  FSEL R26, R66, -INF , P0 ;  /* 0xff800000421a7808 */ /* 0x000fe40000000000 */
[----:B------:R-:W-:-:S02]  /*4760*/  FMNMX.FTZ R5, R27, R5, !PT ;  /* 0x000000051b057209 */ /* 0x000fc40007810000 */
[----:B------:R-:W-:Y:S02]  /*4770*/  FMNMX.FTZ R2, R153, R2, !PT ;  /* 0x0000000299027209 */ /* 0x000fe40007810000 */
[----:B------:R-:W-:Y:S02]  /*4780*/  FSEL R31, R67, -INF , P1 ;  /* 0xff800000431f7808 */ /* 0x000fe40000800000 */
[----:B------:R-:W-:Y:S01]  /*4790*/  ISETP.GT.AND P1, PT, R0, 0x20, PT ;  /* 0x000000200000780c */ /* 0x000fe20003f24270 */
[----:B------:R-:W-:Y:S01]  /*47a0*/  LDSM.16.MT88.4 R64, [R186+0x1c00] ;  /* 0x001c0000ba40783b */ /* 0x000fe20000004200 */
[----:B------:R-:W-:Y:S02]  /*47b0*/  FMNMX.FTZ R5, R26, R5, !PT ;  /* 0x000000051a057209 */ /* 0x000fe40007810000 */
[----:B------:R-:W-:Y:S02]  /*47c0*/  FMNMX.FTZ R4, R146, R2, !PT ;  /* 0x0000000292047209 */ /* 0x000fe40007810000 */
[----:B------:R-:W-:-:S02]  /*47d0*/  ISETP.GT.AND P0, PT, R0, 0x21, PT ;  /* 0x000000210000780c */ /* 0x000fc40003f04270 */
[----:B------:R-:W-:Y:S02]  /*47e0*/  FSEL R152, R62, -INF , P1 ;  /* 0xff8000003e987808 */ /* 0x000fe40000800000 */
[----:B------:R-:W-:Y:S02]  /*47f0*/  FMNMX.FTZ R2, R31, R5, !PT ;  /* 0x000000051f027209 */ /* 0x000fe40007810000 */
[----:B------:R-:W-:Y:S02]  /*4800*/  FSEL R147, R63, -INF , P0 ;  /* 0xff8000003f937808 */ /* 0x000fe40000000000 */
[----:B------:R-:W-:Y:S01]  /*4810*/  ISETP.GT.AND P1, PT, R0, 0x28, PT ;  /* 0x000000280000780c */ /* 0x000fe20003f24270 */
[----:B------:R-:W1:Y:S01]  /*4820*/  SHFL.BFLY PT, R6, R4, 0x2, 0x1f ;  /* 0x0c401f0004067f89 */ /* 0x000e6200000e0000 */
[----:B------:R-:W-:Y:S02]  /*4830*/  FMNMX.FTZ R2, R152, R2, !PT ;  /* 0x0000000298027209 */ /* 0x000fe40007810000 */
[----:B------:R-:W-:Y:S01]  /*4840*/  ISETP.GT.AND P0, PT, R0, 0x29, PT ;  /* 0x000000290000780c */ /* 0x000fe20003f04270 */
[----:B------:R-:W-:Y:S01]  /*4850*/  LDSM.16.MT88.4 R60, [R186+0x400] ;  /* 0x00040000ba3c783b */ /* 0x000fe20000004200 */
        /* <DEDUP_REMOVED lines=9> */
[----:B--2---:R-:W-:-:S05]  /*48f0*/  FMNMX.FTZ R2, R2, R5, !PT ;  /* 0x0000000502027209 */ /* 0x004fca0007810000 */
[----:B------:R-:W2:Y:S01]  /*4900*/  SHFL.BFLY PT, R5, R2, 0x1, 0x1f ;  /* 0x0c201f0002057f89 */ /* 0x000ea200000e0000 */
[----:B-1----:R-:W-:-:S04]  /*4910*/  FMNMX.FTZ R136, R0, R4, !PT ;  /* 0x0000000400887209 */ /* 0x002fc80007810000 */
[C---:B------:R-:W-:Y:S01]  /*4920*/  FSETP.NEU.FTZ.AND P0, PT, R136.reuse, -INF , PT ;  /* 0xff8000008800780b */ /* 0x040fe20003f1d000 */
[----:B------:R-:W-:-:S05]  /*4930*/  FMUL.FTZ R0, R136, c[0x0][0x2d0] ;  /* 0x0000b40088007a20 */ /* 0x000fca0000410000 */
[----:B------:R-:W-:-:S05]  /*4940*/  FSEL R13, R0, RZ, P0 ;  /* 0x000000ff000d7208 */ /* 0x000fca0000000000 */
[--C-:B------:R-:W-:Y:S01]  /*4950*/  FFMA.FTZ R0, R9, c[0x0][0x2d0], -R13.reuse ;  /* 0x0000b40009007a23 */ /* 0x100fe2000001080d */
[----:B--2---:R-:W-:Y:S01]  /*4960*/  FMNMX.FTZ R134, R2, R5, !PT ;  /* 0x0000000502867209 */ /* 0x004fe20007810000 */
[----:B------:R-:W-:Y:S02]  /*4970*/  FFMA.FTZ R2, R11, c[0x0][0x2d0], -R13 ;  /* 0x0000b4000b027a23 */ /* 0x000fe4000001080d */
[----:B------:R1:W-:Y:S01]  /*4980*/  MUFU.EX2 R204, R0 ;  /* 0x0000000000cc7308 */ /* 0x0003e20000000800 */
[----:B------:R-:W-:-:S07]  /*4990*/  FSETP.NEU.FTZ.AND P0, PT, R134, -INF , PT ;  /* 0xff8000008600780b */ /* 0x000fce0003f1d000 */
[----:B------:R2:W-:Y:S01]  /*49a0*/  MUFU.EX2 R206, R2 ;  /* 0x0000000200ce7308 */ /* 0x0005e20000000800 */
[----:B-1----:R-:W-:-:S07]  /*49b0*/  FFMA.FTZ R0, R10, c[0x0][0x2d0], -R13 ;  /* 0x0000b4000a007a23 */ /* 0x002fce000001080d */
[----:B------:R1:W3:Y:S01]  /*49c0*/  MUFU.EX2 R203, R0 ;  /* 0x0000000000cb7308 */ /* 0x0002e20000000800 */
[----:B--2---:R-:W2:Y:S04]  /*49d0*/  SHFL.IDX PT, R2, R3, RZ, 0x1c1f ;  /* 0x001c1fff03027589 */ /* 0x004ea800000e0000 */
[----:B------:R-:W4:Y:S01]  /*49e0*/  SHFL.IDX PT, R3, R3, 0x1, 0x1c1f ;  /* 0x003c1f0003037f89 */ /* 0x000f2200000e0000 */
[----:B-1----:R-:W-:-:S05]  /*49f0*/  FMUL.FTZ R0, R134, c[0x0][0x2d0] ;  /* 0x0000b40086007a20 */ /* 0x002fca0000410000 */
[----:B------:R-:W-:Y:S01]  /*4a00*/  FSEL R12, R0, RZ, P0 ;  /* 0x000000ff000c7208 */ /* 0x000fe20000000000 */
[----:B------:R-:W-:-:S04]  /*4a10*/  FFMA.FTZ R0, R14, c[0x0][0x2d0], -R13 ;  /* 0x0000b4000e007a23 */ /* 0x000fc8000001080d */
[----:B------:R1:W5:Y:S01]  /*4a20*/  MUFU.EX2 R205, R0 ;  /* 0x0000000000cd7308 */ /* 0x0003620000000800 */
[----:B--2---:R-:W-:Y:S02]  /*4a30*/  IMAD.IADD R2, R7, 0x1, R2 ;  /* 0x0000000107027824 */ /* 0x004fe400078e0202 */
[----:B-1----:R-:W-:-:S05]  /*4a40*/  FFMA.FTZ R0, R15, c[0x0][0x2d0], -R12 ;  /* 0x0000b4000f007a23 */ /* 0x002fca000001080c */
[----:B------:R1:W-:Y:S01]  /*4a50*/  MUFU.EX2 R200, R0 ;  /* 0x0000000000c87308 */ /* 0x0003e20000000800 */
[----:B----4-:R-:W-:Y:S01]  /*4a60*/  IMAD.IADD R3, R7, 0x1, R3 ;  /* 0x0000000107037824 */ /* 0x010fe200078e0203 */
[----:B------:R-:W-:Y:S01]  /*4a70*/  IMNMX R2, R8, R2, PT ;  /* 0x0000000208027217 */ /* 0x000fe20003800200 */
[----:B-1----:R-:W-:-:S05]  /*4a80*/  FFMA.FTZ R0, R16, c[0x0][0x2d0], -R12 ;  /* 0x0000b40010007a23 */ /* 0x002fca000001080c */
[----:B------:R1:W2:Y:S01]  /*4a90*/  MUFU.EX2 R199, R0 ;  /* 0x0000000000c77308 */ /* 0x0002a20000000800 */
[C---:B------:R-:W-:Y:S02]  /*4aa0*/  ISETP.GT.AND P1, PT, R2.reuse, RZ, PT ;  /* 0x000000ff0200720c */ /* 0x040fe40003f24270 */
[----:B------:R-:W-:Y:S01]  /*4ab0*/  ISETP.GT.AND P0, PT, R2, 0x1, PT ;  /* 0x000000010200780c */ /* 0x000fe20003f04270 */
[----:B-1----:R-:W-:-:S04]  /*4ac0*/  FFMA.FTZ R0, R17, c[0x0][0x2d0], -R12 ;  /* 0x0000b40011007a23 */ /* 0x002fc8000001080c */
[----:B------:R1:W-:Y:S01]  /*4ad0*/  MUFU.EX2 R202, R0 ;  /* 0x0000000000ca7308 */ /* 0x0003e20000000800 */
[----:B------:R-:W-:Y:S02]  /*4ae0*/  FSEL R14, R48, -INF , P1 ;  /* 0xff800000300e7808 */ /* 0x000fe40000800000 */
[----:B------:R-:W-:Y:S02]  /*4af0*/  ISETP.GT.AND P2, PT, R2, 0x8, PT ;  /* 0x000000080200780c */ /* 0x000fe40003f44270 */
[----:B------:R-:W-:Y:S01]  /*4b00*/  FSEL R15, R49, -INF , P0 ;  /* 0xff800000310f7808 */ /* 0x000fe20000000000 */
[----:B-1----:R-:W-:-:S04]  /*4b10*/  FFMA.FTZ R0, R18, c[0x0][0x2d0], -R12 ;  /* 0x0000b40012007a23 */ /* 0x002fc8000001080c */
[----:B------:R1:W4:Y:S01]  /*4b20*/  MUFU.EX2 R201, R0 ;  /* 0x0000000000c97308 */ /* 0x0003220000000800 */
[----:B------:R-:W-:Y:S02]  /*4b30*/  FSEL R16, R44, -INF , P2 ;  /* 0xff8000002c107808 */ /* 0x000fe40001000000 */
[----:B------:R-:W-:Y:S02]  /*4b40*/  FMNMX.FTZ R4, R14, R15, !PT ;  /* 0x0000000f0e047209 */ /* 0x000fe40007810000 */
[----:B-1----:R-:W-:-:S04]  /*4b50*/  IMNMX R0, R8, R3, PT ;  /* 0x0000000308007217 */ /* 0x002fc80003800200 */
[C---:B------:R-:W-:Y:S01]  /*4b60*/  ISETP.GT.AND P1, PT, R0.reuse, RZ, PT ;  /* 0x000000ff0000720c */ /* 0x040fe20003f24270 */
[----:B------:R-:W-:Y:S01]  /*4b70*/  FFMA.FTZ R3, R19, c[0x0][0x2d0], -R13 ;  /* 0x0000b40013037a23 */ /* 0x000fe2000001080d */
[----:B------:R-:W-:Y:S02]  /*4b80*/  ISETP.GT.AND P0, PT, R0, 0x1, PT ;  /* 0x000000010000780c */ /* 0x000fe40003f04270 */
[----:B------:R-:W-:Y:S02]  /*4b90*/  FSEL R29, R50, -INF , P1 ;  /* 0xff800000321d7808 */ /* 0x000fe40000800000 */
[C---:B------:R-:W-:Y:S01]  /*4ba0*/  ISETP.GT.AND P1, PT, R2.reuse, 0x9, PT ;  /* 0x000000090200780c */ /* 0x040fe20003f24270 */
[----:B------:R1:W-:Y:S01]  /*4bb0*/  MUFU.EX2 R183, R3 ;  /* 0x0000000300b77308 */ /* 0x0003e20000000800 */
[----:B------:R-:W-:Y:S02]  /*4bc0*/  FSEL R33, R51, -INF , P0 ;  /* 0xff80000033217808 */ /* 0x000fe40000000000 */
[----:B------:R-:W-:Y:S01]  /*4bd0*/  ISETP.GT.AND P0, PT, R2, 0x10, PT ;  /* 0x000000100200780c */ /* 0x000fe20003f04270 */
[----:B------:R-:W-:Y:S01]  /*4be0*/  LDSM.16.MT88.4 R48, [R185+0x1000] ;  /* 0x00100000b930783b */ /* 0x000fe20000004200 */
[----:B------:R-:W-:-:S02]  /*4bf0*/  FSEL R17, R45, -INF , P1 ;  /* 0xff8000002d117808 */ /* 0x000fc40000800000 */
[----:B------:R-:W-:Y:S02]  /*4c00*/  ISETP.GT.AND P1, PT, R0, 0x8, PT ;  /* 0x000000080000780c */ /* 0x000fe40003f24270 */
[----:B------:R-:W-:Y:S02]  /*4c10*/  FSEL R20, R36, -INF , P0 ;  /* 0xff80000024147808 */ /* 0x000fe40000000000 */
[----:B------:R-:W-:Y:S02]  /*4c20*/  ISETP.GT.AND P2, PT, R2, 0x11, PT ;  /* 0x000000110200780c */ /* 0x000fe40003f44270 */
[----:B-1----:R-:W-:-:S04]  /*4c30*/  FMNMX.FTZ R3, R16, R4, !PT ;  /* 0x0000000410037209 */ /* 0x002fc80007810000 */
[----:B------:R-:W-:Y:S02]  /*4c40*/  FMNMX.FTZ R3, R17, R3, !PT ;  /* 0x0000000311037209 */ /* 0x000fe40007810000 */
[----:B------:R-:W-:Y:S02]  /*4c50*/  ISETP.GT.AND P0, PT, R0, 0x9, PT ;  /* 0x000000090000780c */ /* 0x000fe40003f04270 */
[----:B------:R-:W-:Y:S02]  /*4c60*/  FSEL R34, R46, -INF , P1 ;  /* 0xff8000002e227808 */ /* 0x000fe40000800000 */
[----:B------:R-:W-:Y:S02]  /*4c70*/  ISETP.GT.AND P1, PT, R2, 0x18, PT ;  /* 0x000000180200780c */ /* 0x000fe40003f24270 */
[----:B------:R-:W-:Y:S02]  /*4c80*/  FSEL R22, R37, -INF , P2 ;  /* 0xff80000025167808 */ /* 0x000fe40001000000 */
[----:B------:R-:W-:-:S02]  /*4c90*/  FMNMX.FTZ R3, R20, R3, !PT ;  /* 0x0000000314037209 */ /* 0x000fc40007810000 */
[----:B------:R-:W-:Y:S02]  /*4ca0*/  FSEL R35, R47, -INF , P0 ;  /* 0xff8000002f237808 */ /* 0x000fe40000000000 */
[----:B------:R-:W-:Y:S02]  /*4cb0*/  ISETP.GT.AND P0, PT, R2, 0x19, PT ;  /* 0x000000190200780c */ /* 0x000fe40003f04270 */
[----:B------:R-:W-:Y:S02]  /*4cc0*/  FSEL R28, R40, -INF , P1 ;  /* 0xff800000281c7808 */ /* 0x000fe40000800000 */
[----:B------:R-:W-:Y:S02]  /*4cd0*/  FMNMX.FTZ R3, R22, R3, !PT ;  /* 0x0000000316037209 */ /* 0x000fe40007810000 */
[----:B------:R-:W-:Y:S02]  /*4ce0*/  ISETP.GT.AND P1, PT, R2, 0x20, PT ;  /* 0x000000200200780c */ /* 0x000fe40003f24270 */
[----:B------:R-:W-:-:S02]  /*4cf0*/  FSEL R23, R41, -INF , P0 ;  /* 0xff80000029177808 */ /* 0x000fc40000000000 */
[----:B------:R-:W-:Y:S02]  /*4d00*/  FMNMX.FTZ R3, R28, R3, !PT ;  /* 0x000000031c037209 */ /* 0x000fe40007810000 */
[----:B------:R-:W-:Y:S02]  /*4d10*/  FSEL R115, R148, -INF , P1 ;  /* 0xff80000094737808 */ /* 0x000fe40000800000 */
[C---:B------:R-:W-:Y:S02]  /*4d20*/  ISETP.GT.AND P0, PT, R2.reuse, 0x21, PT ;  /* 0x000000210200780c */ /* 0x040fe40003f04270 */
[C---:B------:R-:W-:Y:S02]  /*4d30*/  ISETP.GT.AND P2, PT, R2.reuse, 0x28, PT ;  /* 0x000000280200780c */ /* 0x040fe40003f44270 */
[----:B------:R-:W-:Y:S01]  /*4d40*/  ISETP.GT.AND P1, PT, R2, 0x29, PT ;  /* 0x000000290200780c */ /* 0x000fe20003f24270 */
[----:B------:R-:W-:Y:S01]  /*4d50*/  FFMA.FTZ R2, R25, c[0x0][0x2d0], -R13 ;  /* 0x0000b40019027a23 */ /* 0x000fe2000001080d */
[----:B------:R-:W-:-:S03]  /*4d60*/  FMNMX.FTZ R3, R23, R3, !PT ;  /* 0x0000000317037209 */ /* 0x000fc60007810000 */
[----:B------:R1:W-:Y:S01]  /*4d70*/  MUFU.EX2 R180, R2 ;  /* 0x0000000200b47308 */ /* 0x0003e20000000800 */
[----:B------:R-:W-:Y:S02]  /*4d80*/  FSEL R114, R149, -INF , P0 ;  /* 0xff80000095727808 */ /* 0x000fe40000000000 */
[----:B------:R-:W-:Y:S02]  /*4d90*/  FSEL R113, R156, -INF , P2 ;  /* 0xff8000009c717808 */ /* 0x000fe40001000000 */
[----:B-1----:R-:W-:Y:S01]  /*4da0*/  FMNMX.FTZ R2, R115, R3, !PT ;  /* 0x0000000373027209 */ /* 0x002fe20007810000 */
[----:B------:R-:W-:-:S04]  /*4db0*/  FFMA.FTZ R3, R30, c[0x0][0x2d0], -R12 ;  /* 0x0000b4001e037a23 */ /* 0x000fc8000001080c */
[----:B------:R1:W-:Y:S01]  /*4dc0*/  MUFU.EX2 R179, R3 ;  /* 0x0000000300b37308 */ /* 0x0003e20000000800 */
[----:B------:R-:W-:Y:S02]  /*4dd0*/  FMNMX.FTZ R2, R114, R2, !PT ;  /* 0x0000000272027209 */ /* 0x000fe40007810000 */
[----:B------:R-:W-:Y:S02]  /*4de0*/  FSEL R112, R157, -INF , P1 ;  /* 0xff8000009d707808 */ /* 0x000fe40000800000 */
[----:B------:R-:W-:Y:S02]  /*4df0*/  FMNMX.FTZ R2, R113, R2, !PT ;  /* 0x0000000271027209 */ /* 0x000fe40007810000 */
[----:B------:R-:W-:Y:S01]  /*4e00*/  ISETP.GT.AND P0, PT, R0, 0x10, PT ;  /* 0x000000100000780c */ /* 0x000fe20003f04270 */
[----:B-1----:R-:W-:-:S04]  /*4e10*/  FFMA.FTZ R3, R27, c[0x0][0x2d0], -R12 ;  /* 0x0000b4001b037a23 */ /* 0x002fc8000001080c */
[----:B------:R1:W-:Y:S01]  /*4e20*/  MUFU.EX2 R178, R3 ;  /* 0x0000000300b27308 */ /* 0x0003e20000000800 */
[----:B------:R-:W-:Y:S01]  /*4e30*/  FFMA.FTZ R4, R21, c[0x0][0x2d0], -R13 ;  /* 0x0000b40015047a23 */ /* 0x000fe2000001080d */
[----:B------:R-:W-:Y:S02]  /*4e40*/  FMNMX.FTZ R2, R112, R2, !PT ;  /* 0x0000000270027209 */ /* 0x000fe40007810000 */
[----:B------:R-:W-:Y:S02]  /*4e50*/  FSEL R21, R38, -INF , P0 ;  /* 0xff80000026157808 */ /* 0x000fe40000000000 */
[----:B------:R-:W-:Y:S02]  /*4e60*/  ISETP.GT.AND P0, PT, R0, 0x11, PT ;  /* 0x000000110000780c */ /* 0x000fe40003f04270 */
[----:B-1----:R-:W-:-:S04]  /*4e70*/  FMNMX.FTZ R3, R29, R33, !PT ;  /* 0x000000211d037209 */ /* 0x002fc80007810000 */
[----:B------:R-:W-:Y:S01]  /*4e80*/  FMNMX.FTZ R3, R34, R3, !PT ;  /* 0x0000000322037209 */ /* 0x000fe20007810000 */
[----:B------:R-:W1:Y:S03]  /*4e90*/  SHFL.BFLY PT, R5, R2, 0x2, 0x1f ;  /* 0x0c401f0002057f89 */ /* 0x000e6600000e0000 */
[----:B------:R-:W-:Y:S02]  /*4ea0*/  FMNMX.FTZ R3, R35, R3, !PT ;  /* 0x0000000323037209 */ /* 0x000fe40007810000 */
[----:B------:R-:W-:Y:S02]  /*4eb0*/  FSEL R19, R39, -INF , P0 ;  /* 0xff80000027137808 */ /* 0x000fe40000000000 */
[----:B------:R-:W-:Y:S02]  /*4ec0*/  ISETP.GT.AND P1, PT, R0, 0x18, PT ;  /* 0x000000180000780c */ /* 0x000fe40003f24270 */
[----:B------:R-:W-:-:S02]  /*4ed0*/  FMNMX.FTZ R3, R21, R3, !PT ;  /* 0x0000000315037209 */ /* 0x000fc40007810000 */
[----:B------:R-:W-:Y:S02]  /*4ee0*/  ISETP.GT.AND P0, PT, R0, 0x19, PT ;  /* 0x000000190000780c */ /* 0x000fe40003f04270 */
[----:B------:R-:W-:Y:S02]  /*4ef0*/  FSEL R18, R42, -INF , P1 ;  /* 0xff8000002a127808 */ /* 0x000fe40000800000 */
[----:B------:R-:W-:Y:S02]  /*4f00*/  FMNMX.FTZ R3, R19, R3, !PT ;  /* 0x0000000313037209 */ /* 0x000fe40007810000 */
[----:B------:R-:W-:Y:S02]  /*4f10*/  FSEL R32, R43, -INF , P0 ;  /* 0xff8000002b207808 */ /* 0x000fe40000000000 */
[----:B------:R-:W-:Y:S02]  /*4f20*/  ISETP.GT.AND P0, PT, R0, 0x20, PT ;  /* 0x000000200000780c */ /* 0x000fe40003f04270 */
[----:B------:R-:W-:-:S02]  /*4f30*/  FMNMX.FTZ R3, R18, R3, !PT ;  /* 0x0000000312037209 */ /* 0x000fc40007810000 */
[----:B------:R-:W-:Y:S02]  /*4f40*/  FSEL R71, R150, -INF , P0 ;  /* 0xff80000096477808 */ /* 0x000fe40000000000 */
[C---:B------:R-:W-:Y:S02]  /*4f50*/  ISETP.GT.AND P2, PT, R0.reuse, 0x21, PT ;  /* 0x000000210000780c */ /* 0x040fe40003f44270 */
[C---:B------:R-:W-:Y:S02]  /*4f60*/  ISETP.GT.AND P1, PT, R0.reuse, 0x28, PT ;  /* 0x000000280000780c */ /* 0x040fe40003f24270 */
[----:B------:R-:W-:Y:S02]  /*4f70*/  ISETP.GT.AND P0, PT, R0, 0x29, PT ;  /* 0x000000290000780c */ /* 0x000fe40003f04270 */
[----:B------:R-:W-:Y:S02]  /*4f80*/  FMNMX.FTZ R0, R32, R3, !PT ;  /* 0x0000000320007209 */ /* 0x000fe40007810000 */
[----:B------:R-:W-:-:S02]  /*4f90*/  FSEL R70, R151, -INF , P2 ;  /* 0xff80000097467808 */ /* 0x000fc40001000000 */
[----:B------:R-:W-:Y:S01]  /*4fa0*/  FMNMX.FTZ R0, R71, R0, !PT ;  /* 0x0000000047007209 */ /* 0x000fe20007810000 */
[----:B------:R2:W2:Y:S01]  /*4fb0*/  MUFU.EX2 R182, R4 ;  /* 0x0000000400b67308 */ /* 0x0004a20000000800 */
[----:B------:R-:W-:Y:S02]  /*4fc0*/  FSEL R69, R158, -INF , P1 ;  /* 0xff8000009e457808 */ /* 0x000fe40000800000 */
[----:B------:R-:W-:Y:S02]  /*4fd0*/  FMNMX.FTZ R0, R70, R0, !PT ;  /* 0x0000000046007209 */ /* 0x000fe40007810000 */
[----:B-1----:R-:W-:Y:S02]  /*4fe0*/  FMNMX.FTZ R2, R2, R5, !PT ;  /* 0x0000000502027209 */ /* 0x002fe40007810000 */
[----:B------:R-:W-:Y:S02]  /*4ff0*/  FSEL R68, R159, -INF , P0 ;  /* 0xff8000009f447808 */ /* 0x000fe40000000000 */
[----:B------:R-:W-:Y:S01]  /*5000*/  FMNMX.FTZ R0, R69, R0, !PT ;  /* 0x0000000045007209 */ /* 0x000fe20007810000 */
[----:B--2---:R-:W-:Y:S01]  /*5010*/  FFMA.FTZ R4, R24, c[0x0][0x2d0], -R13 ;  /* 0x0000b40018047a23 */ /* 0x004fe2000001080d */
[----:B---3--:R-:W-:-:S03]  /*5020*/  F2FP.PACK_AB R8, R203, R204 ;  /* 0x000000cccb08723e */ /* 0x008fc600000000ff */
[----:B------:R1:W2:Y:S01]  /*5030*/  MUFU.EX2 R181, R4 ;  /* 0x0000000400b57308 */ /* 0x0002a20000000800 */
[----:B-----5:R-:W-:Y:S02]  /*5040*/  F2FP.PACK_AB R10, R205, R206 ;  /* 0x000000cecd0a723e */ /* 0x020fe400000000ff */
[----:B------:R-:W-:Y:S02]  /*5050*/  F2FP.PACK_AB R9, R199, R200 ;  /* 0x000000c8c709723e */ /* 0x000fe400000000ff */
[----:B----4-:R-:W-:Y:S01]  /*5060*/  F2FP.PACK_AB R11, R201, R202 ;  /* 0x000000cac90b723e */ /* 0x010fe200000000ff */
[----:B------:R-:W3:Y:S01]  /*5070*/  SHFL.BFLY PT, R3, R2, 0x1, 0x1f ;  /* 0x0c201f0002037f89 */ /* 0x000ee200000e0000 */
[----:B------:R-:W-:Y:S01]  /*5080*/  FMNMX.FTZ R0, R68, R0, !PT ;  /* 0x0000000044007209 */ /* 0x000fe20007810000 */
[----:B-1----:R-:W-:-:S04]  /*5090*/  FFMA.FTZ R4, R26, c[0x0][0x2d0], -R12 ;  /* 0x0000b4001a047a23 */ /* 0x002fc8000001080c */
[----:B------:R1:W-:Y:S01]  /*50a0*/  MUFU.EX2 R177, R4 ;  /* 0x0000000400b17308 */ /* 0x0003e20000000800 */
[C---:B------:R-:W-:Y:S08]  /*50b0*/  HMMA.16816.F32 R124, R8.reuse, R72, RZ ;  /* 0x00000048087c723c */ /* 0x040ff000000018ff */
[----:B------:R-:W-:Y:S01]  /*50c0*/  HMMA.16816.F32 R140, R8, R80, RZ ;  /* 0x00000050088c723c */ /* 0x000fe200000018ff */
[----:B-1----:R-:W-:-:S07]  /*50d0*/  FFMA.FTZ R4, R31, c[0x0][0x2d0], -R12 ;  /* 0x0000b4001f047a23 */ /* 0x002fce000001080c */
[C---:B------:R-:W-:Y:S01]  /*50e0*/  HMMA.16816.F32 R128, R8.reuse, R88, RZ ;  /* 0x000000580880723c */ /* 0x040fe200000018ff */
[----:B------:R1:W4:Y:S07]  /*50f0*/  MUFU.EX2 R176, R4 ;  /* 0x0000000400b07308 */ /* 0x00032e0000000800 */
        /* <DEDUP_REMOVED lines=9> */
[----:B------:R-:W5:Y:S01]  /*5190*/  SHFL.BFLY PT, R8, R0, 0x2, 0x1f ;  /* 0x0c401f0000087f89 */ /* 0x000f6200000e0000 */
[----:B-1----:R-:W-:-:S02]  /*51a0*/  F2FP.PACK_AB R4, R182, R183 ;  /* 0x000000b7b604723e */ /* 0x002fc400000000ff */
[----:B------:R-:W-:Y:S02]  /*51b0*/  F2FP.PACK_AB R5, R178, R179 ;  /* 0x000000b3b205723e */ /* 0x000fe400000000ff */
[----:B--2---:R-:W-:Y:S02]  /*51c0*/  F2FP.PACK_AB R6, R180, R181 ;  /* 0x000000b5b406723e */ /* 0x004fe400000000ff */
[----:B----4-:R-:W-:Y:S02]  /*51d0*/  F2FP.PACK_AB R7, R176, R177 ;  /* 0x000000b1b007723e */ /* 0x010fe400000000ff */
[----:B---3--:R-:W-:-:S05]  /*51e0*/  FMNMX.FTZ R138, R2, R3, !PT ;  /* 0x00000003028a7209 */ /* 0x008fca0007810000 */
[----:B------:R-:W-:Y:S01]  /*51f0*/  HMMA.16816.F32 R160, R4, R48, R128 ;  /* 0x0000003004a0723c */ /* 0x000fe20000001880 */
[C---:B------:R-:W-:Y:S01]  /*5200*/  FMUL.FTZ R2, R138.reuse, c[0x0][0x2d0] ;  /* 0x0000b4008a027a20 */ /* 0x040fe20000410000 */
[----:B------:R-:W-:Y:S02]  /*5210*/  FSETP.NEU.FTZ.AND P0, PT, R138, -INF , PT ;  /* 0xff8000008a00780b */ /* 0x000fe40003f1d000 */
[----:B-----5:R-:W-:Y:S02]  /*5220*/  FMNMX.FTZ R0, R0, R8, !PT ;  /* 0x0000000800007209 */ /* 0x020fe40007810000 */
[----:B------:R-:W-:-:S03]  /*5230*/  FSEL R2, R2, RZ, P0 ;  /* 0x000000ff02027208 */ /* 0x000fc60000000000 */
[----:B------:R-:W1:Y:S02]  /*5240*/  SHFL.BFLY PT, R8, R0, 0x1, 0x1f ;  /* 0x0c201f0000087f89 */ /* 0x000e6400000e0000 */
[----:B------:R-:W-:-:S04]  /*5250*/  FFMA.FTZ R3, R14, c[0x0][0x2d0], -R2 ;  /* 0x0000b4000e037a23 */ /* 0x000fc80000010802 */
[----:B------:R2:W-:Y:S09]  /*5260*/  MUFU.EX2 R167, R3 ;  /* 0x0000000300a77308 */ /* 0x0005f20000000800 */
[----:B------:R-:W-:Y:S02]  /*5270*/  IMAD.MOV.U32 R128, RZ, RZ, R163 ;  /* 0x000000ffff807224 */ /* 0x000fe400078e00a3 */
[----:B--2---:R-:W-:-:S04]  /*5280*/  FFMA.FTZ R3, R15, c[0x0][0x2d0], -R2 ;  /* 0x0000b4000f037a23 */ /* 0x004fc80000010802 */
[----:B------:R2:W3:Y:S01]  /*5290*/  MUFU.EX2 R164, R3 ;  /* 0x0000000300a47308 */ /* 0x0004e20000000800 */
[----:B-1----:R-:W-:Y:S01]  /*52a0*/  FMNMX.FTZ R137, R0, R8, !PT ;  /* 0x0000000800897209 */ /* 0x002fe20007810000 */
[--C-:B------:R-:W-:Y:S02]  /*52b0*/  FFMA.FTZ R0, R22, c[0x0][0x2d0], -R2.reuse ;  /* 0x0000b40016007a23 */ /* 0x100fe40000010802 */
[----:B--2---:R-:W-:-:S04]  /*52c0*/  FFMA.FTZ R3, R16, c[0x0][0x2d0], -R2 ;  /* 0x0000b40010037a23 */ /* 0x004fc80000010802 */
[----:B------:R1:W-:Y:S01]  /*52d0*/  MUFU.EX2 R163, R3 ;  /* 0x0000000300a37308 */ /* 0x0003e20000000800 */
[----:B------:R-:W-:Y:S01]  /*52e0*/  IMAD.MOV.U32 R129, RZ, RZ, R162 ;  /* 0x000000ffff817224 */ /* 0x000fe200078e00a2 */
[----:B------:R-:W-:Y:S01]  /*52f0*/  FSETP.NEU.FTZ.AND P0, PT, R137, -INF , PT ;  /* 0xff8000008900780b */ /* 0x000fe20003f1d000 */
[----:B------:R-:W-:Y:S02]  /*5300*/  IMAD.MOV.U32 R131, RZ, RZ, R160 ;  /* 0x000000ffff837224 */ /* 0x000fe400078e00a0 */
[----:B-1----:R-:W-:-:S04]  /*5310*/  FFMA.FTZ R3, R17, c[0x0][0x2d0], -R2 ;  /* 0x0000b40011037a23 */ /* 0x002fc80000010802 */
[----:B------:R1:W2:Y:S08]  /*5320*/  MUFU.EX2 R165, R3 ;  /* 0x0000000300a57308 */ /* 0x0002b00000000800 */
[----:B------:R4:W-:Y:S01]  /*5330*/  MUFU.EX2 R162, R0 ;  /* 0x0000000000a27308 */ /* 0x0009e20000000800 */
[----:B-1----:R-:W-:-:S07]  /*5340*/  FFMA.FTZ R3, R20, c[0x0][0x2d0], -R2 ;  /* 0x0000b40014037a23 */ /* 0x002fce0000010802 */
[----:B------:R1:W-:Y:S01]  /*5350*/  MUFU.EX2 R166, R3 ;  /* 0x0000000300a67308 */ /* 0x0003e20000000800 */
[----:B----4-:R-:W-:Y:S02]  /*5360*/  FMUL.FTZ R0, R137, c[0x0][0x2d0] ;  /* 0x0000b40089007a20 */ /* 0x010fe40000410000 */
[----:B------:R-:W-:-:S03]  /*5370*/  IMAD.MOV.U32 R130, RZ, RZ, R161 ;  /* 0x000000ffff827224 */ /* 0x000fc600078e00a1 */
[----:B------:R-:W-:Y:S01]  /*5380*/  FSEL R0, R0, RZ, P0 ;  /* 0x000000ff00007208 */ /* 0x000fe20000000000 */
[----:B-1----:R-:W-:-:S04]  /*5390*/  FFMA.FTZ R3, R28, c[0x0][0x2d0], -R2 ;  /* 0x0000b4001c037a23 */ /* 0x002fc80000010802 */
[----:B------:R1:W-:Y:S02]  /*53a0*/  MUFU.EX2 R160, R3 ;  /* 0x0000000300a07308 */ /* 0x0003e40000000800 */
[----:B-1----:R-:W-:-:S06]  /*53b0*/  FFMA.FTZ R3, R23, c[0x0][0x2d0], -R2 ;  /* 0x0000b40017037a23 */ /* 0x002fcc0000010802 */
[----:B------:R1:W-:Y:S02]  /*53c0*/  MUFU.EX2 R161, R3 ;  /* 0x0000000300a17308 */ /* 0x0003e40000000800 */
[----:B-1----:R-:W-:-:S06]  /*53d0*/  FFMA.FTZ R3, R29, c[0x0][0x2d0], -R0 ;  /* 0x0000b4001d037a23 */ /* 0x002fcc0000010800 */
[----:B------:R1:W-:Y:S02]  /*53e0*/  MUFU.EX2 R133, R3 ;  /* 0x0000000300857308 */ /* 0x0003e40000000800 */
[----:B-1----:R-:W-:-:S06]  /*53f0*/  FFMA.FTZ R3, R33, c[0x0][0x2d0], -R0 ;  /* 0x0000b40021037a23 */ /* 0x002fcc0000010800 */
[----:B------:R1:W4:Y:S02]  /*5400*/  MUFU.EX2 R132, R3 ;  /* 0x0000000300847308 */ /* 0x0003240000000800 */
[----:B-1----:R-:W-:-:S06]  /*5410*/  FFMA.FTZ R3, R34, c[0x0][0x2d0], -R0 ;  /* 0x0000b40022037a23 */ /* 0x002fcc0000010800 */
[----:B------:R1:W-:Y:S01]  /*5420*/  MUFU.EX2 R135, R3 ;  /* 0x0000000300877308 */ /* 0x0003e20000000800 */
[----:B------:R-:W-:Y:S01]  /*5430*/  HMMA.16816.F32 R220, R4, R60, R140 ;  /* 0x0000003c04dc723c */ /* 0x000fe2000000188c */
[----:B-1----:R-:W-:-:S06]  /*5440*/  FFMA.FTZ R3, R35, c[0x0][0x2d0], -R0 ;  /* 0x0000b40023037a23 */ /* 0x002fcc0000010800 */
[----:B------:R1:W5:Y:S01]  /*5450*/  MUFU.EX2 R139, R3 ;  /* 0x00000003008b7308 */ /* 0x0003620000000800 */
[----:B------:R-:W-:Y:S01]  /*5460*/  HMMA.16816.F32 R120, R4, R52, R120 ;  /* 0x000000340478723c */ /* 0x000fe20000001878 */
[----:B---3--:R-:W-:Y:S02]  /*5470*/  F2FP.PACK_AB R8, R164, R167 ;  /* 0x000000a7a408723e */ /* 0x008fe400000000ff */
[----:B--2---:R-:W-:Y:S01]  /*5480*/  F2FP.PACK_AB R10, R165, R163 ;  /* 0x000000a3a50a723e */ /* 0x004fe200000000ff */
[----:B-1----:R-:W-:-:S04]  /*5490*/  FFMA.FTZ R3, R21, c[0x0][0x2d0], -R0 ;  /* 0x0000b40015037a23 */ /* 0x002fc80000010800 */
[----:B------:R1:W-:Y:S01]  /*54a0*/  MUFU.EX2 R141, R3 ;  /* 0x00000003008d7308 */ /* 0x0003e20000000800 */
[----:B----4-:R-:W-:Y:S02]  /*54b0*/  F2FP.PACK_AB R9, R132, R133 ;  /* 0x000000858409723e */ /* 0x010fe400000000ff */
[----:B-----5:R-:W-:Y:S01]  /*54c0*/  F2FP.PACK_AB R11, R139, R135 ;  /* 0x000000878b0b723e */ /* 0x020fe200000000ff */
[----:B------:R-:W-:Y:S01]  /*54d0*/  HMMA.16816.F32 R116, R4, R76, R116 ;  /* 0x0000004c0474723c */ /* 0x000fe20000001874 */
[----:B-1----:R-:W-:-:S04]  /*54e0*/  FFMA.FTZ R3, R19, c[0x0][0x2d0], -R0 ;  /* 0x0000b40013037a23 */ /* 0x002fc80000010800 */
[----:B------:R1:W2:Y:S03]  /*54f0*/  MUFU.EX2 R143, R3 ;  /* 0x00000003008f7308 */ /* 0x0002a60000000800 */
[----:B------:R-:W-:Y:S01]  /*5500*/  HMMA.16816.F32 R20, R8, R88, RZ ;  /* 0x000000580814723c */ /* 0x000fe200000018ff */
[----:B-1----:R-:W-:-:S04]  /*5510*/  FFMA.FTZ R3, R18, c[0x0][0x2d0], -R0 ;  /* 0x0000b40012037a23 */ /* 0x002fc80000010800 */
[----:B------:R1:W-:Y:S02]  /*5520*/  MUFU.EX2 R142, R3 ;  /* 0x00000003008e7308 */ /* 0x0003e40000000800 */
[----:B-1----:R-:W-:-:S06]  /*5530*/  FFMA.FTZ R3, R32, c[0x0][0x2d0], -R0 ;  /* 0x0000b40020037a23 */ /* 0x002fcc0000010800 */
[----:B------:R-:W1:Y:S01]  /*5540*/  MUFU.EX2 R140, R3 ;  /* 0x00000003008c7308 */ /* 0x000e620000000800 */
[----:B------:R-:W-:Y:S01]  /*5550*/  HMMA.16816.F32 R108, R4, R64, R108 ;  /* 0x00000040046c723c */ /* 0x000fe2000000186c */
[----:B------:R-:W-:Y:S02]  /*5560*/  IMAD.MOV.U32 R159, RZ, RZ, R120 ;  /* 0x000000ffff9f7224 */ /* 0x000fe400078e0078 */
[----:B------:R-:W-:Y:S02]  /*5570*/  IMAD.MOV.U32 R158, RZ, RZ, R121 ;  /* 0x000000ffff9e7224 */ /* 0x000fe400078e0079 */
[----:B------:R-:W-:-:S03]  /*5580*/  IMAD.MOV.U32 R157, RZ, RZ, R122 ;  /* 0x000000ffff9d7224 */ /* 0x000fc600078e007a */
[----:B------:R-:W-:Y:S01]  /*5590*/  HMMA.16816.F32 R212, R4, R66, R24 ;  /* 0x0000004204d4723c */ /* 0x000fe20000001818 */
[----:B------:R-:W-:-:S07]  /*55a0*/  IMAD.MOV.U32 R156, RZ, RZ, R123 ;  /* 0x000000ffff9c7224 */ /* 0x000fce00078e007b */
[----:B------:R-:W-:Y:S08]  /*55b0*/  HMMA.16816.F32 R24, R8, R80, RZ ;  /* 0x000000500818723c */ /* 0x000ff000000018ff */
[----:B------:R-:W-:Y:S01]  /*55c0*/  HMMA.16816.F32 R208, R4, R56, R124 ;  /* 0x0000003804d0723c */ /* 0x000fe2000000187c */
[----:B------:R-:W-:-:S07]  /*55d0*/  IMAD.MOV.U32 R171, RZ, RZ, R116 ;  /* 0x000000ffffab7224 */ /* 0x000fce00078e0074 */
[----:B------:R-:W-:Y:S01]  /*55e0*/  HMMA.16816.F32 R120, R4, R58, R96 ;  /* 0x0000003a0478723c */ /* 0x000fe20000001860 */
[----:B------:R-:W-:-:S07]  /*55f0*/  IMAD.MOV.U32 R170, RZ, RZ, R117 ;  /* 0x000000ffffaa7224 */ /* 0x000fce00078e0075 */
[----:B------:R-:W-:Y:S01]  /*5600*/  HMMA.16816.F32 R124, R4, R62, R92 ;  /* 0x0000003e047c723c */ /* 0x000fe2000000185c */
[----:B------:R-:W-:-:S07]  /*5610*/  IMAD.MOV.U32 R169, RZ, RZ, R118 ;  /* 0x000000ffffa97224 */ /* 0x000fce00078e0076 */
[----:B------:R-:W-:Y:S01]  /*5620*/  HMMA.16816.F32 R228, R4, R50, R44 ;  /* 0x0000003204e4723c */ /* 0x000fe2000000182c */
[----:B------:R-:W-:-:S07]  /*5630*/  IMAD.MOV.U32 R168, RZ, RZ, R119 ;  /* 0x000000ffffa87224 */ /* 0x000fce00078e0077 */
[C---:B------:R-:W-:Y:S08]  /*5640*/  HMMA.16816.F32 R224, R4.reuse, R54, R40 ;  /* 0x0000003604e0723c */ /* 0x040ff00000001828 */
[----:B------:R-:W-:Y:S07]  /*5650*/  HMMA.16816.F32 R216, R4, R78, R36 ;  /* 0x0000004e04d8723c */ /* 0x000fee0000001824 */
[----:B------:R-:W-:-:S02]  /*5660*/  F2FP.PACK_AB R4, R162, R166 ;  /* 0x000000a6a204723e */ /* 0x000fc400000000ff */
[----:B--2---:R-:W-:Y:S02]  /*5670*/  F2FP.PACK_AB R5, R143, R141 ;  /* 0x0000008d8f05723e */ /* 0x004fe400000000ff */
[----:B------:R-:W-:Y:S02]  /*5680*/  F2FP.PACK_AB R6, R161, R160 ;  /* 0x000000a0a106723e */ /* 0x000fe400000000ff */
[----:B-1----:R-:W-:Y:S01]  /*5690*/  F2FP.PACK_AB R7, R140, R142 ;  /* 0x0000008e8c07723e */ /* 0x002fe200000000ff */
[----:B------:R-:W-:Y:S08]  /*56a0*/  HMMA.16816.F32 R16, R8, R84, RZ ;  /* 0x000000540810723c */ /* 0x000ff000000018ff */
[----:B------:R-:W-:Y:S08]  /*56b0*/  HMMA.16816.F32 R116, R4, R48, R20 ;  /* 0x000000300474723c */ /* 0x000ff00000001814 */
[----:B------:R-:W-:Y:S01]  /*56c0*/  HMMA.16816.F32 R20, R8, R100, RZ ;  /* 0x000000640814723c */ /* 0x000fe200000018ff */
[----:B------:R-:W-:-:S02]  /*56d0*/  IMAD.MOV.U32 R243, RZ, RZ, R108 ;  /* 0x000000fffff37224 */ /* 0x000fc400078e006c */
[----:B------:R-:W-:Y:S02]  /*56e0*/  IMAD.MOV.U32 R242, RZ, RZ, R109 ;  /* 0x000000fffff27224 */ /* 0x000fe400078e006d */
[----:B------:R-:W-:Y:S02]  /*56f0*/  IMAD.MOV.U32 R241, RZ, RZ, R110 ;  /* 0x000000fffff17224 */ /* 0x000fe400078e006e */
[----:B------:R-:W-:Y:S02]  /*5700*/  IMAD.MOV.U32 R234, RZ, RZ, R111 ;  /* 0x000000ffffea7224 */ /* 0x000fe400078e006f */
[----:B------:R-:W-:Y:S08]  /*5710*/  HMMA.16816.F32 R108, R4, R60, R24 ;  /* 0x0000003c046c723c */ /* 0x000ff00000001818 */
[C---:B------:R-:W-:Y:S08]  /*5720*/  HMMA.16816.F32 R24, R8.reuse, R90, RZ ;  /* 0x0000005a0818723c */ /* 0x040ff000000018ff */
[C---:B------:R-:W-:Y:S07]  /*5730*/  HMMA.16816.F32 R28, R8.reuse, R72, RZ ;  /* 0x00000048081c723c */ /* 0x040fee00000018ff */
[----:B------:R-:W-:Y:S01]  /*5740*/  IMAD.MOV.U32 R72, RZ, RZ, R171 ;  /* 0x000000ffff487224 */ /* 0x000fe200078e00ab */
[----:B------:R-:W-:Y:S01]  /*5750*/  HMMA.16816.F32 R32, R8, R74, RZ ;  /* 0x0000004a0820723c */ /* 0x000fe200000018ff */
[----:B------:R-:W-:-:S06]  /*5760*/  IMAD.MOV.U32 R73, RZ, RZ, R170 ;  /* 0x000000ffff497224 */ /* 0x000fcc00078e00aa */
[----:B------:R-:W-:Y:S02]  /*5770*/  IMAD.MOV.U32 R74, RZ, RZ, R169 ;  /* 0x000000ffff4a7224 */ /* 0x000fe400078e00a9 */
[----:B------:R-:W-:Y:S02]  /*5780*/  IMAD.MOV.U32 R75, RZ, RZ, R168 ;  /* 0x000000ffff4b7224 */ /* 0x000fe400078e00a8 */
[----:B------:R-:W-:Y:S08]  /*5790*/  HMMA.16816.F32 R168, R4, R76, R20 ;  /* 0x0000004c04a8723c */ /* 0x000ff00000001814 */
[----:B------:R-:W-:Y:S01]  /*57a0*/  HMMA.16816.F32 R20, R8, R86, RZ ;  /* 0x000000560814723c */ /* 0x000fe200000018ff */
[----:B------:R-:W-:-:S07]  /*57b0*/  FFMA.FTZ R3, R115, c[0x0][0x2d0], -R2 ;  /* 0x0000b40073037a23 */ /* 0x000fce0000010802 */
[----:B------:R-:W-:Y:S08]  /*57c0*/  HMMA.16816.F32 R172, R4, R52, R16 ;  /* 0x0000003404ac723c */ /* 0x000ff00000001810 */
[----:B------:R-:W-:Y:S08]  /*57d0*/  HMMA.16816.F32 R16, R8, R104, RZ ;  /* 0x000000680810723c */ /* 0x000ff000000018ff */
[C---:B------:R-:W-:Y:S01]  /*57e0*/  HMMA.16816.F32 R48, R4.reuse, R50, R24 ;  /* 0x000000320430723c */ /* 0x040fe20000001818 */
[----:B------:R1:W-:Y:S07]  /*57f0*/  MUFU.EX2 R24, R3 ;  /* 0x0000000300187308 */ /* 0x0003ee0000000800 */
[----:B------:R-:W-:Y:S01]  /*5800*/  HMMA.16816.F32 R40, R4, R54, R20 ;  /* 0x000000360428723c */ /* 0x000fe20000001814 */
[----:B-1----:R-:W-:-:S04]  /*5810*/  FFMA.FTZ R3, R114, c[0x0][0x2d0], -R2 ;  /* 0x0000b40072037a23 */ /* 0x002fc80000010802 */
[----:B------:R1:W-:Y:S03]  /*5820*/  MUFU.EX2 R25, R3 ;  /* 0x0000000300197308 */ /* 0x0003e60000000800 */
[----:B------:R-:W-:Y:S01]  /*5830*/  HMMA.16816.F32 R84, R4, R64, R16 ;  /* 0x000000400454723c */ /* 0x000fe20000001810 */
[--C-:B-1----:R-:W-:Y:S02]  /*5840*/  FFMA.FTZ R3, R113, c[0x0][0x2d0], -R2.reuse ;  /* 0x0000b40071037a23 */ /* 0x102fe40000010802 */
[----:B------:R-:W-:-:S05]  /*5850*/  FFMA.FTZ R2, R112, c[0x0][0x2d0], -R2 ;  /* 0x0000b40070027a23 */ /* 0x000fca0000010802 */
[----:B------:R-:W-:Y:S08]  /*5860*/  HMMA.16816.F32 R148, R4, R56, R28 ;  /* 0x000000380494723c */ /* 0x000ff0000000181c */
[----:B------:R-:W-:Y:S01]  /*5870*/  HMMA.16816.F32 R36, R8, R102, RZ ;  /* 0x000000660824723c */ /* 0x000fe200000018ff */
[----:B------:R1:W-:Y:S01]  /*5880*/  MUFU.EX2 R22, R2 ;  /* 0x0000000200167308 */ /* 0x0003e20000000800 */
[----:B------:R-:W-:Y:S01]  /*5890*/  IMAD.MOV.U32 R80, RZ, RZ, R131 ;  /* 0x000000ffff507224 */ /* 0x000fe200078e0083 */
[----:B------:R-:W-:Y:S01]  /*58a0*/  LDSM.16.MT88.4 R112, [R186+0x800] ;  /* 0x00080000ba70783b */ /* 0x000fe20000004200 */
[----:B-1----:R-:W-:-:S05]  /*58b0*/  FFMA.FTZ R2, R71, c[0x0][0x2d0], -R0 ;  /* 0x0000b40047027a23 */ /* 0x002fca0000010800 */
[----:B------:R1:W-:Y:S01]  /*58c0*/  MUFU.EX2 R18, R2 ;  /* 0x0000000200127308 */ /* 0x0003e20000000800 */
[----:B------:R-:W-:Y:S01]  /*58d0*/  HMMA.16816.F32 R28, R8, R82, RZ ;  /* 0x00000052081c723c */ /* 0x000fe200000018ff */
[----:B-1----:R-:W-:-:S06]  /*58e0*/  FFMA.FTZ R2, R70, c[0x0][0x2d0], -R0 ;  /* 0x0000b40046027a23 */ /* 0x002fcc0000010800 */
[----:B------:R1:W-:Y:S01]  /*58f0*/  MUFU.EX2 R20, R2 ;  /* 0x0000000200147308 */ /* 0x0003e20000000800 */
[----:B------:R-:W-:Y:S01]  /*5900*/  HMMA.16816.F32 R8, R8, R106, RZ ;  /* 0x0000006a0808723c */ /* 0x000fe200000018ff */
[--C-:B-1----:R-:W-:Y:S02]  /*5910*/  FFMA.FTZ R2, R69, c[0x0][0x2d0], -R0.reuse ;  /* 0x0000b40045027a23 */ /* 0x102fe40000010800 */
[----:B------:R-:W-:-:S04]  /*5920*/  FFMA.FTZ R0, R68, c[0x0][0x2d0], -R0 ;  /* 0x0000b40044007a23 */ /* 0x000fc80000010800 */
[----:B------:R1:W-:Y:S01]  /*5930*/  MUFU.EX2 R19, R0 ;  /* 0x0000000000137308 */ /* 0x0003e20000000800 */
[----:B------:R-:W-:Y:S01]  /*5940*/  HMMA.16816.F32 R32, R4, R58, R32 ;  /* 0x0000003a0420723c */ /* 0x000fe20000001820 */
[----:B-1----:R-:W-:-:S06]  /*5950*/  FFMA.FTZ R0, R154, c[0x0][0x2d0], -R13 ;  /* 0x0000b4009a007a23 */ /* 0x002fcc000001080d */
[----:B------:R1:W-:Y:S01]  /*5960*/  MUFU.EX2 R15, R0 ;  /* 0x00000000000f7308 */ /* 0x0003e20000000800 */
[----:B------:R-:W-:Y:S02]  /*5970*/  IMAD.MOV.U32 R56, RZ, RZ, R159 ;  /* 0x000000ffff387224 */ /* 0x000fe400078e009f */
[----:B------:R-:W-:Y:S02]  /*5980*/  IMAD.MOV.U32 R57, RZ, RZ, R158 ;  /* 0x000000ffff397224 */ /* 0x000fe400078e009e */
[----:B------:R-:W-:Y:S02]  /*5990*/  IMAD.MOV.U32 R58, RZ, RZ, R157 ;  /* 0x000000ffff3a7224 */ /* 0x000fe400078e009d */
[----:B-1----:R-:W-:-:S04]  /*59a0*/  FFMA.FTZ R0, R155, c[0x0][0x2d0], -R13 ;  /* 0x0000b4009b007a23 */ /* 0x002fc8000001080d */
[----:B------:R1:W2:Y:S01]  /*59b0*/  MUFU.EX2 R16, R0 ;  /* 0x0000000000107308 */ /* 0x0002a20000000800 */
[----:B------:R-:W-:Y:S02]  /*59c0*/  IMAD.MOV.U32 R59, RZ, RZ, R156 ;  /* 0x000000ffff3b7224 */ /* 0x000fe400078e009c */
[----:B------:R-:W-:Y:S01]  /*59d0*/  IMAD.MOV.U32 R81, RZ, RZ, R130 ;  /* 0x000000ffff517224 */ /* 0x000fe200078e0082 */
[----:B------:R-:W3:Y:S01]  /*59e0*/  LDSM.16.MT88.4 R156, [R185+0x800] ;  /* 0x00080000b99c783b */ /* 0x000ee20000004200 */
[----:B------:R-:W-:Y:S02]  /*59f0*/  IMAD.MOV.U32 R82, RZ, RZ, R129 ;  /* 0x000000ffff527224 */ /* 0x000fe400078e0081 */
[----:B------:R-:W-:Y:S02]  /*5a00*/  IMAD.MOV.U32 R83, RZ, RZ, R128 ;  /* 0x000000ffff537224 */ /* 0x000fe400078e0080 */
[----:B------:R-:W4:Y:S01]  /*5a10*/  LDSM.16.MT88.4 R128, [R185+0x1400] ;  /* 0x00140000b980783b */ /* 0x000f220000004200 */
[----:B-1----:R-:W-:-:S04]  /*5a20*/  FFMA.FTZ R0, R153, c[0x0][0x2d0], -R13 ;  /* 0x0000b40099007a23 */ /* 0x002fc8000001080d */
[----:B------:R1:W-:Y:S01]  /*5a30*/  MUFU.EX2 R17, R0 ;  /* 0x0000000000117308 */ /* 0x0003e20000000800 */
[----:B------:R-:W-:Y:S07]  /*5a40*/  HMMA.16816.F32 R28, R4, R62, R28 ;  /* 0x0000003e041c723c */ /* 0x000fee000000181c */
[----:B------:R-:W-:Y:S01]  /*5a50*/  MUFU.EX2 R26, R3 ;  /* 0x00000003001a7308 */ /* 0x000fe20000000800 */
[----:B-1----:R-:W-:-:S07]  /*5a60*/  FFMA.FTZ R0, R146, c[0x0][0x2d0], -R13 ;  /* 0x0000b40092007a23 */ /* 0x002fce000001080d */
[----:B------:R1:W5:Y:S01]  /*5a70*/  MUFU.EX2 R14, R0 ;  /* 0x00000000000e7308 */ /* 0x0003620000000800 */
[C---:B------:R-:W-:Y:S08]  /*5a80*/  HMMA.16816.F32 R36, R4.reuse, R78, R36 ;  /* 0x0000004e0424723c */ /* 0x040ff00000001824 */
[----:B------:R-:W-:Y:S01]  /*5a90*/  HMMA.16816.F32 R44, R4, R66, R8 ;  /* 0x00000042042c723c */ /* 0x000fe20000001808 */
[----:B------:R-:W3:Y:S01]  /*5aa0*/  LDSM.16.MT88.4 R4, [R186+0x2000] ;  /* 0x00200000ba04783b */ /* 0x000ee20000004200 */
[----:B------:R4:W-:Y:S01]  /*5ab0*/  MUFU.EX2 R21, R2 ;  /* 0x0000000200157308 */ /* 0x0009e20000000800 */
[----:B--2---:R-:W-:Y:S01]  /*5ac0*/  F2FP.PACK_AB R92, R16, R15 ;  /* 0x0000000f105c723e */ /* 0x004fe200000000ff */
[----:B------:R-:W-:Y:S01]  /*5ad0*/  IMAD.MOV.U32 R88, RZ, RZ, R243 ;  /* 0x000000ffff587224 */ /* 0x000fe200078e00f3 */
[----:B------:R-:W-:Y:S01]  /*5ae0*/  F2FP.PACK_AB R96, R25, R24 ;  /* 0x000000181960723e */ /* 0x000fe200000000ff */
[----:B------:R-:W-:-:S02]  /*5af0*/  IMAD.MOV.U32 R89, RZ, RZ, R242 ;  /* 0x000000ffff597224 */ /* 0x000fc400078e00f2 */
[----:B-1----:R-:W-:Y:S01]  /*5b00*/  FFMA.FTZ R0, R152, c[0x0][0x2d0], -R12 ;  /* 0x0000b40098007a23 */ /* 0x002fe2000001080c */
[----:B-----5:R-:W-:Y:S01]  /*5b10*/  F2FP.PACK_AB R94, R14, R17 ;  /* 0x000000110e5e723e */ /* 0x020fe200000000ff */
[----:B------:R-:W-:Y:S01]  /*5b20*/  IMAD.MOV.U32 R90, RZ, RZ, R241 ;  /* 0x000000ffff5a7224 */ /* 0x000fe200078e00f1 */
[----:B------:R-:W-:Y:S01]  /*5b30*/  F2FP.PACK_AB R97, R20, R18 ;  /* 0x000000121461723e */ /* 0x000fe200000000ff */
[----:B------:R1:W-:Y:S01]  /*5b40*/  MUFU.EX2 R3, R0 ;  /* 0x0000000000037308 */ /* 0x0003e20000000800 */
[----:B------:R-:W-:Y:S01]  /*5b50*/  IMAD.MOV.U32 R91, RZ, RZ, R234 ;  /* 0x000000ffff5b7224 */ /* 0x000fe200078e00ea */
[----:B------:R-:W-:Y:S01]  /*5b60*/  F2FP.PACK_AB R98, R22, R26 ;  /* 0x0000001a1662723e */ /* 0x000fe200000000ff */
[----:B------:R-:W2:Y:S01]  /*5b70*/  LDSM.16.MT88.4 R64, [R186+0x1400] ;  /* 0x00140000ba40783b */ /* 0x000ea20000004200 */
[--C-:B----4-:R-:W-:Y:S02]  /*5b80*/  FFMA.FTZ R2, R145, c[0x0][0x2d0], -R12.reuse ;  /* 0x0000b40091027a23 */ /* 0x110fe4000001080c */
[----:B-1----:R-:W-:-:S04]  /*5b90*/  FFMA.FTZ R0, R147, c[0x0][0x2d0], -R12 ;  /* 0x0000b40093007a23 */ /* 0x002fc8000001080c */
[----:B------:R1:W4:Y:S02]  /*5ba0*/  MUFU.EX2 R11, R0 ;  /* 0x00000000000b7308 */ /* 0x0003240000000800 */
[----:B-1----:R-:W-:-:S06]  /*5bb0*/  FFMA.FTZ R0, R144, c[0x0][0x2d0], -R12 ;  /* 0x0000b40090007a23 */ /* 0x002fcc000001080c */
[----:B------:R1:W-:Y:S08]  /*5bc0*/  MUFU.EX2 R12, R2 ;  /* 0x00000002000c7308 */ /* 0x0003f00000000800 */
[----:B------:R5:W2:Y:S01]  /*5bd0*/  MUFU.EX2 R13, R0 ;  /* 0x00000000000d7308 */ /* 0x000aa20000000800 */
[----:B-1----:R-:W-:Y:S01]  /*5be0*/  @P3 IMAD.HI.U32 R2, R233, c[0x0][0x2c8], RZ ;  /* 0x0000b200e9023a27 */ /* 0x002fe200078e00ff */
[----:B----4-:R-:W-:-:S03]  /*5bf0*/  F2FP.PACK_AB R93, R11, R3 ;  /* 0x000000030b5d723e */ /* 0x010fc600000000ff */
[----:B-----5:R-:W-:Y:S01]  /*5c00*/  IMAD.MOV.U32 R0, RZ, RZ, R233 ;  /* 0x000000ffff007224 */ /* 0x020fe200078e00e9 */
[----:B------:R-:W-:Y:S02]  /*5c10*/  @P3 SHF.R.U32.HI R0, RZ, c[0x0][0x2cc], R2 ;  /* 0x0000b300ff003a19 */ /* 0x000fe40000011602 */
[----:B--2---:R-:W-:Y:S02]  /*5c20*/  F2FP.PACK_AB R95, R13, R12 ;  /* 0x0000000c0d5f723e */ /* 0x004fe400000000ff */
[----:B------:R-:W-:-:S05]  /*5c30*/  IADD3 R0, R0, R251, -R250 ;  /* 0x000000fb00007210 */ /* 0x000fca0007ffe8fa */
[----:B------:R-:W-:Y:S01]  /*5c40*/  IMAD.HI R9, R0, 0x2aaaaaab, RZ ;  /* 0x2aaaaaab00097827 */ /* 0x000fe200078e02ff */
[----:B---3--:R-:W-:Y:S01]  /*5c50*/  HMMA.16816.F32 R152, R92, R158, R120 ;  /* 0x0000009e5c98723c */ /* 0x008fe20000001878 */
[----:B------:R-:W-:-:S03]  /*5c60*/  F2FP.PACK_AB R99, R19, R21 ;  /* 0x000000151363723e */ /* 0x000fc600000000ff */
[----:B------:R-:W-:-:S04]  /*5c70*/  SHF.R.U32.HI R10, RZ, 0x1f, R9 ;  /* 0x0000001fff0a7819 */ /* 0x000fc80000011609 */
[C---:B------:R-:W-:Y:S01]  /*5c80*/  HMMA.16816.F32 R120, R92.reuse, R128, R80 ;  /* 0x000000805c78723c */ /* 0x040fe20000001850 */
[----:B------:R-:W1:Y:S01]  /*5c90*/  LDSM.16.MT88.4 R80, [R185+0x2000] ;  /* 0x00200000b950783b */ /* 0x000e620000004200 */
[----:B------:R-:W-:Y:S01]  /*5ca0*/  FADD.FTZ R2, R167, R164 ;  /* 0x000000a4a7027221 */ /* 0x000fe20000010000 */
[----:B------:R-:W-:Y:S01]  /*5cb0*/  LEA.HI.SX32 R23, R9, R10, 0x1d ;  /* 0x0000000a09177211 */ /* 0x000fe200078feaff */
[----:B------:R-:W-:Y:S02]  /*5cc0*/  FADD.FTZ R0, R133, R132 ;  /* 0x0000008485007221 */ /* 0x000fe40000010000 */
[----:B------:R-:W-:Y:S02]  /*5cd0*/  FADD.FTZ R8, R204, R203 ;  /* 0x000000cbcc087221 */ /* 0x000fe40000010000 */
[----:B------:R-:W-:Y:S01]  /*5ce0*/  FADD.FTZ R10, R200, R199 ;  /* 0x000000c7c80a7221 */ /* 0x000fe20000010000 */
[----:B------:R-:W-:Y:S01]  /*5cf0*/  HMMA.16816.F32 R88, R92, R4, R88 ;  /* 0x000000045c58723c */ /* 0x000fe20000001858 */
[----:B------:R-:W-:-:S02]  /*5d00*/  FADD.FTZ R9, R163, R2 ;  /* 0x00000002a3097221 */ /* 0x000fc40000010000 */
[----:B------:R-:W-:-:S05]  /*5d10*/  FADD.FTZ R2, R206, R8 ;  /* 0x00000008ce027221 */ /* 0x000fca0000010000 */
        /* <DEDUP_REMOVED lines=15> */
[----:B------:R-:W-:Y:S01]  /*5e10*/  FADD.FTZ R4, R181, R4 ;  /* 0x00000004b5047221 */ /* 0x000fe20000010000 */
[----:B------:R-:W-:Y:S01]  /*5e20*/  IADD3 R199, R207, -0x2, RZ ;  /* 0xfffffffecfc77810 */ /* 0x000fe20007ffe0ff */
[----:B------:R-:W-:Y:S01]  /*5e30*/  FADD.FTZ R0, R160, R0 ;  /* 0x00000000a0007221 */ /* 0x000fe20000010000 */
[----:B------:R-:W-:Y:S01]  /*5e40*/  IMNMX R248, R245, R23, !PT ;  /* 0x00000017f5f87217 */ /* 0x000fe20007800200 */
[----:B------:R-:W-:Y:S02]  /*5e50*/  FADD.FTZ R2, R142, R2 ;  /* 0x000000028e027221 */ /* 0x000fe40000010000 */
[----:B------:R-:W-:Y:S02]  /*5e60*/  FADD.FTZ R5, R177, R5 ;  /* 0x00000005b1057221 */ /* 0x000fe40000010000 */
[----:B------:R-:W-:Y:S01]  /*5e70*/  FADD.FTZ R4, R180, R4 ;  /* 0x00000004b4047221 */ /* 0x000fe20000010000 */
[----:B------:R-:W-:Y:S01]  /*5e80*/  ISETP.GE.AND P0, PT, R199, R248, PT ;  /* 0x000000f8c700720c */ /* 0x000fe20003f06270 */
        /* <DEDUP_REMOVED lines=12> */
[----:B------:R-:W-:Y:S01]  /*5f50*/  HMMA.16816.F32 R108, R92, R114, R124 ;  /* 0x000000725c6c723c */ /* 0x000fe2000000187c */
[----:B------:R-:W-:Y:S02]  /*5f60*/  FADD.FTZ R0, R26, R0 ;  /* 0x000000001a007221 */ /* 0x000fe40000010000 */
[----:B------:R-:W-:Y:S02]  /*5f70*/  FADD.FTZ R2, R21, R2 ;  /* 0x0000000215027221 */ /* 0x000fe40000010000 */
[----:B------:R-:W-:Y:S02]  /*5f80*/  FADD.FTZ R3, R17, R3 ;  /* 0x0000000311037221 */ /* 0x000fe40000010000 */
[----:B------:R-:W-:Y:S01]  /*5f90*/  FADD.FTZ R4, R12, R4 ;  /* 0x000000040c047221 */ /* 0x000fe20000010000 */
[----:B------:R-:W-:Y:S01]  /*5fa0*/  HMMA.16816.F32 R148, R96, R156, R148 ;  /* 0x0000009c6094723c */ /* 0x000fe20000001894 */
[----:B------:R-:W-:Y:S02]  /*5fb0*/  FADD.FTZ R241, R22, R0 ;  /* 0x0000000016f17221 */ /* 0x000fe40000010000 */
[----:B------:R-:W-:-:S05]  /*5fc0*/  FADD.FTZ R243, R19, R2 ;  /* 0x0000000213f37221 */ /* 0x000fca0000010000 */
[----:B------:R-:W-:Y:S01]  /*5fd0*/  HMMA.16816.F32 R144, R92, R156, R208 ;  /* 0x0000009c5c90723c */ /* 0x000fe200000018d0 */
[----:B------:R-:W-:Y:S02]  /*5fe0*/  FADD.FTZ R242, R14, R3 ;  /* 0x000000030ef27221 */ /* 0x000fe40000010000 */
[----:B------:R-:W-:-:S05]  /*5ff0*/  FADD.FTZ R244, R13, R4 ;  /* 0x000000040df47221 */ /* 0x000fca0000010000 */
[----:B------:R-:W-:Y:S08]  /*6000*/  HMMA.16816.F32 R104, R92, R112, R220 ;  /* 0x000000705c68723c */ /* 0x000ff000000018dc */
[----:B------:R-:W-:Y:S08]  /*6010*/  HMMA.16816.F32 R116, R96, R128, R116 ;  /* 0x000000806074723c */ /* 0x000ff00000001874 */
[C---:B------:R-:W-:Y:S08]  /*6020*/  HMMA.16816.F32 R56, R92.reuse, R64, R56 ;  /* 0x000000405c38723c */ /* 0x040ff00000001838 */
[C---:B-1----:R-:W-:Y:S08]  /*6030*/  HMMA.16816.F32 R72, R92.reuse, R80, R72 ;  /* 0x000000505c48723c */ /* 0x042ff00000001848 */
        /* <DEDUP_REMOVED lines=12> */
[----:B------:R-:W-:Y:S07]  /*6100*/  @!P0 BRA `(.L_x_1077) ;  /* 0x00002f8000008947 */ /* 0x000fee0003800000 */
[----:B------:R-:W-:Y:S01]  /*6110*/  IADD3 R246, R232, R233, RZ ;  /* 0x000000e9e8f67210 */ /* 0x000fe20007ffe0ff */
[----:B------:R-:W-:Y:S01]  /*6120*/  IMAD.MOV.U32 R3, RZ, RZ, R138 ;  /* 0x000000ffff037224 */ /* 0x000fe200078e008a */
[----:B------:R-:W-:Y:S01]  /*6130*/  MOV R132, R137 ;  /* 0x0000008900847202 */ /* 0x000fe20000000f00 */
[----:B------:R-:W-:Y:S01]  /*6140*/  IMAD.MOV.U32 R139, RZ, RZ, R136 ;  /* 0x000000ffff8b7224 */ /* 0x000fe200078e0088 */
[----:B------:R-:W-:Y:S01]  /*6150*/  MOV R140, R134 ;  /* 0x00000086008c7202 */ /* 0x000fe20000000f00 */
[----:B------:R-:W-:-:S05]  /*6160*/  @P3 IMAD.HI.U32 R0, R246, c[0x0][0x2c8], RZ ;  /* 0x0000b200f6003a27 */ /* 0x000fca00078e00ff */
[----:B------:R-:W-:-:S06]  /*6170*/  @P3 SHF.R.U32.HI R249, RZ, c[0x0][0x2cc], R0 ;  /* 0x0000b300fff93a19 */ /* 0x000fcc0000011600 */
.L_x_1082:
[----:B------:R-:W-:Y:S04]  /*6180*/  DEPBAR.LE SB0, 0x0 ;  /* 0x000080000000791a */ /* 0x000fe80000000000 */
[----:B------:R-:W-:Y:S01]  /*6190*/  WARPSYNC 0xffffffff ;  /* 0xffffffff00007948 */ /* 0x000fe20003800000 */
[----:B------:R-:W-:Y:S01]  /*61a0*/  BAR.SYNC.DEFER_BLOCKING 0x0 ;  /* 0x0000000000007b1d */ /* 0x000fe20000010000 */
[----:B------:R-:W-:Y:S05]  /*61b0*/  ISETP.GT.AND P0, PT, R245, R199, PT ;  /* 0x000000c7f500720c */ /* 0x000fea0003f04270 */
[----:B------:R1:W2:Y:S01]  /*61c0*/  LDSM.16.M88.4 R48, [R187] ;  /* 0x00000000bb30783b */ /* 0x0002a20000000200 */
[----:B------:R-:W-:Y:S03]  /*61d0*/  BSSY B0, `(.L_x_1078) ;  /* 0x000002a000007945 */ /* 0x000fe60003800000 */
[----:B------:R1:W3:Y:S04]  /*61e0*/  LDSM.16.M88.4 R44, [R187+0x1000] ;  /* 0x00100000bb2c783b */ /* 0x0002e80000000200 */
[----:B------:R1:W4:Y:S04]  /*61f0*/  LDSM.16.M88.4 R16, [R184] ;  /* 0x00000000b810783b */ /* 0x0003280000000200 */
[----:B------:R1:W1:Y:S04]  /*6200*/  LDSM.16.M88.4 R32, [R184+0x400] ;  /* 0x00040000b820783b */ /* 0x0002680000000200 */
[----:B------:R1:W1:Y:S04]  /*6210*/  LDSM.16.M88.4 R160, [R184+0x800] ;  /* 0x00080000b8a0783b */ /* 0x0002680000000200 */
[----:B------:R1:W1:Y:S04]  /*6220*/  LDSM.16.M88.4 R164, [R188] ;  /* 0x00000000bca4783b */ /* 0x0002680000000200 */
[----:B------:R1:W1:Y:S04]  /*6230*/  LDSM.16.M88.4 R172, [R188+0x1000] ;  /* 0x00100000bcac783b */ /* 0x0002680000000200 */
[----:B------:R1:W1:Y:S04]  /*6240*/  LDSM.16.M88.4 R168, [R189] ;  /* 0x00000000bda8783b */ /* 0x0002680000000200 */
[----:B------:R1:W1:Y:S04]  /*6250*/  LDSM.16.M88.4 R176, [R197] ;  /* 0x00000000c5b0783b */ /* 0x0002680000000200 */
[----:B------:R1:W1:Y:S01]  /*6260*/  LDSM.16.M88.4 R180, [R196] ;  /* 0x00000000c4b4783b */ /* 0x0002620000000200 */
[----:B------:R-:W-:-:S05]  /*6270*/  @P0 BRA `(.L_x_1079) ;  /* 0x000001f000000947 */ /* 0x000fca0003800000 */
[----:B------:R-:W5:Y:S01]  /*6280*/  S2R R2, SR_TID.X ;  /* 0x0000000000027919 */ /* 0x000f620000002100 */
[----:B------:R-:W-:Y:S01]  /*6290*/  SHF.R.S32.HI R0, RZ, 0x1f, R199 ;  /* 0x0000001fff007819 */ /* 0x000fe200000114c7 */
[C---:B------:R-:W-:Y:S04]  /*62a0*/  IMAD.WIDE.U32 R4, R199.reuse, c[0x0][0x208], RZ ;  /* 0x00008200c7047a25 */ /* 0x040fe800078e00ff */
[----:B------:R-:W-:Y:S04]  /*62b0*/  IMAD R0, R0, c[0x0][0x208], RZ ;  /* 0x0000820000007a24 */ /* 0x000fe800078e02ff */
[----:B------:R-:W-:Y:S04]  /*62c0*/  IMAD R0, R199, c[0x0][0x20c], R0 ;  /* 0x00008300c7007a24 */ /* 0x000fe800078e0200 */
[----:B------:R-:W-:Y:S02]  /*62d0*/  IMAD.IADD R0, R5, 0x1, R0 ;  /* 0x0000000105007824 */ /* 0x000fe400078e0200 */
[----:B------:R-:W-:Y:S04]  /*62e0*/  IMAD.WIDE.U32 R4, R4, 0x30, RZ ;  /* 0x0000003004047825 */ /* 0x000fe800078e00ff */
[----:B------:R-:W-:Y:S01]  /*62f0*/  IMAD R0, R0, 0x30, RZ ;  /* 0x0000003000007824 */ /* 0x000fe200078e02ff */
[----:B-----5:R-:W-:Y:S02]  /*6300*/  ISETP.GT.AND P0, PT, R2, 0x3f, PT ;  /* 0x0000003f0200780c */ /* 0x020fe40003f04270 */
[----:B------:R-:W-:Y:S02]  /*6310*/  IADD3 R2, P2, R236, R4, RZ ;  /* 0x00000004ec027210 */ /* 0x000fe40007f5e0ff */
[----:B------:R-:W-:Y:S09]  /*6320*/  IADD3 R0, R5, R0, RZ ;  /* 0x0000000005007210 */ /* 0x000ff20007ffe0ff */
[----:B------:R-:W-:Y:S02]  /*6330*/  @!P0 IMAD.MOV.U32 R7, RZ, RZ, c[0x0][0x208] ;  /* 0x00008200ff078624 */ /* 0x000fe400078e00ff */
[----:B------:R-:W-:Y:S03]  /*6340*/  @!P0 IMAD.MOV.U32 R8, RZ, RZ, c[0x0][0x20c] ;  /* 0x00008300ff088624 */ /* 0x000fe600078e00ff */
[C---:B------:R-:W-:Y:S04]  /*6350*/  @!P0 LEA R6, P1, R7.reuse, R4, 0x5 ;  /* 0x0000000407068211 */ /* 0x040fe800078228ff */
[----:B------:R-:W-:Y:S01]  /*6360*/  @!P0 LEA.HI.X R4, R7, R0, R8, 0x5, P1 ;  /* 0x0000000007048211 */ /* 0x000fe200008f2c08 */
[----:B------:R-:W-:Y:S01]  /*6370*/  IMAD.X R7, R0, 0x1, R235, P2 ;  /* 0x0000000100077824 */ /* 0x000fe200010e06eb */
[----:B------:R-:W-:Y:S02]  /*6380*/  @!P0 IADD3 R5, P1, R6, R236, RZ ;  /* 0x000000ec06058210 */ /* 0x000fe40007f3e0ff */
[----:B------:R-:W-:Y:S02]  /*6390*/  LEA R6, P2, R2, c[0x0][0x1f8], 0x1 ;  /* 0x00007e0002067a11 */ /* 0x000fe400078408ff */
[----:B------:R-:W-:Y:S02]  /*63a0*/  @!P0 IADD3.X R0, R4, R235, RZ, P1, !PT ;  /* 0x000000eb04008210 */ /* 0x000fe40000ffe4ff */
[----:B------:R-:W-:Y:S02]  /*63b0*/  LEA.HI.X R7, R2, c[0x0][0x1fc], R7, 0x1, P2 ;  /* 0x00007f0002077a11 */ /* 0x000fe400010f0c07 */
[C---:B------:R-:W-:Y:S03]  /*63c0*/  @!P0 LEA R4, P1, R5.reuse, c[0x0][0x1f8], 0x1 ;  /* 0x00007e0005048a11 */ /* 0x040fe600078208ff */
[----:B------:R-:W-:Y:S01]  /*63d0*/  @!PT LDS RZ, [RZ] ;  /* 0x00000000fffff984 */ /* 0x000fe20000000800 */
[----:B------:R-:W-:Y:S01]  /*63e0*/  @!PT LDS RZ, [RZ] ;  /* 0x00000000fffff984 */ /* 0x000fe20000000800 */
[----:B------:R-:W-:Y:S01]  /*63f0*/  @!PT LDS RZ, [RZ] ;  /* 0x00000000fffff984 */ /* 0x000fe20000000800 */
[----:B------:R4:W-:Y:S01]  /*6400*/  LDGSTS.E.BYPASS.LTC128B.128 [R198+0x1880], [R6.64], !P6 ;  /* 0x0188000006c67fae */ /* 0x0009e2000f101d46 */
[----:B------:R-:W-:Y:S03]  /*6410*/  @!P0 LEA.HI.X R5, R5, c[0x0][0x1fc], R0, 0x1, P1 ;  /* 0x00007f0005058a11 */ /* 0x000fe600008f0c00 */
[----:B------:R4:W-:Y:S04]  /*6420*/  LDGSTS.E.BYPASS.LTC128B.128 [R198+0x2480], [R6.64+0x40], !P5 ;  /* 0x0248004006c67fae */ /* 0x0009e8000e901d46 */
[----:B------:R4:W-:Y:S04]  /*6430*/  LDGSTS.E.BYPASS.LTC128B.128 [R198+0x3080], [R6.64+0x80], !P4 ;  /* 0x0308008006c67fae */ /* 0x0009e8000e101d46 */
[----:B------:R4:W-:Y:S04]  /*6440*/  @!P0 LDGSTS.E.BYPASS.LTC128B.128 [R198+0x2080], [R4.64], !P6 ;  /* 0x0208000004c68fae */ /* 0x0009e8000f101d46 */
[----:B------:R4:W-:Y:S04]  /*6450*/  @!P0 LDGSTS.E.BYPASS.LTC128B.128 [R198+0x2c80], [R4.64+0x40], !P5 ;  /* 0x02c8004004c68fae */ /* 0x0009e8000e901d46 */
[----:B------:R4:W-:Y:S02]  /*6460*/  @!P0 LDGSTS.E.BYPASS.LTC128B.128 [R198+0x3880], [R4.64+0x80], !P4 ;  /* 0x0388008004c68fae */ /* 0x0009e4000e101d46 */
.L_x_1079:
[----:B------:R-:W-:Y:S05]  /*6470*/  BSYNC B0 ;  /* 0x0000000000007941 */ /* 0x000fea0003800000 */
.L_x_1078:
[-C--:B--2-4-:R-:W-:Y:S01]  /*6480*/  HMMA.16816.F32 R4, R48, R16.reuse, RZ ;  /* 0x000000103004723c */ /* 0x094fe200000018ff */
[----:B------:R-:W0:Y:S01]  /*6490*/  LDGDEPBAR ;  /* 0x00000000000079af */ /* 0x000e220000000000 */
[----:B------:R-:W-:Y:S01]  /*64a0*/  BSSY B0, `(.L_x_1080) ;  /* 0x000008a000007945 */ /* 0x000fe20003800000 */
[----:B------:R-:W-:Y:S05]  /*64b0*/  ISETP.GT.AND P0, PT, R199, R245, PT ;  /* 0x000000f5c700720c */ /* 0x000fea0003f04270 */
[C---:B---3--:R-:W-:Y:S08]  /*64c0*/  HMMA.16816.F32 R8, R44.reuse, R16, RZ ;  /* 0x000000102c08723c */ /* 0x048ff000000018ff */
[-C--:B------:R-:W-:Y:S08]  /*64d0*/  HMMA.16816.F32 R12, R44, R18.reuse, RZ ;  /* 0x000000122c0c723c */ /* 0x080ff000000018ff */
[C---:B------:R-:W-:Y:S08]  /*64e0*/  HMMA.16816.F32 R16, R48.reuse, R18, RZ ;  /* 0x000000123010723c */ /* 0x040ff000000018ff */
[-C--:B-1----:R-:W-:Y:S08]  /*64f0*/  HMMA.16816.F32 R20, R48, R32.reuse, RZ ;  /* 0x000000203014723c */ /* 0x082ff000000018ff */
        /* <DEDUP_REMOVED lines=91> */
[----:B------:R-:W-:Y:S04]  /*6ab0*/  IADD3 R0, -R247, 0x30, RZ ;  /* 0x00000030f7007810 */ /* 0x000fe80007ffe1ff */
[C---:B------:R-:W-:Y:S02]  /*6ac0*/  ISETP.GE.AND P0, PT, R0.reuse, 0x21, PT ;  /* 0x000000210000780c */ /* 0x040fe40003f06270 */
[----:B------:R-:W-:Y:S11]  /*6ad0*/  ISETP.GE.AND P1, PT, R0, 0x1, PT ;  /* 0x000000010000780c */ /* 0x000ff60003f26270 */
[----:B------:R-:W-:Y:S01]  /*6ae0*/  @P0 IMAD.MOV.U32 R135, RZ, RZ, c[0x0][0x1e0] ;  /* 0x00007800ff870624 */ /* 0x000fe200078e00ff */
[C---:B------:R-:W-:Y:S01]  /*6af0*/  @P0 IADD3 R0, R199.reuse, -0x1, RZ ;  /* 0xffffffffc7000810 */ /* 0x040fe20007ffe0ff */
[----:B------:R-:W-:Y:S01]  /*6b00*/  @P0 IMAD.MOV.U32 R136, RZ, RZ, 0x5 ;  /* 0x00000005ff880424 */ /* 0x000fe200078e00ff */
[----:B------:R-:W-:Y:S02]  /*6b10*/  @P1 IADD3 R2, R199, -0x1, RZ ;  /* 0xffffffffc7021810 */ /* 0x000fe40007ffe0ff */
[----:B------:R-:W-:Y:S02]  /*6b20*/  @P0 SHF.R.S32.HI R133, RZ, 0x1f, R0 ;  /* 0x0000001fff850819 */ /* 0x000fe40000011400 */
[----:B------:R-:W-:Y:S01]  /*6b30*/  @P1 SHF.R.S32.HI R134, RZ, 0x1f, R2 ;  /* 0x0000001fff861819 */ /* 0x000fe20000011402 */
[----:B------:R-:W-:Y:S01]  /*6b40*/  @P1 IMAD.WIDE.U32 R142, R2, c[0x0][0x1e0], RZ ;  /* 0x00007800028e1a25 */ /* 0x000fe200078e00ff */
[C---:B------:R-:W-:Y:S02]  /*6b50*/  @P0 SHF.L.U64.HI R137, R135.reuse, R136, c[0x0][0x1e4] ;  /* 0x0000790087890619 */ /* 0x040fe40000010288 */
[----:B------:R-:W-:Y:S01]  /*6b60*/  @P0 SHF.L.U32 R136, R135, 0x5, RZ ;  /* 0x0000000587880819 */ /* 0x000fe200000006ff */
[----:B------:R-:W-:Y:S02]  /*6b70*/  @P0 IMAD R133, R133, c[0x0][0x1e0], RZ ;  /* 0x0000780085850a24 */ /* 0x000fe400078e02ff */
[----:B------:R-:W-:Y:S02]  /*6b80*/  @P1 IMAD R138, R134, c[0x0][0x1e0], RZ ;  /* 0x00007800868a1a24 */ /* 0x000fe400078e02ff */
[C---:B------:R-:W-:Y:S04]  /*6b90*/  @P0 IMAD.WIDE.U32 R134, R0.reuse, c[0x0][0x1e0], RZ ;  /* 0x0000780000860a25 */ /* 0x040fe800078e00ff */
[----:B------:R-:W-:Y:S02]  /*6ba0*/  @P0 IMAD R133, R0, c[0x0][0x1e4], R133 ;  /* 0x0000790000850a24 */ /* 0x000fe400078e0285 */
[----:B------:R-:W-:Y:S02]  /*6bb0*/  @P1 IMAD R138, R2, c[0x0][0x1e4], R138 ;  /* 0x00007900028a1a24 */ /* 0x000fe400078e028a */
[----:B------:R-:W-:Y:S01]  /*6bc0*/  @P0 IMAD.WIDE.U32 R136, R134, 0x30, R136 ;  /* 0x0000003086880825 */ /* 0x000fe200078e0088 */
[----:B------:R-:W-:Y:S03]  /*6bd0*/  @P1 MOV R134, R238 ;  /* 0x000000ee00861202 */ /* 0x000fe60000000f00 */
[----:B------:R-:W-:Y:S01]  /*6be0*/  @P0 IMAD.IADD R2, R135, 0x1, R133 ;  /* 0x0000000187020824 */ /* 0x000fe200078e0285 */
[----:B------:R-:W-:Y:S01]  /*6bf0*/  @P0 IADD3 R0, P2, R238, R136, RZ ;  /* 0x00000088ee000210 */ /* 0x000fe20007f5e0ff */
[----:B------:R-:W-:Y:S02]  /*6c00*/  @P1 IMAD.IADD R133, R143, 0x1, R138 ;  /* 0x000000018f851824 */ /* 0x000fe400078e028a */
[----:B------:R-:W-:Y:S02]  /*6c10*/  @P1 IMAD.MOV.U32 R135, RZ, RZ, R240 ;  /* 0x000000ffff871224 */ /* 0x000fe400078e00f0 */
[----:B------:R-:W-:Y:S02]  /*6c20*/  @P0 IMAD R2, R2, 0x30, RZ ;  /* 0x0000003002020824 */ /* 0x000fe400078e02ff */
[----:B------:R-:W-:Y:S03]  /*6c30*/  @P1 IMAD.WIDE.U32 R134, R142, 0x30, R134 ;  /* 0x000000308e861825 */ /* 0x000fe600078e0086 */
[----:B------:R-:W-:Y:S01]  /*6c40*/  @P0 IADD3.X R138, R240, R2, R137, P2, !PT ;  /* 0x00000002f08a0210 */ /* 0x000fe200017fe489 */
[----:B------:R-:W-:Y:S01]  /*6c50*/  @P1 IMAD R133, R133, 0x30, RZ ;  /* 0x0000003085851824 */ /* 0x000fe200078e02ff */
[C---:B------:R-:W-:Y:S04]  /*6c60*/  @P1 LEA R136, P2, R134.reuse, c[0x0][0x1c8], 0x1 ;  /* 0x0000720086881a11 */ /* 0x040fe800078408ff */
        /* <DEDUP_REMOVED lines=13> */
.L_x_1081:
[----:B------:R-:W-:Y:S05]  /*6d40*/  BSYNC B0 ;  /* 0x0000000000007941 */ /* 0x000fea0003800000 */
.L_x_1080:
[----:B-1----:R-:W2:Y:S01]  /*6d50*/  LDL R134, [R1+0x1c] ;  /* 0x00001c0001867983 */ /* 0x002ea20000100800 */
[----:B------:R-:W-:Y:S02]  /*6d60*/  MOV R0, R246 ;  /* 0x000000f600007202 */ /* 0x000fe40000000f00 */
[----:B------:R-:W-:Y:S01]  /*6d70*/  @P3 MOV R0, R249 ;  /* 0x000000f900003202 */ /* 0x000fe20000000f00 */
[----:B------:R-:W0:Y:S08]  /*6d80*/  LDGDEPBAR ;  /* 0x00000000000079af */ /* 0x000e300000000000 */
[----:B------:R-:W1:Y:S08]  /*6d90*/  SHFL.IDX PT, R2, R0, RZ, 0x1c1f ;  /* 0x001c1fff00027589 */ /* 0x000e7000000e0000 */
[----:B------:R-:W3:Y:S08]  /*6da0*/  SHFL.IDX PT, R133, R0, 0x1, 0x1c1f ;  /* 0x003c1f0000857f89 */ /* 0x000ef000000e0000 */
[----:B------:R-:W-:Y:S08]  /*6db0*/  SHFL.IDX PT, R136, R0, 0x3, 0x1c1f ;  /* 0x007c1f0000887f89 */ /* 0x000ff000000e0000 */
[----:B------:R4:W5:Y:S02]  /*6dc0*/  SHFL.IDX PT, R135, R0, 0x2, 0x1c1f ;  /* 0x005c1f0000877f89 */ /* 0x00096400000e0000 */
[----:B----4-:R-:W-:Y:S05]  /*6dd0*/  IMAD R0, R199, -0x30, RZ ;  /* 0xffffffd0c7007824 */ /* 0x010fea00078e02ff */
[----:B--2---:R-:W-:Y:S04]  /*6de0*/  IADD3 R0, -R134, 0x1, R0 ;  /* 0x0000000186007810 */ /* 0x004fe80007ffe100 */
[----:B------:R-:W-:Y:S04]  /*6df0*/  IADD3 R0, -R250, R0, R251 ;  /* 0x00000000fa007210 */ /* 0x000fe80007ffe1fb */
[C---:B-1----:R-:W-:Y:S02]  /*6e00*/  IADD3 R134, R0.reuse, R2, RZ ;  /* 0x0000000200867210 */ /* 0x042fe40007ffe0ff */
[----:B---3--:R-:W-:Y:S02]  /*6e10*/  IADD3 R133, R0, R133, RZ ;  /* 0x0000008500857210 */ /* 0x008fe40007ffe0ff */
[----:B------:R-:W-:Y:S02]  /*6e20*/  ISETP.GT.AND P0, PT, R134, RZ, PT ;  /* 0x000000ff8600720c */ /* 0x000fe40003f04270 */
[----:B-----5:R-:W-:Y:S02]  /*6e30*/  IADD3 R2, R0, R135, RZ ;  /* 0x0000008700027210 */ /* 0x020fe40007ffe0ff */
[----:B------:R-:W-:Y:S02]  /*6e40*/  FSEL R135, R4, -INF , P0 ;  /* 0xff80000004877808 */ /* 0x000fe40000000000 */
[C---:B------:R-:W-:Y:S02]  /*6e50*/  ISETP.GT.AND P2, PT, R134.reuse, 0x1, PT ;  /* 0x000000018600780c */ /* 0x040fe40003f44270 */
[----:B------:R-:W-:Y:S02]  /*6e60*/  ISETP.GT.AND P0, PT, R133, 0x1, PT ;  /* 0x000000018500780c */ /* 0x000fe40003f04270 */
[----:B------:R-:W-:Y:S02]  /*6e70*/  FMNMX.FTZ R4, R135, R3, !PT ;  /* 0x0000000387047209 */ /* 0x000fe40007810000 */
[----:B------:R-:W-:Y:S02]  /*6e80*/  FSEL R137, R5, -INF , P2 ;  /* 0xff80000005897808 */ /* 0x000fe40001000000 */
[C---:B------:R-:W-:Y:S02]  /*6e90*/  ISETP.GT.AND P2, PT, R134.reuse, 0x8, PT ;  /* 0x000000088600780c */ /* 0x040fe40003f44270 */
[----:B------:R-:W-:Y:S02]  /*6ea0*/  ISETP.GT.AND P1, PT, R133, RZ, PT ;  /* 0x000000ff8500720c */ /* 0x000fe40003f24270 */
[----:B------:R-:W-:Y:S02]  /*6eb0*/  FSEL R142, R7, -INF , P0 ;  /* 0xff800000078e7808 */ /* 0x000fe40000000000 */
[----:B------:R-:W-:Y:S02]  /*6ec0*/  ISETP.GT.AND P0, PT, R134, 0x9, PT ;  /* 0x000000098600780c */ /* 0x000fe40003f04270 */
[----:B------:R-:W-:Y:S02]  /*6ed0*/  IADD3 R0, R0, R136, RZ ;  /* 0x0000008800007210 */ /* 0x000fe40007ffe0ff */
[----:B------:R-:W-:Y:S02]  /*6ee0*/  FSEL R136, R16, -INF , P2 ;  /* 0xff80000010887808 */ /* 0x000fe40001000000 */
[----:B------:R-:W-:Y:S02]  /*6ef0*/  FMNMX.FTZ R4, R137, R4, !PT ;  /* 0x0000000489047209 */ /* 0x000fe40007810000 */
[----:B------:R-:W-:Y:S02]  /*6f00*/  FSEL R17, R17, -INF , P0 ;  /* 0xff80000011117808 */ /* 0x000fe40000000000 */
[----:B------:R-:W-:Y:S02]  /*6f10*/  FSEL R141, R6, -INF , P1 ;  /* 0xff800000068d7808 */ /* 0x000fe40000800000 */
[----:B------:R-:W-:Y:S02]  /*6f20*/  ISETP.GT.AND P1, PT, R134, 0x10, PT ;  /* 0x000000108600780c */ /* 0x000fe40003f24270 */
[----:B------:R-:W-:Y:S02]  /*6f30*/  FMNMX.FTZ R4, R136, R4, !PT ;  /* 0x0000000488047209 */ /* 0x000fe40007810000 */
[----:B------:R-:W-:Y:S02]  /*6f40*/  FSEL R183, R20, -INF , P1 ;  /* 0xff80000014b77808 */ /* 0x000fe40000800000 */
[C---:B------:R-:W-:Y:S02]  /*6f50*/  ISETP.GT.AND P1, PT, R134.reuse, 0x11, PT ;  /* 0x000000118600780c */ /* 0x040fe40003f24270 */
[----:B------:R-:W-:Y:S02]  /*6f60*/  FMNMX.FTZ R4, R17, R4, !PT ;  /* 0x0000000411047209 */ /* 0x000fe40007810000 */
[----:B------:R-:W-:Y:S02]  /*6f70*/  ISETP.GT.AND P0, PT, R133, 0x9, PT ;  /* 0x000000098500780c */ /* 0x000fe40003f04270 */
[----:B------:R-:W-:Y:S02]  /*6f80*/  FSEL R182, R21, -INF , P1 ;  /* 0xff80000015b67808 */ /* 0x000fe40000800000 */
[----:B------:R-:W-:Y:S02]  /*6f90*/  FSEL R19, R19, -INF , P0 ;  /* 0xff80000013137808 */ /* 0x000fe40000000000 */
[----:B------:R-:W-:Y:S02]  /*6fa0*/  ISETP.GT.AND P2, PT, R133, 0x8, PT ;  /* 0x000000088500780c */ /* 0x000fe40003f44270 */
[----:B------:R-:W-:Y:S02]  /*6fb0*/  ISETP.GT.AND P0, PT, R134, 0x18, PT ;  /* 0x000000188600780c */ /* 0x000fe40003f04270 */
        /* <DEDUP_REMOVED lines=13> */
[----:B------:R-:W-:Y:S02]  /*7090*/  ISETP.GT.AND P0, PT, R134, 0x28, PT ;  /* 0x000000288600780c */ /* 0x000fe40003f04270 */
[----:B------:R-:W-:Y:S02]  /*70a0*/  FMNMX.FTZ R4, R223, R4, !PT ;  /* 0x00000004df047209 */ /* 0x000fe40007810000 */
[----:B------:R-:W-:Y:S02]  /*70b0*/  FSEL R181, R22, -INF , P2 ;  /* 0xff80000016b57808 */ /* 0x000fe40001000000 */
[----:B------:R-:W-:Y:S02]  /*70c0*/  ISETP.GT.AND P2, PT, R134, 0x29, PT ;  /* 0x000000298600780c */ /* 0x000fe40003f44270 */
[----:B------:R-:W-:Y:S02]  /*70d0*/  FSEL R221, R48, -INF , P0 ;  /* 0xff80000030dd7808 */ /* 0x000fe40000000000 */
[----:B------:R-:W-:Y:S02]  /*70e0*/  FMNMX.FTZ R4, R222, R4, !PT ;  /* 0x00000004de047209 */ /* 0x000fe40007810000 */
[----:B------:R-:W-:Y:S02]  /*70f0*/  FSEL R220, R49, -INF , P2 ;  /* 0xff80000031dc7808 */ /* 0x000fe40001000000 */
[----:B------:R-:W-:Y:S02]  /*7100*/  FMNMX.FTZ R4, R221, R4, !PT ;  /* 0x00000004dd047209 */ /* 0x000fe40007810000 */
[----:B------:R-:W-:Y:S02]  /*7110*/  ISETP.GT.AND P0, PT, R133, 0x19, PT ;  /* 0x000000198500780c */ /* 0x000fe40003f04270 */
[----:B------:R-:W-:Y:S02]  /*7120*/  FMNMX.FTZ R4, R220, R4, !PT ;  /* 0x00000004dc047209 */ /* 0x000fe40007810000 */
[----:B------:R-:W-:Y:S02]  /*7130*/  FSEL R179, R35, -INF , P0 ;  /* 0xff80000023b37808 */ /* 0x000fe40000000000 */
[C---:B------:R-:W-:Y:S01]  /*7140*/  ISETP.GT.AND P0, PT, R133.reuse, 0x20, PT ;  /* 0x000000208500780c */ /* 0x040fe20003f04270 */
[----:B------:R-:W1:Y:S01]  /*7150*/  SHFL.BFLY PT, R20, R4, 0x2, 0x1f ;  /* 0x0c401f0004147f89 */ /* 0x000e6200000e0000 */
[C---:B------:R-:W-:Y:S02]  /*7160*/  ISETP.GT.AND P1, PT, R133.reuse, 0x11, PT ;  /* 0x000000118500780c */ /* 0x040fe40003f24270 */
[----:B------:R-:W-:Y:S02]  /*7170*/  FSEL R219, R38, -INF , P0 ;  /* 0xff80000026db7808 */ /* 0x000fe40000000000 */
[----:B------:R-:W-:Y:S02]  /*7180*/  ISETP.GT.AND P0, PT, R133, 0x29, PT ;  /* 0x000000298500780c */ /* 0x000fe40003f04270 */
[----:B------:R-:W-:Y:S02]  /*7190*/  FSEL R178, R23, -INF , P1 ;  /* 0xff80000017b27808 */ /* 0x000fe40000800000 */
[----:B------:R-:W-:Y:S02]  /*71a0*/  ISETP.GT.AND P1, PT, R133, 0x18, PT ;  /* 0x000000188500780c */ /* 0x000fe40003f24270 */
[----:B------:R-:W-:Y:S02]  /*71b0*/  FMNMX.FTZ R5, R141, R132, !PT ;  /* 0x000000848d057209 */ /* 0x000fe40007810000 */
[----:B------:R-:W-:Y:S02]  /*71c0*/  FSEL R216, R51, -INF , P0 ;  /* 0xff80000033d87808 */ /* 0x000fe40000000000 */
[----:B------:R-:W-:Y:S02]  /*71d0*/  ISETP.GT.AND P0, PT, R2, RZ, PT ;  /* 0x000000ff0200720c */ /* 0x000fe40003f04270 */
[----:B------:R-:W-:Y:S02]  /*71e0*/  FSEL R180, R34, -INF , P1 ;  /* 0xff80000022b47808 */ /* 0x000fe40000800000 */
[C---:B------:R-:W-:Y:S02]  /*71f0*/  ISETP.GT.AND P1, PT, R133.reuse, 0x28, PT ;  /* 0x000000288500780c */ /* 0x040fe40003f24270 */
[----:B------:R-:W-:Y:S02]  /*7200*/  FMNMX.FTZ R5, R142, R5, !PT ;  /* 0x000000058e057209 */ /* 0x000fe40007810000 */
[----:B------:R-:W-:Y:S02]  /*7210*/  ISETP.GT.AND P2, PT, R133, 0x21, PT ;  /* 0x000000218500780c */ /* 0x000fe40003f44270 */
[----:B------:R-:W-:Y:S02]  /*7220*/  FSEL R6, R8, -INF , P0 ;  /* 0xff80000008067808 */ /* 0x000fe40000000000 */
[----:B------:R-:W-:Y:S02]  /*7230*/  ISETP.GT.AND P0, PT, R0, 0x1, PT ;  /* 0x000000010000780c */ /* 0x000fe40003f04270 */
[----:B------:R-:W-:Y:S02]  /*7240*/  FMNMX.FTZ R5, R18, R5, !PT ;  /* 0x0000000512057209 */ /* 0x000fe40007810000 */
[----:B------:R-:W-:Y:S02]  /*7250*/  FSEL R217, R50, -INF , P1 ;  /* 0xff80000032d97808 */ /* 0x000fe40000800000 */
[----:B------:R-:W-:Y:S02]  /*7260*/  ISETP.GT.AND P1, PT, R0, RZ, PT ;  /* 0x000000ff0000720c */ /* 0x000fe40003f24270 */
[----:B------:R-:W-:Y:S02]  /*7270*/  FSEL R218, R39, -INF , P2 ;  /* 0xff80000027da7808 */ /* 0x000fe40001000000 */
[C---:B------:R-:W-:Y:S01]  /*7280*/  ISETP.GT.AND P2, PT, R2.reuse, 0x1, PT ;  /* 0x000000010200780c */ /* 0x040fe20003f44270 */
[----:B------:R-:W-:Y:S01]  /*7290*/  LDSM.16.MT88.4 R36, [R186] ;  /* 0x00000000ba24783b */ /* 0x000fe20000004200 */
[----:B------:R-:W-:Y:S02]  /*72a0*/  FSEL R11, R11, -INF , P0 ;  /* 0xff8000000b0b7808 */ /* 0x000fe40000000000 */
[----:B------:R-:W-:Y:S02]  /*72b0*/  ISETP.GT.AND P0, PT, R2, 0x8, PT ;  /* 0x000000080200780c */ /* 0x000fe40003f04270 */
[----:B------:R-:W-:Y:S02]  /*72c0*/  FMNMX.FTZ R5, R19, R5, !PT ;  /* 0x0000000513057209 */ /* 0x000fe40007810000 */
[----:B------:R-:W-:Y:S02]  /*72d0*/  FSEL R10, R10, -INF , P1 ;  /* 0xff8000000a0a7808 */ /* 0x000fe40000800000 */
[----:B------:R-:W-:Y:S02]  /*72e0*/  ISETP.GT.AND P1, PT, R0, 0x8, PT ;  /* 0x000000080000780c */ /* 0x000fe40003f24270 */
[----:B-1----:R-:W-:Y:S02]  /*72f0*/  FMNMX.FTZ R4, R4, R20, !PT ;  /* 0x0000001404047209 */ /* 0x002fe40007810000 */
[----:B------:R-:W-:Y:S01]  /*7300*/  FSEL R16, R9, -INF , P2 ;  /* 0xff80000009107808 */ /* 0x000fe20001000000 */
[----:B------:R-:W-:Y:S01]  /*7310*/  LDSM.16.MT88.4 R20, [R185] ;  /* 0x00000000b914783b */ /* 0x000fe20000004200 */
[----:B------:R-:W-:Y:S02]  /*7320*/  FSEL R9, R12, -INF , P0 ;  /* 0xff8000000c097808 */ /* 0x000fe40000000000 */
[----:B------:R-:W-:Y:S02]  /*7330*/  FMNMX.FTZ R12, R6, R139, !PT ;  /* 0x0000008b060c7209 */ /* 0x000fe40007810000 */
[----:B------:R-:W-:Y:S02]  /*7340*/  FSEL R7, R14, -INF , P1 ;  /* 0xff8000000e077808 */ /* 0x000fe40000800000 */
[----:B------:R-:W-:Y:S01]  /*7350*/  FMNMX.FTZ R5, R181, R5, !PT ;  /* 0x00000005b5057209 */ /* 0x000fe20007810000 */
[----:B------:R-:W1:Y:S01]  /*7360*/  SHFL.BFLY PT, R14, R4, 0x1, 0x1f ;  /* 0x0c201f00040e7f89 */ /* 0x000e6200000e0000 */
[----:B------:R-:W-:Y:S02]  /*7370*/  FMNMX.FTZ R12, R16, R12, !PT ;  /* 0x0000000c100c7209 */ /* 0x000fe40007810000 */
[----:B------:R-:W-:Y:S02]  /*7380*/  ISETP.GT.AND P2, PT, R2, 0x9, PT ;  /* 0x000000090200780c */ /* 0x000fe40003f44270 */
[----:B------:R-:W-:Y:S02]  /*7390*/  ISETP.GT.AND P0, PT, R0, 0x9, PT ;  /* 0x000000090000780c */ /* 0x000fe40003f04270 */
[----:B------:R-:W-:Y:S02]  /*73a0*/  FMNMX.FTZ R5, R178, R5, !PT ;  /* 0x00000005b2057209 */ /* 0x000fe40007810000 */
[----:B------:R-:W-:Y:S02]  /*73b0*/  FSEL R8, R13, -INF , P2 ;  /* 0xff8000000d087808 */ /* 0x000fe40001000000 */
[----:B------:R-:W-:Y:S02]  /*73c0*/  FSEL R15, R15, -INF , P0 ;  /* 0xff8000000f0f7808 */ /* 0x000fe40000000000 */
[----:B------:R-:W-:Y:S02]  /*73d0*/  ISETP.GT.AND P0, PT, R2, 0x10, PT ;  /* 0x000000100200780c */ /* 0x000fe40003f04270 */
[----:B------:R-:W-:Y:S02]  /*73e0*/  FMNMX.FTZ R12, R9, R12, !PT ;  /* 0x0000000c090c7209 */ /* 0x000fe40007810000 */
[----:B------:R-:W-:Y:S02]  /*73f0*/  FMNMX.FTZ R5, R180, R5, !PT ;  /* 0x00000005b4057209 */ /* 0x000fe40007810000 */
[----:B------:R-:W-:Y:S02]  /*7400*/  FSEL R171, R24, -INF , P0 ;  /* 0xff80000018ab7808 */ /* 0x000fe40000000000 */
[----:B------:R-:W-:Y:S02]  /*7410*/  ISETP.GT.AND P2, PT, R2, 0x11, PT ;  /* 0x000000110200780c */ /* 0x000fe40003f44270 */
[----:B------:R-:W-:Y:S02]  /*7420*/  ISETP.GT.AND P1, PT, R0, 0x10, PT ;  /* 0x000000100000780c */ /* 0x000fe40003f24270 */
[----:B------:R-:W-:Y:S02]  /*7430*/  FMNMX.FTZ R12, R8, R12, !PT ;  /* 0x0000000c080c7209 */ /* 0x000fe40007810000 */
[----:B------:R-:W-:Y:S02]  /*7440*/  FMNMX.FTZ R5, R179, R5, !PT ;  /* 0x00000005b3057209 */ /* 0x000fe40007810000 */
[----:B------:R-:W-:Y:S02]  /*7450*/  FSEL R169, R25, -INF , P2 ;  /* 0xff80000019a97808 */ /* 0x000fe40001000000 */
[----:B------:R-:W-:Y:S02]  /*7460*/  FSEL R174, R26, -INF , P1 ;  /* 0xff8000001aae7808 */ /* 0x000fe40000800000 */
[----:B------:R-:W-:Y:S02]  /*7470*/  ISETP.GT.AND P0, PT, R0, 0x11, PT ;  /* 0x000000110000780c */ /* 0x000fe40003f04270 */
[C---:B------:R-:W-:Y:S02]  /*7480*/  ISETP.GT.AND P1, PT, R2.reuse, 0x18, PT ;  /* 0x000000180200780c */ /* 0x040fe40003f24270 */
[----:B------:R-:W-:Y:S02]  /*7490*/  FMNMX.FTZ R12, R171, R12, !PT ;  /* 0x0000000cab0c7209 */ /* 0x000fe40007810000 */
[----:B------:R-:W-:Y:S02]  /*74a0*/  FMNMX.FTZ R5, R219, R5, !PT ;  /* 0x00000005db057209 */ /* 0x000fe40007810000 */
[----:B------:R-:W-:Y:S02]  /*74b0*/  FSEL R177, R27, -INF , P0 ;  /* 0xff8000001bb17808 */ /* 0x000fe40000000000 */
[C---:B------:R-:W-:Y:S02]  /*74c0*/  ISETP.GT.AND P0, PT, R2.reuse, 0x19, PT ;  /* 0x000000190200780c */ /* 0x040fe40003f04270 */
[----:B------:R-:W-:Y:S02]  /*74d0*/  ISETP.GT.AND P2, PT, R2, 0x20, PT ;  /* 0x000000200200780c */ /* 0x000fe40003f44270 */
[----:B------:R-:W-:Y:S02]  /*74e0*/  FSEL R168, R28, -INF , P1 ;  /* 0xff8000001ca87808 */ /* 0x000fe40000800000 */
[----:B------:R-:W-:Y:S02]  /*74f0*/  FMNMX.FTZ R12, R169, R12, !PT ;  /* 0x0000000ca90c7209 */ /* 0x000fe40007810000 */
[----:B------:R-:W-:Y:S02]  /*7500*/  FMNMX.FTZ R5, R218, R5, !PT ;  /* 0x00000005da057209 */ /* 0x000fe40007810000 */
[----:B------:R-:W-:Y:S02]  /*7510*/  FSEL R215, R40, -INF , P2 ;  /* 0xff80000028d77808 */ /* 0x000fe40001000000 */
[C---:B------:R-:W-:Y:S02]  /*7520*/  ISETP.GT.AND P1, PT, R2.reuse, 0x21, PT ;  /* 0x000000210200780c */ /* 0x040fe40003f24270 */
[----:B------:R-:W-:Y:S02]  /*7530*/  FSEL R167, R29, -INF , P0 ;  /* 0xff8000001da77808 */ /* 0x000fe40000000000 */
[C---:B------:R-:W-:Y:S02]  /*7540*/  ISETP.GT.AND P0, PT, R2.reuse, 0x28, PT ;  /* 0x000000280200780c */ /* 0x040fe40003f04270 */
[----:B------:R-:W-:Y:S02]  /*7550*/  ISETP.GT.AND P2, PT, R2, 0x29, PT ;  /* 0x000000290200780c */ /* 0x000fe40003f44270 */
[----:B------:R-:W-:Y:S02]  /*7560*/  FMNMX.FTZ R2, R10, R140, !PT ;  /* 0x0000008c0a027209 */ /* 0x000fe40007810000 */
[----:B------:R-:W-:Y:S02]  /*7570*/  FMNMX.FTZ R12, R168, R12, !PT ;  /* 0x0000000ca80c7209 */ /* 0x000fe40007810000 */
[----:B------:R-:W-:Y:S02]  /*7580*/  FMNMX.FTZ R5, R217, R5, !PT ;  /* 0x00000005d9057209 */ /* 0x000fe40007810000 */
[----:B------:R-:W-:Y:S02]  /*7590*/  FMNMX.FTZ R2, R11, R2, !PT ;  /* 0x000000020b027209 */ /* 0x000fe40007810000 */
[----:B-1----:R-:W-:Y:S02]  /*75a0*/  FMNMX.FTZ R138, R4, R14, !PT ;  /* 0x0000000e048a7209 */ /* 0x002fe40007810000 */
[----:B------:R-:W-:Y:S02]  /*75b0*/  FMNMX.FTZ R4, R167, R12, !PT ;  /* 0x0000000ca7047209 */ /* 0x000fe40007810000 */
[----:B------:R-:W-:Y:S02]  /*75c0*/  FMNMX.FTZ R5, R216, R5, !PT ;  /* 0x00000005d8057209 */ /* 0x000fe40007810000 */
[----:B------:R-:W-:Y:S02]  /*75d0*/  FSEL R214, R41, -INF , P1 ;  /* 0xff80000029d67808 */ /* 0x000fe40000800000 */
[----:B------:R-:W-:Y:S01]  /*75e0*/  FMNMX.FTZ R2, R7, R2, !PT ;  /* 0x0000000207027209 */ /* 0x000fe20007810000 */
[----:B------:R-:W1:Y:S01]  /*75f0*/  SHFL.BFLY PT, R13, R5, 0x2, 0x1f ;  /* 0x0c401f00050d7f89 */ /* 0x000e6200000e0000 */
[----:B------:R-:W-:Y:S02]  /*7600*/  FMNMX.FTZ R4, R215, R4, !PT ;  /* 0x00000004d7047209 */ /* 0x000fe40007810000 */
[----:B------:R-:W-:Y:S02]  /*7610*/  FSEL R213, R44, -INF , P0 ;  /* 0xff8000002cd57808 */ /* 0x000fe40000000000 */
[----:B------:R-:W-:Y:S02]  /*7620*/  FMNMX.FTZ R2, R15, R2, !PT ;  /* 0x000000020f027209 */ /* 0x000fe40007810000 */
[----:B------:R-:W-:Y:S02]  /*7630*/  FMNMX.FTZ R12, R214, R4, !PT ;  /* 0x00000004d60c7209 */ /* 0x000fe40007810000 */
[----:B------:R-:W-:Y:S02]  /*7640*/  ISETP.GT.AND P0, PT, R0, 0x19, PT ;  /* 0x000000190000780c */ /* 0x000fe40003f04270 */
[----:B------:R-:W-:Y:S02]  /*7650*/  FMNMX.FTZ R4, R174, R2, !PT ;  /* 0x00000002ae047209 */ /* 0x000fe40007810000 */
[----:B------:R-:W-:Y:S01]  /*7660*/  FMNMX.FTZ R2, R213, R12, !PT ;  /* 0x0000000cd5027209 */ /* 0x000fe20007810000 */
[C---:B------:R-:W-:Y:S01]  /*7670*/  FMUL.FTZ R12, R138.reuse, c[0x0][0x2d0] ;  /* 0x0000b4008a0c7a20 */ /* 0x040fe20000410000 */
[----:B------:R-:W-:Y:S02]  /*7680*/  FSEL R172, R31, -INF , P0 ;  /* 0xff8000001fac7808 */ /* 0x000fe40000000000 */
[----:B------:R-:W-:Y:S02]  /*7690*/  FSETP.NEU.FTZ.AND P0, PT, R138, -INF , PT ;  /* 0xff8000008a00780b */ /* 0x000fe40003f1d000 */
[----:B------:R-:W-:Y:S02]  /*76a0*/  ISETP.GT.AND P1, PT, R0, 0x18, PT ;  /* 0x000000180000780c */ /* 0x000fe40003f24270 */
[----:B------:R-:W-:Y:S02]  /*76b0*/  FSEL R162, R12, RZ, P0 ;  /* 0x000000ff0ca27208 */ /* 0x000fe40000000000 */
[----:B------:R-:W-:Y:S02]  /*76c0*/  FSEL R209, R45, -INF , P2 ;  /* 0xff8000002dd17808 */ /* 0x000fe40001000000 */
[----:B------:R-:W-:Y:S01]  /*76d0*/  FSEL R170, R30, -INF , P1 ;  /* 0xff8000001eaa7808 */ /* 0x000fe20000800000 */
[--C-:B------:R-:W-:Y:S01]  /*76e0*/  FFMA.FTZ R12, R135, c[0x0][0x2d0], -R162.reuse ;  /* 0x0000b400870c7a23 */ /* 0x100fe200000108a2 */
[C---:B------:R-:W-:Y:S02]  /*76f0*/  ISETP.GT.AND P1, PT, R0.reuse, 0x21, PT ;  /* 0x000000210000780c */ /* 0x040fe40003f24270 */
[----:B------:R-:W-:Y:S01]  /*7700*/  ISETP.GT.AND P2, PT, R0, 0x20, PT ;  /* 0x000000200000780c */ /* 0x000fe20003f44270 */
[----:B------:R2:W-:Y:S01]  /*7710*/  MUFU.EX2 R173, R12 ;  /* 0x0000000c00ad7308 */ /* 0x0005e20000000800 */
[----:B------:R-:W-:Y:S02]  /*7720*/  FSEL R176, R43, -INF , P1 ;  /* 0xff8000002bb07808 */ /* 0x000fe40000800000 */
[----:B------:R-:W-:Y:S02]  /*7730*/  FSEL R207, R42, -INF , P2 ;  /* 0xff8000002acf7808 */ /* 0x000fe40001000000 */
[C---:B------:R-:W-:Y:S02]  /*7740*/  ISETP.GT.AND P2, PT, R0.reuse, 0x28, PT ;  /* 0x000000280000780c */ /* 0x040fe40003f44270 */
[----:B------:R-:W-:Y:S01]  /*7750*/  ISETP.GT.AND P1, PT, R0, 0x29, PT ;  /* 0x000000290000780c */ /* 0x000fe20003f24270 */
[--C-:B------:R-:W-:Y:S01]  /*7760*/  FFMA.FTZ R0, R137, c[0x0][0x2d0], -R162.reuse ;  /* 0x0000b40089007a23 */ /* 0x100fe200000108a2 */
[----:B------:R-:W-:Y:S02]  /*7770*/  FMNMX.FTZ R2, R209, R2, !PT ;  /* 0x00000002d1027209 */ /* 0x000fe40007810000 */
[----:B------:R-:W-:Y:S01]  /*7780*/  FMNMX.FTZ R4, R177, R4, !PT ;  /* 0x00000004b1047209 */ /* 0x000fe20007810000 */
[----:B------:R3:W-:Y:S01]  /*7790*/  MUFU.EX2 R204, R0 ;  /* 0x0000000000cc7308 */ /* 0x0007e20000000800 */
[----:B-1----:R-:W-:Y:S02]  /*77a0*/  FMNMX.FTZ R5, R5, R13, !PT ;  /* 0x0000000d05057209 */ /* 0x002fe40007810000 */
[----:B------:R-:W1:Y:S01]  /*77b0*/  SHFL.BFLY PT, R13, R2, 0x2, 0x1f ;  /* 0x0c401f00020d7f89 */ /* 0x000e6200000e0000 */
[----:B------:R-:W-:Y:S02]  /*77c0*/  FMNMX.FTZ R4, R170, R4, !PT ;  /* 0x00000004aa047209 */ /* 0x000fe40007810000 */
[----:B------:R-:W-:Y:S02]  /*77d0*/  FSEL R175, R46, -INF , P2 ;  /* 0xff8000002eaf7808 */ /* 0x000fe40001000000 */
[----:B------:R-:W-:Y:S02]  /*77e0*/  FMNMX.FTZ R4, R172, R4, !PT ;  /* 0x00000004ac047209 */ /* 0x000fe40007810000 */
[----:B------:R-:W-:Y:S01]  /*77f0*/  FSEL R135, R47, -INF , P1 ;  /* 0xff8000002f877808 */ /* 0x000fe20000800000 */
[----:B------:R-:W4:Y:S01]  /*7800*/  SHFL.BFLY PT, R14, R5, 0x1, 0x1f ;  /* 0x0c201f00050e7f89 */ /* 0x000f2200000e0000 */
[----:B------:R-:W-:Y:S01]  /*7810*/  FMNMX.FTZ R4, R207, R4, !PT ;  /* 0x00000004cf047209 */ /* 0x000fe20007810000 */
[--C-:B--2---:R-:W-:Y:S03]  /*7820*/  FFMA.FTZ R12, R136, c[0x0][0x2d0], -R162.reuse ;  /* 0x0000b400880c7a23 */ /* 0x104fe600000108a2 */
[----:B------:R-:W-:Y:S01]  /*7830*/  FMNMX.FTZ R4, R176, R4, !PT ;  /* 0x00000004b0047209 */ /* 0x000fe20007810000 */
[----:B------:R2:W-:Y:S03]  /*7840*/  MUFU.EX2 R231, R12 ;  /* 0x0000000c00e77308 */ /* 0x0005e60000000800 */
[----:B---3--:R-:W-:Y:S02]  /*7850*/  FMNMX.FTZ R0, R175, R4, !PT ;  /* 0x00000004af007209 */ /* 0x008fe40007810000 */
[----:B-1----:R-:W-:Y:S02]  /*7860*/  FMNMX.FTZ R4, R2, R13, !PT ;  /* 0x0000000d02047209 */ /* 0x002fe40007810000 */
[----:B------:R-:W-:Y:S03]  /*7870*/  FMNMX.FTZ R0, R135, R0, !PT ;  /* 0x0000000087007209 */ /* 0x000fe60007810000 */
[----:B------:R-:W1:Y:S01]  /*7880*/  SHFL.BFLY PT, R13, R4, 0x1, 0x1f ;  /* 0x0c201f00040d7f89 */ /* 0x000e6200000e0000 */
[----:B----4-:R-:W-:Y:S04]  /*7890*/  FMNMX.FTZ R137, R5, R14, !PT ;  /* 0x0000000e05897209 */ /* 0x010fe80007810000 */
[C---:B------:R-:W-:Y:S03]  /*78a0*/  FSETP.NEU.FTZ.AND P2, PT, R137.reuse, -INF , PT ;  /* 0xff8000008900780b */ /* 0x040fe60003f5d000 */
[----:B------:R-:W3:Y:S01]  /*78b0*/  SHFL.BFLY PT, R2, R0, 0x2, 0x1f ;  /* 0x0c401f0000027f89 */ /* 0x000ee200000e0000 */
[----:B------:R-:W-:Y:S02]  /*78c0*/  FMUL.FTZ R5, R137, c[0x0][0x2d0] ;  /* 0x0000b40089057a20 */ /* 0x000fe40000410000 */
[----:B--2---:R-:W-:Y:S03]  /*78d0*/  FFMA.FTZ R12, R17, c[0x0][0x2d0], -R162 ;  /* 0x0000b400110c7a23 */ /* 0x004fe600000108a2 */
[----:B------:R-:W-:Y:S01]  /*78e0*/  FSEL R160, R5, RZ, P2 ;  /* 0x000000ff05a07208 */ /* 0x000fe20001000000 */
[----:B------:R-:W2:Y:S04]  /*78f0*/  MUFU.EX2 R232, R12 ;  /* 0x0000000c00e87308 */ /* 0x000ea80000000800 */
[--C-:B------:R-:W-:Y:S01]  /*7900*/  FFMA.FTZ R5, R141, c[0x0][0x2d0], -R160.reuse ;  /* 0x0000b4008d057a23 */ /* 0x100fe200000108a0 */
[----:B-1----:R-:W-:Y:S05]  /*7910*/  FMNMX.FTZ R136, R4, R13, !PT ;  /* 0x0000000d04887209 */ /* 0x002fea0007810000 */
[----:B------:R1:W-:Y:S01]  /*7920*/  MUFU.EX2 R166, R5 ;  /* 0x0000000500a67308 */ /* 0x0003e20000000800 */
[C---:B------:R-:W-:Y:S01]  /*7930*/  FSETP.NEU.FTZ.AND P1, PT, R136.reuse, -INF , PT ;  /* 0xff8000008800780b */ /* 0x040fe20003f3d000 */
[----:B------:R-:W-:Y:S01]  /*7940*/  FMUL.FTZ R4, R136, c[0x0][0x2d0] ;  /* 0x0000b40088047a20 */ /* 0x000fe20000410000 */
[----:B---3--:R-:W-:Y:S01]  /*7950*/  FMNMX.FTZ R0, R0, R2, !PT ;  /* 0x0000000200007209 */ /* 0x008fe20007810000 */
[--C-:B------:R-:W-:Y:S03]  /*7960*/  FFMA.FTZ R2, R18, c[0x0][0x2d0], -R160.reuse ;  /* 0x0000b40012027a23 */ /* 0x100fe600000108a0 */
[----:B------:R-:W-:Y:S03]  /*7970*/  FSEL R161, R4, RZ, P1 ;  /* 0x000000ff04a17208 */ /* 0x000fe60000800000 */
[----:B------:R3:W-:Y:S02]  /*7980*/  MUFU.EX2 R229, R2 ;  /* 0x0000000200e57308 */ /* 0x0007e40000000800 */
[--C-:B------:R-:W-:Y:S02]  /*7990*/  FFMA.FTZ R4, R16, c[0x0][0x2d0], -R161.reuse ;  /* 0x0000b40010047a23 */ /* 0x100fe400000108a1 */
[--C-:B------:R-:W-:Y:S06]  /*79a0*/  FFMA.FTZ R6, R6, c[0x0][0x2d0], -R161.reuse ;  /* 0x0000b40006067a23 */ /* 0x100fec00000108a1 */
[----:B------:R-:W-:Y:S01]  /*79b0*/  MUFU.EX2 R227, R4 ;  /* 0x0000000400e37308 */ /* 0x000fe20000000800 */
[--C-:B-1----:R-:W-:Y:S01]  /*79c0*/  FFMA.FTZ R5, R142, c[0x0][0x2d0], -R160.reuse ;  /* 0x0000b4008e057a23 */ /* 0x102fe200000108a0 */
[----:B--2---:R-:W-:Y:S08]  /*79d0*/  F2FP.PACK_AB R142, R232, R231 ;  /* 0x000000e7e88e723e */ /* 0x004ff000000000ff */
[----:B------:R1:W2:Y:S01]  /*79e0*/  MUFU.EX2 R230, R5 ;  /* 0x0000000500e67308 */ /* 0x0002a20000000800 */
[----:B---3--:R-:W3:Y:S09]  /*79f0*/  SHFL.BFLY PT, R2, R0, 0x1, 0x1f ;  /* 0x0c201f0000027f89 */ /* 0x008ef200000e0000 */
[----:B------:R-:W-:Y:S01]  /*7a00*/  MUFU.EX2 R165, R6 ;  /* 0x0000000600a57308 */ /* 0x000fe20000000800 */
[----:B-1----:R-:W-:Y:S01]  /*7a10*/  FFMA.FTZ R5, R19, c[0x0][0x2d0], -R160 ;  /* 0x0000b40013057a23 */ /* 0x002fe200000108a0 */
[----:B--2---:R-:W-:Y:S02]  /*7a20*/  F2FP.PACK_AB R141, R230, R166 ;  /* 0x000000a6e68d723e */ /* 0x004fe400000000ff */
[----:B---3--:R-:W-:Y:S01]  /*7a30*/  FMNMX.FTZ R134, R0, R2, !PT ;  /* 0x0000000200867209 */ /* 0x008fe20007810000 */
[--C-:B------:R-:W-:Y:S05]  /*7a40*/  FFMA.FTZ R0, R9, c[0x0][0x2d0], -R161.reuse ;  /* 0x0000b40009007a23 */ /* 0x100fea00000108a1 */
[----:B------:R-:W1:Y:S01]  /*7a50*/  MUFU.EX2 R234, R5 ;  /* 0x0000000500ea7308 */ /* 0x000e620000000800 */
[----:B------:R-:W-:Y:S02]  /*7a60*/  FFMA.FTZ R2, R8, c[0x0][0x2d0], -R161 ;  /* 0x0000b40008027a23 */ /* 0x000fe400000108a1 */
[----:B------:R-:W-:Y:S07]  /*7a70*/  FMUL.FTZ R4, R134, c[0x0][0x2d0] ;  /* 0x0000b40086047a20 */ /* 0x000fee0000410000 */
[----:B------:R2:W-:Y:S10]  /*7a80*/  MUFU.EX2 R226, R0 ;  /* 0x0000000000e27308 */ /* 0x0005f40000000800 */
[----:B------:R3:W-:Y:S01]  /*7a90*/  MUFU.EX2 R233, R2 ;  /* 0x0000000200e97308 */ /* 0x0007e20000000800 */
[----:B-1----:R-:W-:Y:S02]  /*7aa0*/  F2FP.PACK_AB R143, R234, R229 ;  /* 0x000000e5ea8f723e */ /* 0x002fe400000000ff */
[----:B--2---:R-:W-:Y:S02]  /*7ab0*/  FSEL R0, R138, RZ, P0 ;  /* 0x000000ff8a007208 */ /* 0x004fe40000000000 */
[----:B------:R-:W-:Y:S03]  /*7ac0*/  FSETP.NEU.FTZ.AND P0, PT, R134, -INF , PT ;  /* 0xff8000008600780b */ /* 0x000fe60003f1d000 */
[----:B------:R-:W-:Y:S01]  /*7ad0*/  FADD.FTZ R0, -R0, R3 ;  /* 0x0000000300007221 */ /* 0x000fe20000010100 */
[----:B------:R-:W-:Y:S03]  /*7ae0*/  FSEL R163, R4, RZ, P0 ;  /* 0x000000ff04a37208 */ /* 0x000fe60000000000 */
[----:B------:R-:W-:Y:S02]  /*7af0*/  FMUL.FTZ R0, R0, c[0x0][0x2d0] ;  /* 0x0000b40000007a20 */ /* 0x000fe40000410000 */
[--C-:B---3--:R-:W-:Y:S02]  /*7b00*/  FFMA.FTZ R2, R10, c[0x0][0x2d0], -R163.reuse ;  /* 0x0000b4000a027a23 */ /* 0x108fe400000108a3 */
[----:B------:R-:W1:Y:S10]  /*7b10*/  MUFU.EX2 R133, R0 ;  /* 0x0000000000857308 */ /* 0x000e740000000800 */
[----:B------:R2:W-:Y:S01]  /*7b20*/  MUFU.EX2 R164, R2 ;  /* 0x0000000200a47308 */ /* 0x0005e20000000800 */
[----:B-1----:R-:W-:Y:S01]  /*7b30*/  FMUL.FTZ R4, R133, R148 ;  /* 0x0000009485047220 */ /* 0x002fe20000410000 */
[----:B------:R-:W-:Y:S01]  /*7b40*/  F2FP.PACK_AB R148, R227, R165 ;  /* 0x000000a5e394723e */ /* 0x000fe200000000ff */
[C---:B------:R-:W-:Y:S02]  /*7b50*/  FMUL.FTZ R5, R133.reuse, R149 ;  /* 0x0000009585057220 */ /* 0x040fe40000410000 */
[C---:B------:R-:W-:Y:S02]  /*7b60*/  FMUL.FTZ R16, R133.reuse, R156 ;  /* 0x0000009c85107220 */ /* 0x040fe40000410000 */
[C---:B------:R-:W-:Y:S02]  /*7b70*/  FMUL.FTZ R17, R133.reuse, R157 ;  /* 0x0000009d85117220 */ /* 0x040fe40000410000 */
[----:B------:R-:W-:Y:S02]  /*7b80*/  FMUL.FTZ R32, R133, R112 ;  /* 0x0000007085207220 */ /* 0x000fe40000410000 */
[--C-:B--2---:R-:W-:Y:S02]  /*7b90*/  FFMA.FTZ R2, R11, c[0x0][0x2d0], -R163.reuse ;  /* 0x0000b4000b027a23 */ /* 0x104fe400000108a3 */
        /* <DEDUP_REMOVED lines=13> */
[----:B------:R-:W-:Y:S01]  /*7c70*/  FMUL.FTZ R85, R133, R85 ;  /* 0x0000005585557220 */ /* 0x000fe20000410000 */
[----:B-1----:R-:W-:Y:S01]  /*7c80*/  F2FP.PACK_AB R149, R224, R164 ;  /* 0x000000a4e095723e */ /* 0x002fe200000000ff */
[----:B------:R-:W-:Y:S02]  /*7c90*/  FFMA.FTZ R2, R7, c[0x0][0x2d0], -R163 ;  /* 0x0000b40007027a23 */ /* 0x000fe400000108a3 */
[----:B------:R-:W-:Y:S02]  /*7ca0*/  FFMA.FTZ R129, R213, c[0x0][0x2d0], -R161 ;  /* 0x0000b400d5817a23 */ /* 0x000fe400000108a1 */
[----:B------:R1:W-:Y:S01]  /*7cb0*/  MUFU.EX2 R225, R2 ;  /* 0x0000000200e17308 */ /* 0x0003e20000000800 */
[----:B------:R-:W-:Y:S02]  /*7cc0*/  FFMA.FTZ R128, R176, c[0x0][0x2d0], -R163 ;  /* 0x0000b400b0807a23 */ /* 0x000fe400000108a3 */
[C---:B------:R-:W-:Y:S02]  /*7cd0*/  FMUL.FTZ R96, R133.reuse, R96 ;  /* 0x0000006085607220 */ /* 0x040fe40000410000 */
[----:B------:R-:W-:Y:S01]  /*7ce0*/  FMUL.FTZ R97, R133, R97 ;  /* 0x0000006185617220 */ /* 0x000fe20000410000 */
[----:B-1----:R-:W-:Y:S05]  /*7cf0*/  FSEL R2, R137, RZ, P2 ;  /* 0x000000ff89027208 */ /* 0x002fea0001000000 */
[----:B------:R-:W-:Y:S01]  /*7d00*/  FADD.FTZ R0, -R2, R132 ;  /* 0x0000008402007221 */ /* 0x000fe20000010100 */
[----:B------:R-:W-:Y:S03]  /*7d10*/  FSEL R2, R136, RZ, P1 ;  /* 0x000000ff88027208 */ /* 0x000fe60000800000 */
[----:B------:R-:W-:Y:S04]  /*7d20*/  FMUL.FTZ R0, R0, c[0x0][0x2d0] ;  /* 0x0000b40000007a20 */ /* 0x000fe80000410000 */
[----:B------:R1:W2:Y:S02]  /*7d30*/  MUFU.EX2 R132, R0 ;  /* 0x0000000000847308 */ /* 0x0002a40000000800 */
[----:B-1----:R-:W-:Y:S01]  /*7d40*/  FADD.FTZ R0, -R2, R139 ;  /* 0x0000008b02007221 */ /* 0x002fe20000010100 */
[----:B------:R-:W-:Y:S01]  /*7d50*/  FSEL R2, R134, RZ, P0 ;  /* 0x000000ff86027208 */ /* 0x000fe20000000000 */
[----:B--2---:R-:W-:Y:S01]  /*7d60*/  FMUL.FTZ R6, R132, R150 ;  /* 0x0000009684067220 */ /* 0x004fe20000410000 */
[----:B------:R-:W-:Y:S01]  /*7d70*/  F2FP.PACK_AB R150, R233, R226 ;  /* 0x000000e2e996723e */ /* 0x000fe200000000ff */
[----:B------:R-:W-:Y:S04]  /*7d80*/  FMUL.FTZ R0, R0, c[0x0][0x2d0] ;  /* 0x0000b40000007a20 */ /* 0x000fe80000410000 */
[----:B------:R-:W-:Y:S01]  /*7d90*/  MUFU.EX2 R139, R129 ;  /* 0x00000081008b7308 */ /* 0x000fe20000000800 */
[C---:B------:R-:W-:Y:S01]  /*7da0*/  FMUL.FTZ R7, R132.reuse, R151 ;  /* 0x0000009784077220 */ /* 0x040fe20000410000 */
[C---:B------:R-:W-:Y:S01]  /*7db0*/  ISETP.GT.AND P0, PT, R199.reuse, R248, PT ;  /* 0x000000f8c700720c */ /* 0x040fe20003f04270 */
[C---:B------:R-:W-:Y:S01]  /*7dc0*/  FMUL.FTZ R18, R132.reuse, R158 ;  /* 0x0000009e84127220 */ /* 0x040fe20000410000 */
[----:B------:R-:W-:Y:S01]  /*7dd0*/  IADD3 R199, R199, -0x1, RZ ;  /* 0xffffffffc7c77810 */ /* 0x000fe20007ffe0ff */
[C---:B------:R-:W-:Y:S02]  /*7de0*/  FMUL.FTZ R19, R132.reuse, R159 ;  /* 0x0000009f84137220 */ /* 0x040fe40000410000 */
[C---:B------:R-:W-:Y:S01]  /*7df0*/  FMUL.FTZ R34, R132.reuse, R114 ;  /* 0x0000007284227220 */ /* 0x040fe20000410000 */
[----:B------:R-:W-:Y:S01]  /*7e00*/  LDSM.16.MT88.4 R156, [R185+0x800] ;  /* 0x00080000b99c783b */ /* 0x000fe20000004200 */
[C---:B------:R-:W-:Y:S01]  /*7e10*/  FMUL.FTZ R35, R132.reuse, R115 ;  /* 0x0000007384237220 */ /* 0x040fe20000410000 */
[----:B------:R1:W2:Y:S01]  /*7e20*/  MUFU.EX2 R3, R0 ;  /* 0x0000000000037308 */ /* 0x0002a20000000800 */
[C---:B------:R-:W-:Y:S02]  /*7e30*/  FMUL.FTZ R50, R132.reuse, R130 ;  /* 0x0000008284327220 */ /* 0x040fe40000410000 */
[C---:B------:R-:W-:Y:S02]  /*7e40*/  FMUL.FTZ R51, R132.reuse, R131 ;  /* 0x0000008384337220 */ /* 0x040fe40000410000 */
[C---:B------:R-:W-:Y:S01]  /*7e50*/  FMUL.FTZ R54, R132.reuse, R54 ;  /* 0x0000003684367220 */ /* 0x040fe20000410000 */
[----:B------:R-:W-:Y:S01]  /*7e60*/  LDSM.16.MT88.4 R112, [R186+0x400] ;  /* 0x00040000ba70783b */ /* 0x000fe20000004200 */
        /* <DEDUP_REMOVED lines=9> */
[----:B-1----:R-:W-:Y:S01]  /*7f00*/  FADD.FTZ R0, -R2, R140 ;  /* 0x0000008c02007221 */ /* 0x002fe20000010100 */
[----:B------:R-:W-:Y:S01]  /*7f10*/  F2FP.PACK_AB R140, R204, R173 ;  /* 0x000000adcc8c723e */ /* 0x000fe200000000ff */
[--C-:B------:R-:W-:Y:S02]  /*7f20*/  FFMA.FTZ R2, R15, c[0x0][0x2d0], -R163.reuse ;  /* 0x0000b4000f027a23 */ /* 0x100fe400000108a3 */
[----:B------:R-:W-:Y:S02]  /*7f30*/  FMUL.FTZ R0, R0, c[0x0][0x2d0] ;  /* 0x0000b40000007a20 */ /* 0x000fe40000410000 */
[----:B------:R-:W1:Y:S01]  /*7f40*/  MUFU.EX2 R228, R2 ;  /* 0x0000000200e47308 */ /* 0x000e620000000800 */
[C---:B--2---:R-:W-:Y:S01]  /*7f50*/  FMUL.FTZ R24, R3.reuse, R104 ;  /* 0x0000006803187220 */ /* 0x044fe20000410000 */
[-C--:B------:R-:W-:Y:S01]  /*7f60*/  HMMA.16816.F32 R4, R140, R20.reuse, R4 ;  /* 0x000000148c04723c */ /* 0x080fe20000001804 */
[C---:B------:R-:W-:Y:S02]  /*7f70*/  FMUL.FTZ R8, R3.reuse, R144 ;  /* 0x0000009003087220 */ /* 0x040fe40000410000 */
[C---:B------:R-:W-:Y:S02]  /*7f80*/  FMUL.FTZ R9, R3.reuse, R145 ;  /* 0x0000009103097220 */ /* 0x040fe40000410000 */
[C---:B------:R-:W-:Y:S02]  /*7f90*/  FMUL.FTZ R12, R3.reuse, R152 ;  /* 0x00000098030c7220 */ /* 0x040fe40000410000 */
[C---:B------:R-:W-:Y:S01]  /*7fa0*/  FMUL.FTZ R13, R3.reuse, R153 ;  /* 0x00000099030d7220 */ /* 0x040fe20000410000 */
[----:B------:R-:W2:Y:S01]  /*7fb0*/  MUFU.EX2 R0, R0 ;  /* 0x0000000000007308 */ /* 0x000ea20000000800 */
[C---:B------:R-:W-:Y:S03]  /*7fc0*/  FMUL.FTZ R25, R3.reuse, R105 ;  /* 0x0000006903197220 */ /* 0x040fe60000410000 */
[C---:B------:R-:W-:Y:S02]  /*7fd0*/  FMUL.FTZ R28, R3.reuse, R108 ;  /* 0x0000006c031c7220 */ /* 0x040fe40000410000 */
[C---:B------:R-:W-:Y:S02]  /*7fe0*/  FMUL.FTZ R29, R3.reuse, R109 ;  /* 0x0000006d031d7220 */ /* 0x040fe40000410000 */
[C---:B------:R-:W-:Y:S02]  /*7ff0*/  FMUL.FTZ R40, R3.reuse, R120 ;  /* 0x0000007803287220 */ /* 0x040fe40000410000 */
[C---:B------:R-:W-:Y:S02]  /*8000*/  FMUL.FTZ R41, R3.reuse, R121 ;  /* 0x0000007903297220 */ /* 0x040fe40000410000 */
[----:B------:R-:W-:Y:S01]  /*8010*/  FMUL.FTZ R44, R3, R124 ;  /* 0x0000007c032c7220 */ /* 0x000fe20000410000 */
[----:B-1----:R-:W-:Y:S01]  /*8020*/  F2FP.PACK_AB R151, R228, R225 ;  /* 0x000000e1e497723e */ /* 0x002fe200000000ff */
[--C-:B------:R-:W-:Y:S02]  /*8030*/  FFMA.FTZ R2, R183, c[0x0][0x2d0], -R162.reuse ;  /* 0x0000b400b7027a23 */ /* 0x100fe400000108a2 */
[C---:B------:R-:W-:Y:S02]  /*8040*/  FMUL.FTZ R45, R3.reuse, R125 ;  /* 0x0000007d032d7220 */ /* 0x040fe40000410000 */
[----:B------:R1:W-:Y:S01]  /*8050*/  MUFU.EX2 R201, R2 ;  /* 0x0000000200c97308 */ /* 0x0003e20000000800 */
[C---:B------:R-:W-:Y:S02]  /*8060*/  FMUL.FTZ R56, R3.reuse, R56 ;  /* 0x0000003803387220 */ /* 0x040fe40000410000 */
[----:B------:R-:W-:Y:S02]  /*8070*/  FMUL.FTZ R57, R3, R57 ;  /* 0x0000003903397220 */ /* 0x000fe40000410000 */
[C---:B--2---:R-:W-:Y:S02]  /*8080*/  FMUL.FTZ R10, R0.reuse, R146 ;  /* 0x00000092000a7220 */ /* 0x044fe40000410000 */
[C---:B------:R-:W-:Y:S02]  /*8090*/  FMUL.FTZ R11, R0.reuse, R147 ;  /* 0x00000093000b7220 */ /* 0x040fe40000410000 */
[C---:B------:R-:W-:Y:S02]  /*80a0*/  FMUL.FTZ R26, R0.reuse, R106 ;  /* 0x0000006a001a7220 */ /* 0x040fe40000410000 */
[C---:B------:R-:W-:Y:S02]  /*80b0*/  FMUL.FTZ R27, R0.reuse, R107 ;  /* 0x0000006b001b7220 */ /* 0x040fe40000410000 */
[----:B------:R-:W-:Y:S01]  /*80c0*/  LDSM.16.MT88.4 R104, [R185+0x400] ;  /* 0x00040000b968783b */ /* 0x000fe20000004200 */
[C---:B------:R-:W-:Y:S01]  /*80d0*/  HMMA.16816.F32 R8, R148.reuse, R20, R8 ;  /* 0x000000149408723c */ /* 0x040fe20000001808 */
[C---:B------:R-:W-:Y:S02]  /*80e0*/  FMUL.FTZ R14, R0.reuse, R154 ;  /* 0x0000009a000e7220 */ /* 0x040fe40000410000 */
[C---:B------:R-:W-:Y:S02]  /*80f0*/  FMUL.FTZ R15, R0.reuse, R155 ;  /* 0x0000009b000f7220 */ /* 0x040fe40000410000 */
[----:B------:R-:W-:Y:S02]  /*8100*/  FFMA.FTZ R130, R175, c[0x0][0x2d0], -R163 ;  /* 0x0000b400af827a23 */ /* 0x000fe400000108a3 */
        /* <DEDUP_REMOVED lines=12> */
[----:B------:R-:W2:Y:S01]  /*81d0*/  LDSM.16.MT88.4 R100, [R185+0xc00] ;  /* 0x000c0000b964783b */ /* 0x000ea20000004200 */
[C---:B------:R-:W-:Y:S02]  /*81e0*/  FMUL.FTZ R58, R0.reuse, R58 ;  /* 0x0000003a003a7220 */ /* 0x040fe40000410000 */
[C---:B------:R-:W-:Y:S02]  /*81f0*/  FMUL.FTZ R59, R0.reuse, R59 ;  /* 0x0000003b003b7220 */ /* 0x040fe40000410000 */
[-C--:B------:R-:W-:Y:S01]  /*8200*/  HMMA.16816.F32 R20, R140, R36.reuse, R20 ;  /* 0x000000248c14723c */ /* 0x080fe20000001814 */
[C---:B------:R-:W-:Y:S02]  /*8210*/  FMUL.FTZ R60, R3.reuse, R60 ;  /* 0x0000003c033c7220 */ /* 0x040fe40000410000 */
[C---:B------:R-:W-:Y:S02]  /*8220*/  FMUL.FTZ R61, R3.reuse, R61 ;  /* 0x0000003d033d7220 */ /* 0x040fe40000410000 */
[C---:B------:R-:W-:Y:S02]  /*8230*/  FMUL.FTZ R62, R0.reuse, R62 ;  /* 0x0000003e003e7220 */ /* 0x040fe40000410000 */
[C---:B------:R-:W-:Y:S01]  /*8240*/  FMUL.FTZ R63, R0.reuse, R63 ;  /* 0x0000003f003f7220 */ /* 0x040fe20000410000 */
[C---:B------:R-:W-:Y:S01]  /*8250*/  HMMA.16816.F32 R24, R148.reuse, R36, R24 ;  /* 0x000000249418723c */ /* 0x040fe20000001818 */
[C---:B------:R-:W-:Y:S03]  /*8260*/  FMUL.FTZ R72, R3.reuse, R72 ;  /* 0x0000004803487220 */ /* 0x040fe60000410000 */
[----:B------:R-:W-:Y:S02]  /*8270*/  FMUL.FTZ R73, R3, R73 ;  /* 0x0000004903497220 */ /* 0x000fe40000410000 */
[C---:B------:R-:W-:Y:S02]  /*8280*/  FMUL.FTZ R74, R0.reuse, R74 ;  /* 0x0000004a004a7220 */ /* 0x040fe40000410000 */
[-C--:B------:R-:W-:Y:S01]  /*8290*/  HMMA.16816.F32 R28, R148, R38.reuse, R28 ;  /* 0x00000026941c723c */ /* 0x080fe2000000181c */
[C---:B------:R-:W-:Y:S03]  /*82a0*/  FMUL.FTZ R36, R133.reuse, R116 ;  /* 0x0000007485247220 */ /* 0x040fe60000410000 */
[----:B------:R-:W-:Y:S02]  /*82b0*/  FMUL.FTZ R37, R133, R117 ;  /* 0x0000007585257220 */ /* 0x000fe40000410000 */
[----:B------:R-:W-:Y:S02]  /*82c0*/  FMUL.FTZ R75, R0, R75 ;  /* 0x0000004b004b7220 */ /* 0x000fe40000410000 */
[C---:B------:R-:W-:Y:S01]  /*82d0*/  HMMA.16816.F32 R32, R140.reuse, R38, R32 ;  /* 0x000000268c20723c */ /* 0x040fe20000001820 */
[----:B-1----:R-:W-:Y:S03]  /*82e0*/  FFMA.FTZ R2, R182, c[0x0][0x2d0], -R162 ;  /* 0x0000b400b6027a23 */ /* 0x002fe600000108a2 */
[C---:B------:R-:W-:Y:S01]  /*82f0*/  FMUL.FTZ R76, R3.reuse, R76 ;  /* 0x0000004c034c7220 */ /* 0x040fe20000410000 */
[----:B------:R1:W-:Y:S01]  /*8300*/  MUFU.EX2 R206, R2 ;  /* 0x0000000200ce7308 */ /* 0x0003e20000000800 */
[C---:B------:R-:W-:Y:S02]  /*8310*/  FMUL.FTZ R77, R3.reuse, R77 ;  /* 0x0000004d034d7220 */ /* 0x040fe40000410000 */
[C---:B------:R-:W-:Y:S04]  /*8320*/  FMUL.FTZ R38, R132.reuse, R118 ;  /* 0x0000007684267220 */ /* 0x040fe80000410000 */
[----:B------:R-:W-:Y:S02]  /*8330*/  FMUL.FTZ R39, R132, R119 ;  /* 0x0000007784277220 */ /* 0x000fe40000410000 */
[----:B------:R-:W-:Y:S01]  /*8340*/  LDSM.16.MT88.4 R116, [R185+0x1000] ;  /* 0x00100000b974783b */ /* 0x000fe20000004200 */
[C---:B------:R-:W-:Y:S02]  /*8350*/  FMUL.FTZ R78, R0.reuse, R78 ;  /* 0x0000004e004e7220 */ /* 0x040fe40000410000 */
[C---:B------:R-:W-:Y:S02]  /*8360*/  FMUL.FTZ R79, R0.reuse, R79 ;  /* 0x0000004f004f7220 */ /* 0x040fe40000410000 */
[-C--:B--2---:R-:W-:Y:S01]  /*8370*/  HMMA.16816.F32 R36, R140, R100.reuse, R36 ;  /* 0x000000648c24723c */ /* 0x084fe20000001824 */
        /* <DEDUP_REMOVED lines=10> */
[----:B------:R-:W-:Y:S02]  /*8420*/  FFMA.FTZ R0, R0, R244, R164 ;  /* 0x000000f400007223 */ /* 0x000fe400000100a4 */
[----:B------:R-:W-:Y:S01]  /*8430*/  MUFU.EX2 R164, R128 ;  /* 0x0000008000a47308 */ /* 0x000fe20000000800 */
[C---:B------:R-:W-:Y:S01]  /*8440*/  FMUL.FTZ R98, R132.reuse, R98 ;  /* 0x0000006284627220 */ /* 0x040fe20000410000 */
[C---:B------:R-:W-:Y:S01]  /*8450*/  HMMA.16816.F32 R48, R140.reuse, R102, R48 ;  /* 0x000000668c30723c */ /* 0x040fe20000001830 */
[----:B------:R-:W2:Y:S03]  /*8460*/  LDSM.16.MT88.4 R100, [R186+0xc00] ;  /* 0x000c0000ba64783b */ /* 0x000ea60000004200 */
[----:B-1----:R-:W-:Y:S02]  /*8470*/  FFMA.FTZ R2, R181, c[0x0][0x2d0], -R160 ;  /* 0x0000b400b5027a23 */ /* 0x002fe400000108a0 */
[----:B------:R-:W-:Y:S02]  /*8480*/  FMUL.FTZ R99, R132, R99 ;  /* 0x0000006384637220 */ /* 0x000fe40000410000 */
[----:B------:R1:W-:Y:S01]  /*8490*/  MUFU.EX2 R200, R2 ;  /* 0x0000000200c87308 */ /* 0x0003e20000000800 */
[--C-:B------:R-:W-:Y:S03]  /*84a0*/  FFMA.FTZ R127, R223, c[0x0][0x2d0], -R162.reuse ;  /* 0x0000b400df7f7a23 */ /* 0x100fe600000108a2 */
[--C-:B------:R-:W-:Y:S02]  /*84b0*/  FFMA.FTZ R126, R222, c[0x0][0x2d0], -R162.reuse ;  /* 0x0000b400de7e7a23 */ /* 0x100fe400000108a2 */
[----:B------:R-:W-:Y:S02]  /*84c0*/  FFMA.FTZ R125, R221, c[0x0][0x2d0], -R162 ;  /* 0x0000b400dd7d7a23 */ /* 0x000fe400000108a2 */
[--C-:B------:R-:W-:Y:S02]  /*84d0*/  FFMA.FTZ R124, R219, c[0x0][0x2d0], -R160.reuse ;  /* 0x0000b400db7c7a23 */ /* 0x100fe400000108a0 */
[--C-:B------:R-:W-:Y:S02]  /*84e0*/  FFMA.FTZ R123, R218, c[0x0][0x2d0], -R160.reuse ;  /* 0x0000b400da7b7a23 */ /* 0x100fe400000108a0 */
[----:B------:R-:W-:Y:S02]  /*84f0*/  FFMA.FTZ R122, R217, c[0x0][0x2d0], -R160 ;  /* 0x0000b400d97a7a23 */ /* 0x000fe400000108a0 */
[--C-:B------:R-:W-:Y:S02]  /*8500*/  FFMA.FTZ R121, R215, c[0x0][0x2d0], -R161.reuse ;  /* 0x0000b400d7797a23 */ /* 0x100fe400000108a1 */
[--C-:B------:R-:W-:Y:S02]  /*8510*/  FFMA.FTZ R120, R214, c[0x0][0x2d0], -R161.reuse ;  /* 0x0000b400d6787a23 */ /* 0x100fe400000108a1 */
[----:B------:R-:W-:Y:S02]  /*8520*/  FADD.FTZ R0, R224, R0 ;  /* 0x00000000e0007221 */ /* 0x000fe40000010000 */
[--C-:B-1----:R-:W-:Y:S04]  /*8530*/  FFMA.FTZ R2, R178, c[0x0][0x2d0], -R160.reuse ;  /* 0x0000b400b2027a23 */ /* 0x102fe800000108a0 */
[----:B------:R1:W-:Y:S01]  /*8540*/  MUFU.EX2 R203, R2 ;  /* 0x0000000200cb7308 */ /* 0x0003e20000000800 */
[-C--:B--2---:R-:W-:Y:S08]  /*8550*/  HMMA.16816.F32 R52, R140, R100.reuse, R52 ;  /* 0x000000648c34723c */ /* 0x084ff00000001834 */
[C---:B------:R-:W-:Y:S08]  /*8560*/  HMMA.16816.F32 R56, R148.reuse, R100, R56 ;  /* 0x000000649438723c */ /* 0x040ff00000001838 */
[-C--:B------:R-:W-:Y:S01]  /*8570*/  HMMA.16816.F32 R60, R148, R102.reuse, R60 ;  /* 0x00000066943c723c */ /* 0x080fe2000000183c */
[--C-:B-1----:R-:W-:Y:S07]  /*8580*/  FFMA.FTZ R2, R180, c[0x0][0x2d0], -R160.reuse ;  /* 0x0000b400b4027a23 */ /* 0x102fee00000108a0 */
[C---:B------:R-:W-:Y:S01]  /*8590*/  HMMA.16816.F32 R64, R140.reuse, R102, R64 ;  /* 0x000000668c40723c */ /* 0x040fe20000001840 */
[----:B------:R-:W1:Y:S01]  /*85a0*/  LDSM.16.MT88.4 R100, [R185+0x1800] ;  /* 0x00180000b964783b */ /* 0x000e620000004200 */
[----:B------:R2:W-:Y:S02]  /*85b0*/  MUFU.EX2 R210, R2 ;  /* 0x0000000200d27308 */ /* 0x0005e40000000800 */
[--C-:B--2---:R-:W-:Y:S02]  /*85c0*/  FFMA.FTZ R2, R179, c[0x0][0x2d0], -R160.reuse ;  /* 0x0000b400b3027a23 */ /* 0x104fe400000108a0 */
[----:B------:R-:W-:Y:S06]  /*85d0*/  FFMA.FTZ R160, R216, c[0x0][0x2d0], -R160 ;  /* 0x0000b400d8a07a23 */ /* 0x000fec00000108a0 */
[----:B------:R2:W-:Y:S01]  /*85e0*/  MUFU.EX2 R211, R2 ;  /* 0x0000000200d37308 */ /* 0x0005e20000000800 */
[-C--:B-1----:R-:W-:Y:S08]  /*85f0*/  HMMA.16816.F32 R68, R140, R100.reuse, R68 ;  /* 0x000000648c44723c */ /* 0x082ff00000001844 */
[C---:B------:R-:W-:Y:S01]  /*8600*/  HMMA.16816.F32 R72, R148.reuse, R100, R72 ;  /* 0x000000649448723c */ /* 0x040fe20000001848 */
[--C-:B--2---:R-:W-:Y:S02]  /*8610*/  FFMA.FTZ R2, R171, c[0x0][0x2d0], -R161.reuse ;  /* 0x0000b400ab027a23 */ /* 0x104fe400000108a1 */
[----:B------:R-:W-:Y:S05]  /*8620*/  MUFU.EX2 R171, R126 ;  /* 0x0000007e00ab7308 */ /* 0x000fea0000000800 */
[-C--:B------:R-:W-:Y:S08]  /*8630*/  HMMA.16816.F32 R76, R148, R102.reuse, R76 ;  /* 0x00000066944c723c */ /* 0x080ff0000000184c */
[C---:B------:R-:W-:Y:S01]  /*8640*/  HMMA.16816.F32 R80, R140.reuse, R102, R80 ;  /* 0x000000668c50723c */ /* 0x040fe20000001850 */
[----:B------:R-:W1:Y:S01]  /*8650*/  LDSM.16.MT88.4 R100, [R186+0x1800] ;  /* 0x00180000ba64783b */ /* 0x000e620000004200 */
[----:B------:R2:W-:Y:S02]  /*8660*/  MUFU.EX2 R182, R2 ;  /* 0x0000000200b67308 */ /* 0x0005e40000000800 */
[--C-:B--2---:R-:W-:Y:S08]  /*8670*/  FFMA.FTZ R2, R169, c[0x0][0x2d0], -R161.reuse ;  /* 0x0000b400a9027a23 */ /* 0x104ff000000108a1 */
[----:B------:R-:W-:Y:S10]  /*8680*/  MUFU.EX2 R169, R127 ;  /* 0x0000007f00a97308 */ /* 0x000ff40000000800 */
[----:B------:R-:W2:Y:S01]  /*8690*/  MUFU.EX2 R183, R2 ;  /* 0x0000000200b77308 */ /* 0x000ea20000000800 */
[-C--:B-1----:R-:W-:Y:S08]  /*86a0*/  HMMA.16816.F32 R84, R140, R100.reuse, R84 ;  /* 0x000000648c54723c */ /* 0x082ff00000001854 */
[C---:B------:R-:W-:Y:S07]  /*86b0*/  HMMA.16816.F32 R88, R148.reuse, R100, R88 ;  /* 0x000000649458723c */ /* 0x040fee0000001858 */
[--C-:B------:R-:W-:Y:S01]  /*86c0*/  FFMA.FTZ R100, R202, c[0x0][0x2d0], -R162.reuse ;  /* 0x0000b400ca647a23 */ /* 0x100fe200000108a2 */
[-C--:B------:R-:W-:Y:S01]  /*86d0*/  HMMA.16816.F32 R92, R148, R102.reuse, R92 ;  /* 0x00000066945c723c */ /* 0x080fe2000000185c */
[--C-:B------:R-:W-:Y:S02]  /*86e0*/  FFMA.FTZ R101, R205, c[0x0][0x2d0], -R162.reuse ;  /* 0x0000b400cd657a23 */ /* 0x100fe400000108a2 */
[----:B------:R1:W-:Y:S01]  /*86f0*/  MUFU.EX2 R212, R100 ;  /* 0x0000006400d47308 */ /* 0x0003e20000000800 */
[----:B------:R-:W-:Y:S01]  /*8700*/  FFMA.FTZ R162, R220, c[0x0][0x2d0], -R162 ;  /* 0x0000b400dca27a23 */ /* 0x000fe200000108a2 */
[----:B--2---:R-:W-:Y:S01]  /*8710*/  F2FP.PACK_AB R108, R183, R182 ;  /* 0x000000b6b76c723e */ /* 0x004fe200000000ff */
[----:B------:R-:W-:Y:S02]  /*8720*/  FFMA.FTZ R2, R168, c[0x0][0x2d0], -R161 ;  /* 0x0000b400a8027a23 */ /* 0x000fe400000108a1 */
[----:B------:R-:W-:Y:S05]  /*8730*/  HMMA.16816.F32 R96, R140, R102, R96 ;  /* 0x000000668c60723c */ /* 0x000fea0000001860 */
[----:B------:R2:W-:Y:S02]  /*8740*/  MUFU.EX2 R202, R2 ;  /* 0x0000000200ca7308 */ /* 0x0005e40000000800 */
[----:B------:R-:W-:Y:S01]  /*8750*/  F2FP.PACK_AB R103, R211, R210 ;  /* 0x000000d2d367723e */ /* 0x000fe200000000ff */
[----:B------:R-:W-:Y:S04]  /*8760*/  FFMA.FTZ R140, R3, R242, R165 ;  /* 0x000000f2038c7223 */ /* 0x000fe800000100a5 */
[----:B------:R-:W-:Y:S02]  /*8770*/  FFMA.FTZ R141, R132, R243, R166 ;  /* 0x000000f3848d7223 */ /* 0x000fe400000100a6 */
[----:B------:R-:W-:Y:S01]  /*8780*/  FFMA.FTZ R3, R207, c[0x0][0x2d0], -R163 ;  /* 0x0000b400cf037a23 */ /* 0x000fe200000108a3 */
[----:B------:R3:W4:Y:S01]  /*8790*/  MUFU.EX2 R208, R101 ;  /* 0x0000006500d07308 */ /* 0x0007220000000800 */
[----:B-1----:R-:W-:Y:S09]  /*87a0*/  F2FP.PACK_AB R100, R206, R201 ;  /* 0x000000c9ce64723e */ /* 0x002ff200000000ff */
[----:B------:R-:W-:Y:S01]  /*87b0*/  MUFU.EX2 R168, R124 ;  /* 0x0000007c00a87308 */ /* 0x000fe20000000800 */
[--C-:B--2---:R-:W-:Y:S02]  /*87c0*/  FFMA.FTZ R2, R167, c[0x0][0x2d0], -R161.reuse ;  /* 0x0000b400a7027a23 */ /* 0x104fe400000108a1 */
[----:B------:R-:W-:Y:S07]  /*87d0*/  FFMA.FTZ R161, R209, c[0x0][0x2d0], -R161 ;  /* 0x0000b400d1a17a23 */ /* 0x000fee00000108a1 */
[----:B------:R1:W2:Y:S01]  /*87e0*/  MUFU.EX2 R205, R2 ;  /* 0x0000000200cd7308 */ /* 0x0002a20000000800 */
[----:B---3--:R-:W-:Y:S02]  /*87f0*/  F2FP.PACK_AB R101, R203, R200 ;  /* 0x000000c8cb65723e */ /* 0x008fe400000000ff */
[----:B----4-:R-:W-:Y:S07]  /*8800*/  F2FP.PACK_AB R102, R212, R208 ;  /* 0x000000d0d466723e */ /* 0x010fee00000000ff */
[----:B------:R-:W-:Y:S01]  /*8810*/  MUFU.EX2 R175, R162 ;  /* 0x000000a200af7308 */ /* 0x000fe20000000800 */
[-C--:B------:R-:W-:Y:S09]  /*8820*/  HMMA.16816.F32 R4, R100, R104.reuse, R4 ;  /* 0x000000686404723c */ /* 0x080ff20000001804 */
[----:B------:R3:W-:Y:S03]  /*8830*/  MUFU.EX2 R165, R3 ;  /* 0x0000000300a57308 */ /* 0x0007e60000000800 */
[----:B-1----:R-:W-:Y:S01]  /*8840*/  FFMA.FTZ R2, R174, c[0x0][0x2d0], -R163 ;  /* 0x0000b400ae027a23 */ /* 0x002fe200000108a3 */
[----:B--2---:R-:W-:Y:S06]  /*8850*/  F2FP.PACK_AB R110, R205, R202 ;  /* 0x000000cacd6e723e */ /* 0x004fec00000000ff */
[----:B------:R1:W-:Y:S10]  /*8860*/  MUFU.EX2 R181, R2 ;  /* 0x0000000200b57308 */ /* 0x0003f40000000800 */
[----:B------:R-:W-:Y:S01]  /*8870*/  MUFU.EX2 R174, R160 ;  /* 0x000000a000ae7308 */ /* 0x000fe20000000800 */
[----:B---3--:R-:W-:Y:S09]  /*8880*/  FADD.FTZ R3, R230, R141 ;  /* 0x0000008de6037221 */ /* 0x008ff20000010000 */
[----:B------:R-:W-:Y:S01]  /*8890*/  MUFU.EX2 R166, R121 ;  /* 0x0000007900a67308 */ /* 0x000fe20000000800 */
[----:B-1----:R-:W-:Y:S02]  /*88a0*/  FFMA.FTZ R2, R177, c[0x0][0x2d0], -R163 ;  /* 0x0000b400b1027a23 */ /* 0x002fe400000108a3 */
[----:B------:R-:W-:Y:S07]  /*88b0*/  FADD.FTZ R177, R229, R3 ;  /* 0x00000003e5b17221 */ /* 0x000fee0000010000 */
[----:B------:R1:W2:Y:S10]  /*88c0*/  MUFU.EX2 R180, R2 ;  /* 0x0000000200b47308 */ /* 0x0002b40000000800 */
[----:B------:R-:W3:Y:S01]  /*88d0*/  MUFU.EX2 R167, R120 ;  /* 0x0000007800a77308 */ /* 0x000ee20000000800 */
[--C-:B-1----:R-:W-:Y:S01]  /*88e0*/  FFMA.FTZ R2, R170, c[0x0][0x2d0], -R163.reuse ;  /* 0x0000b400aa027a23 */ /* 0x102fe200000108a3 */
[----:B--2---:R-:W-:Y:S08]  /*88f0*/  F2FP.PACK_AB R109, R180, R181 ;  /* 0x000000b5b46d723e */ /* 0x004ff000000000ff */
[----:B------:R-:W1:Y:S01]  /*8900*/  MUFU.EX2 R170, R123 ;  /* 0x0000007b00aa7308 */ /* 0x000e620000000800 */
[----:B---3--:R-:W-:Y:S09]  /*8910*/  F2FP.PACK_AB R160, R167, R166 ;  /* 0x000000a6a7a0723e */ /* 0x008ff200000000ff */
[----:B------:R2:W-:Y:S01]  /*8920*/  MUFU.EX2 R178, R2 ;  /* 0x0000000200b27308 */ /* 0x0005e20000000800 */
[----:B-1----:R-:W-:Y:S01]  /*8930*/  F2FP.PACK_AB R141, R170, R168 ;  /* 0x000000a8aa8d723e */ /* 0x002fe200000000ff */
[--C-:B--2---:R-:W-:Y:S08]  /*8940*/  FFMA.FTZ R2, R172, c[0x0][0x2d0], -R163.reuse ;  /* 0x0000b400ac027a23 */ /* 0x104ff000000108a3 */
[----:B------:R-:W1:Y:S01]  /*8950*/  MUFU.EX2 R172, R122 ;  /* 0x0000007a00ac7308 */ /* 0x000e620000000800 */
[----:B------:R-:W-:Y:S09]  /*8960*/  FFMA.FTZ R163, R135, c[0x0][0x2d0], -R163 ;  /* 0x0000b40087a37a23 */ /* 0x000ff200000108a3 */
[----:B------:R-:W2:Y:S10]  /*8970*/  MUFU.EX2 R179, R2 ;  /* 0x0000000200b37308 */ /* 0x000eb40000000800 */
[----:B------:R3:W4:Y:S01]  /*8980*/  MUFU.EX2 R135, R161 ;  /* 0x000000a100877308 */ /* 0x0007220000000800 */
[----:B-1----:R-:W-:Y:S09]  /*8990*/  F2FP.PACK_AB R143, R174, R172 ;  /* 0x000000acae8f723e */ /* 0x002ff200000000ff */
[----:B------:R-:W-:Y:S01]  /*89a0*/  MUFU.EX2 R132, R163 ;  /* 0x000000a300847308 */ /* 0x000fe20000000800 */
[----:B--2---:R-:W-:Y:S01]  /*89b0*/  F2FP.PACK_AB R111, R179, R178 ;  /* 0x000000b2b36f723e */ /* 0x004fe200000000ff */
[----:B------:R-:W-:Y:S04]  /*89c0*/  FFMA.FTZ R2, R133, R241, R173 ;  /* 0x000000f185027223 */ /* 0x000fe800000100ad */
[----:B------:R-:W-:Y:S04]  /*89d0*/  FADD.FTZ R131, R204, R2 ;  /* 0x00000002cc837221 */ /* 0x000fe80000010000 */
[----:B------:R-:W1:Y:S01]  /*89e0*/  MUFU.EX2 R133, R130 ;  /* 0x0000008200857308 */ /* 0x000e620000000800 */
[C---:B------:R-:W-:Y:S01]  /*89f0*/  HMMA.16816.F32 R8, R108.reuse, R104, R8 ;  /* 0x000000686c08723c */ /* 0x040fe20000001808 */
[----:B------:R-:W-:Y:S01]  /*8a00*/  FADD.FTZ R2, R227, R140 ;  /* 0x0000008ce3027221 */ /* 0x000fe20000010000 */
[----:B------:R-:W-:Y:S02]  /*8a10*/  F2FP.PACK_AB R140, R171, R169 ;  /* 0x000000a9ab8c723e */ /* 0x000fe400000000ff */
[----:B---3--:R-:W-:Y:S01]  /*8a20*/  F2FP.PACK_AB R161, R164, R165 ;  /* 0x000000a5a4a1723e */ /* 0x008fe200000000ff */
[----:B------:R-:W-:Y:S01]  /*8a30*/  FADD.FTZ R3, R226, R2 ;  /* 0x00000002e2037221 */ /* 0x000fe20000010000 */
[----:B----4-:R-:W-:Y:S01]  /*8a40*/  F2FP.PACK_AB R162, R135, R139 ;  /* 0x0000008b87a2723e */ /* 0x010fe200000000ff */
[----:B------:R-:W-:Y:S01]  /*8a50*/  FADD.FTZ R2, R225, R0 ;  /* 0x00000000e1027221 */ /* 0x000fe20000010000 */
[-C--:B------:R-:W-:Y:S01]  /*8a60*/  HMMA.16816.F32 R12, R108, R106.reuse, R12 ;  /* 0x0000006a6c0c723c */ /* 0x080fe2000000180c */
[----:B------:R-:W2:Y:S03]  /*8a70*/  MUFU.EX2 R173, R125 ;  /* 0x0000007d00ad7308 */ /* 0x000ea60000000800 */
[----:B------:R-:W-:Y:S02]  /*8a80*/  FADD.FTZ R0, R234, R177 ;  /* 0x000000b1ea007221 */ /* 0x000fe40000010000 */
[----:B------:R-:W-:Y:S02]  /*8a90*/  FADD.FTZ R3, R233, R3 ;  /* 0x00000003e9037221 */ /* 0x000fe40000010000 */
[C---:B------:R-:W-:Y:S01]  /*8aa0*/  HMMA.16816.F32 R16, R100.reuse, R106, R16 ;  /* 0x0000006a6410723c */ /* 0x040fe20000001810 */
[----:B------:R-:W3:Y:S03]  /*8ab0*/  LDSM.16.MT88.4 R104, [R186+0x1000] ;  /* 0x00100000ba68783b */ /* 0x000ee60000004200 */
[----:B------:R-:W-:Y:S02]  /*8ac0*/  FADD.FTZ R2, R228, R2 ;  /* 0x00000002e4027221 */ /* 0x000fe40000010000 */
[----:B------:R-:W-:Y:S01]  /*8ad0*/  FADD.FTZ R3, R182, R3 ;  /* 0x00000003b6037221 */ /* 0x000fe20000010000 */
[----:B-1----:R-:W-:Y:S01]  /*8ae0*/  F2FP.PACK_AB R163, R132, R133 ;  /* 0x0000008584a3723e */ /* 0x002fe200000000ff */
[-C--:B------:R-:W-:Y:S01]  /*8af0*/  HMMA.16816.F32 R20, R100, R112.reuse, R20 ;  /* 0x000000706414723c */ /* 0x080fe20000001814 */
[----:B------:R-:W-:Y:S07]  /*8b00*/  FADD.FTZ R2, R181, R2 ;  /* 0x00000002b5027221 */ /* 0x000fee0000010000 */
[C---:B------:R-:W-:Y:S01]  /*8b10*/  HMMA.16816.F32 R24, R108.reuse, R112, R24 ;  /* 0x000000706c18723c */ /* 0x040fe20000001818 */
[----:B--2---:R-:W-:Y:S07]  /*8b20*/  F2FP.PACK_AB R142, R175, R173 ;  /* 0x000000adaf8e723e */ /* 0x004fee00000000ff */
        /* <DEDUP_REMOVED lines=8> */
[-C--:B---3--:R-:W-:Y:S08]  /*8bb0*/  HMMA.16816.F32 R52, R100, R104.reuse, R52 ;  /* 0x000000686434723c */ /* 0x088ff00000001834 */
[C---:B------:R-:W-:Y:S07]  /*8bc0*/  HMMA.16816.F32 R56, R108.reuse, R104, R56 ;  /* 0x000000686c38723c */ /* 0x040fee0000001838 */
[----:B------:R-:W-:Y:S01]  /*8bd0*/  FADD.FTZ R104, R231, R131 ;  /* 0x00000083e7687221 */ /* 0x000fe20000010000 */
[-C--:B------:R-:W-:Y:S01]  /*8be0*/  HMMA.16816.F32 R60, R108, R106.reuse, R60 ;  /* 0x0000006a6c3c723c */ /* 0x080fe2000000183c */
[----:B------:R-:W-:Y:S03]  /*8bf0*/  LDSM.16.MT88.4 R128, [R185+0x1400] ;  /* 0x00140000b980783b */ /* 0x000fe60000004200 */
[----:B------:R-:W-:Y:S04]  /*8c00*/  FADD.FTZ R176, R232, R104 ;  /* 0x00000068e8b07221 */ /* 0x000fe80000010000 */
[C---:B------:R-:W-:Y:S08]  /*8c10*/  HMMA.16816.F32 R64, R100.reuse, R106, R64 ;  /* 0x0000006a6440723c */ /* 0x040ff00000001840 */
        /* <DEDUP_REMOVED lines=8> */
[----:B------:R-:W-:Y:S08]  /*8ca0*/  HMMA.16816.F32 R96, R100, R118, R96 ;  /* 0x000000766460723c */ /* 0x000ff00000001860 */
[-C--:B------:R-:W-:Y:S01]  /*8cb0*/  HMMA.16816.F32 R148, R140, R156.reuse, R4 ;  /* 0x0000009c8c94723c */ /* 0x080fe20000001804 */
[----:B------:R-:W2:Y:S07]  /*8cc0*/  LDSM.16.MT88.4 R4, [R186+0x1400] ;  /* 0x00140000ba04783b */ /* 0x000eae0000004200 */
[C---:B------:R-:W-:Y:S01]  /*8cd0*/  HMMA.16816.F32 R144, R160.reuse, R156, R8 ;  /* 0x0000009ca090723c */ /* 0x040fe20000001808 */
[----:B------:R-:W3:Y:S07]  /*8ce0*/  LDSM.16.MT88.4 R8, [R185+0x2000] ;  /* 0x00200000b908783b */ /* 0x000eee0000004200 */
[-C--:B------:R-:W-:Y:S01]  /*8cf0*/  HMMA.16816.F32 R152, R160, R158.reuse, R12 ;  /* 0x0000009ea098723c */ /* 0x080fe2000000180c */
[----:B------:R-:W4:Y:S07]  /*8d00*/  LDSM.16.MT88.4 R12, [R186+0x2000] ;  /* 0x00200000ba0c783b */ /* 0x000f2e0000004200 */
[C---:B------:R-:W-:Y:S08]  /*8d10*/  HMMA.16816.F32 R156, R140.reuse, R158, R16 ;  /* 0x0000009e8c9c723c */ /* 0x040ff00000001810 */
[-C--:B-1----:R-:W-:Y:S08]  /*8d20*/  HMMA.16816.F32 R100, R140, R112.reuse, R20 ;  /* 0x000000708c64723c */ /* 0x082ff00000001814 */
[C---:B------:R-:W-:Y:S08]  /*8d30*/  HMMA.16816.F32 R104, R160.reuse, R112, R24 ;  /* 0x00000070a068723c */ /* 0x040ff00000001818 */
[-C--:B------:R-:W-:Y:S08]  /*8d40*/  HMMA.16816.F32 R108, R160, R114.reuse, R28 ;  /* 0x00000072a06c723c */ /* 0x080ff0000000181c */
[C---:B------:R-:W-:Y:S08]  /*8d50*/  HMMA.16816.F32 R112, R140.reuse, R114, R32 ;  /* 0x000000728c70723c */ /* 0x040ff00000001820 */
[-C--:B------:R-:W-:Y:S08]  /*8d60*/  HMMA.16816.F32 R116, R140, R128.reuse, R36 ;  /* 0x000000808c74723c */ /* 0x080ff00000001824 */
        /* <DEDUP_REMOVED lines=10> */
[C---:B------:R-:W-:Y:S07]  /*8e10*/  HMMA.16816.F32 R64, R140.reuse, R6, R64 ;  /* 0x000000068c40723c */ /* 0x040fee0000001840 */
        /* <DEDUP_REMOVED lines=28> */
[----:B------:R-:W-:Y:S01]  /*8fe0*/  MOV R139, R136 ;  /* 0x00000088008b7202 */ /* 0x000fe20000000f00 */
[----:B------:R-:W-:Y:S02]  /*8ff0*/  FADD.FTZ R0, R133, R0 ;  /* 0x0000000085007221 */ /* 0x000fe40000010000 */
[----:B------:R-:W-:Y:S01]  /*9000*/  HMMA.16816.F32 R96, R140, R14, R96 ;  /* 0x0000000e8c60723c */ /* 0x000fe20000001860 */
[----:B------:R-:W-:Y:S03]  /*9010*/  FADD.FTZ R241, R175, R4 ;  /* 0x00000004aff17221 */ /* 0x000fe60000010000 */
[----:B------:R-:W-:Y:S01]  /*9020*/  FADD.FTZ R243, R174, R3 ;  /* 0x00000003aef37221 */ /* 0x000fe20000010000 */
[----:B------:R-:W-:Y:S01]  /*9030*/  MOV R3, R138 ;  /* 0x0000008a00037202 */ /* 0x000fe20000000f00 */
[----:B------:R-:W-:Y:S01]  /*9040*/  FADD.FTZ R242, R135, R2 ;  /* 0x0000000287f27221 */ /* 0x000fe20000010000 */
[----:B------:R-:W-:Y:S01]  /*9050*/  MOV R140, R134 ;  /* 0x00000086008c7202 */ /* 0x000fe20000000f00 */
[----:B------:R-:W-:Y:S01]  /*9060*/  FADD.FTZ R244, R132, R0 ;  /* 0x0000000084f47221 */ /* 0x000fe20000010000 */
[----:B------:R-:W-:Y:S01]  /*9070*/  MOV R132, R137 ;  /* 0x0000008900847202 */ /* 0x000fe20000000f00 */
[----:B------:R-:W-:-:S05]  /*9080*/  @P0 BRA `(.L_x_1082) ;  /* 0xffffd0f000000947 */ /* 0x000fca000383ffff */
.L_x_1077:
[----:B------:R-:W-:-:S13]  /*9090*/  ISETP.GE.AND P0, PT, R199, R245, PT ;  /* 0x000000f5c700720c */ /* 0x000fda0003f06270 */
[----:B------:R-:W-:Y:S05]  /*90a0*/  @!P0 BRA `(.L_x_1083) ;  /* 0x0000297000008947 */ /* 0x000fea0003800000 */
.L_x_1086:
[----:B------:R-:W-:Y:S04]  /*90b0*/  DEPBAR.LE SB0, 0x0 ;  /* 0x000080000000791a */ /* 0x000fe80000000000 */
[----:B------:R-:W-:Y:S01]  /*90c0*/  WARPSYNC 0xffffffff ;  /* 0xffffffff00007948 */ /* 0x000fe20003800000 */
[----:B------:R-:W-:Y:S01]  /*90d0*/  BAR.SYNC.DEFER_BLOCKING 0x0 ;  /* 0x0000000000007b1d */ /* 0x000fe20000010000 */
[----:B------:R-:W-:Y:S01]  /*90e0*/  SHF.R.S32.HI R0, RZ, 0x1f, R199 ;  /* 0x0000001fff007819 */ /* 0x000fe200000114c7 */
[----:B------:R-:W-:Y:S04]  /*90f0*/  IMAD.MOV.U32 R132, RZ, RZ, R136 ;  /* 0x000000ffff847224 */ /* 0x000fe800078e0088 */
[----:B------:R-:W-:Y:S04]  /*9100*/  IMAD R0, R0, c[0x0][0x208], RZ ;  /* 0x0000820000007a24 */ /* 0x000fe800078e02ff */
[C---:B------:R-:W-:Y:S01]  /*9110*/  IMAD R0, R199.reuse, c[0x0][0x20c], R0 ;  /* 0x00008300c7007a24 */ /* 0x040fe200078e0200 */
[----:B------:R-:W-:Y:S01]  /*9120*/  LDSM.16.M88.4 R48, [R187] ;  /* 0x00000000bb30783b */ /* 0x000fe20000000200 */
[----:B------:R-:W-:Y:S06]  /*9130*/  BSSY B0, `(.L_x_1084) ;  /* 0x00000d8000007945 */ /* 0x000fec0003800000 */
[----:B------:R-:W1:Y:S07]  /*9140*/  S2R R2, SR_TID.X ;  /* 0x0000000000027919 */ /* 0x000e6e0000002100 */
[----:B------:R-:W2:Y:S07]  /*9150*/  LDSM.16.M88.4 R16, [R184] ;  /* 0x00000000b810783b */ /* 0x000eae0000000200 */
[----:B------:R-:W3:Y:S07]  /*9160*/  LDSM.16.M88.4 R44, [R187+0x1000] ;  /* 0x00100000bb2c783b */ /* 0x000eee0000000200 */
[----:B------:R-:W4:Y:S07]  /*9170*/  LDSM.16.M88.4 R32, [R184+0x400] ;  /* 0x00040000b820783b */ /* 0x000f2e0000000200 */
[----:B------:R-:W5:Y:S07]  /*9180*/  LDSM.16.M88.4 R140, [R184+0x800] ;  /* 0x00080000b88c783b */ /* 0x000f6e0000000200 */
[----:B------:R-:W-:Y:S07]  /*9190*/  LDSM.16.M88.4 R160, [R188] ;  /* 0x00000000bca0783b */ /* 0x000fee0000000200 */
[----:B------:R-:W2:Y:S07]  /*91a0*/  LDSM.16.M88.4 R164, [R189] ;  /* 0x00000000bda4783b */ /* 0x000eae0000000200 */
[----:B------:R-:W3:Y:S07]  /*91b0*/  LDSM.16.M88.4 R168, [R188+0x1000] ;  /* 0x00100000bca8783b */ /* 0x000eee0000000200 */
[----:B------:R-:W3:Y:S07]  /*91c0*/  LDSM.16.M88.4 R172, [R197] ;  /* 0x00000000c5ac783b */ /* 0x000eee0000000200 */
[----:B------:R-:W4:Y:S01]  /*91d0*/  LDSM.16.M88.4 R176, [R196] ;  /* 0x00000000c4b0783b */ /* 0x000f220000000200 */
[----:B-1----:R-:W-:Y:S01]  /*91e0*/  ISETP.GT.AND P0, PT, R2, 0x3f, PT ;  /* 0x0000003f0200780c */ /* 0x002fe20003f04270 */
[----:B------:R-:W-:Y:S04]  /*91f0*/  IMAD.WIDE.U32 R2, R199, c[0x0][0x208], RZ ;  /* 0x00008200c7027a25 */ /* 0x000fe800078e00ff */
[----:B------:R-:W-:Y:S02]  /*9200*/  IMAD.IADD R0, R3, 0x1, R0 ;  /* 0x0000000103007824 */ /* 0x000fe400078e0200 */
[----:B------:R-:W-:Y:S04]  /*9210*/  IMAD.WIDE.U32 R2, R2, 0x30, RZ ;  /* 0x0000003002027825 */ /* 0x000fe800078e00ff */
[----:B------:R-:W-:Y:S01]  /*9220*/  IMAD R0, R0, 0x30, RZ ;  /* 0x0000003000007824 */ /* 0x000fe200078e02ff */
[-C--:B------:R-:W-:Y:S01]  /*9230*/  IADD3 R8, P1, R236, R2.reuse, RZ ;  /* 0x00000002ec087210 */ /* 0x080fe20007f3e0ff */
[----:B------:R-:W-:Y:S02]  /*9240*/  @!P0 IMAD.MOV.U32 R4, RZ, RZ, c[0x0][0x208] ;  /* 0x00008200ff048624 */ /* 0x000fe400078e00ff */
[----:B------:R-:W-:Y:S02]  /*9250*/  IMAD.IADD R0, R3, 0x1, R0 ;  /* 0x0000000103007824 */ /* 0x000fe400078e0200 */
[----:B------:R-:W-:Y:S01]  /*9260*/  @!P0 IMAD.MOV.U32 R5, RZ, RZ, c[0x0][0x20c] ;  /* 0x00008300ff058624 */ /* 0x000fe200078e00ff */
[----:B------:R-:W-:Y:S01]  /*9270*/  @!P0 LEA R20, P2, R4, R2, 0x5 ;  /* 0x0000000204148211 */ /* 0x000fe200078428ff */
[----:B------:R-:W-:Y:S01]  /*9280*/  IMAD.X R9, R0, 0x1, R235, P1 ;  /* 0x0000000100097824 */ /* 0x000fe200008e06eb */
[----:B------:R-:W-:Y:S02]  /*9290*/  LEA R26, P1, R8, c[0x0][0x1f8], 0x1 ;  /* 0x00007e00081a7a11 */ /* 0x000fe400078208ff */
[----:B------:R-:W-:Y:S02]  /*92a0*/  @!P0 LEA.HI.X R3, R4, R0, R5, 0x5, P2 ;  /* 0x0000000004038211 */ /* 0x000fe400010f2c05 */
[-C--:B--2---:R-:W-:Y:S03]  /*92b0*/  HMMA.16816.F32 R4, R48, R16.reuse, RZ ;  /* 0x000000103004723c */ /* 0x084fe600000018ff */
[--C-:B------:R-:W-:Y:S02]  /*92c0*/  IADD3 R12, P3, P2, R2, 0x20, R236.reuse ;  /* 0x00000020020c7810 */ /* 0x100fe40007a7e0ec */
[----:B------:R-:W-:Y:S02]  /*92d0*/  LEA.HI.X R27, R8, c[0x0][0x1fc], R9, 0x1, P1 ;  /* 0x00007f00081b7a11 */ /* 0x000fe400008f0c09 */
[----:B------:R-:W-:Y:S01]  /*92e0*/  IADD3.X R13, R0, RZ, R235, P3, P2 ;  /* 0x000000ff000d7210 */ /* 0x000fe20001fe44eb */
[C---:B---3--:R-:W-:Y:S02]  /*92f0*/  HMMA.16816.F32 R8, R44.reuse, R16, RZ ;  /* 0x000000102c08723c */ /* 0x048fe400000018ff */
[----:B------:R-:W-:Y:S01]  /*9300*/  @!PT LDS RZ, [RZ] ;  /* 0x00000000fffff984 */ /* 0x000fe20000000800 */
[----:B------:R-:W-:Y:S01]  /*9310*/  @!PT LDS RZ, [RZ] ;  /* 0x00000000fffff984 */ /* 0x000fe20000000800 */
[----:B------:R-:W-:Y:S01]  /*9320*/  @!PT LDS RZ, [RZ] ;  /* 0x00000000fffff984 */ /* 0x000fe20000000800 */
[----:B------:R1:W-:Y:S02]  /*9330*/  LDGSTS.E.BYPASS.LTC128B.128 [R198+0x1880], [R26.64], !P6 ;  /* 0x018800001ac67fae */ /* 0x0003e4000f101d46 */
[----:B------:R-:W-:Y:S02]  /*9340*/  LEA R30, P3, R12, c[0x0][0x1f8], 0x1 ;  /* 0x00007e000c1e7a11 */ /* 0x000fe400078608ff */
[--C-:B------:R-:W-:Y:S02]  /*9350*/  IADD3 R2, P2, P1, R2, 0x40, R236.reuse ;  /* 0x0000004002027810 */ /* 0x100fe4000795e0ec */
[----:B------:R-:W-:Y:S02]  /*9360*/  LEA.HI.X R31, R12, c[0x0][0x1fc], R13, 0x1, P3 ;  /* 0x00007f000c1f7a11 */ /* 0x000fe400018f0c0d */
[-C--:B------:R-:W-:Y:S02]  /*9370*/  HMMA.16816.F32 R12, R44, R18.reuse, RZ ;  /* 0x000000122c0c723c */ /* 0x080fe400000018ff */
[----:B------:R-:W-:Y:S01]  /*9380*/  LEA R28, P3, R2, c[0x0][0x1f8], 0x1 ;  /* 0x00007e00021c7a11 */ /* 0x000fe200078608ff */
[----:B------:R2:W-:Y:S01]  /*9390*/  LDGSTS.E.BYPASS.LTC128B.128 [R198+0x2480], [R30.64], !P5 ;  /* 0x024800001ec67fae */ /* 0x0005e2000e901d46 */
[--C-:B------:R-:W-:Y:S02]  /*93a0*/  IADD3.X R0, R0, RZ, R235.reuse, P2, P1 ;  /* 0x000000ff00007210 */ /* 0x100fe400017e24eb */
[----:B------:R-:W-:Y:S02]  /*93b0*/  @!P0 IADD3 R24, P2, P1, R20, 0x20, R236 ;  /* 0x0000002014188810 */ /* 0x000fe4000795e0ec */
[C---:B------:R-:W-:Y:S04]  /*93c0*/  HMMA.16816.F32 R16, R48.reuse, R18, RZ ;  /* 0x000000123010723c */ /* 0x040fe800000018ff */
[----:B------:R-:W-:Y:S02]  /*93d0*/  LEA.HI.X R29, R2, c[0x0][0x1fc], R0, 0x1, P3 ;  /* 0x00007f00021d7a11 */ /* 0x000fe400018f0c00 */
[C-C-:B------:R-:W-:Y:S02]  /*93e0*/  @!P0 IADD3.X R39, R3.reuse, RZ, R235.reuse, P2, P1 ;  /* 0x000000ff03278210 */ /* 0x140fe400017e24eb */
[C---:B------:R-:W-:Y:S01]  /*93f0*/  @!P0 IADD3 R0, P1, R20.reuse, R236, RZ ;  /* 0x000000ec14008210 */ /* 0x040fe20007f3e0ff */
[----:B------:R2:W-:Y:S03]  /*9400*/  LDGSTS.E.BYPASS.LTC128B.128 [R198+0x3080], [R28.64], !P4 ;  /* 0x030800001cc67fae */ /* 0x0005e6000e101d46 */
[----:B------:R-:W-:Y:S02]  /*9410*/  @!P0 IADD3 R2, P3, P2, R20, 0x40, R236 ;  /* 0x0000004014028810 */ /* 0x000fe40007a7e0ec */
[-C--:B----4-:R-:W-:Y:S02]  /*9420*/  HMMA.16816.F32 R20, R48, R32.reuse, RZ ;  /* 0x000000203014723c */ /* 0x090fe400000018ff */
[C-C-:B------:R-:W-:Y:S01]  /*9430*/  @!P0 IADD3.X R25, R3.reuse, RZ, R235.reuse, P3, P2 ;  /* 0x000000ff03198210 */ /* 0x140fe20001fe44eb */
[----:B------:R-:W-:Y:S01]  /*9440*/  @!P0 IMAD.X R3, R3, 0x1, R235, P1 ;  /* 0x0000000103038824 */ /* 0x000fe200008e06eb */
[----:B------:R-:W-:Y:S02]  /*9450*/  @!P0 LEA R36, P3, R0, c[0x0][0x1f8], 0x1 ;  /* 0x00007e0000248a11 */ /* 0x000fe400078608ff */
[----:B------:R-:W-:Y:S02]  /*9460*/  @!P0 LEA R40, P2, R24, c[0x0][0x1f8], 0x1 ;  /* 0x00007e0018288a11 */ /* 0x000fe400078408ff */
[----:B------:R-:W-:Y:S01]  /*9470*/  @!P0 LEA.HI.X R37, R0, c[0x0][0x1fc], R3, 0x1, P3 ;  /* 0x00007f0000258a11 */ /* 0x000fe200018f0c03 */
[----:B------:R-:W-:Y:S03]  /*9480*/  IMAD.MOV.U32 R0, RZ, RZ, R138 ;  /* 0x000000ffff007224 */ /* 0x000fe600078e008a */
[----:B------:R-:W-:Y:S01]  /*9490*/  @!P0 LEA.HI.X R41, R24, c[0x0][0x1fc], R39, 0x1, P2 ;  /* 0x00007f0018298a11 */ /* 0x000fe200010f0c27 */
[----:B------:R5:W-:Y:S01]  /*94a0*/  @!P0 LDGSTS.E.BYPASS.LTC128B.128 [R198+0x2080], [R36.64], !P6 ;  /* 0x0208000024c68fae */ /* 0x000be2000f101d46 */
[C---:B------:R-:W-:Y:S02]  /*94b0*/  @!P0 LEA R38, P1, R2.reuse, c[0x0][0x1f8], 0x1 ;  /* 0x00007e0002268a11 */ /* 0x040fe400078208ff */
[----:B------:R-:W-:Y:S02]  /*94c0*/  ISETP.GT.AND P2, PT, R199, R245, PT ;  /* 0x000000f5c700720c */ /* 0x000fe40003f44270 */
[----:B------:R-:W-:Y:S01]  /*94d0*/  @!P0 LEA.HI.X R39, R2, c[0x0][0x1fc], R25, 0x1, P1 ;  /* 0x00007f0002278a11 */ /* 0x000fe200008f0c19 */
[----:B------:R-:W-:Y:S01]  /*94e0*/  IMAD.MOV.U32 R2, RZ, RZ, R137 ;  /* 0x000000ffff027224 */ /* 0x000fe200078e0089 */
[C---:B-1----:R-:W-:Y:S01]  /*94f0*/  HMMA.16816.F32 R24, R44.reuse, R32, RZ ;  /* 0x000000202c18723c */ /* 0x042fe200000018ff */
[----:B------:R1:W-:Y:S07]  /*9500*/  @!P0 LDGSTS.E.BYPASS.LTC128B.128 [R198+0x2c80], [R40.64], !P5 ;  /* 0x02c8000028c68fae */ /* 0x0003ee000e901d46 */
[-C--:B--2---:R-:W-:Y:S01]  /*9510*/  HMMA.16816.F32 R28, R44, R34.reuse, RZ ;  /* 0x000000222c1c723c */ /* 0x084fe200000018ff */
[----:B------:R5:W-:Y:S07]  /*9520*/  @!P0 LDGSTS.E.BYPASS.LTC128B.128 [R198+0x3880], [R38.64], !P4 ;  /* 0x0388000026c68fae */ /* 0x000bee000e101d46 */
[C---:B------:R-:W-:Y:S01]  /*9530*/  HMMA.16816.F32 R32, R48.reuse, R34, RZ ;  /* 0x000000223020723c */ /* 0x040fe200000018ff */
[----:B------:R-:W0:Y:S07]  /*9540*/  LDGDEPBAR ;  /* 0x00000000000079af */ /* 0x000e2e0000000000 */
[-C--:B-----5:R-:W-:Y:S08]  /*9550*/  HMMA.16816.F32 R36, R48, R140.reuse, RZ ;  /* 0x0000008c3024723c */ /* 0x0a0ff000000018ff */
[C---:B-1----:R-:W-:Y:S08]  /*9560*/  HMMA.16816.F32 R40, R44.reuse, R140, RZ ;  /* 0x0000008c2c28723c */ /* 0x042ff000000018ff */
        /* <DEDUP_REMOVED lines=51> */
[----:B------:R-:W3:Y:S07]  /*98a0*/  LDSM.16.M88.4 R160, [R184+0x1c00] ;  /* 0x001c0000b8a0783b */ /* 0x000eee0000000200 */
        /* <DEDUP_REMOVED lines=16> */
[----:B------:R-:W3:Y:S07]  /*99b0*/  LDSM.16.M88.4 R140, [R191] ;  /* 0x00000000bf8c783b */ /* 0x000eee0000000200 */
[----:B------:R-:W4:Y:S01]  /*99c0*/  LDSM.16.M88.4 R172, [R190] ;  /* 0x00000000beac783b */ /* 0x000f220000000200 */
[-C--:B-1----:R-:W-:Y:S01]  /*99d0*/  HMMA.16816.F32 R4, R160, R164.reuse, R4 ;  /* 0x000000a4a004723c */ /* 0x082fe20000001804 */
[----:B------:R-:W-:Y:S05]  /*99e0*/  DEPBAR.LE SB0, 0x0 ;  /* 0x000080000000791a */ /* 0x000fea0000000000 */
[----:B------:R-:W-:Y:S02]  /*99f0*/  BAR.SYNC.DEFER_BLOCKING 0x0 ;  /* 0x0000000000007b1d */ /* 0x000fe40000010000 */
        /* <DEDUP_REMOVED lines=13> */
[----:B------:R-:W-:Y:S02]  /*9ad0*/  IADD3 R3, -R247, 0x30, RZ ;  /* 0x00000030f7037810 */ /* 0x000fe40007ffe1ff */
[----:B------:R-:W-:Y:S02]  /*9ae0*/  P2R R162, PR, RZ, 0x4 ;  /* 0x00000004ffa27803 */ /* 0x000fe40000000000 */
[----:B------:R-:W-:Y:S11]  /*9af0*/  ISETP.GE.AND P0, PT, R3, 0x21, PT ;  /* 0x000000210300780c */ /* 0x000ff60003f06270 */
[----:B------:R-:W-:Y:S02]  /*9b00*/  @!UPT UIADD3 URZ, URZ, URZ, URZ ;  /* 0x0000003f3f3ff290 */ /* 0x000fe4000fffe03f */
[----:B------:R-:W-:Y:S01]  /*9b10*/  @P0 IADD3 R133, R199, -0x1, RZ ;  /* 0xffffffffc7850810 */ /* 0x000fe20007ffe0ff */
[----:B------:R-:W-:Y:S02]  /*9b20*/  @P0 IMAD.MOV.U32 R139, RZ, RZ, c[0x0][0x1e0] ;  /* 0x00007800ff8b0624 */ /* 0x000fe400078e00ff */
[----:B------:R-:W-:Y:S01]  /*9b30*/  @P0 IMAD.MOV.U32 R140, RZ, RZ, 0x5 ;  /* 0x00000005ff8c0424 */ /* 0x000fe200078e00ff */
[----:B------:R-:W-:Y:S01]  /*9b40*/  @P0 SHF.R.S32.HI R135, RZ, 0x1f, R133 ;  /* 0x0000001fff870819 */ /* 0x000fe20000011485 */
[----:B------:R-:W-:Y:S03]  /*9b50*/  @P0 IMAD.WIDE.U32 R142, R133, c[0x0][0x1e0], RZ ;  /* 0x00007800858e0a25 */ /* 0x000fe600078e00ff */
[----:B------:R-:W-:Y:S01]  /*9b60*/  @P0 SHF.L.U64.HI R141, R139, R140, c[0x0][0x1e4] ;  /* 0x000079008b8d0619 */ /* 0x000fe2000001028c */
[----:B------:R-:W-:Y:S02]  /*9b70*/  @P0 IMAD R135, R135, c[0x0][0x1e0], RZ ;  /* 0x0000780087870a24 */ /* 0x000fe400078e02ff */
[----:B------:R-:W-:Y:S02]  /*9b80*/  @P0 IMAD.SHL.U32 R140, R139, 0x20, RZ ;  /* 0x000000208b8c0824 */ /* 0x000fe400078e00ff */
[----:B------:R-:W-:Y:S02]  /*9b90*/  @P0 IMAD R135, R133, c[0x0][0x1e4], R135 ;  /* 0x0000790085870a24 */ /* 0x000fe400078e0287 */
[----:B------:R-:W-:Y:S04]  /*9ba0*/  @P0 IMAD.WIDE.U32 R140, R142, 0x30, R140 ;  /* 0x000000308e8c0825 */ /* 0x000fe800078e008c */
[----:B------:R-:W-:Y:S01]  /*9bb0*/  @P0 IMAD.IADD R135, R143, 0x1, R135 ;  /* 0x000000018f870824 */ /* 0x000fe200078e0287 */
[C---:B------:R-:W-:Y:S03]  /*9bc0*/  @P0 IADD3 R168, P3, P1, R140.reuse, 0x20, R238 ;  /* 0x000000208ca80810 */ /* 0x040fe6000797e0ee */
[----:B------:R-:W-:Y:S04]  /*9bd0*/  @P0 IMAD R135, R135, 0x30, RZ ;  /* 0x0000003087870824 */ /* 0x000fe800078e02ff */
        /* <DEDUP_REMOVED lines=15> */
[C---:B------:R-:W-:Y:S02]  /*9cd0*/  @P1 IMAD.SHL.U32 R133, R142.reuse, 0x2, RZ ;  /* 0x000000028e851824 */ /* 0x040fe400078e00ff */
[----:B------:R-:W-:Y:S03]  /*9ce0*/  @P1 IMAD R3, R3, 0x30, RZ ;  /* 0x0000003003031824 */ /* 0x000fe600078e02ff */
[----:B------:R-:W-:Y:S01]  /*9cf0*/  @P1 IADD3 R139, P2, R133, 0x40, RZ ;  /* 0x00000040858b1810 */ /* 0x000fe20007f5e0ff */
[----:B------:R-:W-:Y:S03]  /*9d00*/  @P1 IMAD.IADD R3, R143, 0x1, R3 ;  /* 0x000000018f031824 */ /* 0x000fe600078e0203 */
[----:B------:R-:W-:Y:S02]  /*9d10*/  @P1 IADD3 R166, P3, R139, c[0x0][0x1c8], RZ ;  /* 0x000072008ba61a10 */ /* 0x000fe40007f7e0ff */
[----:B------:R-:W-:Y:S04]  /*9d20*/  @P1 SHF.L.U64.HI R3, R142, 0x1, R3 ;  /* 0x000000018e031819 */ /* 0x000fe80000010203 */
[--C-:B------:R-:W-:Y:S02]  /*9d30*/  @P1 IADD3.X R167, RZ, c[0x0][0x1cc], R3.reuse, P3, P2 ;  /* 0x00007300ffa71a10 */ /* 0x100fe40001fe4403 */
[----:B------:R-:W-:Y:S04]  /*9d40*/  @P1 IADD3 R139, P2, R133, 0x80, RZ ;  /* 0x00000080858b1810 */ /* 0x000fe80007f5e0ff */
[----:B------:R-:W-:Y:S04]  /*9d50*/  @P1 IADD3 R164, P3, R139, c[0x0][0x1c8], RZ ;  /* 0x000072008ba41a10 */ /* 0x000fe80007f7e0ff */
[----:B------:R-:W-:Y:S02]  /*9d60*/  @P1 IADD3.X R165, RZ, c[0x0][0x1cc], R3, P3, P2 ;  /* 0x00007300ffa51a10 */ /* 0x000fe40001fe4403 */
[----:B------:R-:W-:Y:S02]  /*9d70*/  @P0 IADD3 R139, P3, R238, R140, RZ ;  /* 0x0000008cee8b0210 */ /* 0x000fe40007f7e0ff */
[----:B------:R-:W-:Y:S03]  /*9d80*/  ISETP.NE.AND P2, PT, R162, RZ, PT ;  /* 0x000000ffa200720c */ /* 0x000fe60003f45270 */
        /* <DEDUP_REMOVED lines=18> */
.L_x_1085:
[----:B------:R-:W-:Y:S05]  /*9eb0*/  BSYNC B0 ;  /* 0x0000000000007941 */ /* 0x000fea0003800000 */
.L_x_1084:
[----:B------:R-:W-:Y:S01]  /*9ec0*/  FMNMX.FTZ R3, R4, R138, !PT ;  /* 0x0000008a04037209 */ /* 0x000fe20007810000 */
[----:B-1----:R-:W-:Y:S01]  /*9ed0*/  LDSM.16.MT88.4 R160, [R185] ;  /* 0x00000000b9a0783b */ /* 0x002fe20000004200 */
[----:B------:R-:W-:Y:S02]  /*9ee0*/  FMNMX.FTZ R133, R6, R137, !PT ;  /* 0x0000008906857209 */ /* 0x000fe40007810000 */
[----:B------:R-:W-:Y:S02]  /*9ef0*/  FMNMX.FTZ R3, R5, R3, !PT ;  /* 0x0000000305037209 */ /* 0x000fe40007810000 */
        /* <DEDUP_REMOVED lines=33> */
[----:B------:R-:W-:Y:S01]  /*a110*/  IADD3 R199, R199, -0x1, RZ ;  /* 0xffffffffc7c77810 */ /* 0x000fe20007ffe0ff */
[----:B------:R-:W2:Y:S01]  /*a120*/  SHFL.BFLY PT, R137, R133, 0x2, 0x1f ;  /* 0x0c401f0085897f89 */ /* 0x000ea200000e0000 */
[----:B------:R-:W-:Y:S04]  /*a130*/  FMNMX.FTZ R135, R44, R135, !PT ;  /* 0x000000872c877209 */ /* 0x000fe80007810000 */
[----:B------:R-:W-:Y:S05]  /*a140*/  FMNMX.FTZ R135, R45, R135, !PT ;  /* 0x000000872d877209 */ /* 0x000fea0007810000 */
[----:B------:R-:W3:Y:S01]  /*a150*/  SHFL.BFLY PT, R138, R135, 0x2, 0x1f ;  /* 0x0c401f00878a7f89 */ /* 0x000ee200000e0000 */
[----:B-1----:R-:W-:Y:S02]  /*a160*/  FMNMX.FTZ R3, R3, R136, !PT ;  /* 0x0000008803037209 */ /* 0x002fe40007810000 */
[----:B------:R-:W-:Y:S05]  /*a170*/  FMNMX.FTZ R136, R10, R134, !PT ;  /* 0x000000860a887209 */ /* 0x000fea0007810000 */
[----:B------:R-:W1:Y:S01]  /*a180*/  SHFL.BFLY PT, R139, R3, 0x1, 0x1f ;  /* 0x0c201f00038b7f89 */ /* 0x000e6200000e0000 */
[----:B------:R-:W-:Y:S02]  /*a190*/  FMNMX.FTZ R136, R11, R136, !PT ;  /* 0x000000880b887209 */ /* 0x000fe40007810000 */
[----:B--2---:R-:W-:Y:S02]  /*a1a0*/  FMNMX.FTZ R133, R133, R137, !PT ;  /* 0x0000008985857209 */ /* 0x004fe40007810000 */
[----:B------:R-:W-:Y:S03]  /*a1b0*/  FMNMX.FTZ R137, R14, R136, !PT ;  /* 0x000000880e897209 */ /* 0x000fe60007810000 */
[----:B------:R-:W2:Y:S01]  /*a1c0*/  SHFL.BFLY PT, R140, R133, 0x1, 0x1f ;  /* 0x0c201f00858c7f89 */ /* 0x000ea200000e0000 */
[----:B---3--:R-:W-:Y:S02]  /*a1d0*/  FMNMX.FTZ R136, R135, R138, !PT ;  /* 0x0000008a87887209 */ /* 0x008fe40007810000 */
[----:B------:R-:W-:Y:S05]  /*a1e0*/  FMNMX.FTZ R135, R15, R137, !PT ;  /* 0x000000890f877209 */ /* 0x000fea0007810000 */
[----:B------:R-:W3:Y:S01]  /*a1f0*/  SHFL.BFLY PT, R141, R136, 0x1, 0x1f ;  /* 0x0c201f00888d7f89 */ /* 0x000ee200000e0000 */
        /* <DEDUP_REMOVED lines=8> */
[----:B--2---:R-:W-:Y:S01]  /*a280*/  FMNMX.FTZ R137, R133, R140, !PT ;  /* 0x0000008c85897209 */ /* 0x004fe20007810000 */
[--C-:B------:R-:W-:Y:S01]  /*a290*/  FFMA.FTZ R20, R20, c[0x0][0x2d0], -R165.reuse ;  /* 0x0000b40014147a23 */ /* 0x100fe200000108a5 */
[----:B------:R-:W-:Y:S01]  /*a2a0*/  FMNMX.FTZ R133, R42, R3, !PT ;  /* 0x000000032a857209 */ /* 0x000fe20007810000 */
[----:B------:R-:W-:Y:S01]  /*a2b0*/  FMUL.FTZ R3, R0, c[0x0][0x2d0] ;  /* 0x0000b40000037a20 */ /* 0x000fe20000410000 */
[----:B------:R-:W-:Y:S01]  /*a2c0*/  MUFU.EX2 R200, R4 ;  /* 0x0000000400c87308 */ /* 0x000fe20000000800 */
[----:B------:R-:W-:Y:S01]  /*a2d0*/  FMUL.FTZ R166, R137, c[0x0][0x2d0] ;  /* 0x0000b40089a67a20 */ /* 0x000fe20000410000 */
[----:B------:R-:W-:Y:S01]  /*a2e0*/  FMNMX.FTZ R0, R43, R133, !PT ;  /* 0x000000852b007209 */ /* 0x000fe20007810000 */
[----:B------:R-:W-:Y:S01]  /*a2f0*/  FADD.FTZ R2, -R137, R2 ;  /* 0x0000000289027221 */ /* 0x000fe20000010100 */
[----:B---3--:R-:W-:Y:S01]  /*a300*/  FMNMX.FTZ R136, R136, R141, !PT ;  /* 0x0000008d88887209 */ /* 0x008fe20007810000 */
[--C-:B------:R-:W-:Y:S01]  /*a310*/  FFMA.FTZ R21, R21, c[0x0][0x2d0], -R165.reuse ;  /* 0x0000b40015157a23 */ /* 0x100fe200000108a5 */
[----:B------:R-:W-:Y:S01]  /*a320*/  FMNMX.FTZ R0, R46, R0, !PT ;  /* 0x000000002e007209 */ /* 0x000fe20007810000 */
[----:B------:R-:W-:Y:S02]  /*a330*/  FMUL.FTZ R2, R2, c[0x0][0x2d0] ;  /* 0x0000b40002027a20 */ /* 0x000fe40000410000 */
[----:B------:R-:W-:Y:S01]  /*a340*/  FMUL.FTZ R164, R136, c[0x0][0x2d0] ;  /* 0x0000b40088a47a20 */ /* 0x000fe20000410000 */
[----:B------:R1:W2:Y:S01]  /*a350*/  MUFU.EX2 R135, R3 ;  /* 0x0000000300877308 */ /* 0x0002a20000000800 */
[----:B------:R-:W-:Y:S01]  /*a360*/  FMNMX.FTZ R0, R47, R0, !PT ;  /* 0x000000002f007209 */ /* 0x000fe20007810000 */
[--C-:B------:R-:W-:Y:S02]  /*a370*/  FFMA.FTZ R22, R22, c[0x0][0x2d0], -R166.reuse ;  /* 0x0000b40016167a23 */ /* 0x100fe400000108a6 */
[----:B------:R-:W-:Y:S02]  /*a380*/  FFMA.FTZ R23, R23, c[0x0][0x2d0], -R166 ;  /* 0x0000b40017177a23 */ /* 0x000fe400000108a6 */
[----:B------:R-:W-:Y:S02]  /*a390*/  FFMA.FTZ R25, R25, c[0x0][0x2d0], -R164 ;  /* 0x0000b40019197a23 */ /* 0x000fe400000108a4 */
[--C-:B------:R-:W-:Y:S02]  /*a3a0*/  FFMA.FTZ R34, R34, c[0x0][0x2d0], -R166.reuse ;  /* 0x0000b40022227a23 */ /* 0x100fe400000108a6 */
[----:B------:R3:W4:Y:S01]  /*a3b0*/  MUFU.EX2 R133, R2 ;  /* 0x0000000200857308 */ /* 0x0007220000000800 */
[----:B------:R-:W-:Y:S02]  /*a3c0*/  FFMA.FTZ R35, R35, c[0x0][0x2d0], -R166 ;  /* 0x0000b40023237a23 */ /* 0x000fe400000108a6 */
[----:B------:R-:W-:Y:S02]  /*a3d0*/  FFMA.FTZ R24, R24, c[0x0][0x2d0], -R164 ;  /* 0x0000b40018187a23 */ /* 0x000fe400000108a4 */
[--C-:B------:R-:W-:Y:S02]  /*a3e0*/  FFMA.FTZ R139, R48, c[0x0][0x2d0], -R165.reuse ;  /* 0x0000b400308b7a23 */ /* 0x100fe400000108a5 */
[--C-:B------:R-:W-:Y:S02]  /*a3f0*/  FFMA.FTZ R48, R39, c[0x0][0x2d0], -R166.reuse ;  /* 0x0000b40027307a23 */ /* 0x100fe400000108a6 */
[----:B------:R-:W-:Y:S01]  /*a400*/  FFMA.FTZ R51, R51, c[0x0][0x2d0], -R166 ;  /* 0x0000b40033337a23 */ /* 0x000fe200000108a6 */
[----:B------:R5:W-:Y:S01]  /*a410*/  MUFU.EX2 R177, R20 ;  /* 0x0000001400b17308 */ /* 0x000be20000000800 */
[--C-:B------:R-:W-:Y:S02]  /*a420*/  FFMA.FTZ R40, R40, c[0x0][0x2d0], -R164.reuse ;  /* 0x0000b40028287a23 */ /* 0x100fe400000108a4 */
[----:B------:R-:W-:Y:S01]  /*a430*/  FFMA.FTZ R44, R44, c[0x0][0x2d0], -R164 ;  /* 0x0000b4002c2c7a23 */ /* 0x000fe200000108a4 */
[----:B-1----:R-:W1:Y:S01]  /*a440*/  SHFL.BFLY PT, R3, R0, 0x2, 0x1f ;  /* 0x0c401f0000037f89 */ /* 0x002e6200000e0000 */
[C---:B--2---:R-:W-:Y:S02]  /*a450*/  FMUL.FTZ R100, R135.reuse, R100 ;  /* 0x0000006487647220 */ /* 0x044fe40000410000 */
[C---:B------:R-:W-:Y:S02]  /*a460*/  FMUL.FTZ R101, R135.reuse, R101 ;  /* 0x0000006587657220 */ /* 0x040fe40000410000 */
[C---:B------:R-:W-:Y:S01]  /*a470*/  FMUL.FTZ R112, R135.reuse, R112 ;  /* 0x0000007087707220 */ /* 0x040fe20000410000 */
[----:B------:R-:W-:Y:S01]  /*a480*/  MUFU.EX2 R178, R21 ;  /* 0x0000001500b27308 */ /* 0x000fe20000000800 */
[C---:B------:R-:W-:Y:S02]  /*a490*/  FMUL.FTZ R113, R135.reuse, R113 ;  /* 0x0000007187717220 */ /* 0x040fe40000410000 */
[----:B------:R-:W-:Y:S02]  /*a4a0*/  FMUL.FTZ R116, R135, R116 ;  /* 0x0000007487747220 */ /* 0x000fe40000410000 */
[----:B---3--:R-:W-:Y:S02]  /*a4b0*/  FADD.FTZ R2, -R136, R132 ;  /* 0x0000008488027221 */ /* 0x008fe40000010100 */
[C---:B----4-:R-:W-:Y:S02]  /*a4c0*/  FMUL.FTZ R102, R133.reuse, R102 ;  /* 0x0000006685667220 */ /* 0x050fe40000410000 */
[----:B------:R-:W-:Y:S01]  /*a4d0*/  FMUL.FTZ R2, R2, c[0x0][0x2d0] ;  /* 0x0000b40002027a20 */ /* 0x000fe20000410000 */
[----:B------:R-:W-:Y:S01]  /*a4e0*/  MUFU.EX2 R176, R22 ;  /* 0x0000001600b07308 */ /* 0x000fe20000000800 */
[C---:B------:R-:W-:Y:S02]  /*a4f0*/  FMUL.FTZ R103, R133.reuse, R103 ;  /* 0x0000006785677220 */ /* 0x040fe40000410000 */
[C---:B------:R-:W-:Y:S02]  /*a500*/  FMUL.FTZ R114, R133.reuse, R114 ;  /* 0x0000007285727220 */ /* 0x040fe40000410000 */
[----:B------:R-:W-:Y:S02]  /*a510*/  FMUL.FTZ R115, R133, R115 ;  /* 0x0000007385737220 */ /* 0x000fe40000410000 */
[----:B------:R-:W-:Y:S01]  /*a520*/  FMUL.FTZ R117, R135, R117 ;  /* 0x0000007587757220 */ /* 0x000fe20000410000 */
[----:B-1----:R-:W-:Y:S01]  /*a530*/  FMNMX.FTZ R0, R0, R3, !PT ;  /* 0x0000000300007209 */ /* 0x002fe20007810000 */
[--C-:B------:R-:W-:Y:S01]  /*a540*/  FFMA.FTZ R3, R7, c[0x0][0x2d0], -R166.reuse ;  /* 0x0000b40007037a23 */ /* 0x100fe200000108a6 */
[----:B------:R1:W2:Y:S01]  /*a550*/  MUFU.EX2 R132, R2 ;  /* 0x0000000200847308 */ /* 0x0002a20000000800 */
[C---:B------:R-:W-:Y:S02]  /*a560*/  FMUL.FTZ R7, R133.reuse, R151 ;  /* 0x0000009785077220 */ /* 0x040fe40000410000 */
[C---:B------:R-:W-:Y:S02]  /*a570*/  FMUL.FTZ R118, R133.reuse, R118 ;  /* 0x0000007685767220 */ /* 0x040fe40000410000 */
[----:B------:R-:W-:Y:S02]  /*a580*/  FMUL.FTZ R119, R133, R119 ;  /* 0x0000007785777220 */ /* 0x000fe40000410000 */
[C---:B------:R-:W-:Y:S02]  /*a590*/  FMUL.FTZ R128, R135.reuse, R128 ;  /* 0x0000008087807220 */ /* 0x040fe40000410000 */
[----:B------:R-:W-:Y:S01]  /*a5a0*/  FMUL.FTZ R129, R135, R129 ;  /* 0x0000008187817220 */ /* 0x000fe20000410000 */
[----:B------:R3:W-:Y:S01]  /*a5b0*/  MUFU.EX2 R202, R3 ;  /* 0x0000000300ca7308 */ /* 0x0007e20000000800 */
[C---:B------:R-:W-:Y:S02]  /*a5c0*/  FMUL.FTZ R130, R133.reuse, R130 ;  /* 0x0000008285827220 */ /* 0x040fe40000410000 */
[----:B------:R-:W-:Y:S02]  /*a5d0*/  FMUL.FTZ R131, R133, R131 ;  /* 0x0000008385837220 */ /* 0x000fe40000410000 */
[C---:B------:R-:W-:Y:S02]  /*a5e0*/  FMUL.FTZ R52, R135.reuse, R52 ;  /* 0x0000003487347220 */ /* 0x040fe40000410000 */
[----:B------:R-:W-:Y:S02]  /*a5f0*/  FMUL.FTZ R53, R135, R53 ;  /* 0x0000003587357220 */ /* 0x000fe40000410000 */
[C---:B------:R-:W-:Y:S01]  /*a600*/  FMUL.FTZ R54, R133.reuse, R54 ;  /* 0x0000003685367220 */ /* 0x040fe20000410000 */
[----:B------:R-:W-:Y:S01]  /*a610*/  MUFU.EX2 R175, R23 ;  /* 0x0000001700af7308 */ /* 0x000fe20000000800 */
[----:B------:R-:W-:Y:S02]  /*a620*/  FMUL.FTZ R55, R133, R55 ;  /* 0x0000003785377220 */ /* 0x000fe40000410000 */
[--C-:B-----5:R-:W-:Y:S02]  /*a630*/  FFMA.FTZ R20, R32, c[0x0][0x2d0], -R165.reuse ;  /* 0x0000b40020147a23 */ /* 0x120fe400000108a5 */
[--C-:B-1----:R-:W-:Y:S02]  /*a640*/  FFMA.FTZ R2, R5, c[0x0][0x2d0], -R165.reuse ;  /* 0x0000b40005027a23 */ /* 0x102fe400000108a5 */
[C---:B------:R-:W-:Y:S02]  /*a650*/  FMUL.FTZ R5, R135.reuse, R149 ;  /* 0x0000009587057220 */ /* 0x040fe40000410000 */
[C---:B--2---:R-:W-:Y:S01]  /*a660*/  FMUL.FTZ R104, R132.reuse, R104 ;  /* 0x0000006884687220 */ /* 0x044fe20000410000 */
[----:B------:R-:W1:Y:S01]  /*a670*/  MUFU.EX2 R201, R2 ;  /* 0x0000000200c97308 */ /* 0x000e620000000800 */
[C---:B------:R-:W-:Y:S02]  /*a680*/  FMUL.FTZ R105, R132.reuse, R105 ;  /* 0x0000006984697220 */ /* 0x040fe40000410000 */
[----:B------:R-:W-:Y:S02]  /*a690*/  FMUL.FTZ R108, R132, R108 ;  /* 0x0000006c846c7220 */ /* 0x000fe40000410000 */
[--C-:B---3--:R-:W-:Y:S02]  /*a6a0*/  FFMA.FTZ R3, R16, c[0x0][0x2d0], -R165.reuse ;  /* 0x0000b40010037a23 */ /* 0x108fe400000108a5 */
        /* <DEDUP_REMOVED lines=10> */
[----:B------:R-:W-:Y:S01]  /*a750*/  FMUL.FTZ R60, R132, R60 ;  /* 0x0000003c843c7220 */ /* 0x000fe20000410000 */
[----:B-1----:R-:W-:Y:S01]  /*a760*/  F2FP.PACK_AB R140, R201, R200 ;  /* 0x000000c8c98c723e */ /* 0x002fe200000000ff */
[--C-:B------:R-:W-:Y:S02]  /*a770*/  FFMA.FTZ R2, R6, c[0x0][0x2d0], -R166.reuse ;  /* 0x0000b40006027a23 */ /* 0x100fe400000108a6 */
[----:B------:R-:W-:Y:S02]  /*a780*/  FMUL.FTZ R6, R133, R150 ;  /* 0x0000009685067220 */ /* 0x000fe40000410000 */
[C---:B------:R-:W-:Y:S01]  /*a790*/  FMUL.FTZ R61, R132.reuse, R61 ;  /* 0x0000003d843d7220 */ /* 0x040fe20000410000 */
[----:B------:R1:W4:Y:S01]  /*a7a0*/  MUFU.EX2 R183, R2 ;  /* 0x0000000200b77308 */ /* 0x0003220000000800 */
[C---:B------:R-:W-:Y:S02]  /*a7b0*/  FMUL.FTZ R64, R135.reuse, R64 ;  /* 0x0000004087407220 */ /* 0x040fe40000410000 */
[----:B------:R-:W-:Y:S02]  /*a7c0*/  FMUL.FTZ R65, R135, R65 ;  /* 0x0000004187417220 */ /* 0x000fe40000410000 */
[--C-:B--2---:R-:W-:Y:S02]  /*a7d0*/  FFMA.FTZ R3, R17, c[0x0][0x2d0], -R165.reuse ;  /* 0x0000b40011037a23 */ /* 0x104fe400000108a5 */
[----:B------:R-:W-:Y:S02]  /*a7e0*/  FMUL.FTZ R17, R135, R157 ;  /* 0x0000009d87117220 */ /* 0x000fe40000410000 */
[C---:B------:R-:W-:Y:S01]  /*a7f0*/  FMUL.FTZ R66, R133.reuse, R66 ;  /* 0x0000004285427220 */ /* 0x040fe20000410000 */
[----:B------:R-:W2:Y:S01]  /*a800*/  MUFU.EX2 R210, R3 ;  /* 0x0000000300d27308 */ /* 0x000ea20000000800 */
[----:B------:R-:W-:Y:S02]  /*a810*/  FMUL.FTZ R67, R133, R67 ;  /* 0x0000004385437220 */ /* 0x000fe40000410000 */
[----:B------:R-:W-:Y:S02]  /*a820*/  FMUL.FTZ R68, R135, R68 ;  /* 0x0000004487447220 */ /* 0x000fe40000410000 */
[--C-:B---3--:R-:W-:Y:S02]  /*a830*/  FFMA.FTZ R20, R33, c[0x0][0x2d0], -R165.reuse ;  /* 0x0000b40021147a23 */ /* 0x108fe400000108a5 */
[----:B------:R-:W-:Y:S02]  /*a840*/  FMUL.FTZ R69, R135, R69 ;  /* 0x0000004587457220 */ /* 0x000fe40000410000 */
[C---:B------:R-:W-:Y:S01]  /*a850*/  FMUL.FTZ R70, R133.reuse, R70 ;  /* 0x0000004685467220 */ /* 0x040fe20000410000 */
[----:B------:R3:W-:Y:S01]  /*a860*/  MUFU.EX2 R173, R20 ;  /* 0x0000001400ad7308 */ /* 0x0007e20000000800 */
[----:B------:R-:W-:Y:S02]  /*a870*/  FMUL.FTZ R71, R133, R71 ;  /* 0x0000004785477220 */ /* 0x000fe40000410000 */
[----:B------:R-:W-:Y:S01]  /*a880*/  FMUL.FTZ R72, R132, R72 ;  /* 0x0000004884487220 */ /* 0x000fe20000410000 */
[----:B-1----:R-:W1:Y:S01]  /*a890*/  SHFL.BFLY PT, R2, R0, 0x1, 0x1f ;  /* 0x0c201f0000027f89 */ /* 0x002e6200000e0000 */
[----:B----4-:R-:W-:Y:S01]  /*a8a0*/  F2FP.PACK_AB R141, R202, R183 ;  /* 0x000000b7ca8d723e */ /* 0x010fe200000000ff */
[C---:B------:R-:W-:Y:S02]  /*a8b0*/  FMUL.FTZ R73, R132.reuse, R73 ;  /* 0x0000004984497220 */ /* 0x040fe40000410000 */
[C---:B------:R-:W-:Y:S02]  /*a8c0*/  FMUL.FTZ R76, R132.reuse, R76 ;  /* 0x0000004c844c7220 */ /* 0x040fe40000410000 */
[----:B------:R-:W-:Y:S01]  /*a8d0*/  MUFU.EX2 R170, R25 ;  /* 0x0000001900aa7308 */ /* 0x000fe20000000800 */
[----:B------:R-:W-:Y:S02]  /*a8e0*/  FMUL.FTZ R77, R132, R77 ;  /* 0x0000004d844d7220 */ /* 0x000fe40000410000 */
[----:B------:R-:W-:Y:S01]  /*a8f0*/  FMUL.FTZ R80, R135, R80 ;  /* 0x0000005087507220 */ /* 0x000fe20000410000 */
[----:B--2---:R-:W-:Y:S01]  /*a900*/  F2FP.PACK_AB R142, R210, R209 ;  /* 0x000000d1d28e723e */ /* 0x004fe200000000ff */
[--C-:B------:R-:W-:Y:S02]  /*a910*/  FFMA.FTZ R3, R18, c[0x0][0x2d0], -R166.reuse ;  /* 0x0000b40012037a23 */ /* 0x100fe400000108a6 */
[----:B------:R-:W-:Y:S02]  /*a920*/  FMUL.FTZ R18, R133, R158 ;  /* 0x0000009e85127220 */ /* 0x000fe40000410000 */
[----:B------:R-:W-:Y:S01]  /*a930*/  FMUL.FTZ R81, R135, R81 ;  /* 0x0000005187517220 */ /* 0x000fe20000410000 */
[----:B------:R2:W-:Y:S01]  /*a940*/  MUFU.EX2 R208, R3 ;  /* 0x0000000300d07308 */ /* 0x0005e20000000800 */
[C---:B------:R-:W-:Y:S02]  /*a950*/  FMUL.FTZ R82, R133.reuse, R82 ;  /* 0x0000005285527220 */ /* 0x040fe40000410000 */
[----:B------:R-:W-:Y:S01]  /*a960*/  FMUL.FTZ R83, R133, R83 ;  /* 0x0000005385537220 */ /* 0x000fe20000410000 */
[----:B---3--:R-:W-:Y:S01]  /*a970*/  LDSM.16.MT88.4 R20, [R186+0x1800] ;  /* 0x00180000ba14783b */ /* 0x008fe20000004200 */
[C---:B------:R-:W-:Y:S02]  /*a980*/  FMUL.FTZ R88, R132.reuse, R88 ;  /* 0x0000005884587220 */ /* 0x040fe40000410000 */
[----:B------:R-:W-:Y:S01]  /*a990*/  FMUL.FTZ R89, R132, R89 ;  /* 0x0000005984597220 */ /* 0x000fe20000410000 */
[----:B-1----:R-:W-:Y:S01]  /*a9a0*/  FMNMX.FTZ R2, R0, R2, !PT ;  /* 0x0000000200027209 */ /* 0x002fe20007810000 */
[----:B------:R-:W-:Y:S01]  /*a9b0*/  FFMA.FTZ R0, R19, c[0x0][0x2d0], -R166 ;  /* 0x0000b40013007a23 */ /* 0x000fe200000108a6 */
[----:B------:R-:W-:Y:S01]  /*a9c0*/  MUFU.EX2 R171, R34 ;  /* 0x0000002200ab7308 */ /* 0x000fe20000000800 */
[----:B------:R-:W-:Y:S02]  /*a9d0*/  FMUL.FTZ R19, R133, R159 ;  /* 0x0000009f85137220 */ /* 0x000fe40000410000 */
[----:B------:R-:W-:Y:S01]  /*a9e0*/  LDSM.16.MT88.4 R156, [R185+0x800] ;  /* 0x00080000b99c783b */ /* 0x000fe20000004200 */
[C---:B------:R-:W-:Y:S02]  /*a9f0*/  FMUL.FTZ R92, R132.reuse, R92 ;  /* 0x0000005c845c7220 */ /* 0x040fe40000410000 */
[----:B------:R-:W-:Y:S02]  /*aa00*/  FMUL.FTZ R93, R132, R93 ;  /* 0x0000005d845d7220 */ /* 0x000fe40000410000 */
[C---:B------:R-:W-:Y:S02]  /*aa10*/  FMUL.FTZ R96, R135.reuse, R96 ;  /* 0x0000006087607220 */ /* 0x040fe40000410000 */
[----:B------:R1:W3:Y:S01]  /*aa20*/  MUFU.EX2 R207, R0 ;  /* 0x0000000000cf7308 */ /* 0x0002e20000000800 */
[----:B------:R-:W-:Y:S02]  /*aa30*/  FMUL.FTZ R97, R135, R97 ;  /* 0x0000006187617220 */ /* 0x000fe40000410000 */
[C---:B------:R-:W-:Y:S02]  /*aa40*/  FMUL.FTZ R98, R133.reuse, R98 ;  /* 0x0000006285627220 */ /* 0x040fe40000410000 */
[----:B--2---:R-:W-:Y:S02]  /*aa50*/  FFMA.FTZ R3, R8, c[0x0][0x2d0], -R164 ;  /* 0x0000b40008037a23 */ /* 0x004fe400000108a4 */
[----:B------:R-:W-:Y:S02]  /*aa60*/  FMUL.FTZ R8, R132, R144 ;  /* 0x0000009084087220 */ /* 0x000fe40000410000 */
[----:B------:R-:W-:Y:S01]  /*aa70*/  FMUL.FTZ R99, R133, R99 ;  /* 0x0000006385637220 */ /* 0x000fe20000410000 */
[----:B------:R2:W-:Y:S01]  /*aa80*/  MUFU.EX2 R180, R3 ;  /* 0x0000000300b47308 */ /* 0x0005e20000000800 */
[C---:B------:R-:W-:Y:S02]  /*aa90*/  FMUL.FTZ R84, R135.reuse, R84 ;  /* 0x0000005487547220 */ /* 0x040fe40000410000 */
[----:B------:R-:W-:Y:S02]  /*aaa0*/  FMUL.FTZ R85, R135, R85 ;  /* 0x0000005587557220 */ /* 0x000fe40000410000 */
[C---:B------:R-:W-:Y:S02]  /*aab0*/  FMUL.FTZ R86, R133.reuse, R86 ;  /* 0x0000005685567220 */ /* 0x040fe40000410000 */
[----:B------:R-:W-:Y:S03]  /*aac0*/  FMUL.FTZ R87, R133, R87 ;  /* 0x0000005785577220 */ /* 0x000fe60000410000 */
[----:B------:R4:W-:Y:S01]  /*aad0*/  MUFU.EX2 R172, R35 ;  /* 0x0000002300ac7308 */ /* 0x0009e20000000800 */
[----:B-1----:R-:W-:Y:S01]  /*aae0*/  FADD.FTZ R0, -R2, R134 ;  /* 0x0000008602007221 */ /* 0x002fe20000010100 */
[----:B---3--:R-:W-:Y:S01]  /*aaf0*/  F2FP.PACK_AB R143, R207, R208 ;  /* 0x000000d0cf8f723e */ /* 0x008fe200000000ff */
[----:B------:R-:W-:Y:S02]  /*ab00*/  FFMA.FTZ R134, R49, c[0x0][0x2d0], -R165 ;  /* 0x0000b40031867a23 */ /* 0x000fe400000108a5 */
[----:B------:R-:W-:Y:S05]  /*ab10*/  FMUL.FTZ R0, R0, c[0x0][0x2d0] ;  /* 0x0000b40000007a20 */ /* 0x000fea0000410000 */
[----:B------:R1:W3:Y:S01]  /*ab20*/  MUFU.EX2 R169, R24 ;  /* 0x0000001800a97308 */ /* 0x0002e20000000800 */
[----:B------:R-:W-:Y:S02]  /*ab30*/  FFMA.FTZ R49, R38, c[0x0][0x2d0], -R166 ;  /* 0x0000b40026317a23 */ /* 0x000fe400000108a6 */
[--C-:B--2---:R-:W-:Y:S02]  /*ab40*/  FFMA.FTZ R3, R9, c[0x0][0x2d0], -R164.reuse ;  /* 0x0000b40009037a23 */ /* 0x104fe400000108a4 */
[----:B------:R-:W-:Y:S05]  /*ab50*/  FMUL.FTZ R9, R132, R145 ;  /* 0x0000009184097220 */ /* 0x000fea0000410000 */
[----:B------:R2:W5:Y:S01]  /*ab60*/  MUFU.EX2 R182, R3 ;  /* 0x0000000300b67308 */ /* 0x0005620000000800 */
[----:B----4-:R-:W-:Y:S09]  /*ab70*/  LDSM.16.MT88.4 R32, [R186+0x400] ;  /* 0x00040000ba20783b */ /* 0x010ff20000004200 */
[----:B------:R-:W4:Y:S01]  /*ab80*/  MUFU.EX2 R0, R0 ;  /* 0x0000000000007308 */ /* 0x000f220000000800 */
[--C-:B-1----:R-:W-:Y:S01]  /*ab90*/  FFMA.FTZ R24, R28, c[0x0][0x2d0], -R164.reuse ;  /* 0x0000b4001c187a23 */ /* 0x102fe200000108a4 */
[----:B---3--:R-:W-:Y:S08]  /*aba0*/  F2FP.PACK_AB R28, R170, R169 ;  /* 0x000000a9aa1c723e */ /* 0x008ff000000000ff */
[----:B------:R-:W-:Y:S01]  /*abb0*/  MUFU.EX2 R48, R48 ;  /* 0x0000003000307308 */ /* 0x000fe20000000800 */
[--C-:B--2---:R-:W-:Y:S01]  /*abc0*/  FFMA.FTZ R3, R12, c[0x0][0x2d0], -R164.reuse ;  /* 0x0000b4000c037a23 */ /* 0x104fe200000108a4 */
[----:B-----5:R-:W-:Y:S01]  /*abd0*/  F2FP.PACK_AB R144, R182, R180 ;  /* 0x000000b4b690723e */ /* 0x020fe200000000ff */
[----:B------:R-:W-:Y:S07]  /*abe0*/  FMUL.FTZ R12, R132, R152 ;  /* 0x00000098840c7220 */ /* 0x000fee0000410000 */
[----:B------:R1:W-:Y:S01]  /*abf0*/  MUFU.EX2 R205, R3 ;  /* 0x0000000300cd7308 */ /* 0x0003e20000000800 */
[C---:B----4-:R-:W-:Y:S02]  /*ac00*/  FMUL.FTZ R106, R0.reuse, R106 ;  /* 0x0000006a006a7220 */ /* 0x050fe40000410000 */
        /* <DEDUP_REMOVED lines=11> */
[----:B-1----:R-:W-:Y:S02]  /*acc0*/  FFMA.FTZ R3, R13, c[0x0][0x2d0], -R164 ;  /* 0x0000b4000d037a23 */ /* 0x002fe400000108a4 */
[----:B------:R-:W-:Y:S02]  /*acd0*/  FMUL.FTZ R13, R132, R153 ;  /* 0x00000099840d7220 */ /* 0x000fe40000410000 */
[C---:B------:R-:W-:Y:S02]  /*ace0*/  FMUL.FTZ R62, R0.reuse, R62 ;  /* 0x0000003e003e7220 */ /* 0x040fe40000410000 */
[C---:B------:R-:W-:Y:S01]  /*acf0*/  FMUL.FTZ R63, R0.reuse, R63 ;  /* 0x0000003f003f7220 */ /* 0x040fe20000410000 */
[----:B------:R1:W2:Y:S01]  /*ad00*/  MUFU.EX2 R206, R3 ;  /* 0x0000000300ce7308 */ /* 0x0002a20000000800 */
        /* <DEDUP_REMOVED lines=9> */
[----:B-1----:R-:W-:Y:S04]  /*ada0*/  FMUL.FTZ R3, R2, c[0x0][0x2d0] ;  /* 0x0000b40002037a20 */ /* 0x002fe80000410000 */
[--C-:B------:R-:W-:Y:S02]  /*adb0*/  FFMA.FTZ R4, R10, c[0x0][0x2d0], -R3.reuse ;  /* 0x0000b4000a047a23 */ /* 0x100fe40000010803 */
[----:B------:R-:W-:Y:S01]  /*adc0*/  FMUL.FTZ R10, R0, R146 ;  /* 0x00000092000a7220 */ /* 0x000fe20000410000 */
[----:B--2---:R-:W-:Y:S01]  /*add0*/  F2FP.PACK_AB R146, R206, R205 ;  /* 0x000000cdce92723e */ /* 0x004fe200000000ff */
[----:B------:R1:W-:Y:S01]  /*ade0*/  MUFU.EX2 R179, R4 ;  /* 0x0000000400b37308 */ /* 0x0003e20000000800 */
[--C-:B------:R-:W-:Y:S02]  /*adf0*/  FFMA.FTZ R26, R26, c[0x0][0x2d0], -R3.reuse ;  /* 0x0000b4001a1a7a23 */ /* 0x100fe40000010803 */
[--C-:B------:R-:W-:Y:S02]  /*ae00*/  FFMA.FTZ R27, R27, c[0x0][0x2d0], -R3.reuse ;  /* 0x0000b4001b1b7a23 */ /* 0x100fe40000010803 */
[--C-:B------:R-:W-:Y:S02]  /*ae10*/  FFMA.FTZ R39, R42, c[0x0][0x2d0], -R3.reuse ;  /* 0x0000b4002a277a23 */ /* 0x100fe40000010803 */
[--C-:B------:R-:W-:Y:S03]  /*ae20*/  FFMA.FTZ R38, R43, c[0x0][0x2d0], -R3.reuse ;  /* 0x0000b4002b267a23 */ /* 0x100fe60000010803 */
[----:B------:R-:W-:Y:S10]  /*ae30*/  MUFU.EX2 R167, R26 ;  /* 0x0000001a00a77308 */ /* 0x000ff40000000800 */
[----:B------:R-:W-:Y:S01]  /*ae40*/  MUFU.EX2 R168, R27 ;  /* 0x0000001b00a87308 */ /* 0x000fe20000000800 */
[--C-:B-1----:R-:W-:Y:S02]  /*ae50*/  FFMA.FTZ R4, R11, c[0x0][0x2d0], -R3.reuse ;  /* 0x0000b4000b047a23 */ /* 0x102fe40000010803 */
[----:B------:R-:W-:Y:S07]  /*ae60*/  FMUL.FTZ R11, R0, R147 ;  /* 0x00000093000b7220 */ /* 0x000fee0000410000 */
[----:B------:R1:W2:Y:S10]  /*ae70*/  MUFU.EX2 R181, R4 ;  /* 0x0000000400b57308 */ /* 0x0002b40000000800 */
[----:B------:R-:W-:Y:S10]  /*ae80*/  MUFU.EX2 R39, R39 ;  /* 0x0000002700277308 */ /* 0x000ff40000000800 */
[----:B------:R-:W-:Y:S01]  /*ae90*/  MUFU.EX2 R38, R38 ;  /* 0x0000002600267308 */ /* 0x000fe20000000800 */
[--C-:B-1----:R-:W-:Y:S01]  /*aea0*/  FFMA.FTZ R4, R14, c[0x0][0x2d0], -R3.reuse ;  /* 0x0000b4000e047a23 */ /* 0x102fe20000010803 */
[----:B--2---:R-:W-:Y:S01]  /*aeb0*/  F2FP.PACK_AB R145, R181, R179 ;  /* 0x000000b3b591723e */ /* 0x004fe200000000ff */
[C---:B------:R-:W-:Y:S07]  /*aec0*/  FMUL.FTZ R14, R0.reuse, R154 ;  /* 0x0000009a000e7220 */ /* 0x040fee0000410000 */
[----:B------:R1:W2:Y:S10]  /*aed0*/  MUFU.EX2 R203, R4 ;  /* 0x0000000400cb7308 */ /* 0x0002b40000000800 */
[----:B------:R-:W-:Y:S01]  /*aee0*/  MUFU.EX2 R43, R44 ;  /* 0x0000002c002b7308 */ /* 0x000fe20000000800 */
[----:B-1----:R-:W-:Y:S02]  /*aef0*/  FFMA.FTZ R4, R15, c[0x0][0x2d0], -R3 ;  /* 0x0000b4000f047a23 */ /* 0x002fe40000010803 */
[C---:B------:R-:W-:Y:S07]  /*af00*/  FMUL.FTZ R15, R0.reuse, R155 ;  /* 0x0000009b000f7220 */ /* 0x040fee0000410000 */
[----:B------:R1:W3:Y:S01]  /*af10*/  MUFU.EX2 R204, R4 ;  /* 0x0000000400cc7308 */ /* 0x0002e20000000800 */
[----:B------:R-:W-:Y:S04]  /*af20*/  FFMA.FTZ R0, R0, R244, R179 ;  /* 0x000000f400007223 */ /* 0x000fe800000100b3 */
[----:B------:R-:W-:Y:S04]  /*af30*/  FADD.FTZ R0, R181, R0 ;  /* 0x00000000b5007221 */ /* 0x000fe80000010000 */
[----:B--2---:R-:W-:Y:S02]  /*af40*/  FADD.FTZ R0, R203, R0 ;  /* 0x00000000cb007221 */ /* 0x004fe40000010000 */
[----:B-1----:R-:W-:Y:S01]  /*af50*/  FMUL.FTZ R4, R135, R148 ;  /* 0x0000009487047220 */ /* 0x002fe20000410000 */
[C---:B---3--:R-:W-:Y:S01]  /*af60*/  F2FP.PACK_AB R147, R204.reuse, R203 ;  /* 0x000000cbcc93723e */ /* 0x048fe200000000ff */
[----:B------:R-:W1:Y:S01]  /*af70*/  LDSM.16.MT88.4 R148, [R186] ;  /* 0x00000000ba94783b */ /* 0x000e620000004200 */
[----:B------:R-:W-:Y:S04]  /*af80*/  FADD.FTZ R0, R204, R0 ;  /* 0x00000000cc007221 */ /* 0x000fe80000010000 */
[-C--:B------:R-:W-:Y:S08]  /*af90*/  HMMA.16816.F32 R4, R140, R160.reuse, R4 ;  /* 0x000000a08c04723c */ /* 0x080ff00000001804 */
[C---:B------:R-:W-:Y:S08]  /*afa0*/  HMMA.16816.F32 R8, R144.reuse, R160, R8 ;  /* 0x000000a09008723c */ /* 0x040ff00000001808 */
[-C--:B------:R-:W-:Y:S08]  /*afb0*/  HMMA.16816.F32 R12, R144, R162.reuse, R12 ;  /* 0x000000a2900c723c */ /* 0x080ff0000000180c */
[C---:B------:R-:W-:Y:S01]  /*afc0*/  HMMA.16816.F32 R16, R140.reuse, R162, R16 ;  /* 0x000000a28c10723c */ /* 0x040fe20000001810 */
[----:B------:R2:W-:Y:S07]  /*afd0*/  MUFU.EX2 R162, R24 ;  /* 0x0000001800a27308 */ /* 0x0005ee0000000800 */
[-C--:B-1----:R-:W-:Y:S08]  /*afe0*/  HMMA.16816.F32 R100, R140, R148.reuse, R100 ;  /* 0x000000948c64723c */ /* 0x082ff00000001864 */
[C---:B------:R-:W-:Y:S01]  /*aff0*/  HMMA.16816.F32 R104, R144.reuse, R148, R104 ;  /* 0x000000949068723c */ /* 0x040fe20000001868 */
[----:B--2---:R-:W-:Y:S07]  /*b000*/  LDSM.16.MT88.4 R24, [R185+0x400] ;  /* 0x00040000b918783b */ /* 0x004fee0000004200 */
        /* <DEDUP_REMOVED lines=22> */
[----:B------:R-:W-:Y:S02]  /*b170*/  F2FP.PACK_AB R29, R168, R167 ;  /* 0x000000a7a81d723e */ /* 0x000fe400000000ff */
[----:B------:R-:W-:Y:S01]  /*b180*/  F2FP.PACK_AB R21, R175, R176 ;  /* 0x000000b0af15723e */ /* 0x000fe200000000ff */
[--C-:B------:R-:W-:Y:S01]  /*b190*/  FFMA.FTZ R145, R36, c[0x0][0x2d0], -R165.reuse ;  /* 0x0000b40024917a23 */ /* 0x100fe200000108a5 */
[----:B------:R-:W-:Y:S04]  /*b1a0*/  HMMA.16816.F32 R96, R140, R22, R96 ;  /* 0x000000168c60723c */ /* 0x000fe80000001860 */
[----:B------:R-:W-:Y:S02]  /*b1b0*/  FFMA.FTZ R144, R37, c[0x0][0x2d0], -R165 ;  /* 0x0000b40025907a23 */ /* 0x000fe400000108a5 */
[--C-:B------:R-:W-:Y:S01]  /*b1c0*/  FFMA.FTZ R37, R46, c[0x0][0x2d0], -R3.reuse ;  /* 0x0000b4002e257a23 */ /* 0x100fe20000010803 */
[----:B------:R-:W-:Y:S01]  /*b1d0*/  F2FP.PACK_AB R22, R173, R174 ;  /* 0x000000aead16723e */ /* 0x000fe200000000ff */
[----:B------:R-:W-:Y:S01]  /*b1e0*/  MUFU.EX2 R46, R145 ;  /* 0x00000091002e7308 */ /* 0x000fe20000000800 */
[----:B------:R-:W-:Y:S03]  /*b1f0*/  F2FP.PACK_AB R23, R172, R171 ;  /* 0x000000abac17723e */ /* 0x000fe600000000ff */
[----:B------:R-:W-:Y:S02]  /*b200*/  FFMA.FTZ R36, R50, c[0x0][0x2d0], -R166 ;  /* 0x0000b40032247a23 */ /* 0x000fe400000108a6 */
[--C-:B------:R-:W-:Y:S02]  /*b210*/  FFMA.FTZ R50, R41, c[0x0][0x2d0], -R164.reuse ;  /* 0x0000b40029327a23 */ /* 0x100fe400000108a4 */
[----:B------:R-:W-:Y:S02]  /*b220*/  FFMA.FTZ R41, R45, c[0x0][0x2d0], -R164 ;  /* 0x0000b4002d297a23 */ /* 0x000fe400000108a4 */
[----:B------:R-:W-:Y:S01]  /*b230*/  MUFU.EX2 R140, R144 ;  /* 0x00000090008c7308 */ /* 0x000fe20000000800 */
[--C-:B-1----:R-:W-:Y:S01]  /*b240*/  FFMA.FTZ R20, R30, c[0x0][0x2d0], -R3.reuse ;  /* 0x0000b4001e147a23 */ /* 0x102fe20000010803 */
[----:B--2---:R-:W-:Y:S08]  /*b250*/  F2FP.PACK_AB R30, R163, R162 ;  /* 0x000000a2a31e723e */ /* 0x004ff000000000ff */
[----:B------:R1:W-:Y:S10]  /*b260*/  MUFU.EX2 R161, R20 ;  /* 0x0000001400a17308 */ /* 0x0003f40000000800 */
[----:B------:R-:W-:Y:S10]  /*b270*/  MUFU.EX2 R45, R51 ;  /* 0x00000033002d7308 */ /* 0x000ff40000000800 */
[----:B------:R-:W-:Y:S01]  /*b280*/  MUFU.EX2 R42, R50 ;  /* 0x00000032002a7308 */ /* 0x000fe20000000800 */
[--C-:B-1----:R-:W-:Y:S02]  /*b290*/  FFMA.FTZ R20, R31, c[0x0][0x2d0], -R3.reuse ;  /* 0x0000b4001f147a23 */ /* 0x102fe40000010803 */
[----:B------:R-:W-:Y:S07]  /*b2a0*/  FFMA.FTZ R3, R47, c[0x0][0x2d0], -R3 ;  /* 0x0000b4002f037a23 */ /* 0x000fee0000010803 */
[----:B------:R1:W2:Y:S10]  /*b2b0*/  MUFU.EX2 R160, R20 ;  /* 0x0000001400a07308 */ /* 0x0002b40000000800 */
[----:B------:R-:W-:Y:S10]  /*b2c0*/  MUFU.EX2 R47, R49 ;  /* 0x00000031002f7308 */ /* 0x000ff40000000800 */
[----:B------:R-:W-:Y:S01]  /*b2d0*/  MUFU.EX2 R49, R36 ;  /* 0x0000002400317308 */ /* 0x000fe20000000800 */
[----:B-1----:R-:W-:Y:S02]  /*b2e0*/  F2FP.PACK_AB R20, R178, R177 ;  /* 0x000000b1b214723e */ /* 0x002fe400000000ff */
[----:B--2---:R-:W-:Y:S07]  /*b2f0*/  F2FP.PACK_AB R31, R160, R161 ;  /* 0x000000a1a01f723e */ /* 0x004fee00000000ff */
[----:B------:R-:W1:Y:S01]  /*b300*/  MUFU.EX2 R41, R41 ;  /* 0x0000002900297308 */ /* 0x000e620000000800 */
[-C--:B------:R-:W-:Y:S08]  /*b310*/  HMMA.16816.F32 R4, R20, R24.reuse, R4 ;  /* 0x000000181404723c */ /* 0x080ff00000001804 */
[C---:B------:R-:W-:Y:S01]  /*b320*/  HMMA.16816.F32 R8, R28.reuse, R24, R8 ;  /* 0x000000181c08723c */ /* 0x040fe20000001808 */
[----:B------:R-:W-:Y:S07]  /*b330*/  MUFU.EX2 R37, R37 ;  /* 0x0000002500257308 */ /* 0x000fee0000000800 */
[-C--:B------:R-:W-:Y:S03]  /*b340*/  HMMA.16816.F32 R12, R28, R26.reuse, R12 ;  /* 0x0000001a1c0c723c */ /* 0x080fe6000000180c */
[----:B------:R2:W3:Y:S05]  /*b350*/  MUFU.EX2 R36, R3 ;  /* 0x0000000300247308 */ /* 0x0004ea0000000800 */
[C---:B------:R-:W-:Y:S01]  /*b360*/  HMMA.16816.F32 R16, R20.reuse, R26, R16 ;  /* 0x0000001a1410723c */ /* 0x040fe20000001810 */
[----:B------:R-:W4:Y:S07]  /*b370*/  LDSM.16.MT88.4 R24, [R185+0x1000] ;  /* 0x00100000b918783b */ /* 0x000f2e0000004200 */
[-C--:B------:R-:W-:Y:S08]  /*b380*/  HMMA.16816.F32 R100, R20, R32.reuse, R100 ;  /* 0x000000201464723c */ /* 0x080ff00000001864 */
[C---:B------:R-:W-:Y:S04]  /*b390*/  HMMA.16816.F32 R104, R28.reuse, R32, R104 ;  /* 0x000000201c68723c */ /* 0x040fe80000001868 */
[----:B--2---:R-:W-:Y:S04]  /*b3a0*/  FFMA.FTZ R3, R135, R241, R200 ;  /* 0x000000f187037223 */ /* 0x004fe800000100c8 */
[-C--:B------:R-:W-:Y:S04]  /*b3b0*/  HMMA.16816.F32 R108, R28, R34.reuse, R108 ;  /* 0x000000221c6c723c */ /* 0x080fe8000000186c */
[----:B------:R-:W-:Y:S04]  /*b3c0*/  FADD.FTZ R3, R201, R3 ;  /* 0x00000003c9037221 */ /* 0x000fe80000010000 */
[C---:B------:R-:W-:Y:S01]  /*b3d0*/  HMMA.16816.F32 R112, R20.reuse, R34, R112 ;  /* 0x000000221470723c */ /* 0x040fe20000001870 */
[----:B------:R-:W2:Y:S03]  /*b3e0*/  LDSM.16.MT88.4 R32, [R186+0x1000] ;  /* 0x00100000ba20783b */ /* 0x000ea60000004200 */
[----:B------:R-:W-:Y:S04]  /*b3f0*/  FADD.FTZ R3, R209, R3 ;  /* 0x00000003d1037221 */ /* 0x000fe80000010000 */
[----:B------:R-:W-:Y:S01]  /*b400*/  FADD.FTZ R3, R210, R3 ;  /* 0x00000003d2037221 */ /* 0x000fe20000010000 */
[-C--:B----4-:R-:W-:Y:S03]  /*b410*/  HMMA.16816.F32 R116, R20, R24.reuse, R116 ;  /* 0x000000181474723c */ /* 0x090fe60000001874 */
[----:B------:R-:W-:Y:S04]  /*b420*/  FADD.FTZ R3, R177, R3 ;  /* 0x00000003b1037221 */ /* 0x000fe80000010000 */
[----:B------:R-:W-:Y:S01]  /*b430*/  FADD.FTZ R3, R178, R3 ;  /* 0x00000003b2037221 */ /* 0x000fe20000010000 */
[C---:B------:R-:W-:Y:S08]  /*b440*/  HMMA.16816.F32 R120, R28.reuse, R24, R120 ;  /* 0x000000181c78723c */ /* 0x040ff00000001878 */
[-C--:B------:R-:W-:Y:S08]  /*b450*/  HMMA.16816.F32 R124, R28, R26.reuse, R124 ;  /* 0x0000001a1c7c723c */ /* 0x080ff0000000187c */
[C---:B------:R-:W-:Y:S01]  /*b460*/  HMMA.16816.F32 R128, R20.reuse, R26, R128 ;  /* 0x0000001a1480723c */ /* 0x040fe20000001880 */
[----:B------:R-:W4:Y:S07]  /*b470*/  LDSM.16.MT88.4 R24, [R185+0x1c00] ;  /* 0x001c0000b918783b */ /* 0x000f2e0000004200 */
[-C--:B--2---:R-:W-:Y:S08]  /*b480*/  HMMA.16816.F32 R52, R20, R32.reuse, R52 ;  /* 0x000000201434723c */ /* 0x084ff00000001834 */
[C---:B------:R-:W-:Y:S08]  /*b490*/  HMMA.16816.F32 R56, R28.reuse, R32, R56 ;  /* 0x000000201c38723c */ /* 0x040ff00000001838 */
[-C--:B------:R-:W-:Y:S08]  /*b4a0*/  HMMA.16816.F32 R60, R28, R34.reuse, R60 ;  /* 0x000000221c3c723c */ /* 0x080ff0000000183c */
[C---:B------:R-:W-:Y:S01]  /*b4b0*/  HMMA.16816.F32 R64, R20.reuse, R34, R64 ;  /* 0x000000221440723c */ /* 0x040fe20000001840 */
[----:B------:R-:W2:Y:S07]  /*b4c0*/  LDSM.16.MT88.4 R32, [R186+0x1c00] ;  /* 0x001c0000ba20783b */ /* 0x000eae0000004200 */
[-C--:B----4-:R-:W-:Y:S08]  /*b4d0*/  HMMA.16816.F32 R68, R20, R24.reuse, R68 ;  /* 0x000000181444723c */ /* 0x090ff00000001844 */
[C---:B------:R-:W-:Y:S07]  /*b4e0*/  HMMA.16816.F32 R72, R28.reuse, R24, R72 ;  /* 0x000000181c48723c */ /* 0x040fee0000001848 */
[----:B------:R-:W-:Y:S01]  /*b4f0*/  FFMA.FTZ R25, R133, R243, R183 ;  /* 0x000000f385197223 */ /* 0x000fe200000100b7 */
[-C--:B------:R-:W-:Y:S04]  /*b500*/  HMMA.16816.F32 R76, R28, R26.reuse, R76 ;  /* 0x0000001a1c4c723c */ /* 0x080fe8000000184c */
[----:B------:R-:W-:Y:S04]  /*b510*/  FFMA.FTZ R24, R132, R242, R180 ;  /* 0x000000f284187223 */ /* 0x000fe800000100b4 */
[C---:B------:R-:W-:Y:S07]  /*b520*/  HMMA.16816.F32 R80, R20.reuse, R26, R80 ;  /* 0x0000001a1450723c */ /* 0x040fee0000001850 */
[----:B-1----:R-:W-:Y:S01]  /*b530*/  F2FP.PACK_AB R26, R41, R43 ;  /* 0x0000002b291a723e */ /* 0x002fe200000000ff */
[-C--:B--2---:R-:W-:Y:S04]  /*b540*/  HMMA.16816.F32 R84, R20, R32.reuse, R84 ;  /* 0x000000201454723c */ /* 0x084fe80000001854 */
[----:B---3--:R-:W-:Y:S04]  /*b550*/  F2FP.PACK_AB R27, R36, R37 ;  /* 0x00000025241b723e */ /* 0x008fe800000000ff */
[C---:B------:R-:W-:Y:S07]  /*b560*/  HMMA.16816.F32 R88, R28.reuse, R32, R88 ;  /* 0x000000201c58723c */ /* 0x040fee0000001858 */
[----:B------:R-:W-:Y:S01]  /*b570*/  FADD.FTZ R33, R202, R25 ;  /* 0x00000019ca217221 */ /* 0x000fe20000010000 */
[-C--:B------:R-:W-:Y:S01]  /*b580*/  HMMA.16816.F32 R92, R28, R34.reuse, R92 ;  /* 0x000000221c5c723c */ /* 0x080fe2000000185c */
[----:B------:R-:W-:Y:S03]  /*b590*/  LDSM.16.MT88.4 R28, [R186+0x1400] ;  /* 0x00140000ba1c783b */ /* 0x000fe60000004200 */
[----:B------:R-:W-:Y:S01]  /*b5a0*/  F2FP.PACK_AB R25, R38, R39 ;  /* 0x000000272619723e */ /* 0x000fe200000000ff */
[----:B------:R-:W-:Y:S01]  /*b5b0*/  FADD.FTZ R32, R182, R24 ;  /* 0x00000018b6207221 */ /* 0x000fe20000010000 */
[----:B------:R-:W-:Y:S02]  /*b5c0*/  F2FP.PACK_AB R24, R42, R40 ;  /* 0x000000282a18723e */ /* 0x000fe400000000ff */
[----:B------:R-:W-:Y:S07]  /*b5d0*/  HMMA.16816.F32 R96, R20, R34, R96 ;  /* 0x000000221460723c */ /* 0x000fee0000001860 */
[----:B------:R-:W-:Y:S02]  /*b5e0*/  F2FP.PACK_AB R20, R140, R46 ;  /* 0x0000002e8c14723e */ /* 0x000fe400000000ff */
[----:B------:R-:W-:Y:S03]  /*b5f0*/  F2FP.PACK_AB R21, R48, R47 ;  /* 0x0000002f3015723e */ /* 0x000fe600000000ff */
[----:B------:R-:W-:Y:S02]  /*b600*/  F2FP.PACK_AB R22, R134, R139 ;  /* 0x0000008b8616723e */ /* 0x000fe400000000ff */
[----:B------:R-:W-:Y:S07]  /*b610*/  F2FP.PACK_AB R23, R45, R49 ;  /* 0x000000312d17723e */ /* 0x000fee00000000ff */
[-C--:B------:R-:W-:Y:S01]  /*b620*/  HMMA.16816.F32 R148, R20, R156.reuse, R4 ;  /* 0x0000009c1494723c */ /* 0x080fe20000001804 */
[----:B------:R-:W1:Y:S07]  /*b630*/  LDSM.16.MT88.4 R4, [R186+0x800] ;  /* 0x00080000ba04783b */ /* 0x000e6e0000004200 */
        /* <DEDUP_REMOVED lines=53> */
[----:B------:R-:W-:Y:S01]  /*b990*/  FADD.FTZ R241, R134, R6 ;  /* 0x0000000686f17221 */ /* 0x000fe20000010000 */
[----:B------:R-:W-:Y:S01]  /*b9a0*/  MOV R134, R2 ;  /* 0x0000000200867202 */ /* 0x000fe20000000f00 */
[C---:B------:R-:W-:Y:S04]  /*b9b0*/  HMMA.16816.F32 R88, R24.reuse, R16, R88 ;  /* 0x000000101858723c */ /* 0x040fe80000001858 */
[----:B------:R-:W-:Y:S02]  /*b9c0*/  FADD.FTZ R243, R45, R4 ;  /* 0x000000042df37221 */ /* 0x000fe40000010000 */
[----:B------:R-:W-:Y:S02]  /*b9d0*/  FADD.FTZ R242, R41, R3 ;  /* 0x0000000329f27221 */ /* 0x000fe40000010000 */
[-C--:B------:R-:W-:Y:S04]  /*b9e0*/  HMMA.16816.F32 R92, R24, R18.reuse, R92 ;  /* 0x00000012185c723c */ /* 0x080fe8000000185c */
[----:B------:R-:W-:Y:S04]  /*b9f0*/  FADD.FTZ R244, R36, R0 ;  /* 0x0000000024f47221 */ /* 0x000fe80000010000 */
[----:B------:R-:W-:Y:S01]  /*ba00*/  HMMA.16816.F32 R96, R20, R18, R96 ;  /* 0x000000121460723c */ /* 0x000fe20000001860 */
[----:B------:R-:W-:-:S07]  /*ba10*/  @P2 BRA `(.L_x_1086) ;  /* 0xffffd69000002947 */ /* 0x000fce000383ffff */
.L_x_1083:
[----:B------:R-:W-:Y:S07]  /*ba20*/  @!UPT UIADD3 URZ, URZ, URZ, URZ ;  /* 0x0000003f3f3ff290 */ /* 0x000fee000fffe03f */
[----:B------:R-:W-:Y:S02]  /*ba30*/  MOV R9, 0x1f ;  /* 0x0000001f00097802 */ /* 0x000fe40000000f00 */
[----:B------:R-:W-:Y:S01]  /*ba40*/  MOV R8, 0xffffffff ;  /* 0xffffffff00087802 */ /* 0x000fe20000000f00 */
[----:B------:R-:W-:Y:S06]  /*ba50*/  BRA.DIV ~URZ, `(.L_x_1087) ;  /* 0x00005c827f007947 */ /* 0x000fec000b800000 */
[----:B------:R1:W2:Y:S02]  /*ba60*/  SHFL.BFLY PT, R0, R241, 0x2, 0x1f ;  /* 0x0c401f00f1007f89 */ /* 0x0002a400000e0000 */
.L_x_1167:
        /* <DEDUP_REMOVED lines=15> */
.L_x_1168:
        /* <DEDUP_REMOVED lines=11> */
[----:B------:R-:W-:Y:S02]  /*bc10*/  MOV R22, 0xff800000 ;  /* 0xff80000000167802 */ /* 0x000fe40000000f00 */
[----:B------:R-:W-:Y:S02]  /*bc20*/  @P2 MOV R10, 0x3f317218 ;  /* 0x3f317218000a2802 */ /* 0x000fe40000000f00 */
[----:B------:R-:W-:Y:S01]  /*bc30*/  @P1 MOV R11, 0x3f317218 ;  /* 0x3f317218000b1802 */ /* 0x000fe20000000f00 */
[----:B------:R-:W2:Y:S01]  /*bc40*/  @P3 MUFU.LG2 R7, R7 ;  /* 0x0000000700073308 */ /* 0x000ea20000000c00 */
[----:B-1----:R-:W-:-:S07]  /*bc50*/  FMUL.FTZ R132, R0, R148 ;  /* 0x0000009400847220 */ /* 0x002fce0000410000 */
[----:B------:R-:W1:Y:S01]  /*bc60*/  @P2 MUFU.RCP R3, R4 ;  /* 0x0000000400032308 */ /* 0x000e620000001000 */
        /* <DEDUP_REMOVED lines=25> */
[----:B------:R-:W3:Y:S01]  /*be00*/  @P1 MUFU.LG2 R0, R6 ;  /* 0x0000000600001308 */ /* 0x000ee20000000c00 */
[----:B--2---:R-:W-:-:S02]  /*be10*/  @P3 FMUL.FTZ R9, R7, 0.69314718246459960938 ;  /* 0x3f31721807093820 */ /* 0x004fc40000410000 */
[C---:B-1----:R-:W-:Y:S02]  /*be20*/  FMUL.FTZ R128, R3.reuse, R150 ;  /* 0x0000009603807220 */ /* 0x042fe40000410000 */
[C---:B------:R-:W-:Y:S02]  /*be30*/  FMUL.FTZ R129, R3.reuse, R151 ;  /* 0x0000009703817220 */ /* 0x040fe40000410000 */
[C---:B------:R-:W-:Y:S02]  /*be40*/  FMUL.FTZ R150, R3.reuse, R102 ;  /* 0x0000006603967220 */ /* 0x040fe40000410000 */
[C---:B------:R-:W-:Y:S02]  /*be50*/  FMUL.FTZ R151, R3.reuse, R103 ;  /* 0x0000006703977220 */ /* 0x040fe40000410000 */
[C---:B------:R-:W-:Y:S02]  /*be60*/  FMUL.FTZ R102, R3.reuse, R118 ;  /* 0x0000007603667220 */ /* 0x040fe40000410000 */
[----:B------:R-:W-:-:S02]  /*be70*/  FMUL.FTZ R103, R3, R119 ;  /* 0x0000007703677220 */ /* 0x000fc40000410000 */
[C---:B------:R-:W-:Y:S02]  /*be80*/  FMUL.FTZ R96, R3.reuse, R114 ;  /* 0x0000007203607220 */ /* 0x040fe40000410000 */
        /* <DEDUP_REMOVED lines=21> */
[----:B------:R-:W-:Y:S01]  /*bfe0*/  FMUL.FTZ R81, R3, R99 ;  /* 0x0000006303517220 */ /* 0x000fe20000410000 */
[----:B------:R-:W-:Y:S01]  /*bff0*/  @P3 MOV R3, 0x3f317218 ;  /* 0x3f31721800033802 */ /* 0x000fe20000000f00 */
        /* <DEDUP_REMOVED lines=22> */
[----:B------:R-:W2:Y:S01]  /*c160*/  @P0 MUFU.LG2 R2, R5 ;  /* 0x0000000500020308 */ /* 0x000ea20000000c00 */
[----:B------:R-:W-:Y:S02]  /*c170*/  @P3 FMUL.FTZ R6, R3, c[0x0][0x2d0] ;  /* 0x0000b40003063a20 */ /* 0x000fe40000410000 */
[----:B------:R-:W-:Y:S02]  /*c180*/  @P1 FMUL.FTZ R3, R11, c[0x0][0x2d0] ;  /* 0x0000b4000b031a20 */ /* 0x000fe40000410000 */
[----:B------:R-:W-:Y:S02]  /*c190*/  @P2 FMUL.FTZ R8, R4, 0.69314718246459960938 ;  /* 0x3f31721804082820 */ /* 0x000fe40000410000 */
[----:B------:R-:W-:Y:S01]  /*c1a0*/  @P1 FFMA.FTZ R25, R3, R136, R7 ;  /* 0x0000008803191223 */ /* 0x000fe20000010007 */
[----:B------:R-:W-:Y:S01]  /*c1b0*/  @P0 MOV R3, 0x3f317218 ;  /* 0x3f31721800030802 */ /* 0x000fe20000000f00 */
[----:B------:R-:W-:-:S02]  /*c1c0*/  @P2 FMUL.FTZ R4, R10, c[0x0][0x2d0] ;  /* 0x0000b4000a042a20 */ /* 0x000fc40000410000 */
[----:B-1----:R-:W-:Y:S02]  /*c1d0*/  FMUL.FTZ R50, R0, R58 ;  /* 0x0000003a00327220 */ /* 0x002fe40000410000 */
[----:B------:R-:W-:Y:S01]  /*c1e0*/  @P2 FFMA.FTZ R24, R4, R137, R8 ;  /* 0x0000008904182223 */ /* 0x000fe20000010008 */
[----:B------:R-:W-:Y:S01]  /*c1f0*/  MOV R4, 0x1 ;  /* 0x0000000100047802 */ /* 0x000fe20000000f00 */
[----:B------:R-:W-:Y:S02]  /*c200*/  @P0 FMUL.FTZ R3, R3, c[0x0][0x2d0] ;  /* 0x0000b40003030a20 */ /* 0x000fe40000410000 */
[----:B--2---:R-:W-:Y:S02]  /*c210*/  @P0 FMUL.FTZ R2, R2, 0.69314718246459960938 ;  /* 0x3f31721802020820 */ /* 0x004fe40000410000 */
        /* <DEDUP_REMOVED lines=23> */
[----:B------:R-:W-:Y:S01]  /*c390*/  PRMT R0, R4, 0x7610, R0 ;  /* 0x0000761004007816 */ /* 0x000fe20000000000 */
[----:B------:R-:W-:Y:S02]  /*c3a0*/  @P3 FFMA.FTZ R23, R6, R138, R9 ;  /* 0x0000008a06173223 */ /* 0x000fe40000010009 */
[----:B------:R-:W-:Y:S02]  /*c3b0*/  @P0 FFMA.FTZ R22, R3, R134, R2 ;  /* 0x0000008603160223 */ /* 0x000fe40000010002 */
.L_x_1062:
[----:B------:R2:W5:Y:S04]  /*c3c0*/  LDL R6, [R1] ;  /* 0x0000000001067983 */ /* 0x0005680000100800 */
[----:B------:R-:W3:Y:S01]  /*c3d0*/  S2R R2, SR_TID.X ;  /* 0x0000000000027919 */ /* 0x000ee20000002100 */
[----:B------:R-:W-:Y:S01]  /*c3e0*/  BSSY B0, `(.L_x_1089) ;  /* 0x0000011000007945 */ /* 0x000fe20003800000 */
[----:B---3--:R-:W-:-:S13]  /*c3f0*/  LOP3.LUT P0, RZ, R2, 0x7f, RZ, 0xc0, !PT ;  /* 0x0000007f02ff7812 */ /* 0x008fda000780c0ff */
[----:B------:R-:W-:Y:S05]  /*c400*/  @P0 BRA `(.L_x_1090) ;  /* 0x000000e000000947 */ /* 0x000fea0003800000 */
[----:B--2---:R-:W2:Y:S01]  /*c410*/  S2R R4, SR_LANEID ;  /* 0x0000000000047919 */ /* 0x004ea20000000000 */
[----:B------:R-:W-:Y:S01]  /*c420*/  VOTEU.ANY UR4, UPT, PT ;  /* 0x0000000000047886 */ /* 0x000fe200038e0100 */
[----:B-1----:R-:W-:Y:S01]  /*c430*/  IMAD.MOV.U32 R5, RZ, RZ, c[0x0][0x564] ;  /* 0x00015900ff057624 */ /* 0x002fe200078e00ff */
[----:B------:R-:W2:Y:S08]  /*c440*/  FLO.U32 R3, UR4 ;  /* 0x0000000400037d00 */ /* 0x000eb000080e0000 */
        /* <DEDUP_REMOVED lines=9> */
[----:B------:R1:W-:Y:S02]  /*c4e0*/  STL [R1], R6 ;  /* 0x0000000601007387 */ /* 0x0003e40000100800 */
.L_x_1090:
[----:B--2---:R-:W-:Y:S05]  /*c4f0*/  BSYNC B0 ;  /* 0x0000000000007941 */ /* 0x004fea0003800000 */
.L_x_1089:
        /* <DEDUP_REMOVED lines=115> */
[----:B------:R1:W-:Y:S01]  /*cc30*/  STS [R12+0x5000], R3 ;  /* 0x005000030c007388 */ /* 0x0003e20000000800 */
        /* <DEDUP_REMOVED lines=14> */
.L_x_1093:
        /* <DEDUP_REMOVED lines=8> */
[----:B------:R1:W1:Y:S08]  /*cda0*/  LDC.64 R6, c[0x0][R0+0x170] ;  /* 0x00005c0000067b82 */ /* 0x0002700000000a00 */
[----:B------:R1:W3:Y:S08]  /*cdb0*/  LDC.64 R14, c[0x0][R0+0x168] ;  /* 0x00005a00000e7b82 */ /* 0x0002f00000000a00 */
[----:B------:R1:W2:Y:S08]  /*cdc0*/  LDC.64 R18, c[0x0][R0+0x178] ;  /* 0x00005e0000127b82 */ /* 0x0002b00000000a00 */
[----:B------:R1:W2:Y:S01]  /*cdd0*/  LDC.64 R20, c[0x0][R0+0x160] ;  /* 0x0000580000147b82 */ /* 0x0002a20000000a00 */
[----:B------:R-:W-:-:S04]  /*cde0*/  ISETP.NE.U32.AND P0, PT, RZ, c[0x0][0x500], PT ;  /* 0x00014000ff007a0c */ /* 0x000fc80003f05070 */
[----:B------:R-:W-:Y:S01]  /*cdf0*/  ISETP.NE.AND.EX P0, PT, RZ, c[0x0][0x504], PT, P0 ;  /* 0x00014100ff007a0c */ /* 0x000fe20003f05300 */
[----:B-1----:R-:W-:-:S05]  /*ce00*/  IMAD.MOV.U32 R0, RZ, RZ, c[0x0][0x4e8] ;  /* 0x00013a00ff007624 */ /* 0x002fca00078e00ff */
[----:B------:R-:W-:Y:S02]  /*ce10*/  ISETP.NE.AND P2, PT, R0, 0x1, PT ;  /* 0x000000010000780c */ /* 0x000fe40003f45270 */
[----:B------:R-:W-:-:S05]  /*ce20*/  SEL R0, R9, RZ, !P0 ;  /* 0x000000ff09007207 */ /* 0x000fca0004000000 */
[----:B------:R-:W-:Y:S01]  /*ce30*/  IMAD R3, R7, R0, RZ ;  /* 0x0000000007037224 */ /* 0x000fe200078e02ff */
[----:B------:R-:W1:Y:S01]  /*ce40*/  S2R R78, SR_TID.X ;  /* 0x00000000004e7919 */ /* 0x000e620000002100 */
[----:B-----5:R-:W-:Y:S02]  /*ce50*/  SHF.R.S32.HI R17, RZ, 0x1f, R2 ;  /* 0x0000001fff117819 */ /* 0x020fe40000011402 */
[----:B-1----:R-:W-:-:S04]  /*ce60*/  SHF.R.S32.HI R16, RZ, 0x1f, R78 ;  /* 0x0000001fff107819 */ /* 0x002fc8000001144e */
[----:B------:R-:W-:-:S04]  /*ce70*/  LEA.HI R16, R16, R78, RZ, 0x5 ;  /* 0x0000004e10107211 */ /* 0x000fc800078f28ff */
[----:B------:R-:W-:-:S05]  /*ce80*/  LOP3.LUT R16, R16, 0xffffffe0, RZ, 0xc0, !PT ;  /* 0xffffffe010107812 */ /* 0x000fca00078ec0ff */
[----:B------:R-:W-:Y:S02]  /*ce90*/  IMAD.IADD R16, R78, 0x1, -R16 ;  /* 0x000000014e107824 */ /* 0x000fe400078e0a10 */
[----:B--2---:R-:W-:Y:S01]  /*cea0*/  IMAD.IADD R10, R4, 0x1, R75 ;  /* 0x00000001040a7824 */ /* 0x004fe200078e024b */
[----:B------:R-:W-:-:S03]  /*ceb0*/  SEL R4, R8, RZ, !P0 ;  /* 0x000000ff08047207 */ /* 0x000fc60004000000 */
        /* <DEDUP_REMOVED lines=36> */
[----:B------:R-:W3:Y:S04]  /*d100*/  SHFL.IDX PT, R9, R3, 0x2, 0x1c1f ;  /* 0x005c1f0003097f89 */ /* 0x000ee800000e0000 */
[----:B------:R4:W-:Y:S01]  /*d110*/  SHFL.IDX PT, R7, R3, 0x3, 0x1c1f ;  /* 0x007c1f0003077f89 */ /* 0x0009e200000e0000 */
[----:B------:R-:W-:-:S03]  /*d120*/  IMAD R4, R11, c[0x0][0x4e8], RZ ;  /* 0x00013a000b047a24 */ /* 0x000fc600078e02ff */
[----:B------:R1:W1:Y:S01]  /*d130*/  SHFL.IDX PT, R6, R5, 0x3, 0x1c1f ;  /* 0x007c1f0005067f89 */ /* 0x00026200000e0000 */
[----:B------:R-:W-:Y:S01]  /*d140*/  LOP3.LUT P0, RZ, R16, 0x3, RZ, 0xc0, !PT ;  /* 0x0000000310ff7812 */ /* 0x000fe2000780c0ff */
[----:B----4-:R-:W-:-:S05]  /*d150*/  IMAD.IADD R3, R77, 0x1, R75 ;  /* 0x000000014d037824 */ /* 0x010fca00078e024b */
[C---:B------:R-:W-:Y:S02]  /*d160*/  IADD3 R16, R3.reuse, 0x8, RZ ;  /* 0x0000000803107810 */ /* 0x040fe40007ffe0ff */
[C---:B------:R-:W-:Y:S02]  /*d170*/  IADD3 R11, R3.reuse, 0x40, RZ ;  /* 0x00000040030b7810 */ /* 0x040fe40007ffe0ff */
[C---:B-1----:R-:W-:Y:S02]  /*d180*/  IADD3 R5, R3.reuse, 0x48, RZ ;  /* 0x0000004803057810 */ /* 0x042fe40007ffe0ff */
[-C--:B------:R-:W-:Y:S02]  /*d190*/  ISETP.GE.OR P5, PT, R3, R4.reuse, P0 ;  /* 0x000000040300720c */ /* 0x080fe400007a6670 */
[-C--:B------:R-:W-:Y:S02]  /*d1a0*/  ISETP.GE.OR P4, PT, R16, R4.reuse, P0 ;  /* 0x000000041000720c */ /* 0x080fe40000786670 */
[----:B------:R-:W-:-:S02]  /*d1b0*/  ISETP.GE.OR P1, PT, R11, R4, P0 ;  /* 0x000000040b00720c */ /* 0x000fc40000726670 */
[----:B------:R-:W-:-:S07]  /*d1c0*/  ISETP.GE.OR P0, PT, R5, R4, P0 ;  /* 0x000000040500720c */ /* 0x000fce0000706670 */
[----:B------:R1:W-:Y:S01]  /*d1d0*/  @!P5 ST.E [R14.64], R23 ;  /* 0x000000170e00d985 */ /* 0x0003e2000c101906 */
[----:B------:R-:W-:-:S03]  /*d1e0*/  ISETP.GE.AND P5, PT, R5, R4, PT ;  /* 0x000000040500720c */ /* 0x000fc60003fa6270 */
[----:B--2---:R1:W-:Y:S01]  /*d1f0*/  @!P4 ST.E [R12.64], R24 ;  /* 0x000000180c00c985 */ /* 0x0043e2000c101906 */
[----:B------:R-:W-:-:S03]  /*d200*/  ISETP.GE.AND P4, PT, R11, R4, PT ;  /* 0x000000040b00720c */ /* 0x000fc60003f86270 */
[----:B---3--:R1:W-:Y:S01]  /*d210*/  @!P1 ST.E [R8.64], R25 ;  /* 0x0000001908009985 */ /* 0x0083e2000c101906 */
[----:B------:R-:W-:-:S03]  /*d220*/  ISETP.GE.AND P1, PT, R3, R4, PT ;  /* 0x000000040300720c */ /* 0x000fc60003f26270 */
[----:B------:R1:W-:Y:S01]  /*d230*/  @!P0 ST.E [R6.64], R22 ;  /* 0x0000001606008985 */ /* 0x0003e2000c101906 */
[----:B------:R-:W-:Y:S01]  /*d240*/  ISETP.GE.AND P0, PT, R16, R4, PT ;  /* 0x000000041000720c */ /* 0x000fe20003f06270 */
[----:B------:R-:W-:Y:S05]  /*d250*/  @P3 BRA `(.L_x_1094) ;  /* 0x0000094000003947 */ /* 0x000fea0003800000 */
[----:B------:R-:W2:Y:S04]  /*d260*/  LDL R18, [R1+0x78] ;  /* 0x0000780001127983 */ /* 0x000ea80000100800 */
[----:B------:R-:W3:Y:S01]  /*d270*/  S2R R78, SR_TID.X ;  /* 0x00000000004e7919 */ /* 0x000ee20000002100 */
[----:B------:R-:W-:Y:S02]  /*d280*/  IMAD R3, R17, c[0x0][0x3a0], RZ ;  /* 0x0000e80011037a24 */ /* 0x000fe400078e02ff */
        /* <DEDUP_REMOVED lines=9> */
[----:B------:R-:W-:-:S03]  /*d320*/  IADD3 R5, R75, R5, RZ ;  /* 0x000000054b057210 */ /* 0x000fc60007ffe0ff */
        /* <DEDUP_REMOVED lines=15> */
[----:B------:R-:W-:Y:S02]  /*d420*/  IADD3 R11, R247, R75, RZ ;  /* 0x0000004bf70b7210 */ /* 0x000fe40007ffe0ff */
        /* <DEDUP_REMOVED lines=24> */
.L_x_1169:
[----:B------:R-:W-:Y:S05]  /*d5b0*/  BRA.DIV ~URZ, `(.L_x_1096) ;  /* 0x000044227f007947 */ /* 0x000fea000b800000 */
[----:B------:R3:W4:Y:S02]  /*d5c0*/  SHFL.IDX PT, R0, R13, RZ, 0x1c1f ;  /* 0x001c1fff0d007589 */ /* 0x00072400000e0000 */
.L_x_1170:
[----:B------:R-:W-:Y:S01]  /*d5d0*/  ISETP.GE.AND P0, PT, R11, R4, PT ;  /* 0x000000040b00720c */ /* 0x000fe20003f06270 */
[----:B------:R-:W-:-:S12]  /*d5e0*/  BSSY B0, `(.L_x_1097) ;  /* 0x0000012000007945 */ /* 0x000fd80003800000 */
[----:B------:R-:W-:Y:S05]  /*d5f0*/  @P0 BRA `(.L_x_1098) ;  /* 0x0000010000000947 */ /* 0x000fea0003800000 */
[----:B------:R-:W5:Y:S04]  /*d600*/  LDL.64 R64, [R1+0x10] ;  /* 0x0000100001407983 */ /* 0x000f680000100a00 */
[----:B---3--:R-:W3:Y:S04]  /*d610*/  LDL R5, [R1+0x18] ;  /* 0x0000180001057983 */ /* 0x008ee80000100800 */
[----:B----4-:R-:W4:Y:S04]  /*d620*/  LDL R15, [R1+0x70] ;  /* 0x00007000010f7983 */ /* 0x010f280000100800 */
[----:B--2---:R-:W2:Y:S01]  /*d630*/  LDL R14, [R1+0x6c] ;  /* 0x00006c00010e7983 */ /* 0x004ea20000100800 */
[----:B------:R-:W-:-:S13]  /*d640*/  ISETP.GE.AND P4, PT, R252, c[0x0][0x3c8], PT ;  /* 0x0000f200fc007a0c */ /* 0x000fda0003f86270 */
[----:B------:R-:W-:Y:S02]  /*d650*/  @!P4 LEA R6, P1, R252, R0, 0x1 ;  /* 0x00000000fc06c211 */ /* 0x000fe400078208ff */
[----:B-----5:R-:W-:Y:S02]  /*d660*/  ISETP.GE.AND P5, PT, R64, c[0x0][0x3c8], PT ;  /* 0x0000f20040007a0c */ /* 0x020fe40003fa6270 */
[----:B---3--:R-:W-:Y:S02]  /*d670*/  ISETP.GE.AND P3, PT, R5, c[0x0][0x3c8], PT ;  /* 0x0000f20005007a0c */ /* 0x008fe40003f66270 */
[----:B----4-:R-:W-:-:S09]  /*d680*/  @!P4 LEA.HI.X R7, R252, R10, R15, 0x1, P1 ;  /* 0x0000000afc07c211 */ /* 0x010fd200008f0c0f */
[CC--:B------:R-:W-:Y:S02]  /*d690*/  @!P5 LEA R8, P2, R64.reuse, R0.reuse, 0x1 ;  /* 0x000000004008d211 */ /* 0x0c0fe400078408ff */
[C---:B------:R-:W-:Y:S02]  /*d6a0*/  @!P3 LEA R2, P0, R5.reuse, R0, 0x1 ;  /* 0x000000000502b211 */ /* 0x040fe400078008ff */
[-C--:B------:R-:W-:Y:S02]  /*d6b0*/  @!P5 LEA.HI.X R9, R64, R10.reuse, R65, 0x1, P2 ;  /* 0x0000000a4009d211 */ /* 0x080fe400010f0c41 */
[----:B--2---:R-:W-:-:S03]  /*d6c0*/  @!P3 LEA.HI.X R3, R5, R10, R14, 0x1, P0 ;  /* 0x0000000a0503b211 */ /* 0x004fc600000f0c0e */
[----:B------:R2:W-:Y:S04]  /*d6d0*/  @!P5 ST.E.128 [R8.64], R24 ;  /* 0x000000180800d985 */ /* 0x0005e8000c101d06 */
[----:B------:R2:W-:Y:S04]  /*d6e0*/  @!P4 ST.E.128 [R6.64], R20 ;  /* 0x000000140600c985 */ /* 0x0005e8000c101d06 */
[----:B------:R2:W-:Y:S02]  /*d6f0*/  @!P3 ST.E.128 [R2.64], R16 ;  /* 0x000000100200b985 */ /* 0x0005e4000c101d06 */
.L_x_1098:
[----:B------:R-:W-:Y:S05]  /*d700*/  BSYNC B0 ;  /* 0x0000000000007941 */ /* 0x000fea0003800000 */
.L_x_1097:
[----:B------:R-:W-:Y:S05]  /*d710*/  BRA.DIV ~URZ, `(.L_x_1099) ;  /* 0x000043227f007947 */ /* 0x000fea000b800000 */
[----:B--2---:R2:W1:Y:S04]  /*d720*/  SHFL.IDX PT, R10, R12, 0x1, 0x1c1f ;  /* 0x003c1f000c0a7f89 */ /* 0x00446800000e0000 */
[----:B----4-:R2:W4:Y:S02]  /*d730*/  SHFL.IDX PT, R0, R13, 0x1, 0x1c1f ;  /* 0x003c1f000d007f89 */ /* 0x01052400000e0000 */
.L_x_1171:
[----:B------:R-:W-:Y:S01]  /*d740*/  IADD3 R2, R11, 0x20, RZ ;  /* 0x000000200b027810 */ /* 0x000fe20007ffe0ff */
[----:B------:R-:W-:Y:S03]  /*d750*/  BSSY B0, `(.L_x_1100) ;  /* 0x0000013000007945 */ /* 0x000fe60003800000 */
[----:B------:R-:W-:-:S13]  /*d760*/  ISETP.GE.AND P0, PT, R2, R4, PT ;  /* 0x000000040200720c */ /* 0x000fda0003f06270 */
[----:B------:R-:W-:Y:S05]  /*d770*/  @P0 BRA `(.L_x_1101) ;  /* 0x0000010000000947 */ /* 0x000fea0003800000 */
[----:B------:R-:W5:Y:S04]  /*d780*/  LDL.64 R16, [R1+0x10] ;  /* 0x0000100001107983 */ /* 0x000f680000100a00 */
[----:B--2---:R-:W2:Y:S04]  /*d790*/  LDL R5, [R1+0x18] ;  /* 0x0000180001057983 */ /* 0x004ea80000100800 */
[----:B---3--:R-:W3:Y:S04]  /*d7a0*/  LDL R15, [R1+0x70] ;  /* 0x00007000010f7983 */ /* 0x008ee80000100800 */
[----:B----4-:R-:W4:Y:S01]  /*d7b0*/  LDL R14, [R1+0x6c] ;  /* 0x00006c00010e7983 */ /* 0x010f220000100800 */
[----:B------:R-:W-:-:S13]  /*d7c0*/  ISETP.GE.AND P1, PT, R252, c[0x0][0x3c8], PT ;  /* 0x0000f200fc007a0c */ /* 0x000fda0003f26270 */
[----:B------:R-:W-:Y:S02]  /*d7d0*/  @!P1 LEA R6, P4, R252, R0, 0x1 ;  /* 0x00000000fc069211 */ /* 0x000fe400078808ff */
[----:B-----5:R-:W-:Y:S02]  /*d7e0*/  ISETP.GE.AND P2, PT, R16, c[0x0][0x3c8], PT ;  /* 0x0000f20010007a0c */ /* 0x020fe40003f46270 */
[----:B--2---:R-:W-:Y:S02]  /*d7f0*/  ISETP.GE.AND P0, PT, R5, c[0x0][0x3c8], PT ;  /* 0x0000f20005007a0c */ /* 0x004fe40003f06270 */
[----:B-1-3--:R-:W-:-:S09]  /*d800*/  @!P1 LEA.HI.X R7, R252, R10, R15, 0x1, P4 ;  /* 0x0000000afc079211 */ /* 0x00afd200020f0c0f */
[CC--:B------:R-:W-:Y:S02]  /*d810*/  @!P2 LEA R8, P5, R16.reuse, R0.reuse, 0x1 ;  /* 0x000000001008a211 */ /* 0x0c0fe400078a08ff */
[C---:B------:R-:W-:Y:S02]  /*d820*/  @!P0 LEA R2, P3, R5.reuse, R0, 0x1 ;  /* 0x0000000005028211 */ /* 0x040fe400078608ff */
[-C--:B------:R-:W-:Y:S02]  /*d830*/  @!P2 LEA.HI.X R9, R16, R10.reuse, R17, 0x1, P5 ;  /* 0x0000000a1009a211 */ /* 0x080fe400028f0c11 */
[----:B----4-:R-:W-:-:S03]  /*d840*/  @!P0 LEA.HI.X R3, R5, R10, R14, 0x1, P3 ;  /* 0x0000000a05038211 */ /* 0x010fc600018f0c0e */
[----:B------:R1:W-:Y:S04]  /*d850*/  @!P2 ST.E.128 [R8.64], R36 ;  /* 0x000000240800a985 */ /* 0x0003e8000c101d06 */
[----:B------:R1:W-:Y:S04]  /*d860*/  @!P1 ST.E.128 [R6.64], R32 ;  /* 0x0000002006009985 */ /* 0x0003e8000c101d06 */
[----:B------:R1:W-:Y:S02]  /*d870*/  @!P0 ST.E.128 [R2.64], R28 ;  /* 0x0000001c02008985 */ /* 0x0003e4000c101d06 */
.L_x_1101:
[----:B------:R-:W-:Y:S05]  /*d880*/  BSYNC B0 ;  /* 0x0000000000007941 */ /* 0x000fea0003800000 */
.L_x_1100:
[----:B------:R-:W-:Y:S05]  /*d890*/  BRA.DIV ~URZ, `(.L_x_1102) ;  /* 0x000042627f007947 */ /* 0x000fea000b800000 */
[----:B-1----:R1:W2:Y:S02]  /*d8a0*/  SHFL.IDX PT, R10, R12, 0x2, 0x1c1f ;  /* 0x005c1f000c0a7f89 */ /* 0x0022a400000e0000 */
.L_x_1172:
[----:B------:R-:W-:Y:S05]  /*d8b0*/  BRA.DIV ~URZ, `(.L_x_1103) ;  /* 0x000042b27f007947 */ /* 0x000fea000b800000 */
[----:B----4-:R4:W1:Y:S02]  /*d8c0*/  SHFL.IDX PT, R0, R13, 0x2, 0x1c1f ;  /* 0x005c1f000d007f89 */ /* 0x01086400000e0000 */
.L_x_1173:
[----:B------:R-:W-:Y:S01]  /*d8d0*/  IADD3 R2, R11, 0x40, RZ ;  /* 0x000000400b027810 */ /* 0x000fe20007ffe0ff */
[----:B------:R-:W-:Y:S03]  /*d8e0*/  BSSY B0, `(.L_x_1104) ;  /* 0x0000013000007945 */ /* 0x000fe60003800000 */
[----:B------:R-:W-:-:S13]  /*d8f0*/  ISETP.GE.AND P0, PT, R2, R4, PT ;  /* 0x000000040200720c */ /* 0x000fda0003f06270 */
[----:B------:R-:W-:Y:S05]  /*d900*/  @P0 BRA `(.L_x_1105) ;  /* 0x0000010000000947 */ /* 0x000fea0003800000 */
[----:B------:R-:W5:Y:S04]  /*d910*/  LDL.64 R16, [R1+0x10] ;  /* 0x0000100001107983 */ /* 0x000f680000100a00 */
[----:B---3--:R-:W3:Y:S04]  /*d920*/  LDL R5, [R1+0x18] ;  /* 0x0000180001057983 */ /* 0x008ee80000100800 */
[----:B----4-:R-:W4:Y:S04]  /*d930*/  LDL R15, [R1+0x70] ;  /* 0x00007000010f7983 */ /* 0x010f280000100800 */
[----:B--2---:R-:W2:Y:S01]  /*d940*/  LDL R14, [R1+0x6c] ;  /* 0x00006c00010e7983 */ /* 0x004ea20000100800 */
[----:B------:R-:W-:-:S13]  /*d950*/  ISETP.GE.AND P1, PT, R252, c[0x0][0x3c8], PT ;  /* 0x0000f200fc007a0c */ /* 0x000fda0003f26270 */
[----:B-1----:R-:W-:Y:S02]  /*d960*/  @!P1 LEA R6, P4, R252, R0, 0x1 ;  /* 0x00000000fc069211 */ /* 0x002fe400078808ff */
        /* <DEDUP_REMOVED lines=10> */
.L_x_1105:
[----:B------:R-:W-:Y:S05]  /*da10*/  BSYNC B0 ;  /* 0x0000000000007941 */ /* 0x000fea0003800000 */
.L_x_1104:
[----:B------:R-:W-:Y:S05]  /*da20*/  BRA.DIV ~URZ, `(.L_x_1106) ;  /* 0x000041a27f007947 */ /* 0x000fea000b800000 */
[----:B-1----:R1:W3:Y:S04]  /*da30*/  SHFL.IDX PT, R6, R12, 0x3, 0x1c1f ;  /* 0x007c1f000c067f89 */ /* 0x0022e800000e0000 */
[----:B------:R1:W4:Y:S02]  /*da40*/  SHFL.IDX PT, R0, R13, 0x3, 0x1c1f ;  /* 0x007c1f000d007f89 */ /* 0x00032400000e0000 */
.L_x_1174:
[----:B------:R-:W-:-:S04]  /*da50*/  IADD3 R2, R11, 0x60, RZ ;  /* 0x000000600b027810 */ /* 0x000fc80007ffe0ff */
[----:B------:R-:W-:-:S13]  /*da60*/  ISETP.GE.AND P0, PT, R2, R4, PT ;  /* 0x000000040200720c */ /* 0x000fda0003f06270 */
[----:B------:R-:W-:Y:S05]  /*da70*/  @P0 BRA `(.L_x_1107) ;  /* 0x0000247000000947 */ /* 0x000fea0003800000 */
[----:B-1234-:R-:W2:Y:S04]  /*da80*/  LDL.64 R12, [R1+0x10] ;  /* 0x00001000010c7983 */ /* 0x01eea80000100a00 */
[----:B------:R-:W3:Y:S04]  /*da90*/  LDL R8, [R1+0x70] ;  /* 0x0000700001087983 */ /* 0x000ee80000100800 */
[----:B------:R-:W4:Y:S01]  /*daa0*/  LDL R7, [R1+0x18] ;  /* 0x0000180001077983 */ /* 0x000f220000100800 */
[----:B------:R-:W-:-:S13]  /*dab0*/  ISETP.GE.AND P0, PT, R252, c[0x0][0x3c8], PT ;  /* 0x0000f200fc007a0c */ /* 0x000fda0003f06270 */
[----:B------:R-:W-:Y:S02]  /*dac0*/  @!P0 LEA R2, P2, R252, R0, 0x1 ;  /* 0x00000000fc028211 */ /* 0x000fe400078408ff */
[----:B--2---:R-:W-:Y:S02]  /*dad0*/  ISETP.GE.AND P1, PT, R12, c[0x0][0x3c8], PT ;  /* 0x0000f2000c007a0c */ /* 0x004fe40003f26270 */
[----:B---3--:R-:W-:-:S11]  /*dae0*/  @!P0 LEA.HI.X R3, R252, R6, R8, 0x1, P2 ;  /* 0x00000006fc038211 */ /* 0x008fd600010f0c08 */
[----:B------:R-:W-:-:S04]  /*daf0*/  @!P1 LEA R4, P3, R12, R0, 0x1 ;  /* 0x000000000c049211 */ /* 0x000fc800078608ff */
[----:B------:R-:W-:-:S05]  /*db00*/  @!P1 LEA.HI.X R5, R12, R6, R13, 0x1, P3 ;  /* 0x000000060c059211 */ /* 0x000fca00018f0c0d */
[----:B------:R1:W-:Y:S04]  /*db10*/  @!P1 ST.E.128 [R4.64], R60 ;  /* 0x0000003c04009985 */ /* 0x0003e8000c101d06 */
[----:B------:R1:W-:Y:S01]  /*db20*/  @!P0 ST.E.128 [R2.64], R56 ;  /* 0x0000003802008985 */ /* 0x0003e2000c101d06 */
[----:B----4-:R-:W-:-:S13]  /*db30*/  ISETP.GE.AND P0, PT, R7, c[0x0][0x3c8], PT ;  /* 0x0000f20007007a0c */ /* 0x010fda0003f06270 */
[----:B------:R-:W-:Y:S05]  /*db40*/  @P0 BRA `(.L_x_1107) ;  /* 0x000023a000000947 */ /* 0x000fea0003800000 */
[----:B------:R-:W2:Y:S01]  /*db50*/  LDL R8, [R1+0x6c] ;  /* 0x00006c0001087983 */ /* 0x000ea20000100800 */
[----:B-1----:R-:W-:-:S04]  /*db60*/  LEA R2, P0, R7, R0, 0x1 ;  /* 0x0000000007027211 */ /* 0x002fc800078008ff */
[----:B--2---:R-:W-:-:S05]  /*db70*/  LEA.HI.X R3, R7, R6, R8, 0x1, P0 ;  /* 0x0000000607037211 */ /* 0x004fca00000f0c08 */
[----:B------:R1:W-:Y:S01]  /*db80*/  ST.E.128 [R2.64], R52 ;  /* 0x0000003402007985 */ /* 0x0003e2000c101d06 */
[----:B------:R-:W-:Y:S05]  /*db90*/  BRA `(.L_x_1107) ;  /* 0x0000235000007947 */ /* 0x000fea0003800000 */
.L_x_1094:
        /* <DEDUP_REMOVED lines=35> */
.L_x_1175:
[----:B------:R-:W-:Y:S05]  /*ddd0*/  BRA.DIV ~URZ, `(.L_x_1109) ;  /* 0x00003f227f007947 */ /* 0x000fea000b800000 */
[----:B------:R3:W4:Y:S02]  /*dde0*/  SHFL.IDX PT, R0, R13, RZ, 0x1c1f ;  /* 0x001c1fff0d007589 */ /* 0x00072400000e0000 */
.L_x_1176:
        /* <DEDUP_REMOVED lines=22> */
[----:B---3--:R-:W-:-:S11]  /*df50*/  ISETP.GE.AND P3, PT, R9, c[0x0][0x3c8], PT ;  /* 0x0000f20009007a0c */ /* 0x008fd60003f66270 */
[----:B------:R-:W-:-:S04]  /*df60*/  @!P6 LEA R2, P2, R5, R0, 0x2 ;  /* 0x000000000502e211 */ /* 0x000fc800078410ff */
[----:B----4-:R-:W-:Y:S02]  /*df70*/  @!P6 LEA.HI.X R3, R5, R4, R6, 0x2, P2 ;  /* 0x000000040503e211 */ /* 0x010fe400010f1406 */
[C---:B------:R-:W-:Y:S01]  /*df80*/  @!P3 LEA R6, P2, R9.reuse, R0, 0x2 ;  /* 0x000000000906b211 */ /* 0x040fe200078410ff */
[----:B------:R-:W3:Y:S01]  /*df90*/  LDL R5, [R1+0x38] ;  /* 0x0000380001057983 */ /* 0x000ee20000100800 */
[C---:B--2---:R-:W-:Y:S02]  /*dfa0*/  ISETP.GE.AND P1, PT, R10.reuse, c[0x0][0x3c8], PT ;  /* 0x0000f2000a007a0c */ /* 0x044fe40003f26270 */
[----:B------:R-:W-:Y:S02]  /*dfb0*/  @!P3 LEA.HI.X R7, R9, R4, R16, 0x2, P2 ;  /* 0x000000040907b211 */ /* 0x000fe400010f1410 */
        /* <DEDUP_REMOVED lines=9> */
[----:B------:R-:W-:-:S03]  /*e050*/  ISETP.GE.AND P3, PT, R23, c[0x0][0x3c8], PT ;  /* 0x0000f20017007a0c */ /* 0x000fc60003f66270 */
[----:B------:R1:W-:Y:S01]  /*e060*/  @!P1 ST.E.64 [R2.64], R148 ;  /* 0x0000009402009985 */ /* 0x0003e2000c101b06 */
[----:B------:R-:W-:-:S05]  /*e070*/  ISETP.GE.AND P1, PT, R21, c[0x0][0x3c8], PT ;  /* 0x0000f20015007a0c */ /* 0x000fca0003f26270 */
[----:B-1----:R-:W-:-:S04]  /*e080*/  @!P6 LEA R6, P2, R25, R0, 0x2 ;  /* 0x000000001906e211 */ /* 0x002fc800078410ff */
[----:B------:R-:W-:Y:S02]  /*e090*/  @!P6 LEA.HI.X R7, R25, R4, R75, 0x2, P2 ;  /* 0x000000041907e211 */ /* 0x000fe400010f144b */
[----:B------:R-:W-:-:S03]  /*e0a0*/  @!P3 LEA R2, P2, R23, R0, 0x2 ;  /* 0x000000001702b211 */ /* 0x000fc600078410ff */
[----:B------:R1:W-:Y:S01]  /*e0b0*/  @!P6 ST.E.64 [R6.64], R156 ;  /* 0x0000009c0600e985 */ /* 0x0003e2000c101b06 */
[----:B------:R-:W-:Y:S02]  /*e0c0*/  @!P3 LEA.HI.X R3, R23, R4, R24, 0x2, P2 ;  /* 0x000000041703b211 */ /* 0x000fe400010f1418 */
[----:B------:R-:W-:-:S03]  /*e0d0*/  ISETP.GE.AND P6, PT, R19, c[0x0][0x3c8], PT ;  /* 0x0000f20013007a0c */ /* 0x000fc60003fc6270 */
[----:B------:R1:W-:Y:S01]  /*e0e0*/  @!P3 ST.E.64 [R2.64], R160 ;  /* 0x000000a00200b985 */ /* 0x0003e2000c101b06 */
[----:B------:R-:W-:Y:S02]  /*e0f0*/  ISETP.GE.AND P3, PT, R17, c[0x0][0x3c8], PT ;  /* 0x0000f20011007a0c */ /* 0x000fe40003f66270 */
[----:B-1----:R-:W-:-:S04]  /*e100*/  @!P1 LEA R6, P2, R21, R0, 0x2 ;  /* 0x0000000015069211 */ /* 0x002fc800078410ff */
[----:B------:R-:W-:-:S03]  /*e110*/  @!P1 LEA.HI.X R7, R21, R4, R22, 0x2, P2 ;  /* 0x0000000415079211 */ /* 0x000fc600010f1416 */
[C---:B------:R-:W-:Y:S02]  /*e120*/  @!P6 LEA R2, P2, R19.reuse, R0, 0x2 ;  /* 0x000000001302e211 */ /* 0x040fe400078410ff */
[----:B------:R1:W-:Y:S01]  /*e130*/  @!P1 ST.E.64 [R6.64], R162 ;  /* 0x000000a206009985 */ /* 0x0003e2000c101b06 */
[----:B------:R-:W-:Y:S02]  /*e140*/  ISETP.GE.AND P1, PT, R8, c[0x0][0x3c8], PT ;  /* 0x0000f20008007a0c */ /* 0x000fe40003f26270 */
[----:B------:R-:W-:-:S05]  /*e150*/  @!P6 LEA.HI.X R3, R19, R4, R20, 0x2, P2 ;  /* 0x000000041303e211 */ /* 0x000fca00010f1414 */
[----:B------:R1:W-:Y:S01]  /*e160*/  @!P6 ST.E.64 [R2.64], R164 ;  /* 0x000000a40200e985 */ /* 0x0003e2000c101b06 */
[----:B------:R-:W-:Y:S02]  /*e170*/  ISETP.GE.AND P6, PT, R15, c[0x0][0x3c8], PT ;  /* 0x0000f2000f007a0c */ /* 0x000fe40003fc6270 */
[----:B-1----:R-:W-:-:S04]  /*e180*/  @!P3 LEA R6, P2, R17, R0, 0x2 ;  /* 0x000000001106b211 */ /* 0x002fc800078410ff */
[----:B------:R-:W-:Y:S02]  /*e190*/  @!P3 LEA.HI.X R7, R17, R4, R18, 0x2, P2 ;  /* 0x000000041107b211 */ /* 0x000fe400010f1412 */
[----:B------:R-:W-:-:S03]  /*e1a0*/  @!P1 LEA R2, P2, R8, R0, 0x2 ;  /* 0x0000000008029211 */ /* 0x000fc600078410ff */
[----:B------:R1:W-:Y:S01]  /*e1b0*/  @!P3 ST.E.64 [R6.64], R166 ;  /* 0x000000a60600b985 */ /* 0x0003e2000c101b06 */
[----:B------:R-:W-:Y:S02]  /*e1c0*/  ISETP.GE.AND P3, PT, R11, c[0x0][0x3c8], PT ;  /* 0x0000f2000b007a0c */ /* 0x000fe40003f66270 */
[----:B--2---:R-:W-:Y:S02]  /*e1d0*/  @!P1 LEA.HI.X R3, R8, R4, R9, 0x2, P2 ;  /* 0x0000000408039211 */ /* 0x004fe400010f1409 */
[----:B---3--:R-:W-:-:S03]  /*e1e0*/  ISETP.GE.AND P2, PT, R5, c[0x0][0x3c8], PT ;  /* 0x0000f20005007a0c */ /* 0x008fc60003f46270 */
[----:B------:R2:W-:Y:S01]  /*e1f0*/  @!P1 ST.E.64 [R2.64], R100 ;  /* 0x0000006402009985 */ /* 0x0005e2000c101b06 */
[----:B------:R-:W-:-:S04]  /*e200*/  @!P6 LEA R8, P1, R15, R0, 0x2 ;  /* 0x000000000f08e211 */ /* 0x000fc800078210ff */
[----:B-----5:R-:W-:Y:S02]  /*e210*/  @!P6 LEA.HI.X R9, R15, R4, R16, 0x2, P1 ;  /* 0x000000040f09e211 */ /* 0x020fe400008f1410 */
[----:B-1----:R-:W-:-:S03]  /*e220*/  @!P3 LEA R6, P1, R11, R0, 0x2 ;  /* 0x000000000b06b211 */ /* 0x002fc600078210ff */
[----:B------:R1:W-:Y:S01]  /*e230*/  @!P6 ST.E.64 [R8.64], R170 ;  /* 0x000000aa0800e985 */ /* 0x0003e2000c101b06 */
[----:B----4-:R-:W-:Y:S02]  /*e240*/  @!P3 LEA.HI.X R7, R11, R4, R14, 0x2, P1 ;  /* 0x000000040b07b211 */ /* 0x010fe400008f140e */
[----:B--2---:R-:W-:-:S04]  /*e250*/  @!P2 LEA R2, P1, R5, R0, 0x2 ;  /* 0x000000000502a211 */ /* 0x004fc800078210ff */
[----:B------:R-:W-:Y:S01]  /*e260*/  @!P2 LEA.HI.X R3, R5, R4, R10, 0x2, P1 ;  /* 0x000000040503a211 */ /* 0x000fe200008f140a */
[----:B------:R1:W-:Y:S04]  /*e270*/  @!P3 ST.E.64 [R6.64], R168 ;  /* 0x000000a80600b985 */ /* 0x0003e8000c101b06 */
[----:B------:R1:W-:Y:S04]  /*e280*/  @!P2 ST.E.64 [R2.64], R84 ;  /* 0x000000540200a985 */ /* 0x0003e8000c101b06 */
.L_x_1111:
[----:B------:R-:W-:Y:S05]  /*e290*/  BSYNC B0 ;  /* 0x0000000000007941 */ /* 0x000fea0003800000 */
.L_x_1110:
[----:B------:R-:W-:Y:S05]  /*e2a0*/  BRA.DIV ~URZ, `(.L_x_1112) ;  /* 0x00003ab27f007947 */ /* 0x000fea000b800000 */
[----:B--2---:R2:W1:Y:S04]  /*e2b0*/  SHFL.IDX PT, R4, R12, 0x1, 0x1c1f ;  /* 0x003c1f000c047f89 */ /* 0x00446800000e0000 */
[----:B----4-:R2:W4:Y:S02]  /*e2c0*/  SHFL.IDX PT, R0, R13, 0x1, 0x1c1f ;  /* 0x003c1f000d007f89 */ /* 0x01052400000e0000 */
.L_x_1177:
[----:B------:R-:W-:Y:S01]  /*e2d0*/  BSSY B0, `(.L_x_1113) ;  /* 0x000004a000007945 */ /* 0x000fe20003800000 */
[----:B------:R-:W-:Y:S05]  /*e2e0*/  @P0 BRA `(.L_x_1114) ;  /* 0x0000048000000947 */ /* 0x000fea0003800000 */
[----:B------:R-:W5:Y:S04]  /*e2f0*/  LDL R5, [R1+0x1c] ;  /* 0x00001c0001057983 */ /* 0x000f680000100800 */
[----:B--2---:R-:W2:Y:S04]  /*e300*/  LDL R14, [R1+0x60] ;  /* 0x00006000010e7983 */ /* 0x004ea80000100800 */
[----:B-1-3--:R-:W3:Y:S04]  /*e310*/  LDL R6, [R1+0xa8] ;  /* 0x0000a80001067983 */ /* 0x00aee80000100800 */
[----:B----4-:R-:W4:Y:S04]  /*e320*/  LDL R16, [R1+0xa4] ;  /* 0x0000a40001107983 */ /* 0x010f280000100800 */
        /* <DEDUP_REMOVED lines=19> */
[----:B------:R-:W-:-:S04]  /*e460*/  @!P2 LEA R2, P3, R5, R0, 0x2 ;  /* 0x000000000502a211 */ /* 0x000fc800078610ff */
[----:B---3--:R-:W-:Y:S02]  /*e470*/  @!P2 LEA.HI.X R3, R5, R4, R6, 0x2, P3 ;  /* 0x000000040503a211 */ /* 0x008fe400018f1406 */
[----:B------:R-:W2:Y:S01]  /*e480*/  LDL R5, [R1+0x38] ;  /* 0x0000380001057983 */ /* 0x000ea20000100800 */
[----:B------:R-:W-:-:S04]  /*e490*/  @!P6 LEA R6, P3, R14, R0, 0x2 ;  /* 0x000000000e06e211 */ /* 0x000fc800078610ff */
[----:B----4-:R-:W-:Y:S02]  /*e4a0*/  @!P6 LEA.HI.X R7, R14, R4, R16, 0x2, P3 ;  /* 0x000000040e07e211 */ /* 0x010fe400018f1410 */
[----:B------:R-:W3:Y:S04]  /*e4b0*/  LDL R16, [R1+0x80] ;  /* 0x0000800001107983 */ /* 0x000ee80000100800 */
[----:B------:R-:W4:Y:S01]  /*e4c0*/  LDL R14, [R1+0x7c] ;  /* 0x00007c00010e7983 */ /* 0x000f220000100800 */
[----:B------:R-:W-:Y:S02]  /*e4d0*/  ISETP.GE.AND P1, PT, R76, c[0x0][0x3c8], PT ;  /* 0x0000f2004c007a0c */ /* 0x000fe40003f26270 */
[----:B------:R-:W-:Y:S01]  /*e4e0*/  ISETP.GE.AND P0, PT, R25, c[0x0][0x3c8], PT ;  /* 0x0000f20019007a0c */ /* 0x000fe20003f06270 */
[----:B------:R1:W-:Y:S01]  /*e4f0*/  @!P2 ST.E.64 [R2.64], R128 ;  /* 0x000000800200a985 */ /* 0x0003e2000c101b06 */
[----:B------:R-:W-:-:S03]  /*e500*/  ISETP.GE.AND P2, PT, R8, c[0x0][0x3c8], PT ;  /* 0x0000f20008007a0c */ /* 0x000fc60003f46270 */
[----:B------:R5:W-:Y:S01]  /*e510*/  @!P6 ST.E.64 [R6.64], R142 ;  /* 0x0000008e0600e985 */ /* 0x000be2000c101b06 */
[----:B------:R-:W-:-:S05]  /*e520*/  ISETP.GE.AND P6, PT, R23, c[0x0][0x3c8], PT ;  /* 0x0000f20017007a0c */ /* 0x000fca0003fc6270 */
[----:B-1----:R-:W-:-:S04]  /*e530*/  @!P1 LEA R2, P3, R76, R0, 0x2 ;  /* 0x000000004c029211 */ /* 0x002fc800078610ff */
[----:B------:R-:W-:Y:S02]  /*e540*/  @!P1 LEA.HI.X R3, R76, R4, R77, 0x2, P3 ;  /* 0x000000044c039211 */ /* 0x000fe400018f144d */
[----:B-----5:R-:W-:-:S03]  /*e550*/  @!P0 LEA R6, P3, R25, R0, 0x2 ;  /* 0x0000000019068211 */ /* 0x020fc600078610ff */
[----:B------:R1:W-:Y:S01]  /*e560*/  @!P1 ST.E.64 [R2.64], R150 ;  /* 0x0000009602009985 */ /* 0x0003e2000c101b06 */
[----:B------:R-:W-:Y:S02]  /*e570*/  @!P0 LEA.HI.X R7, R25, R4, R75, 0x2, P3 ;  /* 0x0000000419078211 */ /* 0x000fe400018f144b */
[----:B------:R-:W-:-:S03]  /*e580*/  ISETP.GE.AND P1, PT, R21, c[0x0][0x3c8], PT ;  /* 0x0000f20015007a0c */ /* 0x000fc60003f26270 */
[----:B------:R5:W-:Y:S01]  /*e590*/  @!P0 ST.E.64 [R6.64], R96 ;  /* 0x0000006006008985 */ /* 0x000be2000c101b06 */
[----:B------:R-:W-:Y:S02]  /*e5a0*/  ISETP.GE.AND P0, PT, R10, c[0x0][0x3c8], PT ;  /* 0x0000f2000a007a0c */ /* 0x000fe40003f06270 */
[----:B-1----:R-:W-:-:S04]  /*e5b0*/  @!P2 LEA R2, P3, R8, R0, 0x2 ;  /* 0x000000000802a211 */ /* 0x002fc800078610ff */
[----:B------:R-:W-:Y:S02]  /*e5c0*/  @!P2 LEA.HI.X R3, R8, R4, R9, 0x2, P3 ;  /* 0x000000040803a211 */ /* 0x000fe400018f1409 */
[----:B------:R-:W-:-:S03]  /*e5d0*/  @!P6 LEA R8, P3, R23, R0, 0x2 ;  /* 0x000000001708e211 */ /* 0x000fc600078610ff */
[----:B------:R1:W-:Y:S01]  /*e5e0*/  @!P2 ST.E.64 [R2.64], R102 ;  /* 0x000000660200a985 */ /* 0x0003e2000c101b06 */
[----:B------:R-:W-:Y:S02]  /*e5f0*/  @!P6 LEA.HI.X R9, R23, R4, R24, 0x2, P3 ;  /* 0x000000041709e211 */ /* 0x000fe400018f1418 */
[----:B------:R-:W-:Y:S02]  /*e600*/  ISETP.GE.AND P3, PT, R19, c[0x0][0x3c8], PT ;  /* 0x0000f20013007a0c */ /* 0x000fe40003f66270 */
[C---:B-----5:R-:W-:Y:S01]  /*e610*/  @!P1 LEA R6, P2, R21.reuse, R0, 0x2 ;  /* 0x0000000015069211 */ /* 0x060fe200078410ff */
[----:B------:R5:W-:Y:S03]  /*e620*/  @!P6 ST.E.64 [R8.64], R112 ;  /* 0x000000700800e985 */ /* 0x000be6000c101b06 */
        /* <DEDUP_REMOVED lines=9> */
[----:B-----5:R-:W-:-:S04]  /*e6c0*/  @!P2 LEA R8, P6, R17, R0, 0x2 ;  /* 0x000000001108a211 */ /* 0x020fc800078c10ff */
[----:B------:R-:W-:Y:S02]  /*e6d0*/  @!P2 LEA.HI.X R9, R17, R4, R18, 0x2, P6 ;  /* 0x000000041109a211 */ /* 0x000fe400030f1412 */
[----:B------:R-:W-:Y:S01]  /*e6e0*/  @!P1 LEA R6, P6, R15, R0, 0x2 ;  /* 0x000000000f069211 */ /* 0x000fe200078c10ff */
[----:B------:R1:W-:Y:S04]  /*e6f0*/  @!P3 ST.E.64 [R10.64], R130 ;  /* 0x000000820a00b985 */ /* 0x0003e8000c101b06 */
[----:B------:R1:W-:Y:S01]  /*e700*/  @!P2 ST.E.64 [R8.64], R118 ;  /* 0x000000760800a985 */ /* 0x0003e2000c101b06 */
[----:B--2---:R-:W-:Y:S02]  /*e710*/  ISETP.GE.AND P0, PT, R5, c[0x0][0x3c8], PT ;  /* 0x0000f20005007a0c */ /* 0x004fe40003f06270 */
[----:B---3--:R-:W-:-:S11]  /*e720*/  @!P1 LEA.HI.X R7, R15, R4, R16, 0x2, P6 ;  /* 0x000000040f079211 */ /* 0x008fd600030f1410 */
[----:B-1----:R-:W-:-:S04]  /*e730*/  @!P0 LEA R2, P6, R5, R0, 0x2 ;  /* 0x0000000005028211 */ /* 0x002fc800078c10ff */
[----:B----4-:R-:W-:Y:S01]  /*e740*/  @!P0 LEA.HI.X R3, R5, R4, R14, 0x2, P6 ;  /* 0x0000000405038211 */ /* 0x010fe200030f140e */
[----:B------:R1:W-:Y:S04]  /*e750*/  @!P1 ST.E.64 [R6.64], R82 ;  /* 0x0000005206009985 */ /* 0x0003e8000c101b06 */
[----:B------:R1:W-:Y:S04]  /*e760*/  @!P0 ST.E.64 [R2.64], R80 ;  /* 0x0000005002008985 */ /* 0x0003e8000c101b06 */
.L_x_1114:
[----:B------:R-:W-:Y:S05]  /*e770*/  BSYNC B0 ;  /* 0x0000000000007941 */ /* 0x000fea0003800000 */
.L_x_1113:
[----:B------:R-:W-:Y:S05]  /*e780*/  BRA.DIV ~URZ, `(.L_x_1115) ;  /* 0x000036927f007947 */ /* 0x000fea000b800000 */
[----:B-1----:R1:W2:Y:S02]  /*e790*/  SHFL.IDX PT, R4, R12, 0x2, 0x1c1f ;  /* 0x005c1f000c047f89 */ /* 0x0022a400000e0000 */
.L_x_1178:
[----:B------:R-:W-:Y:S05]  /*e7a0*/  BRA.DIV ~URZ, `(.L_x_1116) ;  /* 0x000036e27f007947 */ /* 0x000fea000b800000 */
[----:B----4-:R4:W1:Y:S02]  /*e7b0*/  SHFL.IDX PT, R0, R13, 0x2, 0x1c1f ;  /* 0x005c1f000d007f89 */ /* 0x01086400000e0000 */
.L_x_1179:
        /* <DEDUP_REMOVED lines=24> */
[----:B-----5:R-:W-:-:S13]  /*e940*/  ISETP.GE.AND P0, PT, R11, c[0x0][0x3c8], PT ;  /* 0x0000f2000b007a0c */ /* 0x020fda0003f06270 */
[----:B-1----:R-:W-:-:S04]  /*e950*/  @!P0 LEA R2, P6, R11, R0, 0x2 ;  /* 0x000000000b028211 */ /* 0x002fc800078c10ff */
[----:B---3--:R-:W-:Y:S02]  /*e960*/  @!P0 LEA.HI.X R3, R11, R4, R14, 0x2, P6 ;  /* 0x000000040b038211 */ /* 0x008fe400030f140e */
[----:B------:R-:W3:Y:S04]  /*e970*/  LDL R11, [R1+0x8c] ;  /* 0x00008c00010b7983 */ /* 0x000ee80000100800 */
[----:B------:R-:W5:Y:S01]  /*e980*/  LDL R14, [R1+0x7c] ;  /* 0x00007c00010e7983 */ /* 0x000f620000100800 */
[----:B----4-:R-:W-:Y:S02]  /*e990*/  ISETP.GE.AND P1, PT, R6, c[0x0][0x3c8], PT ;  /* 0x0000f20006007a0c */ /* 0x010fe40003f26270 */
[----:B--2---:R-:W-:Y:S02]  /*e9a0*/  ISETP.GE.AND P2, PT, R78, c[0x0][0x3c8], PT ;  /* 0x0000f2004e007a0c */ /* 0x004fe40003f46270 */
[----:B------:R-:W-:Y:S01]  /*e9b0*/  ISETP.GE.AND P4, PT, R76, c[0x0][0x3c8], PT ;  /* 0x0000f2004c007a0c */ /* 0x000fe20003f86270 */
[----:B------:R1:W-:Y:S08]  /*e9c0*/  @!P0 ST.E.64 [R2.64], R36 ;  /* 0x0000002402008985 */ /* 0x0003f0000c101b06 */
[----:B------:R-:W-:-:S04]  /*e9d0*/  @!P1 LEA R8, P3, R6, R0, 0x2 ;  /* 0x0000000006089211 */ /* 0x000fc800078610ff */
[----:B------:R-:W-:Y:S02]  /*e9e0*/  @!P1 LEA.HI.X R9, R6, R4, R7, 0x2, P3 ;  /* 0x0000000406099211 */ /* 0x000fe400018f1407 */
[----:B------:R-:W-:Y:S02]  /*e9f0*/  ISETP.GE.AND P3, PT, R25, c[0x0][0x3c8], PT ;  /* 0x0000f20019007a0c */ /* 0x000fe40003f66270 */
[C---:B------:R-:W-:Y:S01]  /*ea00*/  @!P2 LEA R6, P0, R78.reuse, R0, 0x2 ;  /* 0x000000004e06a211 */ /* 0x040fe200078010ff */
[----:B------:R2:W-:Y:S01]  /*ea10*/  @!P1 ST.E.64 [R8.64], R38 ;  /* 0x0000002608009985 */ /* 0x0005e2000c101b06 */
[----:B------:R-:W-:Y:S02]  /*ea20*/  ISETP.GE.AND P1, PT, R23, c[0x0][0x3c8], PT ;  /* 0x0000f20017007a0c */ /* 0x000fe40003f26270 */
[----:B------:R-:W-:Y:S02]  /*ea30*/  @!P2 LEA.HI.X R7, R78, R4, R79, 0x2, P0 ;  /* 0x000000044e07a211 */ /* 0x000fe400000f144f */
[----:B------:R-:W-:-:S02]  /*ea40*/  ISETP.GE.AND P0, PT, R21, c[0x0][0x3c8], PT ;  /* 0x0000f20015007a0c */ /* 0x000fc40003f06270 */
[----:B-1----:R-:W-:-:S04]  /*ea50*/  @!P4 LEA R2, P6, R76, R0, 0x2 ;  /* 0x000000004c02c211 */ /* 0x002fc800078c10ff */
[----:B------:R-:W-:Y:S01]  /*ea60*/  @!P4 LEA.HI.X R3, R76, R4, R77, 0x2, P6 ;  /* 0x000000044c03c211 */ /* 0x000fe200030f144d */
[----:B------:R1:W-:Y:S04]  /*ea70*/  @!P2 ST.E.64 [R6.64], R40 ;  /* 0x000000280600a985 */ /* 0x0003e8000c101b06 */
[----:B------:R4:W-:Y:S01]  /*ea80*/  @!P4 ST.E.64 [R2.64], R42 ;  /* 0x0000002a0200c985 */ /* 0x0009e2000c101b06 */
[----:B------:R-:W-:Y:S02]  /*ea90*/  ISETP.GE.AND P4, PT, R10, c[0x0][0x3c8], PT ;  /* 0x0000f2000a007a0c */ /* 0x000fe40003f86270 */
[----:B--2---:R-:W-:-:S04]  /*eaa0*/  @!P3 LEA R8, P2, R25, R0, 0x2 ;  /* 0x000000001908b211 */ /* 0x004fc800078410ff */
[----:B------:R-:W-:-:S05]  /*eab0*/  @!P3 LEA.HI.X R9, R25, R4, R75, 0x2, P2 ;  /* 0x000000041909b211 */ /* 0x000fca00010f144b */
[----:B------:R-:W-:Y:S01]  /*eac0*/  @!P3 ST.E.64 [R8.64], R66 ;  /* 0x000000420800b985 */ /* 0x000fe2000c101b06 */
[----:B------:R-:W-:Y:S02]  /*ead0*/  ISETP.GE.AND P3, PT, R19, c[0x0][0x3c8], PT ;  /* 0x0000f20013007a0c */ /* 0x000fe40003f66270 */
[-C--:B-1----:R-:W-:Y:S02]  /*eae0*/  @!P0 LEA R6, P2, R21, R0.reuse, 0x2 ;  /* 0x0000000015068211 */ /* 0x082fe400078410ff */
[----:B----4-:R-:W-:Y:S02]  /*eaf0*/  @!P1 LEA R2, P6, R23, R0, 0x2 ;  /* 0x0000000017029211 */ /* 0x010fe400078c10ff */
[-C--:B------:R-:W-:Y:S02]  /*eb00*/  @!P0 LEA.HI.X R7, R21, R4.reuse, R22, 0x2, P2 ;  /* 0x0000000415078211 */ /* 0x080fe400010f1416 */
[----:B------:R-:W-:Y:S02]  /*eb10*/  @!P1 LEA.HI.X R3, R23, R4, R24, 0x2, P6 ;  /* 0x0000000417039211 */ /* 0x000fe400030f1418 */
[----:B------:R-:W-:-:S03]  /*eb20*/  ISETP.GE.AND P2, PT, R17, c[0x0][0x3c8], PT ;  /* 0x0000f20011007a0c */ /* 0x000fc60003f46270 */
[----:B------:R1:W-:Y:S01]  /*eb30*/  @!P1 ST.E.64 [R2.64], R44 ;  /* 0x0000002c02009985 */ /* 0x0003e2000c101b06 */
[----:B------:R-:W-:-:S03]  /*eb40*/  ISETP.GE.AND P1, PT, R15, c[0x0][0x3c8], PT ;  /* 0x0000f2000f007a0c */ /* 0x000fc60003f26270 */
[----:B------:R2:W-:Y:S01]  /*eb50*/  @!P0 ST.E.64 [R6.64], R48 ;  /* 0x0000003006008985 */ /* 0x0005e2000c101b06 */
[----:B------:R-:W-:Y:S02]  /*eb60*/  ISETP.GE.AND P0, PT, R5, c[0x0][0x3c8], PT ;  /* 0x0000f20005007a0c */ /* 0x000fe40003f06270 */
        /* <DEDUP_REMOVED lines=8> */
[----:B------:R-:W-:Y:S01]  /*ebf0*/  @!P1 LEA.HI.X R7, R15, R4, R16, 0x2, P6 ;  /* 0x000000040f079211 */ /* 0x000fe200030f1410 */
[----:B------:R2:W-:Y:S04]  /*ec00*/  @!P3 ST.E.64 [R10.64], R72 ;  /* 0x000000480a00b985 */ /* 0x0005e8000c101b06 */
[----:B------:R2:W-:Y:S04]  /*ec10*/  @!P2 ST.E.64 [R8.64], R68 ;  /* 0x000000440800a985 */ /* 0x0005e8000c101b06 */
[----:B------:R2:W-:Y:S01]  /*ec20*/  @!P1 ST.E.64 [R6.64], R56 ;  /* 0x0000003806009985 */ /* 0x0005e2000c101b06 */
[----:B-1----:R-:W-:-:S04]  /*ec30*/  @!P0 LEA R2, P4, R5, R0, 0x2 ;  /* 0x0000000005028211 */ /* 0x002fc800078810ff */
[----:B-----5:R-:W-:-:S05]  /*ec40*/  @!P0 LEA.HI.X R3, R5, R4, R14, 0x2, P4 ;  /* 0x0000000405038211 */ /* 0x020fca00020f140e */
[----:B------:R2:W-:Y:S04]  /*ec50*/  @!P0 ST.E.64 [R2.64], R28 ;  /* 0x0000001c02008985 */ /* 0x0005e8000c101b06 */
.L_x_1118:
[----:B------:R-:W-:Y:S05]  /*ec60*/  BSYNC B0 ;  /* 0x0000000000007941 */ /* 0x000fea0003800000 */
.L_x_1117:
[----:B------:R-:W-:Y:S05]  /*ec70*/  BRA.DIV ~URZ, `(.L_x_1119) ;  /* 0x000032727f007947 */ /* 0x000fea000b800000 */
[----:B--2---:R2:W3:Y:S04]  /*ec80*/  SHFL.IDX PT, R4, R12, 0x3, 0x1c1f ;  /* 0x007c1f000c047f89 */ /* 0x0044e800000e0000 */
[----:B-1----:R2:W1:Y:S02]  /*ec90*/  SHFL.IDX PT, R0, R13, 0x3, 0x1c1f ;  /* 0x007c1f000d007f89 */ /* 0x00246400000e0000 */
.L_x_1180:
[----:B------:R-:W-:Y:S05]  /*eca0*/  @P5 BRA `(.L_x_1107) ;  /* 0x0000124000005947 */ /* 0x000fea0003800000 */
[----:B------:R-:W5:Y:S04]  /*ecb0*/  LDL R9, [R1+0x1c] ;  /* 0x00001c0001097983 */ /* 0x000f680000100800 */
[----:B--2---:R-:W2:Y:S04]  /*ecc0*/  LDL R5, [R1+0x60] ;  /* 0x0000600001057983 */ /* 0x004ea80000100800 */
[----:B---34-:R-:W3:Y:S04]  /*ecd0*/  LDL R13, [R1+0xa8] ;  /* 0x0000a800010d7983 */ /* 0x018ee80000100800 */
[----:B------:R-:W4:Y:S04]  /*ece0*/  LDL R8, [R1+0xa4] ;  /* 0x0000a40001087983 */ /* 0x000f280000100800 */
        /* <DEDUP_REMOVED lines=19> */
[----:B-1----:R-:W-:-:S04]  /*ee20*/  @!P4 LEA R6, P6, R9, R0, 0x2 ;  /* 0x000000000906c211 */ /* 0x002fc800078c10ff */
[----:B---3--:R-:W-:Y:S02]  /*ee30*/  @!P4 LEA.HI.X R7, R9, R4, R13, 0x2, P6 ;  /* 0x000000040907c211 */ /* 0x008fe400030f140d */
[----:B------:R-:W2:Y:S01]  /*ee40*/  LDL R13, [R1+0x80] ;  /* 0x00008000010d7983 */ /* 0x000ea20000100800 */
[----:B------:R-:W-:-:S04]  /*ee50*/  @!P3 LEA R2, P5, R5, R0, 0x2 ;  /* 0x000000000502b211 */ /* 0x000fc800078a10ff */
[----:B----4-:R-:W-:Y:S02]  /*ee60*/  @!P3 LEA.HI.X R3, R5, R4, R8, 0x2, P5 ;  /* 0x000000040503b211 */ /* 0x010fe400028f1408 */
[----:B------:R-:W3:Y:S01]  /*ee70*/  LDL R5, [R1+0x38] ;  /* 0x0000380001057983 */ /* 0x000ee20000100800 */
[----:B------:R-:W-:Y:S02]  /*ee80*/  ISETP.GE.AND P2, PT, R28, c[0x0][0x3c8], PT ;  /* 0x0000f2001c007a0c */ /* 0x000fe40003f46270 */
[----:B------:R-:W-:Y:S02]  /*ee90*/  ISETP.GE.AND P1, PT, R24, c[0x0][0x3c8], PT ;  /* 0x0000f20018007a0c */ /* 0x000fe40003f26270 */
[----:B------:R-:W-:Y:S01]  /*eea0*/  ISETP.GE.AND P0, PT, R22, c[0x0][0x3c8], PT ;  /* 0x0000f20016007a0c */ /* 0x000fe20003f06270 */
[----:B------:R1:W-:Y:S01]  /*eeb0*/  @!P4 ST.E.64 [R6.64], R60 ;  /* 0x0000003c0600c985 */ /* 0x0003e2000c101b06 */
[----:B------:R-:W-:-:S03]  /*eec0*/  ISETP.GE.AND P4, PT, R20, c[0x0][0x3c8], PT ;  /* 0x0000f20014007a0c */ /* 0x000fc60003f86270 */
[----:B------:R4:W-:Y:S04]  /*eed0*/  @!P3 ST.E.64 [R2.64], R34 ;  /* 0x000000220200b985 */ /* 0x0009e8000c101b06 */
[----:B------:R-:W-:-:S04]  /*eee0*/  @!P2 LEA R8, P5, R28, R0, 0x2 ;  /* 0x000000001c08a211 */ /* 0x000fc800078a10ff */
[----:B------:R-:W-:Y:S02]  /*eef0*/  @!P2 LEA.HI.X R9, R28, R4, R29, 0x2, P5 ;  /* 0x000000041c09a211 */ /* 0x000fe400028f141d */
[----:B------:R-:W-:-:S03]  /*ef00*/  ISETP.GE.AND P5, PT, R10, c[0x0][0x3c8], PT ;  /* 0x0000f2000a007a0c */ /* 0x000fc60003fa6270 */
[----:B------:R-:W-:Y:S01]  /*ef10*/  @!P2 ST.E.64 [R8.64], R70 ;  /* 0x000000460800a985 */ /* 0x000fe2000c101b06 */
[-C--:B-1----:R-:W-:Y:S02]  /*ef20*/  @!P1 LEA R6, P6, R24, R0.reuse, 0x2 ;  /* 0x0000000018069211 */ /* 0x082fe400078c10ff */
[----:B----4-:R-:W-:Y:S02]  /*ef30*/  @!P0 LEA R2, P3, R22, R0, 0x2 ;  /* 0x0000000016028211 */ /* 0x010fe400078610ff */
[-C--:B------:R-:W-:Y:S02]  /*ef40*/  @!P1 LEA.HI.X R7, R24, R4.reuse, R25, 0x2, P6 ;  /* 0x0000000418079211 */ /* 0x080fe400030f1419 */
[----:B------:R-:W-:-:S03]  /*ef50*/  @!P0 LEA.HI.X R3, R22, R4, R23, 0x2, P3 ;  /* 0x0000000416038211 */ /* 0x000fc600018f1417 */
[----:B------:R1:W-:Y:S01]  /*ef60*/  @!P1 ST.E.64 [R6.64], R64 ;  /* 0x0000004006009985 */ /* 0x0003e2000c101b06 */
[----:B------:R-:W-:-:S03]  /*ef70*/  ISETP.GE.AND P3, PT, R18, c[0x0][0x3c8], PT ;  /* 0x0000f20012007a0c */ /* 0x000fc60003f66270 */
[----:B------:R4:W-:Y:S01]  /*ef80*/  @!P0 ST.E.64 [R2.64], R30 ;  /* 0x0000001e02008985 */ /* 0x0009e2000c101b06 */
[----:B------:R-:W-:Y:S02]  /*ef90*/  ISETP.GE.AND P2, PT, R16, c[0x0][0x3c8], PT ;  /* 0x0000f20010007a0c */ /* 0x000fe40003f46270 */
[----:B------:R-:W-:Y:S02]  /*efa0*/  ISETP.GE.AND P1, PT, R14, c[0x0][0x3c8], PT ;  /* 0x0000f2000e007a0c */ /* 0x000fe40003f26270 */
[----:B-1----:R-:W-:-:S04]  /*efb0*/  @!P4 LEA R6, P0, R20, R0, 0x2 ;  /* 0x000000001406c211 */ /* 0x002fc800078010ff */
[----:B------:R-:W-:Y:S02]  /*efc0*/  @!P4 LEA.HI.X R7, R20, R4, R21, 0x2, P0 ;  /* 0x000000041407c211 */ /* 0x000fe400000f1415 */
[----:B------:R-:W-:Y:S02]  /*efd0*/  ISETP.GE.AND P0, PT, R12, c[0x0][0x3c8], PT ;  /* 0x0000f2000c007a0c */ /* 0x000fe40003f06270 */
[C---:B----4-:R-:W-:Y:S01]  /*efe0*/  @!P5 LEA R2, P6, R10.reuse, R0, 0x2 ;  /* 0x000000000a02d211 */ /* 0x050fe200078c10ff */
[----:B------:R1:W-:Y:S03]  /*eff0*/  @!P4 ST.E.64 [R6.64], R46 ;  /* 0x0000002e0600c985 */ /* 0x0003e6000c101b06 */
[----:B------:R-:W-:Y:S02]  /*f000*/  @!P5 LEA.HI.X R3, R10, R4, R11, 0x2, P6 ;  /* 0x000000040a03d211 */ /* 0x000fe400030f140b */
[----:B------:R-:W-:-:S02]  /*f010*/  @!P3 LEA R10, P4, R18, R0, 0x2 ;  /* 0x00000000120ab211 */ /* 0x000fc400078810ff */
[----:B------:R-:W-:Y:S01]  /*f020*/  @!P2 LEA R8, P6, R16, R0, 0x2 ;  /* 0x000000001008a211 */ /* 0x000fe200078c10ff */
[----:B------:R4:W-:Y:S01]  /*f030*/  @!P5 ST.E.64 [R2.64], R50 ;  /* 0x000000320200d985 */ /* 0x0009e2000c101b06 */
[-C--:B------:R-:W-:Y:S02]  /*f040*/  @!P3 LEA.HI.X R11, R18, R4.reuse, R19, 0x2, P4 ;  /* 0x00000004120bb211 */ /* 0x080fe400020f1413 */
[----:B------:R-:W-:-:S03]  /*f050*/  @!P2 LEA.HI.X R9, R16, R4, R17, 0x2, P6 ;  /* 0x000000041009a211 */ /* 0x000fc600030f1411 */
[----:B------:R2:W-:Y:S04]  /*f060*/  @!P3 ST.E.64 [R10.64], R62 ;  /* 0x0000003e0a00b985 */ /* 0x0005e8000c101b06 */
[----:B------:R2:W-:Y:S01]  /*f070*/  @!P2 ST.E.64 [R8.64], R58 ;  /* 0x0000003a0800a985 */ /* 0x0005e2000c101b06 */
[----:B-1----:R-:W-:-:S04]  /*f080*/  @!P1 LEA R6, P5, R14, R0, 0x2 ;  /* 0x000000000e069211 */ /* 0x002fc800078a10ff */
[----:B------:R-:W-:Y:S02]  /*f090*/  @!P1 LEA.HI.X R7, R14, R4, R15, 0x2, P5 ;  /* 0x000000040e079211 */ /* 0x000fe400028f140f */
[----:B----4-:R-:W-:-:S03]  /*f0a0*/  @!P0 LEA R2, P4, R12, R0, 0x2 ;  /* 0x000000000c028211 */ /* 0x010fc600078810ff */
[----:B------:R1:W-:Y:S01]  /*f0b0*/  @!P1 ST.E.64 [R6.64], R54 ;  /* 0x0000003606009985 */ /* 0x0003e2000c101b06 */
[----:B--2---:R-:W-:-:S05]  /*f0c0*/  @!P0 LEA.HI.X R3, R12, R4, R13, 0x2, P4 ;  /* 0x000000040c038211 */ /* 0x004fca00020f140d */
[----:B------:R1:W-:Y:S01]  /*f0d0*/  @!P0 ST.E.64 [R2.64], R32 ;  /* 0x0000002002008985 */ /* 0x0003e2000c101b06 */
[----:B---3--:R-:W-:-:S13]  /*f0e0*/  ISETP.GE.AND P0, PT, R5, c[0x0][0x3c8], PT ;  /* 0x0000f20005007a0c */ /* 0x008fda0003f06270 */
[----:B------:R-:W-:Y:S05]  /*f0f0*/  @P0 BRA `(.L_x_1107) ;  /* 0x00000df000000947 */ /* 0x000fea0003800000 */
[----:B------:R-:W2:Y:S01]  /*f100*/  LDL R12, [R1+0x7c] ;  /* 0x00007c00010c7983 */ /* 0x000ea20000100800 */
[----:B-1----:R-:W-:-:S04]  /*f110*/  LEA R2, P0, R5, R0, 0x2 ;  /* 0x0000000005027211 */ /* 0x002fc800078010ff */
[----:B--2---:R-:W-:-:S05]  /*f120*/  LEA.HI.X R3, R5, R4, R12, 0x2, P0 ;  /* 0x0000000405037211 */ /* 0x004fca00000f140c */
[----:B------:R1:W-:Y:S01]  /*f130*/  ST.E.64 [R2.64], R26 ;  /* 0x0000001a02007985 */ /* 0x0003e2000c101b06 */
[----:B------:R-:W-:Y:S05]  /*f140*/  BRA `(.L_x_1107) ;  /* 0x00000da000007947 */ /* 0x000fea0003800000 */
.L_x_1092:
[----:B------:R-:W2:Y:S04]  /*f150*/  LDL.LU R8, [R1+0x8] ;  /* 0x0000080001087983 */ /* 0x000ea80000300800 */
[----:B------:R-:W3:Y:S04]  /*f160*/  LDL R7, [R1+0x20] ;  /* 0x0000200001077983 */ /* 0x000ee80000100800 */
[----:B-1----:R-:W4:Y:S01]  /*f170*/  LDL R6, [R1+0x2c] ;  /* 0x00002c0001067983 */ /* 0x002f220000100800 */
[----:B------:R-:W-:Y:S01]  /*f180*/  ISETP.NE.U32.AND P1, PT, RZ, c[0x0][0x508], PT ;  /* 0x00014200ff007a0c */ /* 0x000fe20003f25070 */
[----:B------:R-:W-:Y:S01]  /*f190*/  IMAD.MOV.U32 R4, RZ, RZ, 0x4 ;  /* 0x00000004ff047424 */ /* 0x000fe200078e00ff */
[----:B------:R-:W-:Y:S01]  /*f1a0*/  ISETP.NE.U32.AND P2, PT, RZ, c[0x0][0x500], PT ;  /* 0x00014000ff007a0c */ /* 0x000fe20003f45070 */
[----:B------:R-:W-:Y:S01]  /*f1b0*/  IMAD.MOV.U32 R0, RZ, RZ, RZ ;  /* 0x000000ffff007224 */ /* 0x000fe200078e00ff */
[----:B------:R-:W-:Y:S01]  /*f1c0*/  ISETP.NE.AND.EX P1, PT, RZ, c[0x0][0x50c], PT, P1 ;  /* 0x00014300ff007a0c */ /* 0x000fe20003f25310 */
[----:B------:R-:W-:Y:S01]  /*f1d0*/  IMAD.MOV.U32 R19, RZ, RZ, c[0x0][0x388] ;  /* 0x0000e200ff137624 */ /* 0x000fe200078e00ff */
[----:B------:R-:W-:-:S11]  /*f1e0*/  ISETP.NE.AND.EX P2, PT, RZ, c[0x0][0x504], PT, P2 ;  /* 0x00014100ff007a0c */ /* 0x000fd60003f45320 */
[C---:B---3--:R-:W-:Y:S01]  /*f1f0*/  @P1 LEA R2, P0, R7.reuse, c[0x0][0x508], 0x2 ;  /* 0x0001420007021a11 */ /* 0x048fe200078010ff */
[----:B------:R-:W-:-:S03]  /*f200*/  IMAD.WIDE R4, R7, R4, c[0x0][0x500] ;  /* 0x0001400007047625 */ /* 0x000fc600078e0204 */
[----:B----4-:R-:W-:Y:S02]  /*f210*/  @P1 LEA.HI.X R3, R7, c[0x0][0x50c], R6, 0x2, P0 ;  /* 0x0001430007031a11 */ /* 0x010fe400000f1406 */
        /* <DEDUP_REMOVED lines=9> */
.L_x_1120:
        /* <DEDUP_REMOVED lines=57> */
.L_x_1122:
[----:B------:R-:W-:Y:S05]  /*f640*/  BSYNC B0 ;  /* 0x0000000000007941 */ /* 0x000fea0003800000 */
.L_x_1121:
[----:B------:R-:W-:-:S13]  /*f650*/  ISETP.GT.AND P0, PT, R18, 0x1, PT ;  /* 0x000000011200780c */ /* 0x000fda0003f04270 */
[----:B------:R-:W-:Y:S05]  /*f660*/  @P0 BRA `(.L_x_1107) ;  /* 0x0000088000000947 */ /* 0x000fea0003800000 */
[----:B-1----:R-:W2:Y:S04]  /*f670*/  LDL.LU R2, [R1+0x4] ;  /* 0x0000040001027983 */ /* 0x002ea80000300800 */
[----:B------:R-:W3:Y:S01]  /*f680*/  LDL.LU R7, [R1+0x24] ;  /* 0x0000240001077983 */ /* 0x000ee20000300800 */
        /* <DEDUP_REMOVED lines=8> */
[----:B------:R-:W-:Y:S02]  /*f710*/  IADD3 R11, R247, R8, RZ ;  /* 0x00000008f70b7210 */ /* 0x000fe40007ffe0ff */
[----:B------:R-:W-:Y:S01]  /*f720*/  ISETP.NE.AND P0, PT, R2, 0x1, PT ;  /* 0x000000010200780c */ /* 0x000fe20003f05270 */
[----:B------:R-:W-:-:S04]  /*f730*/  IMAD.WIDE.U32 R2, R0, c[0x0][0x3a0], RZ ;  /* 0x0000e80000027a25 */ /* 0x000fc800078e00ff */
[----:B------:R-:W-:Y:S01]  /*f740*/  IMAD R0, R0, c[0x0][0x3a4], R4 ;  /* 0x0000e90000007a24 */ /* 0x000fe200078e0204 */
[----:B------:R-:W-:Y:S01]  /*f750*/  LEA R4, R5, R247, 0x5 ;  /* 0x000000f705047211 */ /* 0x000fe200078e28ff */
[----:B------:R-:W-:Y:S02]  /*f760*/  IMAD R5, R20, c[0x0][0x3f0], RZ ;  /* 0x0000fc0014057a24 */ /* 0x000fe400078e02ff */
[----:B------:R-:W-:Y:S01]  /*f770*/  IMAD.IADD R3, R3, 0x1, R0 ;  /* 0x0000000103037824 */ /* 0x000fe200078e0200 */
[----:B------:R-:W-:-:S03]  /*f780*/  IADD3 R4, R8, R4, RZ ;  /* 0x0000000408047210 */ /* 0x000fc60007ffe0ff */
[----:B---3--:R-:W-:Y:S01]  /*f790*/  IMAD.WIDE.U32 R2, R7, c[0x0][0x3e8], R2 ;  /* 0x0000fa0007027a25 */ /* 0x008fe200078e0002 */
[----:B------:R-:W-:-:S03]  /*f7a0*/  MOV R0, R4 ;  /* 0x0000000400007202 */ /* 0x000fc60000000f00 */
[----:B------:R-:W-:-:S04]  /*f7b0*/  @P0 IMAD.HI.U32 R6, R4, c[0x0][0x4ec], RZ ;  /* 0x00013b0004060a27 */ /* 0x000fc800078e00ff */
[----:B------:R-:W-:Y:S01]  /*f7c0*/  IMAD R3, R7, c[0x0][0x3ec], R3 ;  /* 0x0000fb0007037a24 */ /* 0x000fe200078e0203 */
[----:B------:R-:W-:Y:S01]  /*f7d0*/  @P0 SHF.R.U32.HI R0, RZ, c[0x0][0x4f0], R6 ;  /* 0x00013c00ff000a19 */ /* 0x000fe20000011606 */
[C---:B------:R-:W-:Y:S02]  /*f7e0*/  IMAD R7, R12.reuse, c[0x0][0x3f4], R5 ;  /* 0x0000fd000c077a24 */ /* 0x040fe400078e0205 */
[----:B------:R-:W-:Y:S01]  /*f7f0*/  IMAD.WIDE.U32 R2, R12, c[0x0][0x3f0], R2 ;  /* 0x0000fc000c027a25 */ /* 0x000fe200078e0002 */
[----:B------:R-:W-:Y:S02]  /*f800*/  SHF.R.S32.HI R6, RZ, 0x1f, R0 ;  /* 0x0000001fff067819 */ /* 0x000fe40000011400 */
[----:B------:R-:W-:Y:S01]  /*f810*/  IADD3 R5, -R0, RZ, RZ ;  /* 0x000000ff00057210 */ /* 0x000fe20007ffe1ff */
[----:B------:R-:W-:Y:S02]  /*f820*/  IMAD.IADD R3, R3, 0x1, R7 ;  /* 0x0000000103037824 */ /* 0x000fe400078e0207 */
[----:B------:R-:W-:-:S02]  /*f830*/  IMAD R6, R6, c[0x0][0x3e0], RZ ;  /* 0x0000f80006067a24 */ /* 0x000fc400078e02ff */
        /* <DEDUP_REMOVED lines=13> */
.L_x_1181:
[----:B------:R-:W-:Y:S05]  /*f910*/  BRA.DIV ~URZ, `(.L_x_1124) ;  /* 0x000027027f007947 */ /* 0x000fea000b800000 */
[----:B------:R3:W4:Y:S02]  /*f920*/  SHFL.IDX PT, R0, R12, RZ, 0x1c1f ;  /* 0x001c1fff0c007589 */ /* 0x00072400000e0000 */
.L_x_1182:
[----:B------:R-:W-:Y:S01]  /*f930*/  IMAD R10, R19, c[0x0][0x4e8], RZ ;  /* 0x00013a00130a7a24 */ /* 0x000fe200078e02ff */
[----:B------:R-:W-:Y:S04]  /*f940*/  BSSY B0, `(.L_x_1125) ;  /* 0x0000013000007945 */ /* 0x000fe80003800000 */
[----:B------:R-:W-:-:S13]  /*f950*/  ISETP.GE.AND P0, PT, R11, R10, PT ;  /* 0x0000000a0b00720c */ /* 0x000fda0003f06270 */
        /* <DEDUP_REMOVED lines=14> */
[----:B------:R2:W-:Y:S04]  /*fa40*/  @!P2 ST.E.128 [R6.64], RZ ;  /* 0x000000ff0600a985 */ /* 0x0005e8000c101d06 */
[----:B------:R2:W-:Y:S04]  /*fa50*/  @!P1 ST.E.128 [R4.64], RZ ;  /* 0x000000ff04009985 */ /* 0x0005e8000c101d06 */
[----:B------:R2:W-:Y:S02]  /*fa60*/  @!P0 ST.E.128 [R2.64], RZ ;  /* 0x000000ff02008985 */ /* 0x0005e4000c101d06 */
.L_x_1126:
[----:B------:R-:W-:Y:S05]  /*fa70*/  BSYNC B0 ;  /* 0x0000000000007941 */ /* 0x000fea0003800000 */
.L_x_1125:
[----:B------:R-:W-:Y:S05]  /*fa80*/  BRA.DIV ~URZ, `(.L_x_1127) ;  /* 0x000025f27f007947 */ /* 0x000fea000b800000 */
[----:B--2---:R2:W1:Y:S04]  /*fa90*/  SHFL.IDX PT, R8, R9, 0x1, 0x1c1f ;  /* 0x003c1f0009087f89 */ /* 0x00446800000e0000 */
[----:B----4-:R2:W4:Y:S02]  /*faa0*/  SHFL.IDX PT, R0, R12, 0x1, 0x1c1f ;  /* 0x003c1f000c007f89 */ /* 0x01052400000e0000 */
.L_x_1183:
        /* <DEDUP_REMOVED lines=17> */
[----:B------:R1:W-:Y:S04]  /*fbc0*/  @!P2 ST.E.128 [R6.64], RZ ;  /* 0x000000ff0600a985 */ /* 0x0003e8000c101d06 */
[----:B------:R1:W-:Y:S04]  /*fbd0*/  @!P1 ST.E.128 [R4.64], RZ ;  /* 0x000000ff04009985 */ /* 0x0003e8000c101d06 */
[----:B------:R1:W-:Y:S02]  /*fbe0*/  @!P0 ST.E.128 [R2.64], RZ ;  /* 0x000000ff02008985 */ /* 0x0003e4000c101d06 */
.L_x_1129:
[----:B------:R-:W-:Y:S05]  /*fbf0*/  BSYNC B0 ;  /* 0x0000000000007941 */ /* 0x000fea0003800000 */
.L_x_1128:
[----:B------:R-:W-:Y:S05]  /*fc00*/  BRA.DIV ~URZ, `(.L_x_1130) ;  /* 0x000025327f007947 */ /* 0x000fea000b800000 */
[----:B-1----:R1:W2:Y:S02]  /*fc10*/  SHFL.IDX PT, R8, R9, 0x2, 0x1c1f ;  /* 0x005c1f0009087f89 */ /* 0x0022a400000e0000 */
.L_x_1184:
[----:B------:R-:W-:Y:S05]  /*fc20*/  BRA.DIV ~URZ, `(.L_x_1131) ;  /* 0x000025827f007947 */ /* 0x000fea000b800000 */
[----:B----4-:R4:W1:Y:S02]  /*fc30*/  SHFL.IDX PT, R0, R12, 0x2, 0x1c1f ;  /* 0x005c1f000c007f89 */ /* 0x01086400000e0000 */
.L_x_1185:
        /* <DEDUP_REMOVED lines=20> */
.L_x_1133:
[----:B------:R-:W-:Y:S05]  /*fd80*/  BSYNC B0 ;  /* 0x0000000000007941 */ /* 0x000fea0003800000 */
.L_x_1132:
[----:B------:R-:W-:Y:S05]  /*fd90*/  BRA.DIV ~URZ, `(.L_x_1134) ;  /* 0x000024727f007947 */ /* 0x000fea000b800000 */
[----:B--2---:R2:W3:Y:S04]  /*fda0*/  SHFL.IDX PT, R8, R9, 0x3, 0x1c1f ;  /* 0x007c1f0009087f89 */ /* 0x0044e800000e0000 */
[----:B-1----:R2:W1:Y:S02]  /*fdb0*/  SHFL.IDX PT, R0, R12, 0x3, 0x1c1f ;  /* 0x007c1f000c007f89 */ /* 0x00246400000e0000 */
.L_x_1186:
[----:B------:R-:W-:-:S04]  /*fdc0*/  IADD3 R2, R11, 0x60, RZ ;  /* 0x000000600b027810 */ /* 0x000fc80007ffe0ff */
[----:B------:R-:W-:-:S13]  /*fdd0*/  ISETP.GE.AND P0, PT, R2, R10, PT ;  /* 0x0000000a0200720c */ /* 0x000fda0003f06270 */
[----:B------:R-:W-:Y:S05]  /*fde0*/  @P0 BRA `(.L_x_1107) ;  /* 0x0000010000000947 */ /* 0x000fea0003800000 */
[----:B------:R-:W5:Y:S04]  /*fdf0*/  LDL.64 R14, [R1+0x10] ;  /* 0x00001000010e7983 */ /* 0x000f680000100a00 */
[----:B--2---:R-:W2:Y:S04]  /*fe00*/  LDL R9, [R1+0x18] ;  /* 0x0000180001097983 */ /* 0x004ea80000100800 */
[----:B----4-:R-:W4:Y:S04]  /*fe10*/  LDL R13, [R1+0x70] ;  /* 0x00007000010d7983 */ /* 0x010f280000100800 */
[----:B---3--:R-:W3:Y:S01]  /*fe20*/  LDL R12, [R1+0x6c] ;  /* 0x00006c00010c7983 */ /* 0x008ee20000100800 */
[----:B------:R-:W-:-:S13]  /*fe30*/  ISETP.GE.AND P1, PT, R252, c[0x0][0x3c8], PT ;  /* 0x0000f200fc007a0c */ /* 0x000fda0003f26270 */
[----:B-1----:R-:W-:Y:S02]  /*fe40*/  @!P1 LEA R4, P4, R252, R0, 0x1 ;  /* 0x00000000fc049211 */ /* 0x002fe400078808ff */
[----:B-----5:R-:W-:Y:S02]  /*fe50*/  ISETP.GE.AND P2, PT, R14, c[0x0][0x3c8], PT ;  /* 0x0000f2000e007a0c */ /* 0x020fe40003f46270 */
[----:B--2---:R-:W-:Y:S02]  /*fe60*/  ISETP.GE.AND P0, PT, R9, c[0x0][0x3c8], PT ;  /* 0x0000f20009007a0c */ /* 0x004fe40003f06270 */
[----:B----4-:R-:W-:-:S09]  /*fe70*/  @!P1 LEA.HI.X R5, R252, R8, R13, 0x1, P4 ;  /* 0x00000008fc059211 */ /* 0x010fd200020f0c0d */
[CC--:B------:R-:W-:Y:S02]  /*fe80*/  @!P2 LEA R6, P5, R14.reuse, R0.reuse, 0x1 ;  /* 0x000000000e06a211 */ /* 0x0c0fe400078a08ff */
[C---:B------:R-:W-:Y:S02]  /*fe90*/  @!P0 LEA R2, P3, R9.reuse, R0, 0x1 ;  /* 0x0000000009028211 */ /* 0x040fe400078608ff */
[-C--:B------:R-:W-:Y:S02]  /*fea0*/  @!P2 LEA.HI.X R7, R14, R8.reuse, R15, 0x1, P5 ;  /* 0x000000080e07a211 */ /* 0x080fe400028f0c0f */
[----:B---3--:R-:W-:-:S03]  /*feb0*/  @!P0 LEA.HI.X R3, R9, R8, R12, 0x1, P3 ;  /* 0x0000000809038211 */ /* 0x008fc600018f0c0c */
[----:B------:R1:W-:Y:S04]  /*fec0*/  @!P2 ST.E.128 [R6.64], RZ ;  /* 0x000000ff0600a985 */ /* 0x0003e8000c101d06 */
[----:B------:R1:W-:Y:S04]  /*fed0*/  @!P1 ST.E.128 [R4.64], RZ ;  /* 0x000000ff04009985 */ /* 0x0003e8000c101d06 */
[----:B------:R1:W-:Y:S02]  /*fee0*/  @!P0 ST.E.128 [R2.64], RZ ;  /* 0x000000ff02008985 */ /* 0x0003e4000c101d06 */
.L_x_1107:
[----:B------:R-:W-:Y:S05]  /*fef0*/  BSYNC B1 ;  /* 0x0000000000017941 */ /* 0x000fea0003800000 */
.L_x_1091:
        /* <DEDUP_REMOVED lines=15> */
.L_x_1187:
[----:B------:R-:W-:Y:S05]  /*fff0*/  BRA.DIV ~URZ, `(.L_x_1137) ;  /* 0x000023427f007947 */ /* 0x000fea000b800000 */
[----:B------:R3:W4:Y:S02]  /*10000*/  SHFL.IDX PT, R8, R74, 0x1, 0x1f ;  /* 0x00201f004a087f89 */ /* 0x00072400000e0000 */
.L_x_1188:
        /* <DEDUP_REMOVED lines=19> */
.L_x_1189:
        /* <DEDUP_REMOVED lines=16> */
.L_x_1190:
[----:B---3--:R-:W-:Y:S01]  /*10240*/  IMAD R0, R0, c[0x0][0x538], RZ ;  /* 0x00014e0000007a24 */ /* 0x008fe200078e02ff */
[----:B------:R-:W-:Y:S04]  /*10250*/  BSSY B1, `(.L_x_1140) ;  /* 0x00000ce000017945 */ /* 0x000fe80003800000 */
[----:B----4-:R-:W-:-:S04]  /*10260*/  IADD3 R8, R0, R8, RZ ;  /* 0x0000000800087210 */ /* 0x010fc80007ffe0ff */
[----:B--2---:R-:W-:-:S13]  /*10270*/  ISETP.GT.AND P6, PT, R8, R9, PT ;  /* 0x000000090800720c */ /* 0x004fda0003fc4270 */
[----:B------:R-:W-:Y:S05]  /*10280*/  @P6 BRA `(.L_x_1141) ;  /* 0x0000025000006947 */ /* 0x000fea0003800000 */
.L_x_1145:
        /* <DEDUP_REMOVED lines=17> */
.L_x_1191:
        /* <DEDUP_REMOVED lines=16> */
.L_x_1192:
[----:B--2---:R-:W-:-:S05]  /*104a0*/  IMAD R0, R0, c[0x0][0x538], RZ ;  /* 0x00014e0000007a24 */ /* 0x004fca00078e02ff */
[----:B------:R-:W-:-:S04]  /*104b0*/  IADD3 R8, R0, R8, RZ ;  /* 0x0000000800087210 */ /* 0x000fc80007ffe0ff */
[----:B------:R-:W-:-:S13]  /*104c0*/  ISETP.GT.AND P6, PT, R8, R9, PT ;  /* 0x000000090800720c */ /* 0x000fda0003fc4270 */
[----:B-1----:R-:W-:Y:S05]  /*104d0*/  @!P6 BRA `(.L_x_1145) ;  /* 0xfffffdb00000e947 */ /* 0x002fea000383ffff */
.L_x_1141:
[----:B------:R-:W-:-:S05]  /*104e0*/  IADD3 R11, -R0, R8, RZ ;  /* 0x00000008000b7210 */ /* 0x000fca0007ffe1ff */
[----:B------:R-:W-:-:S05]  /*104f0*/  IMAD R0, R4, c[0x0][0x538], R11 ;  /* 0x00014e0004007a24 */ /* 0x000fca00078e020b */
[----:B------:R-:W-:Y:S01]  /*10500*/  ISETP.GT.AND P0, PT, R0, R9, PT ;  /* 0x000000090000720c */ /* 0x000fe20003f04270 */
[----:B------:R-:W-:-:S12]  /*10510*/  BRA.DIV ~URZ, `(.L_x_1146) ;  /* 0x000022627f007947 */ /* 0x000fd8000b800000 */
[----:B------:R-:W-:-:S03]  /*10520*/  VOTE.ANY R10, PT, !P0 ;  /* 0x00000000000a7806 */ /* 0x000fc600040e0100 */
.L_x_1193:
[----:B------:R-:W2:Y:S01]  /*10530*/  LDL.LU R0, [R1+0xc] ;  /* 0x00000c0001007983 */ /* 0x000ea20000300800 */
[----:B------:R-:W2:Y:S02]  /*10540*/  POPC R8, R10 ;  /* 0x0000000a00087309 */ /* 0x000ea40000000000 */
[----:B--2---:R-:W-:-:S05]  /*10550*/  IADD3 R0, R8, R0, RZ ;  /* 0x0000000008007210 */ /* 0x004fca0007ffe0ff */
[----:B------:R2:W-:Y:S01]  /*10560*/  STL [R1+0xc], R0 ;  /* 0x00000c0001007387 */ /* 0x0005e20000100800 */
[----:B------:R-:W-:Y:S05]  /*10570*/  BRA.DIV ~URZ, `(.L_x_1147) ;  /* 0x000022527f007947 */ /* 0x000fea000b800000 */
[----:B------:R3:W4:Y:S04]  /*10580*/  SHFL.IDX PT, R12, R6, R8, 0x1f ;  /* 0x00001f08060c7589 */ /* 0x00072800000e0000 */
[----:B------:R3:W1:Y:S02]  /*10590*/  SHFL.IDX PT, R7, R7, R8, 0x1f ;  /* 0x00001f0807077589 */ /* 0x00066400000e0000 */
.L_x_1194:
[----:B------:R-:W-:Y:S01]  /*105a0*/  ISETP.NE.AND P0, PT, R10, RZ, PT ;  /* 0x000000ff0a00720c */ /* 0x000fe20003f05270 */
[----:B------:R-:W-:-:S12]  /*105b0*/  BSSY B0, `(.L_x_1148) ;  /* 0x0000005000007945 */ /* 0x000fd80003800000 */
[----:B------:R-:W-:Y:S05]  /*105c0*/  @!P0 BRA `(.L_x_1149) ;  /* 0x0000003000008947 */ /* 0x000fea0003800000 */
[----:B------:R-:W-:Y:S01]  /*105d0*/  IADD3 R3, R8, -0x1, RZ ;  /* 0xffffffff08037810 */ /* 0x000fe20007ffe0ff */
[----:B------:R-:W-:Y:S05]  /*105e0*/  BRA.DIV ~URZ, `(.L_x_1150) ;  /* 0x000022b27f007947 */ /* 0x000fea000b800000 */
[----:B------:R2:W3:Y:S02]  /*105f0*/  SHFL.IDX PT, R13, R4, R3, 0x1f ;  /* 0x00001f03040d7589 */ /* 0x0004e400000e0000 */
.L_x_1149:
[----:B------:R-:W-:Y:S05]  /*10600*/  BSYNC B0 ;  /* 0x0000000000007941 */ /* 0x000fea0003800000 */
.L_x_1148:
[----:B--23--:R-:W-:Y:S01]  /*10610*/  IMAD R0, R13, c[0x0][0x538], R11 ;  /* 0x00014e000d007a24 */ /* 0x00cfe200078e020b */
[----:B-1----:R-:W-:Y:S01]  /*10620*/  ISETP.NE.AND P0, PT, R7, 0x1, PT ;  /* 0x000000010700780c */ /* 0x002fe20003f05270 */
[----:B------:R-:W-:Y:S03]  /*10630*/  BSSY B0, `(.L_x_1151) ;  /* 0x0000086000007945 */ /* 0x000fe60003800000 */
[----:B------:R1:W-:Y:S01]  /*10640*/  STL [R1], R0 ;  /* 0x0000000001007387 */ /* 0x0003e20000100800 */
        /* <DEDUP_REMOVED lines=64> */
.L_x_1152:
        /* <DEDUP_REMOVED lines=68> */
.L_x_1153:
[----:B------:R-:W-:Y:S05]  /*10e90*/  BSYNC B0 ;  /* 0x0000000000007941 */ /* 0x000fea0003800000 */
.L_x_1151:
[----:B------:R-:W-:-:S04]  /*10ea0*/  LOP3.LUT R2, RZ, R2, RZ, 0x33, !PT ;  /* 0x00000002ff027212 */ /* 0x000fc800078e33ff */
[----:B-1----:R-:W-:-:S05]  /*10eb0*/  IADD3 R0, R2, R12, RZ ;  /* 0x0000000c02007210 */ /* 0x002fca0007ffe0ff */
[----:B------:R1:W-:Y:S01]  /*10ec0*/  STL [R1+0x4], R0 ;  /* 0x0000040001007387 */ /* 0x0003e20000100800 */
[----:B------:R-:W-:Y:S05]  /*10ed0*/  BRA `(.L_x_1154) ;  /* 0x0000005000007947 */ /* 0x000fea0003800000 */
.L_x_1142:
[----:B------:R-:W-:Y:S01]  /*10ee0*/  MOV R0, c[0x0][0x53c] ;  /* 0x00014f0000007a02 */ /* 0x000fe20000000f00 */
[----:B------:R2:W-:Y:S04]  /*10ef0*/  STL [R1], R9 ;  /* 0x0000000901007387 */ /* 0x0005e80000100800 */
[----:B------:R2:W-:Y:S04]  /*10f00*/  STL [R1+0x4], RZ ;  /* 0x000004ff01007387 */ /* 0x0005e80000100800 */
[----:B------:R2:W-:Y:S04]  /*10f10*/  STL [R1+0x8], RZ ;  /* 0x000008ff01007387 */ /* 0x0005e80000100800 */
[----:B------:R2:W-:Y:S02]  /*10f20*/  STL [R1+0xc], R0 ;  /* 0x00000c0001007387 */ /* 0x0005e40000100800 */
.L_x_1154:
[----:B------:R-:W-:Y:S05]  /*10f30*/  BSYNC B1 ;  /* 0x0000000000017941 */ /* 0x000fea0003800000 */
.L_x_1140:
        /* <DEDUP_REMOVED lines=9> */
.L_x_1135:
[----:B--2---:R-:W2:Y:S02]  /*10fd0*/  LDL R0, [R1+0xc] ;  /* 0x00000c0001007983 */ /* 0x004ea40000100800 */
[----:B--2---:R-:W-:-:S13]  /*10fe0*/  ISETP.GE.AND P0, PT, R0, c[0x0][0x53c], PT ;  /* 0x00014f0000007a0c */ /* 0x004fda0003f06270 */
[----:B-1----:R-:W-:Y:S01]  /*10ff0*/  @P0 CALL.REL.NOINC `(.L_x_1155) ;  /* 0x0000001000000944 */ /* 0x002fe20003c00000 */
[----:B------:R-:W-:Y:S05]  /*11000*/  BRA `(.L_x_1156) ;  /* 0xffff0cc000007947 */ /* 0x000fea000383ffff */
.L_x_1155:
[----:B------:R-:W-:Y:S05]  /*11010*/  EXIT ;  /* 0x000000000000794d */ /* 0x000fea0003800000 */
.L_x_1045:
[----:B------:R-:W-:Y:S01]  /*11020*/  IMAD.MOV.U32 R0, RZ, RZ, R5 ;  /* 0x000000ffff007224 */ /* 0x000fe200078e0005 */
[----:B------:R-:W-:Y:S02]  /*11030*/  MOV R2, 0x1 ;  /* 0x0000000100027802 */ /* 0x000fe40000000f00 */
[----:B------:R-:W-:Y:S02]  /*11040*/  MOV R3, 0x11060 ;  /* 0x0001106000037802 */ /* 0x000fe40000000f00 */
[----:B------:R-:W-:Y:S05]  /*11050*/  CALL.REL.NOINC `($__internal_20_$__cuda_sm70_shflsync_up_p) ;  /* 0x0000193000007944 */ /* 0x000fea0003c00000 */
[----:B------:R-:W-:Y:S01]  /*11060*/  MOV R0, R4 ;  /* 0x0000000400007202 */ /* 0x000fe20000000f00 */
[----:B------:R-:W-:Y:S05]  /*11070*/  BRA `(.L_x_1157) ;  /* 0xfffef3e000007947 */ /* 0x000fea000383ffff */
.L_x_1046:
[----:B------:R-:W-:Y:S01]  /*11080*/  IMAD.MOV.U32 R0, RZ, RZ, R5 ;  /* 0x000000ffff007224 */ /* 0x000fe200078e0005 */
[----:B------:R-:W-:Y:S02]  /*11090*/  MOV R2, 0x2 ;  /* 0x0000000200027802 */ /* 0x000fe40000000f00 */
[----:B------:R-:W-:Y:S02]  /*110a0*/  MOV R3, 0x110c0 ;  /* 0x000110c000037802 */ /* 0x000fe40000000f00 */
[----:B------:R-:W-:Y:S05]  /*110b0*/  CALL.REL.NOINC `($__internal_20_$__cuda_sm70_shflsync_up_p) ;  /* 0x000018d000007944 */ /* 0x000fea0003c00000 */
[----:B------:R-:W-:Y:S01]  /*110c0*/  SEL R0, R4, RZ, P4 ;  /* 0x000000ff04007207 */ /* 0x000fe20002000000 */
[----:B------:R-:W-:Y:S01]  /*110d0*/  IMAD.MOV.U32 R2, RZ, RZ, 0x4 ;  /* 0x00000004ff027424 */ /* 0x000fe200078e00ff */
[----:B------:R-:W-:-:S03]  /*110e0*/  MOV R3, 0x11110 ;  /* 0x0001111000037802 */ /* 0x000fc60000000f00 */
[----:B------:R-:W-:Y:S02]  /*110f0*/  IMAD.IADD R0, R5, 0x1, R0 ;  /* 0x0000000105007824 */ /* 0x000fe400078e0200 */
        /* <DEDUP_REMOVED lines=14> */
[----:B------:R-:W-:Y:S01]  /*111e0*/  IMAD.IADD R4, R0, 0x1, R4 ;  /* 0x0000000100047824 */ /* 0x000fe200078e0204 */
[----:B------:R-:W-:-:S03]  /*111f0*/  MOV R0, 0x1f ;  /* 0x0000001f00007802 */ /* 0x000fc60000000f00 */
[----:B------:R-:W-:Y:S02]  /*11200*/  IMAD.MOV.U32 R5, RZ, RZ, R4 ;  /* 0x000000ffff057224 */ /* 0x000fe400078e0004 */
[----:B------:R-:W-:Y:S05]  /*11210*/  CALL.REL.NOINC `($__internal_19_$__cuda_sm70_shflsync_idx_p) ;  /* 0x0000172000007944 */ /* 0x000fea0003c00000 */
[----:B------:R-:W-:Y:S05]  /*11220*/  BRA `(.L_x_1158) ;  /* 0xfffef33000007947 */ /* 0x000fea000383ffff */
.L_x_1048:
[----:B------:R-:W-:Y:S02]  /*11230*/  SEL R0, RZ, 0x1, P0 ;  /* 0x00000001ff007807 */ /* 0x000fe40000000000 */
[----:B------:R-:W-:Y:S02]  /*11240*/  MOV R2, 0x11260 ;  /* 0x0001126000027802 */ /* 0x000fe40000000f00 */
[----:B------:R-:W-:Y:S05]  /*11250*/  CALL.REL.NOINC `($__internal_21_$__cuda_sm70_votesync_ballot) ;  /* 0x000017a000007944 */ /* 0x000fea0003c00000 */
[----:B------:R-:W-:Y:S01]  /*11260*/  MOV R10, R0 ;  /* 0x00000000000a7202 */ /* 0x000fe20000000f00 */
[----:B------:R-:W-:Y:S05]  /*11270*/  BRA `(.L_x_1159) ;  /* 0xfffef37000007947 */ /* 0x000fea000383ffff */
.L_x_1049:
[----:B------:R-:W-:Y:S01]  /*11280*/  IMAD.MOV.U32 R5, RZ, RZ, R9 ;  /* 0x000000ffff057224 */ /* 0x000fe200078e0009 */
[----:B------:R-:W-:Y:S01]  /*11290*/  MOV R3, R6 ;  /* 0x0000000600037202 */ /* 0x000fe20000000f00 */
[----:B-1----:R-:W-:Y:S01]  /*112a0*/  IMAD.MOV.U32 R0, RZ, RZ, 0x1f ;  /* 0x0000001fff007424 */ /* 0x002fe200078e00ff */
[----:B------:R-:W-:Y:S02]  /*112b0*/  MOV R2, 0x112d0 ;  /* 0x000112d000027802 */ /* 0x000fe40000000f00 */
[----:B------:R-:W-:Y:S05]  /*112c0*/  CALL.REL.NOINC `($__internal_19_$__cuda_sm70_shflsync_idx_p) ;  /* 0x0000167000007944 */ /* 0x000fea0003c00000 */
[----:B------:R-:W-:Y:S01]  /*112d0*/  IMAD.MOV.U32 R12, RZ, RZ, R0 ;  /* 0x000000ffff0c7224 */ /* 0x000fe200078e0000 */
[----:B------:R-:W-:Y:S01]  /*112e0*/  MOV R5, R8 ;  /* 0x0000000800057202 */ /* 0x000fe20000000f00 */
[----:B------:R-:W-:Y:S01]  /*112f0*/  IMAD.MOV.U32 R7, RZ, RZ, RZ ;  /* 0x000000ffff077224 */ /* 0x000fe200078e00ff */
[----:B------:R-:W-:Y:S01]  /*11300*/  MOV R3, R6 ;  /* 0x0000000600037202 */ /* 0x000fe20000000f00 */
[----:B------:R-:W-:Y:S01]  /*11310*/  IMAD.MOV.U32 R0, RZ, RZ, 0x1f ;  /* 0x0000001fff007424 */ /* 0x000fe200078e00ff */
[----:B------:R-:W-:-:S02]  /*11320*/  MOV R2, 0x11340 ;  /* 0x0001134000027802 */ /* 0x000fc40000000f00 */
[----:B------:R-:W-:Y:S05]  /*11330*/  CALL.REL.NOINC `($__internal_19_$__cuda_sm70_shflsync_idx_p) ;  /* 0x0000160000007944 */ /* 0x000fea0003c00000 */
[----:B------:R-:W-:Y:S01]  /*11340*/  MOV R9, R0 ;  /* 0x0000000000097202 */ /* 0x000fe20000000f00 */
[----:B------:R-:W-:Y:S05]  /*11350*/  BRA `(.L_x_1160) ;  /* 0xfffef30000007947 */ /* 0x000fea000383ffff */
.L_x_1052:
[----:B------:R-:W-:Y:S01]  /*11360*/  IMAD.MOV.U32 R5, RZ, RZ, R4 ;  /* 0x000000ffff057224 */ /* 0x000fe200078e0004 */
[----:B-1----:R-:W-:-:S02]  /*11370*/  MOV R0, 0x1f ;  /* 0x0000001f00007802 */ /* 0x002fc40000000f00 */
[----:B------:R-:W-:Y:S02]  /*11380*/  MOV R2, 0x113a0 ;  /* 0x000113a000027802 */ /* 0x000fe40000000f00 */
[----:B--234-:R-:W-:Y:S05]  /*11390*/  CALL.REL.NOINC `($__internal_19_$__cuda_sm70_shflsync_idx_p) ;  /* 0x000015a000007944 */ /* 0x01cfea0003c00000 */
[----:B------:R-:W-:Y:S01]  /*113a0*/  MOV R7, R0 ;  /* 0x0000000000077202 */ /* 0x000fe20000000f00 */
[----:B------:R-:W-:Y:S05]  /*113b0*/  BRA `(.L_x_1051) ;  /* 0xfffef30000007947 */ /* 0x000fea000383ffff */
.L_x_1063:
[----:B------:R-:W-:Y:S01]  /*113c0*/  IMAD.MOV.U32 R5, RZ, RZ, R11 ;  /* 0x000000ffff057224 */ /* 0x000fe200078e000b */
[----:B------:R-:W-:Y:S01]  /*113d0*/  MOV R3, RZ ;  /* 0x000000ff00037202 */ /* 0x000fe20000000f00 */
[----:B------:R-:W-:Y:S01]  /*113e0*/  IMAD.MOV.U32 R0, RZ, RZ, 0x1c1f ;  /* 0x00001c1fff007424 */ /* 0x000fe200078e00ff */
[----:B------:R-:W-:Y:S02]  /*113f0*/  MOV R2, 0x11410 ;  /* 0x0001141000027802 */ /* 0x000fe40000000f00 */
[----:B------:R-:W-:Y:S05]  /*11400*/  CALL.REL.NOINC `($__internal_19_$__cuda_sm70_shflsync_idx_p) ;  /* 0x0000153000007944 */ /* 0x000fea0003c00000 */
[----:B------:R-:W-:Y:S01]  /*11410*/  MOV R8, R0 ;  /* 0x0000000000087202 */ /* 0x000fe20000000f00 */
[----:B------:R-:W-:Y:S05]  /*11420*/  BRA `(.L_x_1161) ;  /* 0xffff195000007947 */ /* 0x000fea000383ffff */
.L_x_1064:
[----:B------:R-:W-:Y:S01]  /*11430*/  IMAD.MOV.U32 R5, RZ, RZ, R12 ;  /* 0x000000ffff057224 */ /* 0x000fe200078e000c */
[----:B------:R-:W-:Y:S01]  /*11440*/  MOV R3, RZ ;  /* 0x000000ff00037202 */ /* 0x000fe20000000f00 */
[----:B------:R-:W-:Y:S01]  /*11450*/  IMAD.MOV.U32 R0, RZ, RZ, 0x1c1f ;  /* 0x00001c1fff007424 */ /* 0x000fe200078e00ff */
[----:B------:R-:W-:Y:S02]  /*11460*/  MOV R2, 0x11480 ;  /* 0x0001148000027802 */ /* 0x000fe40000000f00 */
[----:B-12---:R-:W-:Y:S05]  /*11470*/  CALL.REL.NOINC `($__internal_19_$__cuda_sm70_shflsync_idx_p) ;  /* 0x000014c000007944 */ /* 0x006fea0003c00000 */
[----:B------:R-:W-:Y:S05]  /*11480*/  BRA `(.L_x_1162) ;  /* 0xffff191000007947 */ /* 0x000fea000383ffff */
.L_x_1067:
[----:B--2---:R-:W-:Y:S01]  /*11490*/  IMAD.MOV.U32 R5, RZ, RZ, R11 ;  /* 0x000000ffff057224 */ /* 0x004fe200078e000b */
[----:B------:R-:W-:Y:S01]  /*114a0*/  MOV R3, 0x1 ;  /* 0x0000000100037802 */ /* 0x000fe20000000f00 */
[----:B----4-:R-:W-:Y:S01]  /*114b0*/  IMAD.MOV.U32 R0, RZ, RZ, 0x1c1f ;  /* 0x00001c1fff007424 */ /* 0x010fe200078e00ff */
[----:B------:R-:W-:-:S02]  /*114c0*/  MOV R2, 0x114e0 ;  /* 0x000114e000027802 */ /* 0x000fc40000000f00 */
[----:B-1-3--:R-:W-:Y:S05]  /*114d0*/  CALL.REL.NOINC `($__internal_19_$__cuda_sm70_shflsync_idx_p) ;  /* 0x0000146000007944 */ /* 0x00afea0003c00000 */
[----:B------:R-:W-:Y:S01]  /*114e0*/  IMAD.MOV.U32 R8, RZ, RZ, R0 ;  /* 0x000000ffff087224 */ /* 0x000fe200078e0000 */
[----:B------:R-:W-:Y:S01]  /*114f0*/  MOV R3, 0x1 ;  /* 0x0000000100037802 */ /* 0x000fe20000000f00 */
[----:B------:R-:W-:Y:S01]  /*11500*/  IMAD.MOV.U32 R5, RZ, RZ, R12 ;  /* 0x000000ffff057224 */ /* 0x000fe200078e000c */
[----:B------:R-:W-:-:S02]  /*11510*/  MOV R0, 0x1c1f ;  /* 0x00001c1f00007802 */ /* 0x000fc40000000f00 */
[----:B------:R-:W-:Y:S02]  /*11520*/  MOV R2, 0x11540 ;  /* 0x0001154000027802 */ /* 0x000fe40000000f00 */
[----:B------:R-:W-:Y:S05]  /*11530*/  CALL.REL.NOINC `($__internal_19_$__cuda_sm70_shflsync_idx_p) ;  /* 0x0000140000007944 */ /* 0x000fea0003c00000 */
[----:B------:R-:W-:Y:S05]  /*11540*/  BRA `(.L_x_1163) ;  /* 0xffff1a2000007947 */ /* 0x000fea000383ffff */
.L_x_1070:
[----:B-1----:R-:W-:Y:S01]  /*11550*/  IMAD.MOV.U32 R5, RZ, RZ, R11 ;  /* 0x000000ffff057224 */ /* 0x002fe200078e000b */
[----:B------:R-:W-:Y:S01]  /*11560*/  MOV R3, 0x2 ;  /* 0x0000000200037802 */ /* 0x000fe20000000f00 */
[----:B----4-:R-:W-:Y:S01]  /*11570*/  IMAD.MOV.U32 R0, RZ, RZ, 0x1c1f ;  /* 0x00001c1fff007424 */ /* 0x010fe200078e00ff */
[----:B------:R-:W-:Y:S02]  /*11580*/  MOV R2, 0x115a0 ;  /* 0x000115a000027802 */ /* 0x000fe40000000f00 */
[----:B--23--:R-:W-:Y:S05]  /*11590*/  CALL.REL.NOINC `($__internal_19_$__cuda_sm70_shflsync_idx_p) ;  /* 0x000013a000007944 */ /* 0x00cfea0003c00000 */
[----:B------:R-:W-:Y:S01]  /*115a0*/  MOV R8, R0 ;  /* 0x0000000000087202 */ /* 0x000fe20000000f00 */
[----:B------:R-:W-:Y:S05]  /*115b0*/  BRA `(.L_x_1164) ;  /* 0xffff1b7000007947 */ /* 0x000fea000383ffff */
.L_x_1071:
[----:B------:R-:W-:Y:S01]  /*115c0*/  IMAD.MOV.U32 R5, RZ, RZ, R12 ;  /* 0x000000ffff057224 */ /* 0x000fe200078e000c */
[----:B------:R-:W-:Y:S01]  /*115d0*/  MOV R3, 0x2 ;  /* 0x0000000200037802 */ /* 0x000fe20000000f00 */
[----:B----4-:R-:W-:Y:S01]  /*115e0*/  IMAD.MOV.U32 R0, RZ, RZ, 0x1c1f ;  /* 0x00001c1fff007424 */ /* 0x010fe200078e00ff */
[----:B------:R-:W-:Y:S02]  /*115f0*/  MOV R2, 0x11610 ;  /* 0x0001161000027802 */ /* 0x000fe40000000f00 */
[----:B-123--:R-:W-:Y:S05]  /*11600*/  CALL.REL.NOINC `($__internal_19_$__cuda_sm70_shflsync_idx_p) ;  /* 0x0000133000007944 */ /* 0x00efea0003c00000 */
[----:B------:R-:W-:Y:S05]  /*11610*/  BRA `(.L_x_1165) ;  /* 0xffff1b3000007947 */ /* 0x000fea000383ffff */
.L_x_1074:
[----:B-1----:R-:W-:Y:S01]  /*11620*/  IMAD.MOV.U32 R5, RZ, RZ, R11 ;  /* 0x000000ffff057224 */ /* 0x002fe200078e000b */
[----:B------:R-:W-:Y:S01]  /*11630*/  MOV R3, 0x3 ;  /* 0x0000000300037802 */ /* 0x000fe20000000f00 */
[----:B------:R-:W-:Y:S01]  /*11640*/  IMAD.MOV.U32 R0, RZ, RZ, 0x1c1f ;  /* 0x00001c1fff007424 */ /* 0x000fe200078e00ff */
[----:B------:R-:W-:-:S02]  /*11650*/  MOV R2, 0x11670 ;  /* 0x0001167000027802 */ /* 0x000fc40000000f00 */
[----:B--234-:R-:W-:Y:S05]  /*11660*/  CALL.REL.NOINC `($__internal_19_$__cuda_sm70_shflsync_idx_p) ;  /* 0x000012d000007944 */ /* 0x01cfea0003c00000 */
[----:B------:R-:W-:Y:S01]  /*11670*/  IMAD.MOV.U32 R6, RZ, RZ, R0 ;  /* 0x000000ffff067224 */ /* 0x000fe200078e0000 */
[----:B------:R-:W-:Y:S01]  /*11680*/  MOV R3, 0x3 ;  /* 0x0000000300037802 */ /* 0x000fe20000000f00 */
[----:B------:R-:W-:Y:S01]  /*11690*/  IMAD.MOV.U32 R5, RZ, RZ, R12 ;  /* 0x000000ffff057224 */ /* 0x000fe200078e000c */
[----:B------:R-:W-:-:S02]  /*116a0*/  MOV R0, 0x1c1f ;  /* 0x00001c1f00007802 */ /* 0x000fc40000000f00 */
[----:B------:R-:W-:Y:S02]  /*116b0*/  MOV R2, 0x116d0 ;  /* 0x000116d000027802 */ /* 0x000fe40000000f00 */
[----:B------:R-:W-:Y:S05]  /*116c0*/  CALL.REL.NOINC `($__internal_19_$__cuda_sm70_shflsync_idx_p) ;  /* 0x0000127000007944 */ /* 0x000fea0003c00000 */
[----:B------:R-:W-:Y:S05]  /*116d0*/  BRA `(.L_x_1166) ;  /* 0xffff1c4000007947 */ /* 0x000fea000383ffff */
.L_x_1087:
[----:B------:R-:W-:Y:S01]  /*116e0*/  IMAD.MOV.U32 R0, RZ, RZ, R241 ;  /* 0x000000ffff007224 */ /* 0x000fe200078e00f1 */
[----:B------:R-:W-:Y:S02]  /*116f0*/  MOV R3, 0x2 ;  /* 0x0000000200037802 */ /* 0x000fe40000000f00 */
[----:B------:R-:W-:Y:S02]  /*11700*/  MOV R2, 0x11720 ;  /* 0x0001172000027802 */ /* 0x000fe40000000f00 */
[----:B------:R-:W-:Y:S05]  /*11710*/  CALL.REL.NOINC `($__internal_18_$__cuda_sm70_shflsync_bfly_p) ;  /* 0x000011e000007944 */ /* 0x000fea0003c00000 */
[----:B------:R-:W-:Y:S05]  /*11720*/  BRA `(.L_x_1167) ;  /* 0xffffa34000007947 */ /* 0x000fea000383ffff */
.L_x_1088:
[----:B------:R-:W-:Y:S01]  /*11730*/  IMAD.MOV.U32 R0, RZ, RZ, R7 ;  /* 0x000000ffff007224 */ /* 0x000fe200078e0007 */
[----:B------:R-:W-:Y:S02]  /*11740*/  MOV R3, 0x1 ;  /* 0x0000000100037802 */ /* 0x000fe40000000f00 */
[----:B------:R-:W-:Y:S02]  /*11750*/  MOV R2, 0x11770 ;  /* 0x0001177000027802 */ /* 0x000fe40000000f00 */
[----:B-1----:R-:W-:Y:S05]  /*11760*/  CALL.REL.NOINC `($__internal_18_$__cuda_sm70_shflsync_bfly_p) ;  /* 0x0000119000007944 */ /* 0x002fea0003c00000 */
[----:B------:R-:W-:Y:S01]  /*11770*/  FADD.FTZ R7, R7, R0 ;  /* 0x0000000007077221 */ /* 0x000fe20000010000 */
[----:B------:R-:W-:Y:S02]  /*11780*/  MOV R0, R243 ;  /* 0x000000f300007202 */ /* 0x000fe40000000f00 */
[----:B------:R-:W-:Y:S02]  /*11790*/  MOV R3, 0x2 ;  /* 0x0000000200037802 */ /* 0x000fe40000000f00 */
[----:B------:R-:W-:-:S02]  /*117a0*/  MOV R2, 0x117c0 ;  /* 0x000117c000027802 */ /* 0x000fc40000000f00 */
[----:B------:R-:W-:Y:S05]  /*117b0*/  CALL.REL.NOINC `($__internal_18_$__cuda_sm70_shflsync_bfly_p) ;  /* 0x0000114000007944 */ /* 0x000fea0003c00000 */
[----:B------:R-:W-:Y:S01]  /*117c0*/  FADD.FTZ R243, R243, R0 ;  /* 0x00000000f3f37221 */ /* 0x000fe20000010000 */
[----:B------:R-:W-:-:S02]  /*117d0*/  MOV R3, 0x1 ;  /* 0x0000000100037802 */ /* 0x000fc40000000f00 */
[----:B------:R-:W-:Y:S02]  /*117e0*/  MOV R2, 0x11810 ;  /* 0x0001181000027802 */ /* 0x000fe40000000f00 */
[----:B------:R-:W-:Y:S02]  /*117f0*/  MOV R0, R243 ;  /* 0x000000f300007202 */ /* 0x000fe40000000f00 */
[----:B------:R-:W-:Y:S05]  /*11800*/  CALL.REL.NOINC `($__internal_18_$__cuda_sm70_shflsync_bfly_p) ;  /* 0x000010f000007944 */ /* 0x000fea0003c00000 */
[----:B------:R-:W-:Y:S01]  /*11810*/  FADD.FTZ R4, R243, R0 ;  /* 0x00000000f3047221 */ /* 0x000fe20000010000 */
[----:B------:R-:W-:Y:S02]  /*11820*/  MOV R0, R242 ;  /* 0x000000f200007202 */ /* 0x000fe40000000f00 */
[----:B------:R-:W-:Y:S02]  /*11830*/  MOV R3, 0x2 ;  /* 0x0000000200037802 */ /* 0x000fe40000000f00 */
[----:B------:R-:W-:Y:S02]  /*11840*/  MOV R2, 0x11860 ;  /* 0x0001186000027802 */ /* 0x000fe40000000f00 */
[----:B------:R-:W-:Y:S05]  /*11850*/  CALL.REL.NOINC `($__internal_18_$__cuda_sm70_shflsync_bfly_p) ;  /* 0x000010a000007944 */ /* 0x000fea0003c00000 */
[----:B------:R-:W-:Y:S01]  /*11860*/  FADD.FTZ R6, R242, R0 ;  /* 0x00000000f2067221 */ /* 0x000fe20000010000 */
[----:B------:R-:W-:Y:S02]  /*11870*/  MOV R3, 0x1 ;  /* 0x0000000100037802 */ /* 0x000fe40000000f00 */
[----:B------:R-:W-:-:S02]  /*11880*/  MOV R2, 0x118b0 ;  /* 0x000118b000027802 */ /* 0x000fc40000000f00 */
        /* <DEDUP_REMOVED lines=9> */
[----:B------:R-:W-:Y:S02]  /*11920*/  MOV R2, 0x11950 ;  /* 0x0001195000027802 */ /* 0x000fe40000000f00 */
[----:B------:R-:W-:-:S02]  /*11930*/  MOV R0, R5 ;  /* 0x0000000500007202 */ /* 0x000fc40000000f00 */
[----:B------:R-:W-:Y:S05]  /*11940*/  CALL.REL.NOINC `($__internal_18_$__cuda_sm70_shflsync_bfly_p) ;  /* 0x00000fb000007944 */ /* 0x000fea0003c00000 */
[----:B------:R-:W-:Y:S01]  /*11950*/  MOV R8, R0 ;  /* 0x0000000000087202 */ /* 0x000fe20000000f00 */
[----:B------:R-:W-:Y:S05]  /*11960*/  BRA `(.L_x_1168) ;  /* 0xffffa1f000007947 */ /* 0x000fea000383ffff */
.L_x_1095:
[----:B-1234-:R-:W-:Y:S01]  /*11970*/  IMAD.MOV.U32 R5, RZ, RZ, R12 ;  /* 0x000000ffff057224 */ /* 0x01efe200078e000c */
[----:B------:R-:W-:Y:S01]  /*11980*/  MOV R3, RZ ;  /* 0x000000ff00037202 */ /* 0x000fe20000000f00 */
[----:B------:R-:W-:Y:S01]  /*11990*/  IMAD.MOV.U32 R0, RZ, RZ, 0x1c1f ;  /* 0x00001c1fff007424 */ /* 0x000fe200078e00ff */
[----:B------:R-:W-:-:S02]  /*119a0*/  MOV R2, 0x119c0 ;  /* 0x000119c000027802 */ /* 0x000fc40000000f00 */
[----:B------:R-:W-:Y:S05]  /*119b0*/  CALL.REL.NOINC `($__internal_19_$__cuda_sm70_shflsync_idx_p) ;  /* 0x00000f8000007944 */ /* 0x000fea0003c00000 */
[----:B------:R-:W-:Y:S01]  /*119c0*/  MOV R10, R0 ;  /* 0x00000000000a7202 */ /* 0x000fe20000000f00 */
[----:B------:R-:W-:Y:S05]  /*119d0*/  BRA `(.L_x_1169) ;  /* 0xffffbbd000007947 */ /* 0x000fea000383ffff */
.L_x_1096:
[----:B------:R-:W-:Y:S01]  /*119e0*/  IMAD.MOV.U32 R5, RZ, RZ, R13 ;  /* 0x000000ffff057224 */ /* 0x000fe200078e000d */
[----:B------:R-:W-:Y:S01]  /*119f0*/  MOV R3, RZ ;  /* 0x000000ff00037202 */ /* 0x000fe20000000f00 */
[----:B------:R-:W-:Y:S01]  /*11a00*/  IMAD.MOV.U32 R0, RZ, RZ, 0x1c1f ;  /* 0x00001c1fff007424 */ /* 0x000fe200078e00ff */
[----:B------:R-:W-:-:S02]  /*11a10*/  MOV R2, 0x11a30 ;  /* 0x00011a3000027802 */ /* 0x000fc40000000f00 */
[----:B-12---:R-:W-:Y:S05]  /*11a20*/  CALL.REL.NOINC `($__internal_19_$__cuda_sm70_shflsync_idx_p) ;  /* 0x00000f1000007944 */ /* 0x006fea0003c00000 */
[----:B------:R-:W-:Y:S05]  /*11a30*/  BRA `(.L_x_1170) ;  /* 0xffffbb9000007947 */ /* 0x000fea000383ffff */
.L_x_1099:
[----:B------:R-:W-:Y:S01]  /*11a40*/  IMAD.MOV.U32 R5, RZ, RZ, R12 ;  /* 0x000000ffff057224 */ /* 0x000fe200078e000c */
[----:B--2---:R-:W-:Y:S01]  /*11a50*/  MOV R3, 0x1 ;  /* 0x0000000100037802 */ /* 0x004fe20000000f00 */
        /* <DEDUP_REMOVED lines=10> */
.L_x_1102:
[----:B------:R-:W-:Y:S01]  /*11b00*/  IMAD.MOV.U32 R5, RZ, RZ, R12 ;  /* 0x000000ffff057224 */ /* 0x000fe200078e000c */
[----:B-1----:R-:W-:Y:S01]  /*11b10*/  MOV R3, 0x2 ;  /* 0x0000000200037802 */ /* 0x002fe20000000f00 */
[----:B----4-:R-:W-:Y:S01]  /*11b20*/  IMAD.MOV.U32 R0, RZ, RZ, 0x1c1f ;  /* 0x00001c1fff007424 */ /* 0x010fe200078e00ff */
[----:B------:R-:W-:Y:S02]  /*11b30*/  MOV R2, 0x11b50 ;  /* 0x00011b5000027802 */ /* 0x000fe40000000f00 */
[----:B--23--:R-:W-:Y:S05]  /*11b40*/  CALL.REL.NOINC `($__internal_19_$__cuda_sm70_shflsync_idx_p) ;  /* 0x00000df000007944 */ /* 0x00cfea0003c00000 */
[----:B------:R-:W-:Y:S01]  /*11b50*/  MOV R10, R0 ;  /* 0x00000000000a7202 */ /* 0x000fe20000000f00 */
[----:B------:R-:W-:Y:S05]  /*11b60*/  BRA `(.L_x_1172) ;  /* 0xffffbd4000007947 */ /* 0x000fea000383ffff */
.L_x_1103:
[----:B------:R-:W-:Y:S01]  /*11b70*/  IMAD.MOV.U32 R5, RZ, RZ, R13 ;  /* 0x000000ffff057224 */ /* 0x000fe200078e000d */
[----:B------:R-:W-:Y:S01]  /*11b80*/  MOV R3, 0x2 ;  /* 0x0000000200037802 */ /* 0x000fe20000000f00 */
[----:B----4-:R-:W-:Y:S01]  /*11b90*/  IMAD.MOV.U32 R0, RZ, RZ, 0x1c1f ;  /* 0x00001c1fff007424 */ /* 0x010fe200078e00ff */
[----:B------:R-:W-:Y:S02]  /*11ba0*/  MOV R2, 0x11bc0 ;  /* 0x00011bc000027802 */ /* 0x000fe40000000f00 */
[----:B-123--:R-:W-:Y:S05]  /*11bb0*/  CALL.REL.NOINC `($__internal_19_$__cuda_sm70_shflsync_idx_p) ;  /* 0x00000d8000007944 */ /* 0x00efea0003c00000 */
[----:B------:R-:W-:Y:S05]  /*11bc0*/  BRA `(.L_x_1173) ;  /* 0xffffbd0000007947 */ /* 0x000fea000383ffff */
.L_x_1106:
[----:B------:R-:W-:Y:S01]  /*11bd0*/  IMAD.MOV.U32 R5, RZ, RZ, R12 ;  /* 0x000000ffff057224 */ /* 0x000fe200078e000c */
[----:B-1----:R-:W-:Y:S01]  /*11be0*/  MOV R3, 0x3 ;  /* 0x0000000300037802 */ /* 0x002fe20000000f00 */
        /* <DEDUP_REMOVED lines=10> */
.L_x_1108:
[----:B------:R-:W-:Y:S01]  /*11c90*/  IMAD.MOV.U32 R5, RZ, RZ, R12 ;  /* 0x000000ffff057224 */ /* 0x000fe200078e000c */
[----:B------:R-:W-:Y:S01]  /*11ca0*/  MOV R3, RZ ;  /* 0x000000ff00037202 */ /* 0x000fe20000000f00 */
[----:B------:R-:W-:Y:S01]  /*11cb0*/  IMAD.MOV.U32 R0, RZ, RZ, 0x1c1f ;  /* 0x00001c1fff007424 */ /* 0x000fe200078e00ff */
[----:B------:R-:W-:Y:S02]  /*11cc0*/  MOV R2, 0x11ce0 ;  /* 0x00011ce000027802 */ /* 0x000fe40000000f00 */
[----:B------:R-:W-:Y:S05]  /*11cd0*/  CALL.REL.NOINC `($__internal_19_$__cuda_sm70_shflsync_idx_p) ;  /* 0x00000c6000007944 */ /* 0x000fea0003c00000 */
[----:B------:R-:W-:Y:S01]  /*11ce0*/  MOV R4, R0 ;  /* 0x0000000000047202 */ /* 0x000fe20000000f00 */
[----:B------:R-:W-:Y:S05]  /*11cf0*/  BRA `(.L_x_1175) ;  /* 0xffffc0d000007947 */ /* 0x000fea000383ffff */
.L_x_1109:
[----:B------:R-:W-:Y:S01]  /*11d00*/  IMAD.MOV.U32 R5, RZ, RZ, R13 ;  /* 0x000000ffff057224 */ /* 0x000fe200078e000d */
[----:B------:R-:W-:Y:S01]  /*11d10*/  MOV R3, RZ ;  /* 0x000000ff00037202 */ /* 0x000fe20000000f00 */
[----:B------:R-:W-:Y:S01]  /*11d20*/  IMAD.MOV.U32 R0, RZ, RZ, 0x1c1f ;  /* 0x00001c1fff007424 */ /* 0x000fe200078e00ff */
[----:B------:R-:W-:Y:S02]  /*11d30*/  MOV R2, 0x11d50 ;  /* 0x00011d5000027802 */ /* 0x000fe40000000f00 */
[----:B-12---:R-:W-:Y:S05]  /*11d40*/  CALL.REL.NOINC `($__internal_19_$__cuda_sm70_shflsync_idx_p) ;  /* 0x00000bf000007944 */ /* 0x006fea0003c00000 */
[----:B------:R-:W-:Y:S05]  /*11d50*/  BRA `(.L_x_1176) ;  /* 0xffffc09000007947 */ /* 0x000fea000383ffff */
.L_x_1112:
[----:B------:R-:W-:Y:S01]  /*11d60*/  IMAD.MOV.U32 R5, RZ, RZ, R12 ;  /* 0x000000ffff057224 */ /* 0x000fe200078e000c */
[----:B-1----:R-:W-:Y:S01]  /*11d70*/  MOV R3, 0x1 ;  /* 0x0000000100037802 */ /* 0x002fe20000000f00 */
[----:B----4-:R-:W-:Y:S01]  /*11d80*/  IMAD.MOV.U32 R0, RZ, RZ, 0x1c1f ;  /* 0x00001c1fff007424 */ /* 0x010fe200078e00ff */
[----:B------:R-:W-:-:S02]  /*11d90*/  MOV R2, 0x11db0 ;  /* 0x00011db000027802 */ /* 0x000fc40000000f00 */
[----:B--23--:R-:W-:Y:S05]  /*11da0*/  CALL.REL.NOINC `($__internal_19_$__cuda_sm70_shflsync_idx_p) ;  /* 0x00000b9000007944 */ /* 0x00cfea0003c00000 */
[----:B------:R-:W-:Y:S01]  /*11db0*/  IMAD.MOV.U32 R4, RZ, RZ, R0 ;  /* 0x000000ffff047224 */ /* 0x000fe200078e0000 */
[----:B------:R-:W-:Y:S01]  /*11dc0*/  MOV R3, 0x1 ;  /* 0x0000000100037802 */ /* 0x000fe20000000f00 */
[----:B------:R-:W-:Y:S01]  /*11dd0*/  IMAD.MOV.U32 R5, RZ, RZ, R13 ;  /* 0x000000ffff057224 */ /* 0x000fe200078e000d */
[----:B------:R-:W-:-:S02]  /*11de0*/  MOV R0, 0x1c1f ;  /* 0x00001c1f00007802 */ /* 0x000fc40000000f00 */
[----:B------:R-:W-:Y:S02]  /*11df0*/  MOV R2, 0x11e10 ;  /* 0x00011e1000027802 */ /* 0x000fe40000000f00 */
[----:B------:R-:W-:Y:S05]  /*11e00*/  CALL.REL.NOINC `($__internal_19_$__cuda_sm70_shflsync_idx_p) ;  /* 0x00000b3000007944 */ /* 0x000fea0003c00000 */
[----:B------:R-:W-:Y:S05]  /*11e10*/  BRA `(.L_x_1177) ;  /* 0xffffc4b000007947 */ /* 0x000fea000383ffff */
.L_x_1115:
[----:B------:R-:W-:Y:S01]  /*11e20*/  IMAD.MOV.U32 R5, RZ, RZ, R12 ;  /* 0x000000ffff057224 */ /* 0x000fe200078e000c */
[----:B-1----:R-:W-:Y:S01]  /*11e30*/  MOV R3, 0x2 ;  /* 0x0000000200037802 */ /* 0x002fe20000000f00 */
[----:B----4-:R-:W-:Y:S01]  /*11e40*/  IMAD.MOV.U32 R0, RZ, RZ, 0x1c1f ;  /* 0x00001c1fff007424 */ /* 0x010fe200078e00ff */
[----:B------:R-:W-:Y:S02]  /*11e50*/  MOV R2, 0x11e70 ;  /* 0x00011e7000027802 */ /* 0x000fe40000000f00 */
[----:B--23--:R-:W-:Y:S05]  /*11e60*/  CALL.REL.NOINC `($__internal_19_$__cuda_sm70_shflsync_idx_p) ;  /* 0x00000ad000007944 */ /* 0x00cfea0003c00000 */
[----:B------:R-:W-:Y:S01]  /*11e70*/  MOV R4, R0 ;  /* 0x0000000000047202 */ /* 0x000fe20000000f00 */
[----:B------:R-:W-:Y:S05]  /*11e80*/  BRA `(.L_x_1178) ;  /* 0xffffc91000007947 */ /* 0x000fea000383ffff */
.L_x_1116:
[----:B------:R-:W-:Y:S01]  /*11e90*/  IMAD.MOV.U32 R5, RZ, RZ, R13 ;  /* 0x000000ffff057224 */ /* 0x000fe200078e000d */
[----:B------:R-:W-:Y:S01]  /*11ea0*/  MOV R3, 0x2 ;  /* 0x0000000200037802 */ /* 0x000fe20000000f00 */
[----:B----4-:R-:W-:Y:S01]  /*11eb0*/  IMAD.MOV.U32 R0, RZ, RZ, 0x1c1f ;  /* 0x00001c1fff007424 */ /* 0x010fe200078e00ff */
[----:B------:R-:W-:Y:S02]  /*11ec0*/  MOV R2, 0x11ee0 ;  /* 0x00011ee000027802 */ /* 0x000fe40000000f00 */
[----:B-123--:R-:W-:Y:S05]  /*11ed0*/  CALL.REL.NOINC `($__internal_19_$__cuda_sm70_shflsync_idx_p) ;  /* 0x00000a6000007944 */ /* 0x00efea0003c00000 */
[----:B------:R-:W-:Y:S05]  /*11ee0*/  BRA `(.L_x_1179) ;  /* 0xffffc8d000007947 */ /* 0x000fea000383ffff */
.L_x_1119:
[----:B------:R-:W-:Y:S01]  /*11ef0*/  IMAD.MOV.U32 R5, RZ, RZ, R12 ;  /* 0x000000ffff057224 */ /* 0x000fe200078e000c */
[----:B--2---:R-:W-:Y:S01]  /*11f00*/  MOV R3, 0x3 ;  /* 0x0000000300037802 */ /* 0x004fe20000000f00 */
[----:B-1----:R-:W-:Y:S01]  /*11f10*/  IMAD.MOV.U32 R0, RZ, RZ, 0x1c1f ;  /* 0x00001c1fff007424 */ /* 0x002fe200078e00ff */
[----:B------:R-:W-:-:S02]  /*11f20*/  MOV R2, 0x11f40 ;  /* 0x00011f4000027802 */ /* 0x000fc40000000f00 */
[----:B---34-:R-:W-:Y:S05]  /*11f30*/  CALL.REL.NOINC `($__internal_19_$__cuda_sm70_shflsync_idx_p) ;  /* 0x00000a0000007944 */ /* 0x018fea0003c00000 */
[----:B------:R-:W-:Y:S01]  /*11f40*/  IMAD.MOV.U32 R4, RZ, RZ, R0 ;  /* 0x000000ffff047224 */ /* 0x000fe200078e0000 */
[----:B------:R-:W-:Y:S01]  /*11f50*/  MOV R3, 0x3 ;  /* 0x0000000300037802 */ /* 0x000fe20000000f00 */
[----:B------:R-:W-:Y:S01]  /*11f60*/  IMAD.MOV.U32 R5, RZ, RZ, R13 ;  /* 0x000000ffff057224 */ /* 0x000fe200078e000d */
[----:B------:R-:W-:-:S02]  /*11f70*/  MOV R0, 0x1c1f ;  /* 0x00001c1f00007802 */ /* 0x000fc40000000f00 */
[----:B------:R-:W-:Y:S02]  /*11f80*/  MOV R2, 0x11fa0 ;  /* 0x00011fa000027802 */ /* 0x000fe40000000f00 */
[----:B------:R-:W-:Y:S05]  /*11f90*/  CALL.REL.NOINC `($__internal_19_$__cuda_sm70_shflsync_idx_p) ;  /* 0x000009a000007944 */ /* 0x000fea0003c00000 */
[----:B------:R-:W-:Y:S05]  /*11fa0*/  BRA `(.L_x_1180) ;  /* 0xffffccf000007947 */ /* 0x000fea000383ffff */
.L_x_1123:
[----:B------:R-:W-:Y:S01]  /*11fb0*/  IMAD.MOV.U32 R5, RZ, RZ, R9 ;  /* 0x000000ffff057224 */ /* 0x000fe200078e0009 */
[----:B------:R-:W-:Y:S01]  /*11fc0*/  MOV R3, RZ ;  /* 0x000000ff00037202 */ /* 0x000fe20000000f00 */
[----:B------:R-:W-:Y:S01]  /*11fd0*/  IMAD.MOV.U32 R0, RZ, RZ, 0x1c1f ;  /* 0x00001c1fff007424 */ /* 0x000fe200078e00ff */
[----:B------:R-:W-:Y:S02]  /*11fe0*/  MOV R2, 0x12000 ;  /* 0x0001200000027802 */ /* 0x000fe40000000f00 */
[----:B------:R-:W-:Y:S05]  /*11ff0*/  CALL.REL.NOINC `($__internal_19_$__cuda_sm70_shflsync_idx_p) ;  /* 0x0000094000007944 */ /* 0x000fea0003c00000 */
[----:B------:R-:W-:Y:S01]  /*12000*/  MOV R8, R0 ;  /* 0x0000000000087202 */ /* 0x000fe20000000f00 */
[----:B------:R-:W-:Y:S05]  /*12010*/  BRA `(.L_x_1181) ;  /* 0xffffd8f000007947 */ /* 0x000fea000383ffff */
.L_x_1124:
[----:B------:R-:W-:Y:S01]  /*12020*/  IMAD.MOV.U32 R5, RZ, RZ, R12 ;  /* 0x000000ffff057224 */ /* 0x000fe200078e000c */
[----:B------:R-:W-:Y:S01]  /*12030*/  MOV R3, RZ ;  /* 0x000000ff00037202 */ /* 0x000fe20000000f00 */
[----:B------:R-:W-:Y:S01]  /*12040*/  IMAD.MOV.U32 R0, RZ, RZ, 0x1c1f ;  /* 0x00001c1fff007424 */ /* 0x000fe200078e00ff */
[----:B------:R-:W-:Y:S02]  /*12050*/  MOV R2, 0x12070 ;  /* 0x0001207000027802 */ /* 0x000fe40000000f00 */
[----:B-12---:R-:W-:Y:S05]  /*12060*/  CALL.REL.NOINC `($__internal_19_$__cuda_sm70_shflsync_idx_p) ;  /* 0x000008d000007944 */ /* 0x006fea0003c00000 */
[----:B------:R-:W-:Y:S05]  /*12070*/  BRA `(.L_x_1182) ;  /* 0xffffd8b000007947 */ /* 0x000fea000383ffff */
.L_x_1127:
        /* <DEDUP_REMOVED lines=12> */
.L_x_1130:
[----:B-1----:R-:W-:Y:S01]  /*12140*/  IMAD.MOV.U32 R5, RZ, RZ, R9 ;  /* 0x000000ffff057224 */ /* 0x002fe200078e0009 */
[----:B------:R-:W-:Y:S01]  /*12150*/  MOV R3, 0x2 ;  /* 0x0000000200037802 */ /* 0x000fe20000000f00 */
[----:B----4-:R-:W-:Y:S01]  /*12160*/  IMAD.MOV.U32 R0, RZ, RZ, 0x1c1f ;  /* 0x00001c1fff007424 */ /* 0x010fe200078e00ff */
[----:B------:R-:W-:Y:S02]  /*12170*/  MOV R2, 0x12190 ;  /* 0x0001219000027802 */ /* 0x000fe40000000f00 */
[----:B--23--:R-:W-:Y:S05]  /*12180*/  CALL.REL.NOINC `($__internal_19_$__cuda_sm70_shflsync_idx_p) ;  /* 0x000007b000007944 */ /* 0x00cfea0003c00000 */
[----:B------:R-:W-:Y:S01]  /*12190*/  MOV R8, R0 ;  /* 0x0000000000087202 */ /* 0x000fe20000000f00 */
[----:B------:R-:W-:Y:S05]  /*121a0*/  BRA `(.L_x_1184) ;  /* 0xffffda7000007947 */ /* 0x000fea000383ffff */
.L_x_1131:
[----:B------:R-:W-:Y:S01]  /*121b0*/  IMAD.MOV.U32 R5, RZ, RZ, R12 ;  /* 0x000000ffff057224 */ /* 0x000fe200078e000c */
[----:B------:R-:W-:Y:S01]  /*121c0*/  MOV R3, 0x2 ;  /* 0x0000000200037802 */ /* 0x000fe20000000f00 */
[----:B----4-:R-:W-:Y:S01]  /*121d0*/  IMAD.MOV.U32 R0, RZ, RZ, 0x1c1f ;  /* 0x00001c1fff007424 */ /* 0x010fe200078e00ff */
[----:B------:R-:W-:Y:S02]  /*121e0*/  MOV R2, 0x12200 ;  /* 0x0001220000027802 */ /* 0x000fe40000000f00 */
[----:B-123--:R-:W-:Y:S05]  /*121f0*/  CALL.REL.NOINC `($__internal_19_$__cuda_sm70_shflsync_idx_p) ;  /* 0x0000074000007944 */ /* 0x00efea0003c00000 */
[----:B------:R-:W-:Y:S05]  /*12200*/  BRA `(.L_x_1185) ;  /* 0xffffda3000007947 */ /* 0x000fea000383ffff */
.L_x_1134:
        /* <DEDUP_REMOVED lines=12> */
.L_x_1136:
[----:B------:R-:W-:Y:S01]  /*122d0*/  IMAD.MOV.U32 R5, RZ, RZ, R74 ;  /* 0x000000ffff057224 */ /* 0x000fe200078e004a */
[----:B------:R-:W-:Y:S01]  /*122e0*/  MOV R3, RZ ;  /* 0x000000ff00037202 */ /* 0x000fe20000000f00 */
[----:B------:R-:W-:Y:S01]  /*122f0*/  IMAD.MOV.U32 R0, RZ, RZ, 0x1f ;  /* 0x0000001fff007424 */ /* 0x000fe200078e00ff */
[----:B------:R-:W-:Y:S02]  /*12300*/  MOV R2, 0x12320 ;  /* 0x0001232000027802 */ /* 0x000fe40000000f00 */
[----:B--2---:R-:W-:Y:S05]  /*12310*/  CALL.REL.NOINC `($__internal_19_$__cuda_sm70_shflsync_idx_p) ;  /* 0x0000062000007944 */ /* 0x004fea0003c00000 */
[----:B------:R-:W-:Y:S01]  /*12320*/  MOV R9, R0 ;  /* 0x0000000000097202 */ /* 0x000fe20000000f00 */
[----:B------:R-:W-:Y:S05]  /*12330*/  BRA `(.L_x_1187) ;  /* 0xffffdcb000007947 */ /* 0x000fea000383ffff */
.L_x_1137:
[----:B------:R-:W-:Y:S01]  /*12340*/  IMAD.MOV.U32 R5, RZ, RZ, R74 ;  /* 0x000000ffff057224 */ /* 0x000fe200078e004a */
[----:B------:R-:W-:Y:S01]  /*12350*/  MOV R3, 0x1 ;  /* 0x0000000100037802 */ /* 0x000fe20000000f00 */
[----:B------:R-:W-:Y:S01]  /*12360*/  IMAD.MOV.U32 R0, RZ, RZ, 0x1f ;  /* 0x0000001fff007424 */ /* 0x000fe200078e00ff */
[----:B------:R-:W-:Y:S02]  /*12370*/  MOV R2, 0x12390 ;  /* 0x0001239000027802 */ /* 0x000fe40000000f00 */
[----:B-12---:R-:W-:Y:S05]  /*12380*/  CALL.REL.NOINC `($__internal_19_$__cuda_sm70_shflsync_idx_p) ;  /* 0x000005b000007944 */ /* 0x006fea0003c00000 */
[----:B------:R-:W-:Y:S01]  /*12390*/  MOV R8, R0 ;  /* 0x0000000000087202 */ /* 0x000fe20000000f00 */
[----:B------:R-:W-:Y:S05]  /*123a0*/  BRA `(.L_x_1188) ;  /* 0xffffdc6000007947 */ /* 0x000fea000383ffff */
.L_x_1138:
[----:B------:R-:W-:Y:S02]  /*123b0*/  MOV R2, 0x1 ;  /* 0x0000000100027802 */ /* 0x000fe40000000f00 */
[----:B------:R-:W-:-:S02]  /*123c0*/  MOV R3, 0x123e0 ;  /* 0x000123e000037802 */ /* 0x000fc40000000f00 */
[----:B-1234-:R-:W-:Y:S05]  /*123d0*/  CALL.REL.NOINC `($__internal_20_$__cuda_sm70_shflsync_up_p) ;  /* 0x000005b000007944 */ /* 0x01efea0003c00000 */
[----:B------:R-:W-:Y:S05]  /*123e0*/  BRA `(.L_x_1189) ;  /* 0xffffdd5000007947 */ /* 0x000fea000383ffff */
.L_x_1139:
[----:B------:R-:W-:Y:S02]  /*123f0*/  MOV R2, 0x2 ;  /* 0x0000000200027802 */ /* 0x000fe40000000f00 */
[----:B------:R-:W-:-:S02]  /*12400*/  MOV R3, 0x12420 ;  /* 0x0001242000037802 */ /* 0x000fc40000000f00 */
[----:B--2-4-:R-:W-:Y:S05]  /*12410*/  CALL.REL.NOINC `($__internal_20_$__cuda_sm70_shflsync_up_p) ;  /* 0x0000057000007944 */ /* 0x014fea0003c00000 */
        /* <DEDUP_REMOVED lines=23> */
.L_x_1143:
[----:B------:R-:W-:Y:S02]  /*12590*/  MOV R2, 0x1 ;  /* 0x0000000100027802 */ /* 0x000fe40000000f00 */
[----:B------:R-:W-:Y:S02]  /*125a0*/  MOV R3, 0x125c0 ;  /* 0x000125c000037802 */ /* 0x000fe40000000f00 */
[----:B------:R-:W-:Y:S05]  /*125b0*/  CALL.REL.NOINC `($__internal_20_$__cuda_sm70_shflsync_up_p) ;  /* 0x000003d000007944 */ /* 0x000fea0003c00000 */
[----:B------:R-:W-:Y:S01]  /*125c0*/  MOV R2, R4 ;  /* 0x0000000400027202 */ /* 0x000fe20000000f00 */
[----:B------:R-:W-:Y:S05]  /*125d0*/  BRA `(.L_x_1191) ;  /* 0xffffddc000007947 */ /* 0x000fea000383ffff */
.L_x_1144:
        /* <DEDUP_REMOVED lines=26> */
.L_x_1146:
[----:B------:R-:W-:Y:S02]  /*12780*/  SEL R0, RZ, 0x1, P0 ;  /* 0x00000001ff007807 */ /* 0x000fe40000000000 */
[----:B------:R-:W-:Y:S02]  /*12790*/  MOV R2, 0x127b0 ;  /* 0x000127b000027802 */ /* 0x000fe40000000f00 */
[----:B-1----:R-:W-:Y:S05]  /*127a0*/  CALL.REL.NOINC `($__internal_21_$__cuda_sm70_votesync_ballot) ;  /* 0x0000025000007944 */ /* 0x002fea0003c00000 */
[----:B------:R-:W-:Y:S01]  /*127b0*/  MOV R10, R0 ;  /* 0x00000000000a7202 */ /* 0x000fe20000000f00 */
[----:B------:R-:W-:Y:S05]  /*127c0*/  BRA `(.L_x_1193) ;  /* 0xffffdd6000007947 */ /* 0x000fea000383ffff */
.L_x_1147:
[----:B------:R-:W-:Y:S01]  /*127d0*/  IMAD.MOV.U32 R5, RZ, RZ, R6 ;  /* 0x000000ffff057224 */ /* 0x000fe200078e0006 */
[----:B------:R-:W-:Y:S01]  /*127e0*/  MOV R3, R8 ;  /* 0x0000000800037202 */ /* 0x000fe20000000f00 */
[----:B--2---:R-:W-:Y:S01]  /*127f0*/  IMAD.MOV.U32 R0, RZ, RZ, 0x1f ;  /* 0x0000001fff007424 */ /* 0x004fe200078e00ff */
[----:B------:R-:W-:Y:S02]  /*12800*/  MOV R2, 0x12820 ;  /* 0x0001282000027802 */ /* 0x000fe40000000f00 */
[----:B-1----:R-:W-:Y:S05]  /*12810*/  CALL.REL.NOINC `($__internal_19_$__cuda_sm70_shflsync_idx_p) ;  /* 0x0000012000007944 */ /* 0x002fea0003c00000 */
[----:B------:R-:W-:Y:S01]  /*12820*/  IMAD.MOV.U32 R12, RZ, RZ, R0 ;  /* 0x000000ffff0c7224 */ /* 0x000fe200078e0000 */
[----:B------:R-:W-:Y:S01]  /*12830*/  MOV R3, R8 ;  /* 0x0000000800037202 */ /* 0x000fe20000000f00 */
[----:B------:R-:W-:Y:S01]  /*12840*/  IMAD.MOV.U32 R5, RZ, RZ, R7 ;  /* 0x000000ffff057224 */ /* 0x000fe200078e0007 */
[----:B------:R-:W-:Y:S02]  /*12850*/  MOV R0, 0x1f ;  /* 0x0000001f00007802 */ /* 0x000fe40000000f00 */
[----:B------:R-:W-:-:S02]  /*12860*/  MOV R2, 0x12880 ;  /* 0x0001288000027802 */ /* 0x000fc40000000f00 */
[----:B------:R-:W-:Y:S05]  /*12870*/  CALL.REL.NOINC `($__internal_19_$__cuda_sm70_shflsync_idx_p) ;  /* 0x000000c000007944 */ /* 0x000fea0003c00000 */
[----:B------:R-:W-:Y:S01]  /*12880*/  MOV R7, R0 ;  /* 0x0000000000077202 */ /* 0x000fe20000000f00 */
[----:B------:R-:W-:Y:S05]  /*12890*/  BRA `(.L_x_1194) ;  /* 0xffffdd0000007947 */ /* 0x000fea000383ffff */
.L_x_1150:
[----:B------:R-:W-:Y:S01]  /*128a0*/  IMAD.MOV.U32 R5, RZ, RZ, R4 ;  /* 0x000000ffff057224 */ /* 0x000fe200078e0004 */
[----:B--2---:R-:W-:-:S02]  /*128b0*/  MOV R0, 0x1f ;  /* 0x0000001f00007802 */ /* 0x004fc40000000f00 */
[----:B------:R-:W-:Y:S02]  /*128c0*/  MOV R2, 0x128e0 ;  /* 0x000128e000027802 */ /* 0x000fe40000000f00 */
[----:B-1-34-:R-:W-:Y:S05]  /*128d0*/  CALL.REL.NOINC `($__internal_19_$__cuda_sm70_shflsync_idx_p) ;  /* 0x0000006000007944 */ /* 0x01afea0003c00000 */
[----:B------:R-:W-:Y:S01]  /*128e0*/  MOV R13, R0 ;  /* 0x00000000000d7202 */ /* 0x000fe20000000f00 */
[----:B------:R-:W-:Y:S05]  /*128f0*/  BRA `(.L_x_1149) ;  /* 0xffffdd0000007947 */ /* 0x000fea000383ffff */
        .weak           $__internal_18_$__cuda_sm70_shflsync_bfly_p
        .type           $__internal_18_$__cuda_sm70_shflsync_bfly_p,@function
        .size           $__internal_18_$__cuda_sm70_shflsync_bfly_p,($__internal_19_$__cuda_sm70_shflsync_idx_p - $__internal_18_$__cuda_sm70_shflsync_bfly_p)
$__internal_18_$__cuda_sm70_shflsync_bfly_p:
[----:B------:R-:W-:Y:S04]  /*12900*/  WARPSYNC R8 ;  /* 0x0000000800007348 */ /* 0x000fe80003800000 */
[----:B------:R1:W2:Y:S02]  /*12910*/  SHFL.BFLY PT, R0, R0, R3, R9 ;  /* 0x0c00000300007389 */ /* 0x0002a400000e0009 */
[----:B-1----:R-:W-:-:S04]  /*12920*/  MOV R3, 0x0 ;  /* 0x0000000000037802 */ /* 0x002fc80000000f00 */
[----:B--2---:R-:W-:Y:S05]  /*12930*/  RET.REL.NODEC R2 `(_ZN7cutlass13device_kernelIN5flash19enable_sm80_to_sm89INS1_16FlashAttnFwdSm80INS1_25CollectiveMainloopFwdSm80ILi4ELi1ELb0EN4cute5tupleIJNS5_1CILi128EEENS7_ILi48EEENS7_ILi96EEEEEELi96ENS_6half_tEfNS_4arch4Sm80ELb1ELb0ELb0ELb1ELb0ELb0ELb1ELb1EEENS1_21CollectiveEpilogueFwdINS6_IJS8_SA_S9_EEENS6_IJNS7_ILi1EEESI_SI_EEESC_SE_Li128ELb1ELb1ELb1ELb0EEENS1_36VarlenDynamicPersistentTileSchedulerILi128ELi48ELi128ELi128ELb1ELb1ELb0ELb1ELb1ELb1EEEEEEEEEvNT_6ParamsE) ;  /* 0xfffed6c002007950 */ /* 0x004fea0003c3ffff */
        .weak           $__internal_19_$__cuda_sm70_shflsync_idx_p
        .type           $__internal_19_$__cuda_sm70_shflsync_idx_p,@function
        .size           $__internal_19_$__cuda_sm70_shflsync_idx_p,($__internal_20_$__cuda_sm70_shflsync_up_p - $__internal_19_$__cuda_sm70_shflsync_idx_p)
$__internal_19_$__cuda_sm70_shflsync_idx_p:
[----:B------:R-:W-:-:S04]  /*12940*/  MOV R15, 0xffffffff ;  /* 0xffffffff000f7802 */ /* 0x000fc80000000f00 */
[----:B------:R-:W-:Y:S04]  /*12950*/  WARPSYNC R15 ;  /* 0x0000000f00007348 */ /* 0x000fe80003800000 */
[----:B------:R1:W2:Y:S02]  /*12960*/  SHFL.IDX PT, R0, R5, R3, R0 ;  /* 0x0000000305007389 */ /* 0x0002a400000e0000 */
[----:B-1----:R-:W-:-:S04]  /*12970*/  MOV R3, 0x0 ;  /* 0x0000000000037802 */ /* 0x002fc80000000f00 */
[----:B--2---:R-:W-:Y:S05]  /*12980*/  RET.REL.NODEC R2 `(_ZN7cutlass13device_kernelIN5flash19enable_sm80_to_sm89INS1_16FlashAttnFwdSm80INS1_25CollectiveMainloopFwdSm80ILi4ELi1ELb0EN4cute5tupleIJNS5_1CILi128EEENS7_ILi48EEENS7_ILi96EEEEEELi96ENS_6half_tEfNS_4arch4Sm80ELb1ELb0ELb0ELb1ELb0ELb0ELb1ELb1EEENS1_21CollectiveEpilogueFwdINS6_IJS8_SA_S9_EEENS6_IJNS7_ILi1EEESI_SI_EEESC_SE_Li128ELb1ELb1ELb1ELb0EEENS1_36VarlenDynamicPersistentTileSchedulerILi128ELi48ELi128ELi128ELb1ELb1ELb0ELb1ELb1ELb1EEEEEEEEEvNT_6ParamsE) ;  /* 0xfffed67002007950 */ /* 0x004fea0003c3ffff */
        .weak           $__internal_20_$__cuda_sm70_shflsync_up_p
        .type           $__internal_20_$__cuda_sm70_shflsync_up_p,@function
        .size           $__internal_20_$__cuda_sm70_shflsync_up_p,($__internal_21_$__cuda_sm70_votesync_ballot - $__internal_20_$__cuda_sm70_shflsync_up_p)
$__internal_20_$__cuda_sm70_shflsync_up_p:
[----:B------:R-:W-:Y:S02]  /*12990*/  IMAD.MOV.U32 R4, RZ, RZ, RZ ;  /* 0x000000ffff047224 */ /* 0x000fe400078e00ff */
[----:B------:R-:W-:-:S04]  /*129a0*/  IMAD.MOV.U32 R10, RZ, RZ, -0x1 ;  /* 0xffffffffff0a7424 */ /* 0x000fc800078e00ff */
[----:B------:R-:W-:Y:S04]  /*129b0*/  WARPSYNC R10 ;  /* 0x0000000a00007348 */ /* 0x000fe80003800000 */
[----:B------:R1:W2:Y:S02]  /*129c0*/  SHFL.UP PT, R4, R0, R2, R4 ;  /* 0x0400000200047389 */ /* 0x0002a400000e0004 */
[----:B-1----:R-:W-:Y:S02]  /*129d0*/  MOV R2, R3 ;  /* 0x0000000300027202 */ /* 0x002fe40000000f00 */
[----:B------:R-:W-:-:S04]  /*129e0*/  MOV R3, 0x0 ;  /* 0x0000000000037802 */ /* 0x000fc80000000f00 */
[----:B--2---:R-:W-:Y:S05]  /*129f0*/  RET.REL.NODEC R2 `(_ZN7cutlass13device_kernelIN5flash19enable_sm80_to_sm89INS1_16FlashAttnFwdSm80INS1_25CollectiveMainloopFwdSm80ILi4ELi1ELb0EN4cute5tupleIJNS5_1CILi128EEENS7_ILi48EEENS7_ILi96EEEEEELi96ENS_6half_tEfNS_4arch4Sm80ELb1ELb0ELb0ELb1ELb0ELb0ELb1ELb1EEENS1_21CollectiveEpilogueFwdINS6_IJS8_SA_S9_EEENS6_IJNS7_ILi1EEESI_SI_EEESC_SE_Li128ELb1ELb1ELb1ELb0EEENS1_36VarlenDynamicPersistentTileSchedulerILi128ELi48ELi128ELi128ELb1ELb1ELb0ELb1ELb1ELb1EEEEEEEEEvNT_6ParamsE) ;  /* 0xfffed60002007950 */ /* 0x004fea0003c3ffff */
        .weak           $__internal_21_$__cuda_sm70_votesync_ballot
        .type           $__internal_21_$__cuda_sm70_votesync_ballot,@function
        .size           $__internal_21_$__cuda_sm70_votesync_ballot,(.L_x_1449 - $__internal_21_$__cuda_sm70_votesync_ballot)
$__internal_21_$__cuda_sm70_votesync_ballot:
[----:B------:R-:W-:Y:S01]  /*12a00*/  ISETP.NE.U32.AND P0, PT, R0, 0x1, PT ;  /* 0x000000010000780c */ /* 0x000fe20003f05070 */
[----:B------:R-:W-:-:S04]  /*12a10*/  IMAD.MOV.U32 R3, RZ, RZ, -0x1 ;  /* 0xffffffffff037424 */ /* 0x000fc800078e00ff */
[----:B------:R-:W-:Y:S08]  /*12a20*/  WARPSYNC R3 ;  /* 0x0000000300007348 */ /* 0x000ff00003800000 */
[----:B------:R-:W-:-:S04]  /*12a30*/  VOTE.ANY R0, PT, !P0 ;  /* 0x0000000000007806 */ /* 0x000fc800040e0100 */
[----:B------:R-:W-:Y:S01]  /*12a40*/  LOP3.LUT R0, R0, R3, RZ, 0xc0, !PT ;  /* 0x0000000300007212 */ /* 0x000fe200078ec0ff */
[----:B------:R-:W-:-:S04]  /*12a50*/  IMAD.MOV.U32 R3, RZ, RZ, 0x0 ;  /* 0x00000000ff037424 */ /* 0x000fc800078e00ff */
[----:B------:R-:W-:Y:S05]  /*12a60*/  RET.REL.NODEC R2 `(_ZN7cutlass13device_kernelIN5flash19enable_sm80_to_sm89INS1_16FlashAttnFwdSm80INS1_25CollectiveMainloopFwdSm80ILi4ELi1ELb0EN4cute5tupleIJNS5_1CILi128EEENS7_ILi48EEENS7_ILi96EEEEEELi96ENS_6half_tEfNS_4arch4Sm80ELb1ELb0ELb0ELb1ELb0ELb0ELb1ELb1EEENS1_21CollectiveEpilogueFwdINS6_IJS8_SA_S9_EEENS6_IJNS7_ILi1EEESI_SI_EEESC_SE_Li128ELb1ELb1ELb1ELb0EEENS1_36VarlenDynamicPersistentTileSchedulerILi128ELi48ELi128ELi128ELb1ELb1ELb0ELb1ELb1ELb1EEEEEEEEEvNT_6ParamsE) ;  /* 0xfffed59002007950 */ /* 0x000fea0003c3ffff */
.L_x_1195:
        /* <DEDUP_REMOVED lines=9> */
.L_x_1449:


//--------------------- .text._ZN7cutlass13device_kernelIN5flash19enable_sm80_to_sm89INS1_16FlashAttnFwdSm80INS1_25CollectiveMainloopFwdSm80ILi4ELi1ELb0EN4cute5tupleIJNS5_1CILi128EEENS7_ILi48EEENS7_ILi96EEEEEELi96ENS_6half_tEfNS_4arch4Sm80ELb1ELb0ELb0ELb1ELb0ELb1ELb1ELb1EEENS1_21CollectiveEpilogueFwdINS6_IJS8_SA_S9_EEENS6_IJNS7_ILi1EEESI_SI_EEESC_SE_Li128ELb1ELb1ELb1ELb0EEENS1_36VarlenDynamicPersistentTileSchedulerILi128ELi48ELi128ELi128ELb1ELb1ELb0ELb1ELb1ELb1EEEEEEEEEvNT_6ParamsE --------------------------
	.section	.text._ZN7cutlass13device_kernelIN5flash19enable_sm80_to_sm89INS1_16FlashAttnFwdSm80INS1_25CollectiveMainloopFwdSm80ILi4ELi1ELb0EN4cute5tupleIJNS5_1CILi128EEENS7_ILi48EEENS7_ILi96EEEEEELi96ENS_6half_tEfNS_4arch4Sm80ELb1ELb0ELb0ELb1ELb0ELb1ELb1ELb1EEENS1_21CollectiveEpilogueFwdINS6_IJS8_SA_S9_EEENS6_IJNS7_ILi1EEESI_SI_EEESC_SE_Li128ELb1ELb1ELb1ELb0EEENS1_36VarlenDynamicPersistentTileSchedulerILi128ELi48ELi128ELi128ELb1ELb1ELb0ELb1ELb1ELb1EEEEEEEEEvNT_6ParamsE,"ax",@progbits
	.sectioninfo	@"SHI_REGISTERS=255"
	.align	128
.text._ZN7cutlass13device_kernelIN5flash19enable_sm80_to_sm89INS1_16FlashAttnFwdSm80INS1_25CollectiveMainloopFwdSm80ILi4ELi1ELb0EN4cute5tupleIJNS5_1CILi128EEENS7_ILi48EEENS7_ILi96EEEEEELi96ENS_6half_tEfNS_4arch4Sm80ELb1ELb0ELb0ELb1ELb0ELb1ELb1ELb1EEENS1_21CollectiveEpilogueFwdINS6_IJS8_SA_S9_EEENS6_IJNS7_ILi1EEESI_SI_EEESC_SE_Li128ELb1ELb1ELb1ELb0EEENS1_36VarlenDynamicPersistentTileSchedulerILi128ELi48ELi128ELi128ELb1ELb1ELb0ELb1ELb1ELb1EEEEEEEEEvNT_6ParamsE:
        .type           _ZN7cutlass13device_kernelIN5flash19enable_sm80_to_sm89INS1_16FlashAttnFwdSm80INS1_25CollectiveMainloopFwdSm80ILi4ELi1ELb0EN4cute5tupleIJNS5_1CILi128EEENS7_ILi48EEENS7_ILi96EEEEEELi96ENS_6half_tEfNS_4arch4Sm80ELb1ELb0ELb0ELb1ELb0ELb1ELb1ELb1EEENS1_21CollectiveEpilogueFwdINS6_IJS8_SA_S9_EEENS6_IJNS7_ILi1EEESI_SI_EEESC_SE_Li128ELb1ELb1ELb1ELb0EEENS1_36VarlenDynamicPersistentTileSchedulerILi128ELi48ELi128ELi128ELb1ELb1ELb0ELb1ELb1ELb1EEEEEEEEEvNT_6ParamsE,@function
        .size           _ZN7cutlass13device_kernelIN5flash19enable_sm80_to_sm89INS1_16FlashAttnFwdSm80INS1_25CollectiveMainloopFwdSm80ILi4ELi1ELb0EN4cute5tupleIJNS5_1CILi128EEENS7_ILi48EEENS7_ILi96EEEEEELi96ENS_6half_tEfNS_4arch4Sm80ELb1ELb0ELb0ELb1ELb0ELb1ELb1ELb1EEENS1_21CollectiveEpilogueFwdINS6_IJS8_SA_S9_EEENS6_IJNS7_ILi1EEESI_SI_EEESC_SE_Li128ELb1ELb1ELb1ELb0EEENS1_36VarlenDynamicPersistentTileSchedulerILi128ELi48ELi128ELi128ELb1ELb1ELb0ELb1ELb1ELb1EEEEEEEEEvNT_6ParamsE,(.L_x_1454 - _ZN7cutlass13device_kernelIN5flash19enable_sm80_to_sm89INS1_16FlashAttnFwdSm80INS1_25CollectiveMainloopFwdSm80ILi4ELi1ELb0EN4cute5tupleIJNS5_1CILi128EEENS7_ILi48EEENS7_ILi96EEEEEELi96ENS_6half_tEfNS_4arch4Sm80ELb1ELb0ELb0ELb1ELb0ELb1ELb1ELb1EEENS1_21CollectiveEpilogueFwdINS6_IJS8_SA_S9_EEENS6_IJNS7_ILi1EEESI_SI_EEESC_SE_Li128ELb1ELb1ELb1ELb0EEENS1_36VarlenDynamicPersistentTileSchedulerILi128ELi48ELi128ELi128ELb1ELb1ELb0ELb1ELb1ELb1EEEEEEEEEvNT_6ParamsE)
        .other          _ZN7cutlass13device_kernelIN5flash19enable_sm80_to_sm89INS1_16FlashAttnFwdSm80INS1_25CollectiveMainloopFwdSm80ILi4ELi1ELb0EN4cute5tupleIJNS5_1CILi128EEENS7_ILi48EEENS7_ILi96EEEEEELi96ENS_6half_tEfNS_4arch4Sm80ELb1ELb0ELb0ELb1ELb0ELb1ELb1ELb1EEENS1_21CollectiveEpilogueFwdINS6_IJS8_SA_S9_EEENS6_IJNS7_ILi1EEESI_SI_EEESC_SE_Li128ELb1ELb1ELb1ELb0EEENS1_36VarlenDynamicPersistentTileSchedulerILi128ELi48ELi128ELi128ELb1ELb1ELb0ELb1ELb1ELb1EEEEEEEEEvNT_6ParamsE,@"STO_CUDA_ENTRY STV_DEFAULT"
_ZN7cutlass13device_kernelIN5flash19enable_sm80_to_sm89INS1_16FlashAttnFwdSm80INS1_25CollectiveMainloopFwdSm80ILi4ELi1ELb0EN4cute5tupleIJNS5_1CILi128EEENS7_ILi48EEENS7_ILi96EEEEEELi96ENS_6half_tEfNS_4arch4Sm80ELb1ELb0ELb0ELb1ELb0ELb1ELb1ELb1EEENS1_21CollectiveEpilogueFwdINS6_IJS8_SA_S9_EEENS6_IJNS7_ILi1EEESI_SI_EEESC_SE_Li128ELb1ELb1ELb1ELb0EEENS1_36VarlenDynamicPersistentTileSchedulerILi128ELi48ELi128ELi128ELb1ELb1ELb0ELb1ELb1ELb1EEEEEEEEEvNT_6ParamsE:
        /* <DEDUP_REMOVED lines=54> */
.L_x_1201:
        /* <DEDUP_REMOVED lines=16> */
.L_x_1385:
        /* <DEDUP_REMOVED lines=16> */
.L_x_1386:
[----:B--2---:R-:W-:-:S05]  /*0560*/  IMAD R0, R0, c[0x0][0x538], RZ ;  /* 0x00014e0000007a24 */ /* 0x004fca00078e02ff */
[----:B------:R-:W-:-:S04]  /*0570*/  IADD3 R7, R0, R7, RZ ;  /* 0x0000000700077210 */ /* 0x000fc80007ffe0ff */
[----:B------:R-:W-:-:S13]  /*0580*/  ISETP.GT.AND P0, PT, R7, UR4, PT ;  /* 0x0000000407007c0c */ /* 0x000fda000bf04270 */
[----:B-1----:R-:W-:Y:S05]  /*0590*/  @!P0 BRA `(.L_x_1201) ;  /* 0xfffffdc000008947 */ /* 0x002fea000383ffff */
.L_x_1197:
[----:B------:R-:W-:-:S05]  /*05a0*/  IADD3 R11, -R0, R7, RZ ;  /* 0x00000007000b7210 */ /* 0x000fca0007ffe1ff */
[----:B------:R-:W-:-:S05]  /*05b0*/  IMAD R0, R4, c[0x0][0x538], R11 ;  /* 0x00014e0004007a24 */ /* 0x000fca00078e020b */
[----:B------:R-:W-:Y:S01]  /*05c0*/  ISETP.GT.AND P0, PT, R0, UR4, PT ;  /* 0x0000000400007c0c */ /* 0x000fe2000bf04270 */
[----:B------:R-:W-:-:S12]  /*05d0*/  BRA.DIV ~URZ, `(.L_x_1202) ;  /* 0x0001cf427f007947 */ /* 0x000fd8000b800000 */
[----:B------:R-:W-:-:S04]  /*05e0*/  VOTE.ANY R10, PT, !P0 ;  /* 0x00000000000a7806 */ /* 0x000fc800040e0100 */
.L_x_1387:
[----:B------:R-:W1:Y:S02]  /*05f0*/  POPC R7, R10 ;  /* 0x0000000a00077309 */ /* 0x000e640000000000 */
[----:B-1----:R-:W-:-:S05]  /*0600*/  IADD3 R0, R7, R6, RZ ;  /* 0x0000000607007210 */ /* 0x002fca0007ffe0ff */
[----:B------:R1:W-:Y:S01]  /*0610*/  STL [R1+0x34], R0 ;  /* 0x0000340001007387 */ /* 0x0003e20000100800 */
[----:B------:R-:W-:Y:S05]  /*0620*/  BRA.DIV ~URZ, `(.L_x_1203) ;  /* 0x0001cf427f007947 */ /* 0x000fea000b800000 */
[----:B------:R2:W3:Y:S01]  /*0630*/  SHFL.IDX PT, R12, R9, R7, 0x1f ;  /* 0x00001f07090c7589 */ /* 0x0004e200000e0000 */
[----:B------:R-:W-:-:S03]  /*0640*/  MOV R6, RZ ;  /* 0x000000ff00067202 */ /* 0x000fc60000000f00 */
[----:B------:R2:W4:Y:S04]  /*0650*/  SHFL.IDX PT, R9, R8, R7, 0x1f ;  /* 0x00001f0708097589 */ /* 0x00052800000e0000 */
.L_x_1388:
[----:B------:R-:W-:Y:S01]  /*0660*/  ISETP.NE.AND P0, PT, R10, RZ, PT ;  /* 0x000000ff0a00720c */ /* 0x000fe20003f05270 */
[----:B------:R-:W-:-:S12]  /*0670*/  BSSY B0, `(.L_x_1204) ;  /* 0x0000005000007945 */ /* 0x000fd80003800000 */
[----:B------:R-:W-:Y:S05]  /*0680*/  @!P0 BRA `(.L_x_1205) ;  /* 0x0000003000008947 */ /* 0x000fea0003800000 */
[----:B------:R-:W-:Y:S01]  /*0690*/  IADD3 R3, R7, -0x1, RZ ;  /* 0xffffffff07037810 */ /* 0x000fe20007ffe0ff */
[----:B------:R-:W-:Y:S05]  /*06a0*/  BRA.DIV ~URZ, `(.L_x_1206) ;  /* 0x0001cfa27f007947 */ /* 0x000fea000b800000 */
[----:B------:R1:W2:Y:S02]  /*06b0*/  SHFL.IDX PT, R6, R4, R3, 0x1f ;  /* 0x00001f0304067589 */ /* 0x0002a400000e0000 */
.L_x_1205:
[----:B------:R-:W-:Y:S05]  /*06c0*/  BSYNC B0 ;  /* 0x0000000000007941 */ /* 0x000fea0003800000 */
.L_x_1204:
        /* <DEDUP_REMOVED lines=69> */
.L_x_1208:
        /* <DEDUP_REMOVED lines=70> */
.L_x_1209:
[----:B------:R-:W-:Y:S05]  /*0f80*/  BSYNC B0 ;  /* 0x0000000000007941 */ /* 0x000fea0003800000 */
.L_x_1207:
[----:B------:R-:W-:-:S04]  /*0f90*/  LOP3.LUT R0, RZ, R0, RZ, 0x33, !PT ;  /* 0x00000000ff007212 */ /* 0x000fc800078e33ff */
[----:B------:R-:W-:-:S05]  /*0fa0*/  IADD3 R0, R0, R12, RZ ;  /* 0x0000000c00007210 */ /* 0x000fca0007ffe0ff */
[----:B------:R2:W-:Y:S01]  /*0fb0*/  STL [R1+0x2c], R0 ;  /* 0x00002c0001007387 */ /* 0x0005e20000100800 */
[----:B------:R-:W-:Y:S05]  /*0fc0*/  BRA `(.L_x_1210) ;  /* 0x0000006000007947 */ /* 0x000fea0003800000 */
.L_x_1198:
[----:B------:R-:W-:Y:S01]  /*0fd0*/  MOV R0, UR4 ;  /* 0x0000000400007c02 */ /* 0x000fe20008000f00 */
[----:B------:R-:W-:Y:S04]  /*0fe0*/  STL [R1+0x2c], RZ ;  /* 0x00002cff01007387 */ /* 0x000fe80000100800 */
[----:B------:R-:W-:Y:S04]  /*0ff0*/  STL [R1+0x30], RZ ;  /* 0x000030ff01007387 */ /* 0x000fe80000100800 */
[----:B------:R1:W-:Y:S02]  /*1000*/  STL [R1+0x28], R0 ;  /* 0x0000280001007387 */ /* 0x0003e40000100800 */
[----:B-1----:R-:W-:-:S05]  /*1010*/  MOV R0, c[0x0][0x53c] ;  /* 0x00014f0000007a02 */ /* 0x002fca0000000f00 */
[----:B------:R1:W-:Y:S02]  /*1020*/  STL [R1+0x34], R0 ;  /* 0x0000340001007387 */ /* 0x0003e40000100800 */
.L_x_1210:
        /* <DEDUP_REMOVED lines=8> */
.L_x_1196:
        /* <DEDUP_REMOVED lines=9> */
[----:B------:R-:W-:Y:S02]  /*1140*/  SHF.R.S32.HI R2, RZ, 0x3, R16 ;  /* 0x00000003ff027819 */ /* 0x000fe40000011410 */
[CC--:B------:R-:W-:Y:S01]  /*1150*/  LEA.HI R11, R7.reuse, R24.reuse, RZ, 0x5 ;  /* 0x00000018070b7211 */ /* 0x0c0fe200078f28ff */
[----:B------:R-:W-:Y:S01]  /*1160*/  IMAD.IADD R3, R24, 0x1, -R0 ;  /* 0x0000000118037824 */ /* 0x000fe200078e0a00 */
[----:B------:R-:W-:Y:S01]  /*1170*/  LOP3.LUT R4, R12, 0xfffffffc, RZ, 0xc0, !PT ;  /* 0xfffffffc0c047812 */ /* 0x000fe200078ec0ff */
[----:B------:R-:W-:Y:S01]  /*1180*/  IMAD.SHL.U32 R0, R2, 0x40, RZ ;  /* 0x0000004002007824 */ /* 0x000fe200078e00ff */
[----:B------:R-:W-:Y:S02]  /*1190*/  LEA.HI R7, R7, R24, RZ, 0x4 ;  /* 0x0000001807077211 */ /* 0x000fe400078f20ff */
[----:B------:R-:W-:Y:S01]  /*11a0*/  SHF.R.S32.HI R14, RZ, 0x1, R15 ;  /* 0x00000001ff0e7819 */ /* 0x000fe2000001140f */
[----:B------:R-:W-:Y:S01]  /*11b0*/  IMAD.IADD R25, R24, 0x1, -R4 ;  /* 0x0000000118197824 */ /* 0x000fe200078e0a04 */
[----:B------:R-:W-:-:S02]  /*11c0*/  SHF.R.S32.HI R8, RZ, 0x4, R7 ;  /* 0x00000004ff087819 */ /* 0x000fc40000011407 */
[----:B------:R-:W-:Y:S01]  /*11d0*/  LEA.HI R5, R15, R14, RZ, 0x1 ;  /* 0x0000000e0f057211 */ /* 0x000fe200078f08ff */
[----:B------:R-:W-:Y:S01]  /*11e0*/  IMAD.SHL.U32 R30, R25, 0x8, RZ ;  /* 0x00000008191e7824 */ /* 0x000fe200078e00ff */
[----:B------:R-:W-:Y:S02]  /*11f0*/  LEA.HI R10, R3, R3, RZ, 0x1 ;  /* 0x00000003030a7211 */ /* 0x000fe400078f08ff */
[----:B------:R-:W-:Y:S02]  /*1200*/  LEA.HI R6, R7, R8, RZ, 0x1 ;  /* 0x0000000807067211 */ /* 0x000fe400078f08ff */
[----:B------:R-:W-:Y:S02]  /*1210*/  LOP3.LUT R2, R5, 0x7fffffe, RZ, 0xc0, !PT ;  /* 0x07fffffe05027812 */ /* 0x000fe400078ec0ff */
[----:B------:R-:W-:Y:S02]  /*1220*/  LOP3.LUT R0, R0, 0xc0, RZ, 0xc0, !PT ;  /* 0x000000c000007812 */ /* 0x000fe400078ec0ff */
[----:B------:R-:W-:Y:S01]  /*1230*/  LOP3.LUT R4, R10, 0x3fffffe, RZ, 0xc0, !PT ;  /* 0x03fffffe0a047812 */ /* 0x000fe200078ec0ff */
[----:B------:R-:W-:Y:S01]  /*1240*/  IMAD.IADD R2, R14, 0x1, -R2 ;  /* 0x000000010e027824 */ /* 0x000fe200078e0a02 */
[----:B------:R-:W-:-:S02]  /*1250*/  LOP3.LUT R6, R6, 0xfffffffe, RZ, 0xc0, !PT ;  /* 0xfffffffe06067812 */ /* 0x000fc400078ec0ff */
[----:B------:R-:W-:Y:S01]  /*1260*/  SHF.R.U32.HI R5, RZ, 0x3, R0 ;  /* 0x00000003ff057819 */ /* 0x000fe20000011600 */
[----:B------:R-:W-:Y:S01]  /*1270*/  IMAD.IADD R18, R3, 0x1, -R4 ;  /* 0x0000000103127824 */ /* 0x000fe200078e0a04 */
[----:B------:R-:W-:Y:S01]  /*1280*/  LOP3.LUT R0, R0, 0x18, R30, 0xf8, !PT ;  /* 0x0000001800007812 */ /* 0x000fe200078ef81e */
[C---:B------:R-:W-:Y:S01]  /*1290*/  IMAD.IADD R17, R8.reuse, 0x1, -R6 ;  /* 0x0000000108117824 */ /* 0x040fe200078e0a06 */
[----:B------:R-:W-:Y:S01]  /*12a0*/  SHF.R.S32.HI R23, RZ, 0x2, R12 ;  /* 0x00000002ff177819 */ /* 0x000fe2000001140c */
[----:B------:R-:W-:Y:S01]  /*12b0*/  IMAD R20, R8, 0x8, R2 ;  /* 0x0000000808147824 */ /* 0x000fe200078e0202 */
[----:B------:R-:W-:Y:S02]  /*12c0*/  LOP3.LUT R9, R0, R5, RZ, 0x3c, !PT ;  /* 0x0000000500097212 */ /* 0x000fe400078e3cff */
[----:B------:R-:W-:Y:S01]  /*12d0*/  LOP3.LUT R3, R11, 0xffffffe0, RZ, 0xc0, !PT ;  /* 0xffffffe00b037812 */ /* 0x000fe200078ec0ff */
[----:B------:R-:W-:Y:S01]  /*12e0*/  IMAD.SHL.U32 R20, R20, 0x20, RZ ;  /* 0x0000002014147824 */ /* 0x000fe200078e00ff */
[----:B------:R-:W-:-:S02]  /*12f0*/  SHF.R.S32.HI R8, RZ, 0x5, R11 ;  /* 0x00000005ff087819 */ /* 0x000fc4000001140b */
[----:B------:R-:W-:Y:S01]  /*1300*/  SHF.R.S32.HI R0, RZ, 0x1f, R11 ;  /* 0x0000001fff007819 */ /* 0x000fe2000001140b */
[----:B------:R-:W-:Y:S01]  /*1310*/  IMAD.IADD R28, R24, 0x1, -R3 ;  /* 0x00000001181c7824 */ /* 0x000fe200078e0a03 */
[----:B------:R-:W-:Y:S02]  /*1320*/  LOP3.LUT R2, R7, 0xfffffff0, RZ, 0xc0, !PT ;  /* 0xfffffff007027812 */ /* 0x000fe400078ec0ff */
[----:B------:R-:W-:Y:S02]  /*1330*/  LEA.HI R5, R12, R23, RZ, 0x1 ;  /* 0x000000170c057211 */ /* 0x000fe400078f08ff */
[----:B------:R-:W-:Y:S01]  /*1340*/  LEA.HI R4, R0, R8, RZ, 0x2 ;  /* 0x0000000800047211 */ /* 0x000fe200078f10ff */
[----:B------:R-:W-:Y:S01]  /*1350*/  IMAD.IADD R0, R24, 0x1, -R2 ;  /* 0x0000000118007824 */ /* 0x000fe200078e0a02 */
[----:B------:R-:W-:Y:S02]  /*1360*/  LOP3.LUT R2, R5, 0x7fffffe, RZ, 0xc0, !PT ;  /* 0x07fffffe05027812 */ /* 0x000fe400078ec0ff */
[----:B------:R-:W-:-:S02]  /*1370*/  SHF.R.S32.HI R5, RZ, 0x1f, R28 ;  /* 0x0000001fff057819 */ /* 0x000fc4000001141c */
[----:B------:R-:W-:Y:S01]  /*1380*/  LEA.HI R6, R0, R0, RZ, 0x1 ;  /* 0x0000000000067211 */ /* 0x000fe200078f08ff */
[----:B------:R-:W-:Y:S01]  /*1390*/  IMAD.IADD R2, R23, 0x1, -R2 ;  /* 0x0000000117027824 */ /* 0x000fe200078e0a02 */
[----:B------:R-:W-:Y:S02]  /*13a0*/  LEA.HI R19, R5, R28, RZ, 0x2 ;  /* 0x0000001c05137211 */ /* 0x000fe400078f10ff */
[----:B------:R-:W-:Y:S01]  /*13b0*/  LOP3.LUT R5, R6, 0x7fffffe, RZ, 0xc0, !PT ;  /* 0x07fffffe06057812 */ /* 0x000fe200078ec0ff */
[----:B------:R-:W-:Y:S01]  /*13c0*/  IMAD R2, R8, 0x8, R2 ;  /* 0x0000000808027824 */ /* 0x000fe200078e0202 */
[----:B------:R-:W-:Y:S02]  /*13d0*/  SHF.R.S32.HI R13, RZ, 0x1f, R0 ;  /* 0x0000001fff0d7819 */ /* 0x000fe40000011400 */
[----:B------:R-:W-:Y:S01]  /*13e0*/  LOP3.LUT R3, R4, 0xffffffc, RZ, 0xc0, !PT ;  /* 0x0ffffffc04037812 */ /* 0x000fe200078ec0ff */
[----:B------:R-:W-:Y:S01]  /*13f0*/  IMAD.IADD R11, R0, 0x1, -R5 ;  /* 0x00000001000b7824 */ /* 0x000fe200078e0a05 */
[----:B------:R-:W-:Y:S01]  /*1400*/  LEA.HI R13, R13, R0, RZ, 0x3 ;  /* 0x000000000d0d7211 */ /* 0x000fe200078f18ff */
[----:B------:R-:W-:Y:S01]  /*1410*/  IMAD.U32 R0, R2, 0x20, R9 ;  /* 0x0000002002007824 */ /* 0x000fe200078e0009 */
[----:B------:R-:W-:Y:S01]  /*1420*/  LEA.HI R4, R25, R25, RZ, 0x1 ;  /* 0x0000001919047211 */ /* 0x000fe200078f08ff */
[----:B------:R-:W-:Y:S01]  /*1430*/  IMAD.IADD R7, R8, 0x1, -R3 ;  /* 0x0000000108077824 */ /* 0x000fe200078e0a03 */
[----:B------:R-:W-:-:S02]  /*1440*/  IADD3 R22, R14, 0x40, RZ ;  /* 0x000000400e167810 */ /* 0x000fc40007ffe0ff */
[----:B------:R1:W-:Y:S01]  /*1450*/  STL [R1+0xc], R0 ;  /* 0x00000c0001007387 */ /* 0x0003e20000100800 */
[----:B------:R-:W-:Y:S02]  /*1460*/  LOP3.LUT R2, R4, 0x1ffffffe, RZ, 0xc0, !PT ;  /* 0x1ffffffe04027812 */ /* 0x000fe400078ec0ff */
[----:B------:R-:W-:Y:S02]  /*1470*/  SHF.R.S32.HI R3, RZ, 0x2, R19 ;  /* 0x00000002ff037819 */ /* 0x000fe40000011413 */
[----:B------:R-:W-:Y:S01]  /*1480*/  SHF.R.S32.HI R9, RZ, 0x1f, R12 ;  /* 0x0000001fff097819 */ /* 0x000fe2000001140c */
[----:B------:R-:W-:Y:S01]  /*1490*/  IMAD.IADD R2, R25, 0x1, -R2 ;  /* 0x0000000119027824 */ /* 0x000fe200078e0a02 */
[----:B------:R-:W-:Y:S01]  /*14a0*/  LEA.HI R14, R22, R22, RZ, 0x1 ;  /* 0x00000016160e7211 */ /* 0x000fe200078f08ff */
[----:B------:R-:W-:Y:S01]  /*14b0*/  IMAD R26, R7, 0x10, R3 ;  /* 0x00000010071a7824 */ /* 0x000fe200078e0203 */
[----:B------:R-:W-:Y:S02]  /*14c0*/  LEA.HI R3, R9, R23, RZ, 0x3 ;  /* 0x0000001709037211 */ /* 0x000fe400078f18ff */
[----:B------:R-:W-:-:S02]  /*14d0*/  SHF.R.S32.HI R5, RZ, 0x1, R6 ;  /* 0x00000001ff057819 */ /* 0x000fc40000011406 */
[----:B------:R-:W-:Y:S01]  /*14e0*/  LOP3.LUT R3, R3, 0xfffffff8, RZ, 0xc0, !PT ;  /* 0xfffffff803037812 */ /* 0x000fe200078ec0ff */
[----:B------:R-:W-:Y:S01]  /*14f0*/  STL [R1+0xac], R26 ;  /* 0x0000ac1a01007387 */ /* 0x000fe20000100800 */
[----:B------:R-:W-:Y:S02]  /*1500*/  LOP3.LUT R12, R14, 0x7fffffe, RZ, 0xc0, !PT ;  /* 0x07fffffe0e0c7812 */ /* 0x000fe400078ec0ff */
[----:B------:R-:W-:Y:S01]  /*1510*/  SHF.R.S32.HI R31, RZ, 0x1f, R30 ;  /* 0x0000001fff1f7819 */ /* 0x000fe2000001141e */
        /* <DEDUP_REMOVED lines=14> */
[----:B------:R-:W-:-:S03]  /*1600*/  LOP3.LUT R2, R4, 0xfffffffc, RZ, 0xc0, !PT ;  /* 0xfffffffc04027812 */ /* 0x000fc600078ec0ff */
[----:B------:R-:W-:Y:S01]  /*1610*/  IMAD R22, R6, 0x20, R3 ;  /* 0x0000002006167824 */ /* 0x000fe200078e0203 */
[----:B------:R-:W-:Y:S01]  /*1620*/  LOP3.LUT R0, R0, 0xc0, RZ, 0xc0, !PT ;  /* 0x000000c000007812 */ /* 0x000fe200078ec0ff */
[----:B------:R-:W-:Y:S01]  /*1630*/  IMAD.IADD R12, R5, 0x1, -R2 ;  /* 0x00000001050c7824 */ /* 0x000fe200078e0a02 */
[----:B------:R-:W-:Y:S01]  /*1640*/  LEA.HI R6, R7, R7, RZ, 0x1 ;  /* 0x0000000707067211 */ /* 0x000fe200078f08ff */
[----:B------:R-:W-:Y:S01]  /*1650*/  IMAD.SHL.U32 R2, R13, 0x20, RZ ;  /* 0x000000200d027824 */ /* 0x000fe200078e00ff */
[----:B------:R-:W-:Y:S01]  /*1660*/  LOP3.LUT R5, R0, 0x8, R16, 0xf8, !PT ;  /* 0x0000000800057812 */ /* 0x000fe200078ef810 */
[----:B------:R-:W-:Y:S01]  /*1670*/  STL [R1+0x88], R22 ;  /* 0x0000881601007387 */ /* 0x000fe20000100800 */
[----:B------:R-:W-:Y:S01]  /*1680*/  SHF.R.U32.HI R3, RZ, 0x3, R0 ;  /* 0x00000003ff037819 */ /* 0x000fe20000011600 */
[----:B------:R-:W-:Y:S01]  /*1690*/  IMAD.SHL.U32 R0, R8, 0x200, RZ ;  /* 0x0000020008007824 */ /* 0x000fe200078e00ff */
[----:B------:R-:W-:Y:S01]  /*16a0*/  LOP3.LUT R4, R6, 0x3fffffe, RZ, 0xc0, !PT ;  /* 0x03fffffe06047812 */ /* 0x000fe200078ec0ff */
[----:B------:R-:W-:Y:S01]  /*16b0*/  STL [R1+0x70], R20 ;  /* 0x0000701401007387 */ /* 0x000fe20000100800 */
[----:B------:R-:W-:-:S02]  /*16c0*/  LOP3.LUT R8, R5, R3, RZ, 0x3c, !PT ;  /* 0x0000000305087212 */ /* 0x000fc400078e3cff */
[----:B------:R-:W-:Y:S01]  /*16d0*/  LOP3.LUT R3, R15, 0xfffffffe, RZ, 0xc0, !PT ;  /* 0xfffffffe0f037812 */ /* 0x000fe200078ec0ff */
[----:B------:R-:W-:Y:S01]  /*16e0*/  IMAD.IADD R7, R7, 0x1, -R4 ;  /* 0x0000000107077824 */ /* 0x000fe200078e0a04 */
[----:B------:R-:W-:Y:S02]  /*16f0*/  LOP3.LUT R2, R2, 0xffffff00, RZ, 0xc0, !PT ;  /* 0xffffff0002027812 */ /* 0x000fe400078ec0ff */
[----:B------:R-:W-:Y:S01]  /*1700*/  SHF.R.S32.HI R5, RZ, 0x1, R6 ;  /* 0x00000001ff057819 */ /* 0x000fe20000011406 */
[----:B------:R-:W-:Y:S01]  /*1710*/  IMAD.IADD R29, R24, 0x1, -R3 ;  /* 0x00000001181d7824 */ /* 0x000fe200078e0a03 */
[----:B------:R-:W-:Y:S01]  /*1720*/  LOP3.LUT P4, RZ, R12, 0x2, RZ, 0xc0, !PT ;  /* 0x000000020cff7812 */ /* 0x000fe2000788c0ff */
[----:B------:R-:W-:Y:S01]  /*1730*/  IMAD.IADD R4, R2, 0x1, R0 ;  /* 0x0000000102047824 */ /* 0x000fe200078e0200 */
[----:B------:R-:W-:Y:S01]  /*1740*/  LOP3.LUT R3, R5, 0x1, RZ, 0xc0, !PT ;  /* 0x0000000105037812 */ /* 0x000fe200078ec0ff */
[----:B------:R-:W-:Y:S01]  /*1750*/  IMAD R16, R11, 0x20, R2 ;  /* 0x000000200b107824 */ /* 0x000fe200078e0202 */
[----:B------:R-:W-:Y:S01]  /*1760*/  LEA.HI R2, R9, R23, RZ, 0x2 ;  /* 0x0000001709027211 */ /* 0x000fe200078f10ff */
[----:B------:R-:W-:Y:S01]  /*1770*/  IMAD.SHL.U32 R146, R29, 0x4, RZ ;  /* 0x000000041d927824 */ /* 0x000fe200078e00ff */
[----:B------:R-:W-:Y:S01]  /*1780*/  ISETP.NE.U32.AND P2, PT, R3, 0x1, PT ;  /* 0x000000010300780c */ /* 0x000fe20003f45070 */
[----:B------:R-:W-:Y:S01]  /*1790*/  IMAD R0, R25, 0x2, R0 ;  /* 0x0000000219007824 */ /* 0x000fe200078e0200 */
[----:B------:R-:W-:Y:S01]  /*17a0*/  LOP3.LUT R2, R2, 0xfffffffc, RZ, 0xc0, !PT ;  /* 0xfffffffc02027812 */ /* 0x000fe200078ec0ff */
[----:B------:R-:W-:Y:S01]  /*17b0*/  IMAD R15, R11, 0x20, R4 ;  /* 0x000000200b0f7824 */ /* 0x000fe200078e0204 */
[C---:B------:R-:W-:Y:S01]  /*17c0*/  IADD3 R164, R146.reuse, 0x10, RZ ;  /* 0x0000001092a47810 */ /* 0x040fe20007ffe0ff */
[----:B------:R-:W-:Y:S01]  /*17d0*/  IMAD R7, R7, 0x20, R0 ;  /* 0x0000002007077824 */ /* 0x000fe200078e0200 */
[----:B------:R-:W-:Y:S01]  /*17e0*/  SHF.R.S32.HI R3, RZ, 0x1, R14 ;  /* 0x00000001ff037819 */ /* 0x000fe2000001140e */
[----:B------:R-:W-:Y:S01]  /*17f0*/  IMAD.IADD R2, R23, 0x1, -R2 ;  /* 0x0000000117027824 */ /* 0x000fe200078e0a02 */
[----:B------:R-:W-:Y:S01]  /*1800*/  LOP3.LUT P1, RZ, R5, 0x2, RZ, 0xc0, !PT ;  /* 0x0000000205ff7812 */ /* 0x000fe2000782c0ff */
[C---:B------:R-:W-:Y:S01]  /*1810*/  IMAD.IADD R144, R146.reuse, 0x1, R164 ;  /* 0x0000000192907824 */ /* 0x040fe200078e02a4 */
[----:B------:R-:W-:Y:S01]  /*1820*/  IADD3 R145, R146, 0x20, RZ ;  /* 0x0000002092917810 */ /* 0x000fe20007ffe0ff */
[----:B------:R-:W-:Y:S01]  /*1830*/  IMAD.SHL.U32 R4, R3, 0x40, RZ ;  /* 0x0000004003047824 */ /* 0x000fe200078e00ff */
[----:B------:R-:W-:Y:S01]  /*1840*/  LOP3.LUT P0, RZ, R2, 0x2, RZ, 0xc0, !PT ;  /* 0x0000000202ff7812 */ /* 0x000fe2000780c0ff */
[----:B------:R-:W-:-:S02]  /*1850*/  IMAD R0, R17, 0x8, R18 ;  /* 0x0000000811007824 */ /* 0x000fc400078e0212 */
[----:B------:R-:W-:Y:S01]  /*1860*/  IMAD.SHL.U32 R3, R2, 0x40, RZ ;  /* 0x0000004002037824 */ /* 0x000fe200078e00ff */
[----:B------:R-:W-:Y:S01]  /*1870*/  SHF.R.S32.HI R2, RZ, 0x1f, R144 ;  /* 0x0000001fff027819 */ /* 0x000fe20000011490 */
[----:B------:R-:W-:Y:S01]  /*1880*/  IMAD.U32 R0, R0, 0x20, R8 ;  /* 0x0000002000007824 */ /* 0x000fe200078e0008 */
[----:B------:R-:W-:Y:S01]  /*1890*/  LOP3.LUT R27, R4, 0xc0, RZ, 0xc0, !PT ;  /* 0x000000c0041b7812 */ /* 0x000fe200078ec0ff */
[----:B------:R-:W-:Y:S01]  /*18a0*/  IMAD.SHL.U32 R5, R5, 0x40, RZ ;  /* 0x0000004005057824 */ /* 0x000fe200078e00ff */
[-C--:B------:R-:W-:Y:S01]  /*18b0*/  LEA.HI R8, R2, R144.reuse, RZ, 0x3 ;  /* 0x0000009002087211 */ /* 0x080fe200078f18ff */
[----:B------:R-:W-:Y:S01]  /*18c0*/  IMAD.IADD R143, R146, 0x1, R145 ;  /* 0x00000001928f7824 */ /* 0x000fe200078e0291 */
[----:B------:R-:W-:Y:S01]  /*18d0*/  LEA.HI R2, R2, R144, RZ, 0x5 ;  /* 0x0000009002027211 */ /* 0x000fe200078f28ff */
[----:B------:R-:W-:Y:S01]  /*18e0*/  STL [R1+0x80], R27 ;  /* 0x0000801b01007387 */ /* 0x000fe20000100800 */
[----:B------:R-:W-:Y:S01]  /*18f0*/  LOP3.LUT R25, R3, 0xc0, RZ, 0xc0, !PT ;  /* 0x000000c003197812 */ /* 0x000fe200078ec0ff */
[----:B------:R-:W-:Y:S01]  /*1900*/  IMAD.SHL.U32 R136, R29, 0x8, RZ ;  /* 0x000000081d887824 */ /* 0x000fe200078e00ff */
        /* <DEDUP_REMOVED lines=18> */
[----:B------:R-:W-:Y:S01]  /*1a30*/  SHF.R.S32.HI R8, RZ, 0x3, R8 ;  /* 0x00000003ff087819 */ /* 0x000fe20000011408 */
        /* <DEDUP_REMOVED lines=14> */
[----:B------:R-:W-:Y:S02]  /*1b20*/  IADD3 R10, R6, R2, R20 ;  /* 0x00000002060a7210 */ /* 0x000fe40007ffe014 */
[----:B------:R-:W-:-:S02]  /*1b30*/  LOP3.LUT R3, R7, R5, RZ, 0x3c, !PT ;  /* 0x0000000507037212 */ /* 0x000fc400078e3cff */
[C---:B------:R-:W-:Y:S02]  /*1b40*/  IADD3 R6, R18.reuse, 0x80, RZ ;  /* 0x0000008012067810 */ /* 0x040fe40007ffe0ff */
[----:B------:R-:W-:Y:S02]  /*1b50*/  LOP3.LUT R5, R9, R24, RZ, 0x3c, !PT ;  /* 0x0000001809057212 */ /* 0x000fe400078e3cff */
[----:B------:R-:W-:Y:S02]  /*1b60*/  IADD3 R14, R18, 0x70, RZ ;  /* 0x00000070120e7810 */ /* 0x000fe40007ffe0ff */
[----:B------:R-:W-:Y:S02]  /*1b70*/  @P2 IADD3 R14, R6, 0x10, RZ ;  /* 0x00000010060e2810 */ /* 0x000fe40007ffe0ff */
[----:B------:R-:W-:Y:S01]  /*1b80*/  IADD3 R9, R5, R22, R2 ;  /* 0x0000001605097210 */ /* 0x000fe20007ffe002 */
[----:B------:R-:W-:Y:S01]  /*1b90*/  IMAD.IADD R2, R3, 0x1, R15 ;  /* 0x0000000103027824 */ /* 0x000fe200078e020f */
[C---:B------:R-:W-:Y:S01]  /*1ba0*/  IADD3 R7, R30.reuse, 0x20, RZ ;  /* 0x000000201e077810 */ /* 0x040fe20007ffe0ff */
[----:B------:R-:W-:Y:S01]  /*1bb0*/  STL [R1+0x54], R14 ;  /* 0x0000540e01007387 */ /* 0x000fe20000100800 */
[----:B------:R-:W-:Y:S01]  /*1bc0*/  LOP3.LUT R5, R19, 0x7ffffffc, RZ, 0xc0, !PT ;  /* 0x7ffffffc13057812 */ /* 0x000fe200078ec0ff */
[----:B------:R-:W-:Y:S01]  /*1bd0*/  IMAD.IADD R3, R3, 0x1, R16 ;  /* 0x0000000103037824 */ /* 0x000fe200078e0210 */
[----:B------:R-:W-:Y:S01]  /*1be0*/  IADD3 R6, R30, 0x40, RZ ;  /* 0x000000401e067810 */ /* 0x000fe20007ffe0ff */
[----:B------:R1:W-:Y:S01]  /*1bf0*/  STL [R1+0x24], R7 ;  /* 0x0000240701007387 */ /* 0x0003e20000100800 */
[----:B------:R-:W-:Y:S01]  /*1c00*/  SHF.R.S32.HI R15, RZ, 0x1f, R7 ;  /* 0x0000001fff0f7819 */ /* 0x000fe20000011407 */
[----:B------:R-:W-:Y:S01]  /*1c10*/  IMAD.IADD R5, R28, 0x1, -R5 ;  /* 0x000000011c057824 */ /* 0x000fe200078e0a05 */
[----:B------:R-:W-:Y:S01]  /*1c20*/  LEA R165, R0, 0x3c80, 0x1 ;  /* 0x00003c8000a57811 */ /* 0x000fe200078e08ff */
[----:B------:R-:W-:Y:S01]  /*1c30*/  STL.64 [R1+0x18], R30 ;  /* 0x0000181e01007387 */ /* 0x000fe20000100a00 */
[----:B------:R-:W-:Y:S01]  /*1c40*/  LEA R0, R13, 0x6080, 0x1 ;  /* 0x000060800d007811 */ /* 0x000fe200078e08ff */
[----:B------:R-:W-:Y:S01]  /*1c50*/  IMAD.SHL.U32 R5, R5, 0x2, RZ ;  /* 0x0000000205057824 */ /* 0x000fe200078e00ff */
[----:B------:R-:W-:Y:S01]  /*1c60*/  IADD3 R194, R165, 0x20, RZ ;  /* 0x00000020a5c27810 */ /* 0x000fe20007ffe0ff */
[----:B------:R2:W-:Y:S01]  /*1c70*/  STL [R1+0x38], R6 ;  /* 0x0000380601007387 */ /* 0x0005e20000100800 */
[----:B------:R-:W-:-:S02]  /*1c80*/  LEA R192, R2, 0x6080, 0x1 ;  /* 0x0000608002c07811 */ /* 0x000fc400078e08ff */
[----:B------:R-:W-:Y:S01]  /*1c90*/  LEA R166, R3, 0x1880, 0x1 ;  /* 0x0000188003a67811 */ /* 0x000fe200078e08ff */
[----:B------:R-:W-:Y:S01]  /*1ca0*/  STL [R1+0x64], R15 ;  /* 0x0000640f01007387 */ /* 0x000fe20000100800 */
[----:B------:R-:W-:-:S04]  /*1cb0*/  @P3 IADD3 R194, R165, -0x20, RZ ;  /* 0xffffffe0a5c23810 */ /* 0x000fc80007ffe0ff */
[C---:B------:R-:W-:Y:S02]  /*1cc0*/  IADD3 R202, R194.reuse, 0x400, RZ ;  /* 0x00000400c2ca7810 */ /* 0x040fe40007ffe0ff */
[C---:B------:R-:W-:Y:S02]  /*1cd0*/  IADD3 R201, R194.reuse, 0x800, RZ ;  /* 0x00000800c2c97810 */ /* 0x040fe40007ffe0ff */
[C---:B------:R-:W-:Y:S02]  /*1ce0*/  IADD3 R200, R194.reuse, 0xc00, RZ ;  /* 0x00000c00c2c87810 */ /* 0x040fe40007ffe0ff */
[C---:B------:R-:W-:Y:S02]  /*1cf0*/  IADD3 R199, R194.reuse, 0x1000, RZ ;  /* 0x00001000c2c77810 */ /* 0x040fe40007ffe0ff */
[----:B-1----:R-:W-:Y:S02]  /*1d00*/  SHF.R.S32.HI R7, RZ, 0x1f, R6 ;  /* 0x0000001fff077819 */ /* 0x002fe40000011406 */
[----:B------:R-:W-:-:S02]  /*1d10*/  IADD3 R198, R194, 0x1400, RZ ;  /* 0x00001400c2c67810 */ /* 0x000fc40007ffe0ff */
[C---:B------:R-:W-:Y:S01]  /*1d20*/  IADD3 R197, R194.reuse, 0x1800, RZ ;  /* 0x00001800c2c57810 */ /* 0x040fe20007ffe0ff */
[----:B------:R1:W-:Y:S01]  /*1d30*/  STL [R1+0x60], R7 ;  /* 0x0000600701007387 */ /* 0x0003e20000100800 */
[C---:B------:R-:W-:Y:S02]  /*1d40*/  IADD3 R196, R194.reuse, 0x1c00, RZ ;  /* 0x00001c00c2c47810 */ /* 0x040fe40007ffe0ff */
[--C-:B--2---:R-:W-:Y:S01]  /*1d50*/  LOP3.LUT R6, R27, 0x18, R136.reuse, 0xf8, !PT ;  /* 0x000000181b067812 */ /* 0x104fe200078ef888 */
[----:B------:R2:W-:Y:S01]  /*1d60*/  STL [R1+0x20], R5 ;  /* 0x0000200501007387 */ /* 0x0005e20000100800 */
[----:B------:R-:W-:Y:S02]  /*1d70*/  IADD3 R195, R194, 0x2000, RZ ;  /* 0x00002000c2c37810 */ /* 0x000fe40007ffe0ff */
[----:B------:R-:W-:Y:S01]  /*1d80*/  LOP3.LUT R6, R6, R24, RZ, 0x3c, !PT ;  /* 0x0000001806067212 */ /* 0x000fe200078e3cff */
[----:B-1----:R-:W-:Y:S01]  /*1d90*/  IMAD.IADD R7, R26, 0x1, R21 ;  /* 0x000000011a077824 */ /* 0x002fe200078e0215 */
[----:B--2---:R-:W-:-:S04]  /*1da0*/  LOP3.LUT R5, R25, 0x8, R136, 0xf8, !PT ;  /* 0x0000000819057812 */ /* 0x004fc800078ef888 */
[----:B------:R1:W-:Y:S04]  /*1db0*/  STL [R1+0x8c], R7 ;  /* 0x00008c0701007387 */ /* 0x0003e80000100800 */
[----:B------:R2:W-:Y:S01]  /*1dc0*/  STL [R1+0x7c], R8 ;  /* 0x00007c0801007387 */ /* 0x0005e20000100800 */
[----:B-1----:R-:W-:Y:S02]  /*1dd0*/  LOP3.LUT R7, R25, 0x18, R136, 0xf8, !PT ;  /* 0x0000001819077812 */ /* 0x002fe400078ef888 */
[----:B--2---:R-:W-:Y:S02]  /*1de0*/  SHF.R.S32.HI R8, RZ, 0x3, R4 ;  /* 0x00000003ff087819 */ /* 0x004fe40000011404 */
[-C--:B------:R-:W-:Y:S01]  /*1df0*/  LOP3.LUT R4, R5, R23.reuse, RZ, 0x3c, !PT ;  /* 0x0000001705047212 */ /* 0x080fe200078e3cff */
[----:B------:R-:W-:Y:S01]  /*1e00*/  IMAD.IADD R5, R22, 0x1, R6 ;  /* 0x0000000116057824 */ /* 0x000fe200078e0206 */
[----:B------:R-:W-:Y:S01]  /*1e10*/  LOP3.LUT R7, R7, R23, RZ, 0x3c, !PT ;  /* 0x0000001707077212 */ /* 0x000fe200078e3cff */
[----:B------:R-:W-:Y:S01]  /*1e20*/  STL [R1+0x78], R8 ;  /* 0x0000780801007387 */ /* 0x000fe20000100800 */
[----:B------:R-:W-:Y:S01]  /*1e30*/  SEL R6, R12, 0xffffffe0, !P1 ;  /* 0xffffffe00c067807 */ /* 0x000fe20004800000 */
[C---:B------:R-:W-:Y:S01]  /*1e40*/  IMAD.IADD R248, R20.reuse, 0x1, R4 ;  /* 0x0000000114f87824 */ /* 0x040fe200078e0204 */
[----:B------:R-:W-:Y:S01]  /*1e50*/  LEA R5, R5, 0x6080, 0x1 ;  /* 0x0000608005057811 */ /* 0x000fe200078e08ff */
[----:B------:R-:W-:Y:S01]  /*1e60*/  IMAD.IADD R7, R20, 0x1, R7 ;  /* 0x0000000114077824 */ /* 0x000fe200078e0207 */
[----:B------:R-:W-:-:S02]  /*1e70*/  SEL R4, R12, 0xffffffe0, !P4 ;  /* 0xffffffe00c047807 */ /* 0x000fc40006000000 */
[----:B------:R-:W-:Y:S01]  /*1e80*/  LEA R248, R248, 0x1880, 0x1 ;  /* 0x00001880f8f87811 */ /* 0x000fe200078e08ff */
[----:B------:R1:W-:Y:S02]  /*1e90*/  STL [R1+0xa4], R5 ;  /* 0x0000a40501007387 */ /* 0x0003e40000100800 */
[----:B------:R-:W-:Y:S01]  /*1ea0*/  IMAD.IADD R193, R192, 0x1, R4 ;  /* 0x00000001c0c17824 */ /* 0x000fe200078e0204 */
[C---:B------:R-:W-:Y:S01]  /*1eb0*/  IADD3 R249, R248.reuse, 0x20, RZ ;  /* 0x00000020f8f97810 */ /* 0x040fe20007ffe0ff */
[----:B------:R2:W-:Y:S01]  /*1ec0*/  STL [R1+0xa0], R0 ;  /* 0x0000a00001007387 */ /* 0x0005e20000100800 */
[----:B------:R-:W-:Y:S01]  /*1ed0*/  @P0 IADD3 R249, R248, -0x20, RZ ;  /* 0xffffffe0f8f90810 */ /* 0x000fe20007ffe0ff */
[----:B------:R-:W-:Y:S01]  /*1ee0*/  IMAD.IADD R167, R4, 0x1, R166 ;  /* 0x0000000104a77824 */ /* 0x000fe200078e02a6 */
[----:B-1----:R-:W-:Y:S02]  /*1ef0*/  LEA R5, R11, 0x6080, 0x1 ;  /* 0x000060800b057811 */ /* 0x002fe400078e08ff */
[----:B--2---:R-:W-:-:S03]  /*1f00*/  LEA R0, R10, 0x6080, 0x1 ;  /* 0x000060800a007811 */ /* 0x004fc600078e08ff */
        /* <DEDUP_REMOVED lines=10> */
.L_x_1384:
        /* <DEDUP_REMOVED lines=11> */
[----:B------:R-:W-:Y:S02]  /*2060*/  ISETP.NE.U32.AND P5, PT, RZ, c[0x0][0x358], PT ;  /* 0x0000d600ff007a0c */ /* 0x000fe40003fa5070 */
[----:B------:R-:W-:Y:S02]  /*2070*/  ISETP.NE.AND.EX P3, PT, RZ, c[0x0][0x34c], PT, P3 ;  /* 0x0000d300ff007a0c */ /* 0x000fe40003f65330 */
[----:B------:R-:W-:Y:S01]  /*2080*/  ISETP.NE.AND.EX P5, PT, RZ, c[0x0][0x35c], PT, P5 ;  /* 0x0000d700ff007a0c */ /* 0x000fe20003fa5350 */
[----:B------:R-:W-:-:S02]  /*2090*/  IMAD.MOV.U32 R142, RZ, RZ, RZ ;  /* 0x000000ffff8e7224 */ /* 0x000fc400078e00ff */
[----:B------:R-:W-:Y:S01]  /*20a0*/  IMAD.MOV.U32 R13, RZ, RZ, RZ ;  /* 0x000000ffff0d7224 */ /* 0x000fe200078e00ff */
[----:B--2---:R-:W-:Y:S01]  /*20b0*/  SHF.R.S32.HI R20, RZ, 0x1f, R18 ;  /* 0x0000001fff147819 */ /* 0x004fe20000011412 */
[----:B------:R1:W-:Y:S01]  /*20c0*/  STL [R1+0x3c], R18 ;  /* 0x00003c1201007387 */ /* 0x0003e20000100800 */
[C---:B------:R-:W-:Y:S02]  /*20d0*/  @P4 LEA R2, P0, R18.reuse, c[0x0][0x360], 0x2 ;  /* 0x0000d80012024a11 */ /* 0x040fe400078010ff */
[C---:B------:R-:W-:Y:S01]  /*20e0*/  @P2 LEA R4, P1, R18.reuse, c[0x0][0x370], 0x2 ;  /* 0x0000dc0012042a11 */ /* 0x040fe200078210ff */
[----:B------:R1:W-:Y:S01]  /*20f0*/  STL [R1+0x4c], R20 ;  /* 0x00004c1401007387 */ /* 0x0003e20000100800 */
[C-C-:B------:R-:W-:Y:S02]  /*2100*/  @P4 LEA.HI.X R3, R18.reuse, c[0x0][0x364], R20.reuse, 0x2, P0 ;  /* 0x0000d90012034a11 */ /* 0x140fe400000f1414 */
[----:B------:R-:W-:-:S03]  /*2110*/  @P2 LEA.HI.X R5, R18, c[0x0][0x374], R20, 0x2, P1 ;  /* 0x0000dd0012052a11 */ /* 0x000fc600008f1414 */
[----:B------:R2:W4:Y:S01]  /*2120*/  @P4 LDG.E R0, [R2.64] ;  /* 0x0000000602004981 */ /* 0x000522000c1e1900 */
[----:B------:R-:W-:-:S03]  /*2130*/  ISETP.NE.U32.AND P0, PT, RZ, c[0x0][0x350], PT ;  /* 0x0000d400ff007a0c */ /* 0x000fc60003f05070 */
[----:B------:R1:W5:Y:S01]  /*2140*/  @P2 LDG.E R151, [R4.64] ;  /* 0x0000000604972981 */ /* 0x000362000c1e1900 */
[----:B------:R-:W-:Y:S02]  /*2150*/  ISETP.NE.AND.EX P6, PT, RZ, c[0x0][0x354], PT, P0 ;  /* 0x0000d500ff007a0c */ /* 0x000fe40003fc5300 */
[----:B------:R-:W-:-:S04]  /*2160*/  LEA R6, P2, R18, c[0x0][0x348], 0x2 ;  /* 0x0000d20012067a11 */ /* 0x000fc800078410ff */
[----:B------:R-:W-:-:S05]  /*2170*/  LEA.HI.X R7, R18, c[0x0][0x34c], R20, 0x2, P2 ;  /* 0x0000d30012077a11 */ /* 0x000fca00010f1414 */
[----:B------:R3:W5:Y:S01]  /*2180*/  @P3 LDG.E R142, [R6.64] ;  /* 0x00000006068e3981 */ /* 0x000762000c1e1900 */
[C---:B--2---:R-:W-:Y:S02]  /*2190*/  LEA R2, P0, R18.reuse, c[0x0][0x358], 0x2 ;  /* 0x0000d60012027a11 */ /* 0x044fe400078010ff */
[C---:B-1----:R-:W-:Y:S02]  /*21a0*/  LEA R4, P1, R18.reuse, c[0x0][0x350], 0x2 ;  /* 0x0000d40012047a11 */ /* 0x042fe400078210ff */
[C-C-:B------:R-:W-:Y:S02]  /*21b0*/  LEA.HI.X R3, R18.reuse, c[0x0][0x35c], R20.reuse, 0x2, P0 ;  /* 0x0000d70012037a11 */ /* 0x140fe400000f1414 */
[----:B------:R-:W-:-:S03]  /*21c0*/  LEA.HI.X R5, R18, c[0x0][0x354], R20, 0x2, P1 ;  /* 0x0000d50012057a11 */ /* 0x000fc600008f1414 */
[----:B------:R1:W5:Y:S04]  /*21d0*/  @P5 LDG.E R13, [R2.64] ;  /* 0x00000006020d5981 */ /* 0x000368000c1e1900 */
[----:B------:R1:W5:Y:S01]  /*21e0*/  @P6 LDG.E R150, [R4.64] ;  /* 0x0000000604966981 */ /* 0x000362000c1e1900 */
[----:B---3--:R-:W-:-:S05]  /*21f0*/  LOP3.LUT R22, R9, 0xffff, RZ, 0xc0, !PT ;  /* 0x0000ffff09167812 */ /* 0x008fca00078ec0ff */
[----:B------:R1:W-:Y:S01]  /*2200*/  STL [R1+0x44], R22 ;  /* 0x0000441601007387 */ /* 0x0003e20000100800 */
[----:B------:R-:W-:Y:S01]  /*2210*/  YIELD ;  /* 0x0000000000007946 */ /* 0x000fe20003800000 */
[----:B------:R-:W-:Y:S02]  /*2220*/  P2R R14, PR, RZ, 0x40 ;  /* 0x00000040ff0e7803 */ /* 0x000fe40000000000 */
[----:B----4-:R1:W-:Y:S01]  /*2230*/  @P4 STL [R1+0x40], R0 ;  /* 0x0000400001004387 */ /* 0x0103e20000100800 */
[----:B------:R-:W-:Y:S05]  /*2240*/  @P4 BRA `(.L_x_1211) ;  /* 0x0000007000004947 */ /* 0x000fea0003800000 */
[----:B-1----:R-:W-:-:S05]  /*2250*/  MOV R0, c[0x0][0x168] ;  /* 0x00005a0000007a02 */ /* 0x002fca0000000f00 */
[----:B------:R1:W-:Y:S01]  /*2260*/  STL [R1+0x40], R0 ;  /* 0x0000400001007387 */ /* 0x0003e20000100800 */
[----:B------:R-:W-:Y:S05]  /*2270*/  @!P3 BRA `(.L_x_1211) ;  /* 0x000000400000b947 */ /* 0x000fea0003800000 */
[----:B------:R-:W2:Y:S04]  /*2280*/  LDG.E R8, [R6.64] ;  /* 0x0000000606087981 */ /* 0x000ea8000c1e1900 */
[----:B-1----:R-:W2:Y:S02]  /*2290*/  LDG.E R0, [R6.64+0x4] ;  /* 0x0000040606007981 */ /* 0x002ea4000c1e1900 */
[----:B--2---:R-:W-:-:S05]  /*22a0*/  IADD3 R0, -R8, R0, RZ ;  /* 0x0000000008007210 */ /* 0x004fca0007ffe1ff */
[----:B------:R1:W-:Y:S02]  /*22b0*/  STL [R1+0x40], R0 ;  /* 0x0000400001007387 */ /* 0x0003e40000100800 */
.L_x_1211:
[----:B------:R-:W-:-:S04]  /*22c0*/  ISETP.NE.U32.AND P0, PT, RZ, c[0x0][0x368], PT ;  /* 0x0000da00ff007a0c */ /* 0x000fc80003f05070 */
[----:B------:R-:W-:-:S13]  /*22d0*/  ISETP.NE.AND.EX P0, PT, RZ, c[0x0][0x36c], PT, P0 ;  /* 0x0000db00ff007a0c */ /* 0x000fda0003f05300 */
[----:B------:R-:W-:Y:S05]  /*22e0*/  @!P0 BRA `(.L_x_1212) ;  /* 0x0000004000008947 */ /* 0x000fea0003800000 */
[----:B-1----:R-:W-:-:S04]  /*22f0*/  LEA R4, P0, R18, c[0x0][0x368], 0x2 ;  /* 0x0000da0012047a11 */ /* 0x002fc800078010ff */
[----:B------:R-:W-:-:S05]  /*2300*/  LEA.HI.X R5, R18, c[0x0][0x36c], R20, 0x2, P0 ;  /* 0x0000db0012057a11 */ /* 0x000fca00000f1414 */
[----:B------:R1:W5:Y:S01]  /*2310*/  LDG.E R12, [R4.64] ;  /* 0x00000006040c7981 */ /* 0x000362000c1e1900 */
[----:B------:R-:W-:Y:S05]  /*2320*/  BRA `(.L_x_1213) ;  /* 0x0000005000007947 */ /* 0x000fea0003800000 */
.L_x_1212:
[----:B------:R-:W-:Y:S01]  /*2330*/  MOV R12, c[0x0][0x1d0] ;  /* 0x00007400000c7a02 */ /* 0x000fe20000000f00 */
[----:B------:R-:W-:Y:S05]  /*2340*/  @!P6 BRA `(.L_x_1213) ;  /* 0x000000300000e947 */ /* 0x000fea0003800000 */
[----:B------:R-:W2:Y:S04]  /*2350*/  LDG.E R6, [R4.64] ;  /* 0x0000000604067981 */ /* 0x000ea8000c1e1900 */
[----:B-1----:R-:W2:Y:S02]  /*2360*/  LDG.E R0, [R4.64+0x4] ;  /* 0x0000040604007981 */ /* 0x002ea4000c1e1900 */
[----:B--2---:R-:W-:Y:S02]  /*2370*/  IADD3 R12, -R6, R0, RZ ;  /* 0x00000000060c7210 */ /* 0x004fe40007ffe1ff */
.L_x_1213:
[----:B-1----:R-:W2:Y:S04]  /*2380*/  LDL R4, [R1+0x40] ;  /* 0x0000400001047983 */ /* 0x002ea80000100800 */
[----:B------:R-:W3:Y:S04]  /*2390*/  LDL.LU R0, [R1+0x2c] ;  /* 0x00002c0001007983 */ /* 0x000ee80000300800 */
[----:B------:R-:W4:Y:S04]  /*23a0*/  LDL.LU R6, [R1+0x14] ;  /* 0x0000140001067983 */ /* 0x000f280000300800 */
[----:B------:R1:W3:Y:S01]  /*23b0*/  @P5 LDG.E R5, [R2.64] ;  /* 0x0000000602055981 */ /* 0x0002e2000c1e1900 */
[----:B------:R-:W-:-:S04]  /*23c0*/  ISETP.NE.U32.AND P0, PT, RZ, c[0x0][0x378], PT ;  /* 0x0000de00ff007a0c */ /* 0x000fc80003f05070 */
[----:B------:R-:W-:Y:S01]  /*23d0*/  ISETP.NE.AND.EX P1, PT, RZ, c[0x0][0x37c], PT, P0 ;  /* 0x0000df00ff007a0c */ /* 0x000fe20003f25300 */
[----:B------:R-:W-:Y:S02]  /*23e0*/  IMAD.MOV.U32 R7, RZ, RZ, c[0x0][0x2c4] ;  /* 0x0000b100ff077624 */ /* 0x000fe400078e00ff */
[----:B--2---:R-:W-:Y:S02]  /*23f0*/  IMAD.MOV.U32 R8, RZ, RZ, R4 ;  /* 0x000000ffff087224 */ /* 0x004fe400078e0004 */
[----:B------:R1:W2:Y:S01]  /*2400*/  @P5 LDG.E R4, [R2.64+0x4] ;  /* 0x0000040602045981 */ /* 0x0002a2000c1e1900 */
[----:B------:R-:W-:Y:S01]  /*2410*/  ISETP.NE.AND P2, PT, R7, 0x1, PT ;  /* 0x000000010700780c */ /* 0x000fe20003f45270 */
[----:B-----5:R-:W-:Y:S01]  /*2420*/  IMAD.MOV.U32 R133, RZ, RZ, R12 ;  /* 0x000000ffff857224 */ /* 0x020fe200078e000c */
[----:B----4-:R-:W-:Y:S01]  /*2430*/  LOP3.LUT R6, R6, 0xfffffffb, RZ, 0xc0, !PT ;  /* 0xfffffffb06067812 */ /* 0x010fe200078ec0ff */
[----:B------:R-:W-:-:S04]  /*2440*/  IMAD.IADD R7, R12, 0x1, -R151 ;  /* 0x000000010c077824 */ /* 0x000fc800078e0a97 */
[----:B-1----:R-:W-:-:S04]  /*2450*/  @P1 LEA R2, P0, R18, c[0x0][0x378], 0x2 ;  /* 0x0000de0012021a11 */ /* 0x002fc800078010ff */
[----:B------:R-:W-:-:S05]  /*2460*/  @P1 LEA.HI.X R3, R18, c[0x0][0x37c], R20, 0x2, P0 ;  /* 0x0000df0012031a11 */ /* 0x000fca00000f1414 */
[----:B------:R3:W5:Y:S01]  /*2470*/  @P1 LDG.E R133, [R2.64] ;  /* 0x0000000602851981 */ /* 0x000762000c1e1900 */
[----:B------:R-:W-:Y:S01]  /*2480*/  @P2 LOP3.LUT R6, R6, 0x4, RZ, 0xfc, !PT ;  /* 0x0000000406062812 */ /* 0x000fe200078efcff */
[----:B---3--:R-:W-:Y:S02]  /*2490*/  IMAD.SHL.U32 R2, R0, 0x80, RZ ;  /* 0x0000008000027824 */ /* 0x008fe400078e00ff */
[----:B------:R-:W-:-:S03]  /*24a0*/  IMAD.MOV.U32 R0, RZ, RZ, c[0x0][0x228] ;  /* 0x00008a00ff007624 */ /* 0x000fc600078e00ff */
[----:B------:R1:W-:Y:S04]  /*24b0*/  STL [R1+0x48], R2 ;  /* 0x0000480201007387 */ /* 0x0003e80000100800 */
[----:B------:R3:W-:Y:S01]  /*24c0*/  STL [R1+0x14], R6 ;  /* 0x0000140601007387 */ /* 0x0007e20000100800 */
[----:B-1----:R-:W-:-:S05]  /*24d0*/  IADD3 R2, R2, 0x7f, RZ ;  /* 0x0000007f02027810 */ /* 0x002fca0007ffe0ff */
[----:B------:R-:W-:-:S05]  /*24e0*/  @P2 IMAD.HI.U32 R3, R2, c[0x0][0x2c8], RZ ;  /* 0x0000b20002032a27 */ /* 0x000fca00078e00ff */
[----:B------:R-:W-:Y:S01]  /*24f0*/  @P2 SHF.R.U32.HI R2, RZ, c[0x0][0x2cc], R3 ;  /* 0x0000b300ff022a19 */ /* 0x000fe20000011603 */
[----:B------:R-:W-:Y:S01]  /*2500*/  BSSY B0, `(.L_x_1214) ;  /* 0x0000037000007945 */ /* 0x000fe20003800000 */
[----:B--2---:R-:W-:-:S04]  /*2510*/  @P5 IMAD.IADD R0, R4, 0x1, -R5 ;  /* 0x0000000104005824 */ /* 0x004fc800078e0a05 */
[----:B---3--:R-:W-:-:S05]  /*2520*/  IMAD.IADD R6, R7, 0x1, R0 ;  /* 0x0000000107067824 */ /* 0x008fca00078e0200 */
[C---:B------:R-:W-:Y:S02]  /*2530*/  IADD3 R156, R6.reuse, 0x30, -R8 ;  /* 0x00000030069c7810 */ /* 0x040fe40007ffe808 */
[----:B------:R-:W-:Y:S02]  /*2540*/  IADD3 R4, R6, 0x2f, RZ ;  /* 0x0000002f06047810 */ /* 0x000fe40007ffe0ff */
[----:B------:R-:W-:Y:S01]  /*2550*/  LOP3.LUT R5, R9, 0xff000000, RZ, 0xc0, !PT ;  /* 0xff00000009057812 */ /* 0x000fe200078ec0ff */
[----:B------:R-:W-:Y:S01]  /*2560*/  IMAD.IADD R3, R156, 0x1, R2 ;  /* 0x000000019c037824 */ /* 0x000fe200078e0202 */
[----:B------:R1:W-:Y:S01]  /*2570*/  STL [R1+0x2c], R6 ;  /* 0x00002c0601007387 */ /* 0x0003e20000100800 */
[----:B------:R-:W-:Y:S01]  /*2580*/  IMAD.HI R2, R4, 0x2aaaaaab, RZ ;  /* 0x2aaaaaab04027827 */ /* 0x000fe200078e02ff */
[----:B------:R-:W-:-:S04]  /*2590*/  SHF.R.U32.HI R8, RZ, 0x8, R5 ;  /* 0x00000008ff087819 */ /* 0x000fc80000011605 */
[----:B------:R-:W-:-:S04]  /*25a0*/  SHF.R.U32.HI R4, RZ, 0x1f, R2 ;  /* 0x0000001fff047819 */ /* 0x000fc80000011602 */
[----:B------:R-:W-:Y:S01]  /*25b0*/  LEA.HI.SX32 R155, R2, R4, 0x1d ;  /* 0x00000004029b7211 */ /* 0x000fe200078feaff */
[----:B-1----:R-:W-:Y:S01]  /*25c0*/  IMAD.HI R6, R3, 0x2aaaaaab, RZ ;  /* 0x2aaaaaab03067827 */ /* 0x002fe200078e02ff */
[----:B------:R-:W-:-:S04]  /*25d0*/  LOP3.LUT R3, R9, 0xff0000, RZ, 0xc0, !PT ;  /* 0x00ff000009037812 */ /* 0x000fc800078ec0ff */
[----:B------:R-:W-:Y:S02]  /*25e0*/  LEA.HI R3, R3, R8, RZ, 0x10 ;  /* 0x0000000803037211 */ /* 0x000fe400078f80ff */
[----:B------:R-:W-:Y:S02]  /*25f0*/  SHF.R.U32.HI R5, RZ, 0x1f, R6 ;  /* 0x0000001fff057819 */ /* 0x000fe40000011606 */
[----:B------:R-:W-:Y:S02]  /*2600*/  SHF.R.U32.HI R9, RZ, 0x10, R3 ;  /* 0x00000010ff097819 */ /* 0x000fe40000011603 */
[----:B------:R-:W-:Y:S02]  /*2610*/  LOP3.LUT R16, R3, 0xff, RZ, 0xc0, !PT ;  /* 0x000000ff03107812 */ /* 0x000fe400078ec0ff */
[----:B------:R-:W-:Y:S01]  /*2620*/  LEA.HI.SX32 R2, R6, R5, 0x1d ;  /* 0x0000000506027211 */ /* 0x000fe200078feaff */
[----:B------:R1:W-:Y:S03]  /*2630*/  STL [R1+0x30], R9 ;  /* 0x0000300901007387 */ /* 0x0003e60000100800 */
[----:B------:R-:W-:Y:S01]  /*2640*/  IMNMX R6, R155, R2, PT ;  /* 0x000000029b067217 */ /* 0x000fe20003800200 */
[----:B------:R1:W-:Y:S03]  /*2650*/  STL [R1+0x74], R16 ;  /* 0x0000741001007387 */ /* 0x0003e60000100800 */
[----:B------:R-:W-:-:S02]  /*2660*/  ISETP.GE.AND P0, PT, R6, 0x1, PT ;  /* 0x000000010600780c */ /* 0x000fc40003f06270 */
[----:B------:R-:W-:Y:S01]  /*2670*/  ISETP.NE.AND P1, PT, R9, RZ, PT ;  /* 0x000000ff0900720c */ /* 0x000fe20003f25270 */
[----:B------:R-:W-:-:S03]  /*2680*/  IMAD.MOV.U32 R2, RZ, RZ, RZ ;  /* 0x000000ffff027224 */ /* 0x000fc600078e00ff */
[----:B------:R-:W-:-:S07]  /*2690*/  SEL R132, R9, c[0x0][0x338], P1 ;  /* 0x0000ce0009847a07 */ /* 0x000fce0000800000 */
[----:B------:R-:W-:Y:S05]  /*26a0*/  @!P0 BRA `(.L_x_1215) ;  /* 0x000001c000008947 */ /* 0x000fea0003800000 */
        /* <DEDUP_REMOVED lines=10> */
[----:B-1----:R-:W-:Y:S02]  /*2750*/  IMAD R9, R4, R3, RZ ;  /* 0x0000000304097224 */ /* 0x002fe400078e02ff */
        /* <DEDUP_REMOVED lines=17> */
.L_x_1215:
[----:B------:R-:W-:Y:S05]  /*2870*/  BSYNC B0 ;  /* 0x0000000000007941 */ /* 0x000fea0003800000 */
.L_x_1214:
[----:B------:R-:W-:Y:S01]  /*2880*/  IMAD R3, R16, R2, RZ ;  /* 0x0000000210037224 */ /* 0x000fe200078e02ff */
        /* <DEDUP_REMOVED lines=21> */
[----:B------:R-:W3:Y:S04]  /*29e0*/  LDL R9, [R1+0x24] ;  /* 0x0000240001097983 */ /* 0x000ee80000100800 */
[----:B------:R-:W4:Y:S04]  /*29f0*/  LDL R8, [R1+0x38] ;  /* 0x0000380001087983 */ /* 0x000f280000100800 */
[----:B------:R-:W3:Y:S04]  /*2a00*/  LDL R21, [R1+0xc] ;  /* 0x00000c0001157983 */ /* 0x000ee80000100800 */
[----:B------:R-:W1:Y:S01]  /*2a10*/  S2R R11, SR_TID.X ;  /* 0x00000000000b7919 */ /* 0x000e620000002100 */
[----:B------:R-:W-:-:S02]  /*2a20*/  SHF.R.S32.HI R3, RZ, 0x1f, R13 ;  /* 0x0000001fff037819 */ /* 0x000fc4000001140d */
[----:B-1----:R-:W-:-:S04]  /*2a30*/  SHF.R.S32.HI R10, RZ, 0x1f, R11 ;  /* 0x0000001fff0a7819 */ /* 0x002fc8000001140b */
[----:B------:R-:W-:-:S04]  /*2a40*/  LEA.HI R10, R10, R11, RZ, 0x2 ;  /* 0x0000000b0a0a7211 */ /* 0x000fc800078f10ff */
[----:B------:R-:W-:-:S04]  /*2a50*/  SHF.R.S32.HI R10, RZ, 0x2, R10 ;  /* 0x00000002ff0a7819 */ /* 0x000fc8000001140a */
[----:B------:R-:W-:-:S04]  /*2a60*/  IADD3 R126, P0, R10, R13, RZ ;  /* 0x0000000d0a7e7210 */ /* 0x000fc80007f1e0ff */
[----:B------:R-:W-:-:S05]  /*2a70*/  LEA.HI.X.SX32 R129, R10, R3, 0x1, P0 ;  /* 0x000000030a817211 */ /* 0x000fca00000f0eff */
[----:B------:R-:W-:Y:S01]  /*2a80*/  IMAD R3, R129, c[0x0][0x238], RZ ;  /* 0x00008e0081037a24 */ /* 0x000fe200078e02ff */
[----:B------:R-:W-:-:S03]  /*2a90*/  IADD3 R33, R2, -0x1, RZ ;  /* 0xffffffff02217810 */ /* 0x000fc60007ffe0ff */
[----:B------:R-:W-:Y:S01]  /*2aa0*/  IMAD R3, R126, c[0x0][0x23c], R3 ;  /* 0x00008f007e037a24 */ /* 0x000fe200078e0203 */
[----:B------:R-:W-:Y:S02]  /*2ab0*/  ISETP.NE.AND P3, PT, R14, RZ, PT ;  /* 0x000000ff0e00720c */ /* 0x000fe40003f65270 */
[----:B------:R-:W-:Y:S01]  /*2ac0*/  SEL R14, R20, RZ, !P5 ;  /* 0x000000ff140e7207 */ /* 0x000fe20006800000 */
[----:B------:R-:W-:Y:S01]  /*2ad0*/  IMAD.MOV.U32 R134, RZ, RZ, 0x30 ;  /* 0x00000030ff867424 */ /* 0x000fe200078e00ff */
[----:B------:R-:W-:-:S03]  /*2ae0*/  SEL R13, R18, RZ, !P5 ;  /* 0x000000ff120d7207 */ /* 0x000fc60006800000 */
[C---:B------:R-:W-:Y:S02]  /*2af0*/  IMAD R158, R134.reuse, c[0x0][0x23c], RZ ;  /* 0x00008f00869e7a24 */ /* 0x040fe400078e02ff */
[----:B------:R-:W-:-:S04]  /*2b00*/  IMAD.WIDE.U32 R148, R134, c[0x0][0x238], RZ ;  /* 0x00008e0086947a25 */ /* 0x000fc800078e00ff */
[----:B------:R-:W-:Y:S01]  /*2b10*/  IMAD.IADD R158, R149, 0x1, R158 ;  /* 0x00000001959e7824 */ /* 0x000fe200078e029e */
[----:B------:R-:W-:Y:S01]  /*2b20*/  MOV R159, c[0x0][0x238] ;  /* 0x00008e00009f7a02 */ /* 0x000fe20000000f00 */
[----:B------:R-:W-:-:S05]  /*2b30*/  IMAD.MOV.U32 R157, RZ, RZ, 0x5 ;  /* 0x00000005ff9d7424 */ /* 0x000fca00078e00ff */
[C---:B------:R-:W-:Y:S02]  /*2b40*/  SHF.L.U64.HI R157, R159.reuse, R157, c[0x0][0x23c] ;  /* 0x00008f009f9d7619 */ /* 0x040fe4000001029d */
[----:B------:R-:W-:Y:S01]  /*2b50*/  SHF.L.U32 R159, R159, 0x5, RZ ;  /* 0x000000059f9f7819 */ /* 0x000fe200000006ff */
[----:B--2---:R-:W-:-:S04]  /*2b60*/  IMAD.WIDE.U32 R4, R126, c[0x0][0x238], R16 ;  /* 0x00008e007e047a25 */ /* 0x004fc800078e0010 */
[----:B------:R-:W-:Y:S01]  /*2b70*/  IMAD.IADD R3, R5, 0x1, R3 ;  /* 0x0000000105037824 */ /* 0x000fe200078e0203 */
[----:B------:R-:W-:Y:S01]  /*2b80*/  MOV R2, R4 ;  /* 0x0000000400027202 */ /* 0x000fe20000000f00 */
[----:B------:R-:W-:-:S04]  /*2b90*/  IMAD R5, R33, -0x30, R0 ;  /* 0xffffffd021057824 */ /* 0x000fc800078e0200 */
[----:B------:R-:W-:Y:S01]  /*2ba0*/  IMAD.WIDE.U32 R2, R22, c[0x0][0x240], R2 ;  /* 0x0000900016027a25 */ /* 0x000fe200078e0002 */
[----:B------:R-:W-:-:S03]  /*2bb0*/  IMNMX R5, R5, 0x30, PT ;  /* 0x0000003005057817 */ /* 0x000fc60003800200 */
[----:B------:R-:W-:Y:S02]  /*2bc0*/  IMAD R3, R22, c[0x0][0x244], R3 ;  /* 0x0000910016037a24 */ /* 0x000fe400078e0203 */
[----:B------:R-:W-:Y:S02]  /*2bd0*/  IMAD R4, R14, c[0x0][0x248], RZ ;  /* 0x000092000e047a24 */ /* 0x000fe400078e02ff */
[----:B------:R-:W-:Y:S02]  /*2be0*/  IMAD.IADD R7, R5, 0x1, -R10 ;  /* 0x0000000105077824 */ /* 0x000fe400078e0a0a */
[C---:B------:R-:W-:Y:S02]  /*2bf0*/  IMAD R4, R13.reuse, c[0x0][0x24c], R4 ;  /* 0x000093000d047a24 */ /* 0x040fe400078e0204 */
[----:B------:R-:W-:Y:S01]  /*2c00*/  IMAD.WIDE.U32 R100, R13, c[0x0][0x248], R2 ;  /* 0x000092000d647a25 */ /* 0x000fe200078e0002 */
[----:B------:R-:W-:Y:S02]  /*2c10*/  ISETP.GE.AND P1, PT, R7, 0x1, PT ;  /* 0x000000010700780c */ /* 0x000fe40003f26270 */
[----:B------:R-:W-:Y:S01]  /*2c20*/  SHF.R.S32.HI R3, RZ, 0x1f, R33 ;  /* 0x0000001fff037819 */ /* 0x000fe20000011421 */
[----:B------:R-:W-:Y:S01]  /*2c30*/  IMAD R2, R158, R33, RZ ;  /* 0x000000219e027224 */ /* 0x000fe200078e02ff */
[----:B------:R-:W-:Y:S01]  /*2c40*/  IADD3 R91, R101, R4, RZ ;  /* 0x00000004655b7210 */ /* 0x000fe20007ffe0ff */
[----:B------:R-:W-:-:S02]  /*2c50*/  IMAD.MOV.U32 R90, RZ, RZ, R100 ;  /* 0x000000ffff5a7224 */ /* 0x000fc400078e0064 */
[-C--:B------:R-:W-:Y:S02]  /*2c60*/  IMAD R2, R3, R148.reuse, R2 ;  /* 0x0000009403027224 */ /* 0x080fe400078e0202 */
[----:B------:R-:W-:Y:S01]  /*2c70*/  IMAD.WIDE.U32 R4, R33, R148, R90 ;  /* 0x0000009421047225 */ /* 0x000fe200078e005a */
[----:B------:R-:W-:-:S03]  /*2c80*/  ISETP.GE.AND P6, PT, R16, c[0x0][0x1d4], PT ;  /* 0x0000750010007a0c */ /* 0x000fc60003fc6270 */
[----:B------:R-:W-:Y:S01]  /*2c90*/  IMAD.IADD R6, R5, 0x1, R2 ;  /* 0x0000000105067824 */ /* 0x000fe200078e0202 */
[----:B------:R-:W-:Y:S02]  /*2ca0*/  @P1 LEA R2, P0, R4, c[0x0][0x220], 0x1 ;  /* 0x0000880004021a11 */ /* 0x000fe400078008ff */
[----:B---3--:R-:W-:Y:S02]  /*2cb0*/  ISETP.GE.AND P5, PT, R9, c[0x0][0x1d4], PT ;  /* 0x0000750009007a0c */ /* 0x008fe40003fa6270 */
[----:B----4-:R-:W-:Y:S02]  /*2cc0*/  ISETP.GE.AND P4, PT, R8, c[0x0][0x1d4], PT ;  /* 0x0000750008007a0c */ /* 0x010fe40003f86270 */
[----:B------:R-:W-:Y:S02]  /*2cd0*/  @P1 LEA.HI.X R3, R4, c[0x0][0x224], R6, 0x1, P0 ;  /* 0x0000890004031a11 */ /* 0x000fe400000f0c06 */
[----:B------:R-:W-:Y:S01]  /*2ce0*/  ISETP.GT.AND P0, PT, R7, 0x20, PT ;  /* 0x000000200700780c */ /* 0x000fe20003f04270 */
[----:B------:R-:W-:-:S05]  /*2cf0*/  @P1 IMAD.SHL.U32 R5, R21, 0x2, RZ ;  /* 0x0000000215051824 */ /* 0x000fca00078e00ff */
[----:B------:R-:W-:Y:S01]  /*2d00*/  @!PT LDS RZ, [RZ] ;  /* 0x00000000fffff984 */ /* 0x000fe20000000800 */
[----:B------:R-:W-:Y:S01]  /*2d10*/  @!PT LDS RZ, [RZ] ;  /* 0x00000000fffff984 */ /* 0x000fe20000000800 */
[----:B------:R-:W-:Y:S01]  /*2d20*/  @!PT LDS RZ, [RZ] ;  /* 0x00000000fffff984 */ /* 0x000fe20000000800 */
[----:B------:R1:W-:Y:S04]  /*2d30*/  @P1 LDGSTS.E.BYPASS.LTC128B.128 [R5+0x3c80], [R2.64], !P6 ;  /* 0x03c8000002051fae */ /* 0x0003e8000f101d46 */
[----:B------:R1:W-:Y:S04]  /*2d40*/  @P1 LDGSTS.E.BYPASS.LTC128B.128 [R5+0x4880], [R2.64+0x40], !P5 ;  /* 0x0488004002051fae */ /* 0x0003e8000e901d46 */
[----:B------:R1:W-:Y:S02]  /*2d50*/  @P1 LDGSTS.E.BYPASS.LTC128B.128 [R5+0x5480], [R2.64+0x80], !P4 ;  /* 0x0548008002051fae */ /* 0x0003e4000e101d46 */
[----:B-1----:R-:W-:-:S05]  /*2d60*/  @P0 IADD3 R3, P1, R159, R4, RZ ;  /* 0x000000049f030210 */ /* 0x002fca0007f3e0ff */
[----:B------:R-:W-:Y:S01]  /*2d70*/  @P0 IMAD.X R6, R6, 0x1, R157, P1 ;  /* 0x0000000106060824 */ /* 0x000fe200008e069d */
[----:B------:R-:W-:-:S04]  /*2d80*/  @P0 LEA R2, P1, R3, c[0x0][0x220], 0x1 ;  /* 0x0000880003020a11 */ /* 0x000fc800078208ff */
[----:B------:R-:W-:Y:S02]  /*2d90*/  @P0 LEA.HI.X R3, R3, c[0x0][0x224], R6, 0x1, P1 ;  /* 0x0000890003030a11 */ /* 0x000fe400008f0c06 */
[----:B------:R-:W-:-:S04]  /*2da0*/  ISETP.NE.U32.AND P1, PT, RZ, c[0x0][0x340], PT ;  /* 0x0000d000ff007a0c */ /* 0x000fc80003f25070 */
[----:B------:R-:W-:-:S13]  /*2db0*/  ISETP.NE.AND.EX P1, PT, RZ, c[0x0][0x344], PT, P1 ;  /* 0x0000d100ff007a0c */ /* 0x000fda0003f25310 */
[----:B------:R-:W-:-:S06]  /*2dc0*/  @P1 IMAD.WIDE R6, R18, R15, c[0x0][0x340] ;  /* 0x0000d00012061625 */ /* 0x000fcc00078e020f */
[----:B------:R1:W2:Y:S04]  /*2dd0*/  @P1 LDG.E R6, [R6.64] ;  /* 0x0000000606061981 */ /* 0x0002a8000c1e1900 */
[----:B------:R-:W3:Y:S01]  /*2de0*/  S2R R19, SR_TID.X ;  /* 0x0000000000137919 */ /* 0x000ee20000002100 */
[----:B-1----:R-:W-:-:S05]  /*2df0*/  IMAD.IADD R7, R12, 0x1, R150 ;  /* 0x000000010c077824 */ /* 0x002fca00078e0296 */
[----:B------:R-:W-:Y:S01]  /*2e00*/  SHF.R.S32.HI R11, RZ, 0x1f, R7 ;  /* 0x0000001fff0b7819 */ /* 0x000fe20000011407 */
[----:B------:R-:W-:-:S04]  /*2e10*/  IMAD.WIDE.U32 R4, R7, c[0x0][0x1e0], RZ ;  /* 0x0000780007047a25 */ /* 0x000fc800078e00ff */
[----:B------:R-:W-:-:S04]  /*2e20*/  IMAD R8, R11, c[0x0][0x1e0], RZ ;  /* 0x000078000b087a24 */ /* 0x000fc800078e02ff */
[----:B------:R-:W-:-:S05]  /*2e30*/  IMAD R8, R7, c[0x0][0x1e4], R8 ;  /* 0x0000790007087a24 */ /* 0x000fca00078e0208 */
[----:B------:R-:W-:-:S05]  /*2e40*/  IADD3 R5, R5, R8, RZ ;  /* 0x0000000805057210 */ /* 0x000fca0007ffe0ff */
[----:B------:R-:W-:-:S04]  /*2e50*/  IMAD.WIDE.U32 R8, R22, c[0x0][0x1e8], R4 ;  /* 0x00007a0016087a25 */ /* 0x000fc800078e0004 */
[----:B------:R-:W-:Y:S02]  /*2e60*/  @P0 IMAD.SHL.U32 R4, R21, 0x2, RZ ;  /* 0x0000000215040824 */ /* 0x000fe400078e00ff */
[----:B------:R-:W-:-:S03]  /*2e70*/  IMAD R5, R22, c[0x0][0x1ec], R9 ;  /* 0x00007b0016057a24 */ /* 0x000fc600078e0209 */
[----:B------:R1:W-:Y:S04]  /*2e80*/  @P0 LDGSTS.E.BYPASS.LTC128B.128 [R4+0x4480], [R2.64], !P6 ;  /* 0x0448000002040fae */ /* 0x0003e8000f101d46 */
[----:B------:R1:W-:Y:S04]  /*2e90*/  @P0 LDGSTS.E.BYPASS.LTC128B.128 [R4+0x5080], [R2.64+0x40], !P5 ;  /* 0x0508004002040fae */ /* 0x0003e8000e901d46 */
[----:B------:R1:W-:Y:S01]  /*2ea0*/  @P0 LDGSTS.E.BYPASS.LTC128B.128 [R4+0x5c80], [R2.64+0x80], !P4 ;  /* 0x05c8008002040fae */ /* 0x0003e2000e101d46 */
[----:B------:R-:W-:-:S03]  /*2eb0*/  IMAD.MOV.U32 R162, RZ, RZ, c[0x0][0x27c] ;  /* 0x00009f00ffa27624 */ /* 0x000fc600078e00ff */
[----:B------:R-:W0:Y:S01]  /*2ec0*/  LDGDEPBAR ;  /* 0x00000000000079af */ /* 0x000e220000000000 */
[----:B------:R-:W-:Y:S01]  /*2ed0*/  WARPSYNC 0xffffffff ;  /* 0xffffffff00007948 */ /* 0x000fe20003800000 */
[----:B------:R-:W-:Y:S02]  /*2ee0*/  ISETP.GE.AND P2, PT, R136, c[0x0][0x27c], PT ;  /* 0x00009f0088007a0c */ /* 0x000fe40003f46270 */
[----:B------:R-:W-:Y:S02]  /*2ef0*/  SHF.R.S32.HI R147, RZ, 0x1f, R146 ;  /* 0x0000001fff937819 */ /* 0x000fe40000011492 */
[----:B-----5:R-:W-:Y:S01]  /*2f00*/  SHF.R.S32.HI R25, RZ, 0x1f, R133 ;  /* 0x0000001fff197819 */ /* 0x020fe20000011485 */
[----:B-1----:R-:W-:Y:S01]  /*2f10*/  IMAD.MOV.U32 R4, RZ, RZ, R8 ;  /* 0x000000ffff047224 */ /* 0x002fe200078e0008 */
[----:B--2---:R-:W-:Y:S01]  /*2f20*/  @P1 SHF.R.S32.HI R10, RZ, 0x1f, R6 ;  /* 0x0000001fff0a1819 */ /* 0x004fe20000011406 */
[----:B------:R-:W-:Y:S01]  /*2f30*/  @!P1 IMAD.MOV.U32 R10, RZ, RZ, R20 ;  /* 0x000000ffff0a9224 */ /* 0x000fe200078e0014 */
[----:B---3--:R-:W-:-:S04]  /*2f40*/  LEA.HI R20, R19, R19, RZ, 0x1 ;  /* 0x0000001313147211 */ /* 0x008fc800078f08ff */
[----:B------:R-:W-:Y:S02]  /*2f50*/  SHF.R.S32.HI R20, RZ, 0x1, R20 ;  /* 0x00000001ff147819 */ /* 0x000fe40000011414 */
[----:B------:R-:W-:Y:S02]  /*2f60*/  @!P1 MOV R6, R18 ;  /* 0x0000001200069202 */ /* 0x000fe40000000f00 */
[----:B------:R-:W-:Y:S02]  /*2f70*/  SEL R21, R10, RZ, !P3 ;  /* 0x000000ff0a157207 */ /* 0x000fe40005800000 */
[----:B------:R-:W-:Y:S02]  /*2f80*/  SHF.R.S32.HI R9, RZ, 0x1f, R20 ;  /* 0x0000001fff097819 */ /* 0x000fe40000011414 */
[----:B------:R-:W-:Y:S01]  /*2f90*/  SEL R15, R6, RZ, !P3 ;  /* 0x000000ff060f7207 */ /* 0x000fe20005800000 */
[----:B------:R-:W-:Y:S02]  /*2fa0*/  IMAD R2, R21, c[0x0][0x1f0], RZ ;  /* 0x00007c0015027a24 */ /* 0x000fe400078e02ff */
[----:B------:R-:W-:-:S02]  /*2fb0*/  IMAD R3, R9, c[0x0][0x1e0], RZ ;  /* 0x0000780009037a24 */ /* 0x000fc400078e02ff */
[C---:B------:R-:W-:Y:S02]  /*2fc0*/  IMAD R2, R15.reuse, c[0x0][0x1f4], R2 ;  /* 0x00007d000f027a24 */ /* 0x040fe400078e0202 */
[----:B------:R-:W-:-:S04]  /*2fd0*/  IMAD.WIDE.U32 R80, R15, c[0x0][0x1f0], R4 ;  /* 0x00007c000f507a25 */ /* 0x000fc800078e0004 */
[----:B------:R-:W-:-:S04]  /*2fe0*/  IMAD.WIDE.U32 R160, R20, c[0x0][0x1e0], RZ ;  /* 0x0000780014a07a25 */ /* 0x000fc800078e00ff */
[----:B------:R-:W-:Y:S01]  /*2ff0*/  IMAD R3, R20, c[0x0][0x1e4], R3 ;  /* 0x0000790014037a24 */ /* 0x000fe200078e0203 */
[----:B------:R-:W-:Y:S02]  /*3000*/  SHF.L.U32 R6, R162, 0x1, RZ ;  /* 0x00000001a2067819 */ /* 0x000fe400000006ff */
[----:B------:R-:W-:Y:S01]  /*3010*/  IADD3 R79, R81, R2, RZ ;  /* 0x00000002514f7210 */ /* 0x000fe20007ffe0ff */
[----:B------:R-:W-:Y:S02]  /*3020*/  IMAD.IADD R128, R161, 0x1, R3 ;  /* 0x00000001a1807824 */ /* 0x000fe400078e0203 */
[----:B------:R-:W2:Y:S01]  /*3030*/  LDL R35, [R1+0x68] ;  /* 0x0000680001237983 */ /* 0x000ea20000100800 */
[----:B------:R-:W-:Y:S01]  /*3040*/  IMAD.WIDE.U32 R2, R22, c[0x0][0x260], R16 ;  /* 0x0000980016027a25 */ /* 0x000fe200078e0010 */
[----:B------:R-:W-:Y:S02]  /*3050*/  IADD3 R131, P0, R20, R7, RZ ;  /* 0x0000000714837210 */ /* 0x000fe40007f1e0ff */
[----:B------:R-:W3:Y:S01]  /*3060*/  LDL R29, [R1+0x6c] ;  /* 0x00006c00011d7983 */ /* 0x000ee20000100800 */
[----:B------:R-:W-:Y:S01]  /*3070*/  IMAD R4, R14, c[0x0][0x268], RZ ;  /* 0x00009a000e047a24 */ /* 0x000fe200078e02ff */
[----:B------:R-:W-:Y:S01]  /*3080*/  SEL R16, RZ, c[0x0][0x27c], !P2 ;  /* 0x00009f00ff107a07 */ /* 0x000fe20005000000 */
[----:B------:R-:W-:Y:S01]  /*3090*/  IMAD R3, R22, c[0x0][0x264], R3 ;  /* 0x0000990016037a24 */ /* 0x000fe200078e0203 */
[----:B------:R-:W4:Y:S01]  /*30a0*/  LDL R34, [R1+0x70] ;  /* 0x0000700001227983 */ /* 0x000f220000100800 */
[----:B------:R-:W-:Y:S01]  /*30b0*/  IMAD R8, R9, c[0x0][0x280], RZ ;  /* 0x0000a00009087a24 */ /* 0x000fe200078e02ff */
[----:B------:R-:W-:Y:S01]  /*30c0*/  ISETP.GE.AND P1, PT, R144, c[0x0][0x27c], PT ;  /* 0x00009f0090007a0c */ /* 0x000fe20003f26270 */
[----:B------:R-:W-:Y:S01]  /*30d0*/  IMAD.X R130, R11, 0x1, R9, P0 ;  /* 0x000000010b827824 */ /* 0x000fe200000e0609 */
[C---:B------:R-:W-:Y:S01]  /*30e0*/  IADD3 R19, -R6.reuse, c[0x0][0x1d4], RZ ;  /* 0x0000750006137a10 */ /* 0x040fe20007ffe1ff */
[----:B------:R-:W-:Y:S01]  /*30f0*/  IMAD R28, R13, c[0x0][0x26c], R4 ;  /* 0x00009b000d1c7a24 */ /* 0x000fe200078e0204 */
[----:B------:R-:W-:Y:S01]  /*3100*/  ISETP.GE.AND P0, PT, R143, c[0x0][0x27c], PT ;  /* 0x00009f008f007a0c */ /* 0x000fe20003f06270 */
[----:B------:R-:W-:Y:S01]  /*3110*/  IMAD R9, R9, c[0x0][0x290], RZ ;  /* 0x0000a40009097a24 */ /* 0x000fe200078e02ff */
[CC--:B------:R-:W-:Y:S01]  /*3120*/  SEL R18, R6.reuse, R19.reuse, !P2 ;  /* 0x0000001306127207 */ /* 0x0c0fe20005000000 */
[----:B------:R-:W-:Y:S01]  /*3130*/  IMAD.WIDE.U32 R84, R13, c[0x0][0x268], R2 ;  /* 0x00009a000d547a25 */ /* 0x000fe200078e0002 */
[----:B------:R-:W-:-:S02]  /*3140*/  SEL R17, R6, R19, !P1 ;  /* 0x0000001306117207 */ /* 0x000fc40004800000 */
[----:B------:R-:W-:Y:S01]  /*3150*/  SEL R19, R6, R19, !P0 ;  /* 0x0000001306137207 */ /* 0x000fe20004000000 */
[----:B------:R-:W-:Y:S01]  /*3160*/  IMAD.WIDE.U32 R4, R20, c[0x0][0x280], R146 ;  /* 0x0000a00014047a25 */ /* 0x000fe200078e0092 */
[----:B------:R-:W-:Y:S01]  /*3170*/  ULDC.U8 UR4, c[0x0][0x298] ;  /* 0x0000a60000047ab9 */ /* 0x000fe20000000000 */
[----:B------:R-:W-:Y:S02]  /*3180*/  ISETP.GE.AND P2, PT, R162, 0x1, PT ;  /* 0x00000001a200780c */ /* 0x000fe40003f46270 */
[C---:B------:R-:W-:Y:S02]  /*3190*/  IMAD R8, R20.reuse, c[0x0][0x284], R8 ;  /* 0x0000a10014087a24 */ /* 0x040fe400078e0208 */
[----:B------:R-:W-:-:S04]  /*31a0*/  IMAD.WIDE.U32 R12, R20, c[0x0][0x280], R136 ;  /* 0x0000a000140c7a25 */ /* 0x000fc800078e0088 */
[----:B------:R-:W-:Y:S02]  /*31b0*/  IMAD R14, R20, c[0x0][0x294], R9 ;  /* 0x0000a500140e7a24 */ /* 0x000fe400078e0209 */
[----:B------:R-:W-:Y:S02]  /*31c0*/  IMAD.IADD R9, R5, 0x1, R8 ;  /* 0x0000000105097824 */ /* 0x000fe400078e0208 */
[----:B------:R-:W-:Y:S02]  /*31d0*/  IMAD.IADD R5, R8, 0x1, R13 ;  /* 0x0000000108057824 */ /* 0x000fe400078e020d */
[----:B------:R-:W-:Y:S02]  /*31e0*/  IMAD.IADD R13, R136, 0x1, R16 ;  /* 0x00000001880d7824 */ /* 0x000fe400078e0210 */
[----:B------:R-:W-:-:S04]  /*31f0*/  IMAD.WIDE.U32 R2, R22, c[0x0][0x210], R136 ;  /* 0x0000840016027a25 */ /* 0x000fc800078e0088 */
[----:B------:R-:W-:Y:S02]  /*3200*/  IMAD.MOV.U32 R8, RZ, RZ, R4 ;  /* 0x000000ffff087224 */ /* 0x000fe400078e0004 */
[----:B------:R-:W-:Y:S01]  /*3210*/  IMAD.MOV.U32 R4, RZ, RZ, R12 ;  /* 0x000000ffff047224 */ /* 0x000fe200078e000c */
[----:B------:R-:W-:Y:S01]  /*3220*/  SHF.R.S32.HI R12, RZ, 0x1f, R13 ;  /* 0x0000001fff0c7819 */ /* 0x000fe2000001140d */
[----:B------:R-:W-:Y:S02]  /*3230*/  IMAD R11, R22, c[0x0][0x214], R3 ;  /* 0x00008500160b7a24 */ /* 0x000fe400078e0203 */
[----:B------:R-:W-:Y:S01]  /*3240*/  IMAD.MOV.U32 R10, RZ, RZ, R2 ;  /* 0x000000ffff0a7224 */ /* 0x000fe200078e0002 */
[-C--:B------:R-:W-:Y:S01]  /*3250*/  LEA.HI R16, R12, R13.reuse, RZ, 0x3 ;  /* 0x0000000d0c107211 */ /* 0x080fe200078f18ff */
[----:B------:R-:W-:Y:S01]  /*3260*/  IMAD.WIDE.U32 R6, R20, c[0x0][0x290], R146 ;  /* 0x0000a40014067a25 */ /* 0x000fe200078e0092 */
[----:B------:R-:W-:-:S03]  /*3270*/  LEA.HI R22, R12, R13, RZ, 0x5 ;  /* 0x0000000d0c167211 */ /* 0x000fc600078f28ff */
[----:B------:R-:W-:Y:S01]  /*3280*/  IMAD.WIDE.U32 R2, R20, c[0x0][0x290], R136 ;  /* 0x0000a40014027a25 */ /* 0x000fe200078e0088 */
[----:B------:R-:W-:-:S03]  /*3290*/  SEL R12, RZ, c[0x0][0x27c], !P1 ;  /* 0x00009f00ff0c7a07 */ /* 0x000fc60004800000 */
[----:B------:R-:W-:Y:S02]  /*32a0*/  IMAD.IADD R7, R7, 0x1, R14 ;  /* 0x0000000107077824 */ /* 0x000fe400078e020e */
[----:B------:R-:W-:Y:S01]  /*32b0*/  IMAD.IADD R3, R14, 0x1, R3 ;  /* 0x000000010e037824 */ /* 0x000fe200078e0203 */
[----:B------:R-:W-:Y:S01]  /*32c0*/  SHF.R.S32.HI R14, RZ, 0x1f, R17 ;  /* 0x0000001fff0e7819 */ /* 0x000fe20000011411 */
[----:B------:R-:W-:Y:S01]  /*32d0*/  IMAD.IADD R12, R144, 0x1, R12 ;  /* 0x00000001900c7824 */ /* 0x000fe200078e020c */
[----:B------:R-:W-:Y:S02]  /*32e0*/  SHF.R.S32.HI R13, RZ, 0x1f, R19 ;  /* 0x0000001fff0d7819 */ /* 0x000fe40000011413 */
[----:B------:R-:W-:Y:S01]  /*32f0*/  LEA.HI R23, R14, R17, RZ, 0x4 ;  /* 0x000000110e177211 */ /* 0x000fe200078f20ff */
[----:B------:R-:W-:Y:S01]  /*3300*/  IMAD R14, R21, c[0x0][0x218], RZ ;  /* 0x00008600150e7a24 */ /* 0x000fe200078e02ff */
[----:B------:R-:W-:Y:S02]  /*3310*/  LEA.HI R21, R13, R19, RZ, 0x4 ;  /* 0x000000130d157211 */ /* 0x000fe400078f20ff */
[----:B------:R-:W-:Y:S01]  /*3320*/  SHF.R.S32.HI R13, RZ, 0x1f, R12 ;  /* 0x0000001fff0d7819 */ /* 0x000fe2000001140c */
[----:B------:R-:W-:Y:S01]  /*3330*/  IMAD.WIDE.U32 R102, R15, c[0x0][0x218], R10 ;  /* 0x000086000f667a25 */ /* 0x000fe200078e000a */
[----:B------:R-:W-:-:S02]  /*3340*/  SHF.R.S32.HI R20, RZ, 0x1f, R18 ;  /* 0x0000001fff147819 */ /* 0x000fc40000011412 */
[----:B------:R-:W-:Y:S01]  /*3350*/  SEL R17, RZ, c[0x0][0x27c], !P0 ;  /* 0x00009f00ff117a07 */ /* 0x000fe20004000000 */
[----:B------:R-:W-:Y:S01]  /*3360*/  IMAD R27, R15, c[0x0][0x21c], R14 ;  /* 0x000087000f1b7a24 */ /* 0x000fe200078e020e */
[CC--:B------:R-:W-:Y:S02]  /*3370*/  LEA.HI R11, R13.reuse, R12.reuse, RZ, 0x5 ;  /* 0x0000000c0d0b7211 */ /* 0x0c0fe400078f28ff */
[----:B------:R-:W-:Y:S01]  /*3380*/  LEA.HI R15, R13, R12, RZ, 0x3 ;  /* 0x0000000c0d0f7211 */ /* 0x000fe200078f18ff */
[----:B------:R-:W-:Y:S01]  /*3390*/  IMAD.IADD R14, R143, 0x1, R17 ;  /* 0x000000018f0e7824 */ /* 0x000fe200078e0211 */
[----:B------:R-:W-:Y:S02]  /*33a0*/  LEA.HI R24, R20, R18, RZ, 0x4 ;  /* 0x0000001214187211 */ /* 0x000fe400078f20ff */
[----:B------:R-:W-:Y:S02]  /*33b0*/  SHF.R.S32.HI R11, RZ, 0x5, R11 ;  /* 0x00000005ff0b7819 */ /* 0x000fe4000001140b */
[----:B------:R-:W-:-:S02]  /*33c0*/  SHF.R.S32.HI R17, RZ, 0x5, R22 ;  /* 0x00000005ff117819 */ /* 0x000fc40000011416 */
[----:B------:R-:W-:-:S04]  /*33d0*/  SHF.R.S32.HI R10, RZ, 0x1f, R14 ;  /* 0x0000001fff0a7819 */ /* 0x000fc8000001140e */
[----:B------:R-:W-:Y:S02]  /*33e0*/  LEA.HI R13, R10, R14, RZ, 0x3 ;  /* 0x0000000e0a0d7211 */ /* 0x000fe400078f18ff */
[----:B------:R-:W-:Y:S01]  /*33f0*/  IADD3 R125, P1, P0, R80, R160, R136 ;  /* 0x000000a0507d7210 */ /* 0x000fe2000783e088 */
[----:B------:R-:W-:Y:S01]  /*3400*/  IMAD R152, R134, c[0x0][0x1e4], RZ ;  /* 0x0000790086987a24 */ /* 0x000fe200078e02ff */
[----:B------:R-:W-:Y:S01]  /*3410*/  LOP3.LUT R105, R16, 0xfffffff8, RZ, 0xc0, !PT ;  /* 0xfffffff810697812 */ /* 0x000fe200078ec0ff */
[C---:B------:R-:W-:Y:S01]  /*3420*/  IMAD R153, R134.reuse, c[0x0][0x284], RZ ;  /* 0x0000a10086997a24 */ /* 0x040fe200078e02ff */
[----:B------:R-:W-:Y:S01]  /*3430*/  IADD3.X R124, R79, R128, R137, P1, P0 ;  /* 0x000000804f7c7210 */ /* 0x000fe20000fe0489 */
[C---:B------:R-:W-:Y:S01]  /*3440*/  IMAD R154, R134.reuse, c[0x0][0x294], RZ ;  /* 0x0000a500869a7a24 */ /* 0x040fe200078e02ff */
[----:B------:R-:W-:Y:S01]  /*3450*/  ISETP.NE.AND P0, PT, RZ, UR4, PT ;  /* 0x00000004ff007c0c */ /* 0x000fe2000bf05270 */
[----:B------:R-:W-:Y:S01]  /*3460*/  IMAD.WIDE.U32 R140, R134, c[0x0][0x1e0], RZ ;  /* 0x00007800868c7a25 */ /* 0x000fe200078e00ff */
[----:B------:R-:W-:-:S02]  /*3470*/  LOP3.LUT R104, R15, 0xfffffff8, RZ, 0xc0, !PT ;  /* 0xfffffff80f687812 */ /* 0x000fc400078ec0ff */
[----:B------:R-:W-:Y:S01]  /*3480*/  LOP3.LUT R89, R13, 0xfffffff8, RZ, 0xc0, !PT ;  /* 0xfffffff80d597812 */ /* 0x000fe200078ec0ff */
        /* <DEDUP_REMOVED lines=26> */
[----:B------:R-:W-:Y:S02]  /*3630*/  LEA.HI.SX32 R12, R16, R10, 0x1d ;  /* 0x0000000a100c7211 */ /* 0x000fe400078feaff */
[----:B------:R-:W-:Y:S02]  /*3640*/  SHF.R.S32.HI R18, RZ, 0x5, R17 ;  /* 0x00000005ff127819 */ /* 0x000fe40000011411 */
[----:B------:R-:W-:Y:S02]  /*3650*/  LEA.HI.SX32 R11, R15, R11, 0x1d ;  /* 0x0000000b0f0b7211 */ /* 0x000fe400078feaff */
[----:B------:R-:W-:Y:S01]  /*3660*/  LEA.HI.SX32 R10, R13, R14, 0x1d ;  /* 0x0000000e0d0a7211 */ /* 0x000fe200078feaff */
[----:B------:R-:W-:Y:S01]  /*3670*/  IMAD R22, R18, 0x600, R34 ;  /* 0x0000060012167824 */ /* 0x000fe200078e0222 */
[----:B------:R-:W-:-:S02]  /*3680*/  SHF.R.S32.HI R17, RZ, 0x1f, R12 ;  /* 0x0000001fff117819 */ /* 0x000fc4000001140c */
[----:B------:R-:W-:Y:S02]  /*3690*/  SHF.R.S32.HI R14, RZ, 0x1f, R11 ;  /* 0x0000001fff0e7819 */ /* 0x000fe4000001140b */
[----:B------:R-:W-:Y:S02]  /*36a0*/  SHF.R.S32.HI R18, RZ, 0x1f, R10 ;  /* 0x0000001fff127819 */ /* 0x000fe4000001140a */
[----:B------:R-:W-:Y:S01]  /*36b0*/  IADD3 R26, R20, R19, RZ ;  /* 0x00000013141a7210 */ /* 0x000fe20007ffe0ff */
[----:B------:R-:W-:Y:S01]  /*36c0*/  IMAD.SHL.U32 R83, R11, 0x8, RZ ;  /* 0x000000080b537824 */ /* 0x000fe200078e00ff */
[----:B------:R-:W-:Y:S01]  /*36d0*/  LEA.HI R19, R17, R12, RZ, 0x2 ;  /* 0x0000000c11137211 */ /* 0x000fe200078f10ff */
[----:B------:R-:W-:Y:S01]  /*36e0*/  IMAD.SHL.U32 R86, R12, 0x8, RZ ;  /* 0x000000080c567824 */ /* 0x000fe200078e00ff */
[----:B------:R-:W-:Y:S01]  /*36f0*/  LEA.HI R17, R14, R11, RZ, 0x2 ;  /* 0x0000000b0e117211 */ /* 0x000fe200078f10ff */
[----:B------:R-:W-:Y:S01]  /*3700*/  IMAD.SHL.U32 R87, R10, 0x8, RZ ;  /* 0x000000080a577824 */ /* 0x000fe200078e00ff */
[----:B------:R-:W-:-:S02]  /*3710*/  LEA.HI R11, R18, R10, RZ, 0x2 ;  /* 0x0000000a120b7211 */ /* 0x000fc400078f10ff */
[C---:B------:R-:W-:Y:S02]  /*3720*/  LOP3.LUT R20, R35.reuse, 0x18, R13, 0xf8, !PT ;  /* 0x0000001823147812 */ /* 0x040fe400078ef80d */
        /* <DEDUP_REMOVED lines=14> */
[C---:B------:R-:W-:Y:S02]  /*3810*/  IMAD R10, R25.reuse, c[0x0][0x290], RZ ;  /* 0x0000a400190a7a24 */ /* 0x040fe400078e02ff */
        /* <DEDUP_REMOVED lines=20> */
.L_x_1243:
        /* <DEDUP_REMOVED lines=8> */
[----:B------:R-:W-:Y:S01]  /*39e0*/  IMAD R3, R82, R140, R2 ;  /* 0x0000008c52037224 */ /* 0x000fe200078e0202 */
[----:B------:R-:W-:Y:S03]  /*39f0*/  IADD3 R2, P0, R125, R10, RZ ;  /* 0x0000000a7d027210 */ /* 0x000fe60007f1e0ff */
[----:B------:R-:W-:Y:S04]  /*3a00*/  IMAD.IADD R16, R11, 0x1, R3 ;  /* 0x000000010b107824 */ /* 0x000fe800078e0203 */
[----:B------:R-:W-:Y:S01]  /*3a10*/  IMAD.X R3, R16, 0x1, R124, P0 ;  /* 0x0000000110037824 */ /* 0x000fe200000e067c */
[----:B------:R-:W-:Y:S02]  /*3a20*/  LEA R54, P0, R2, c[0x0][0x1c8], 0x1 ;  /* 0x0000720002367a11 */ /* 0x000fe400078008ff */
[----:B-1----:R-:W-:Y:S02]  /*3a30*/  LEA.HI R163, R168, R168, RZ, 0x1 ;  /* 0x000000a8a8a37211 */ /* 0x002fe400078f08ff */
[----:B------:R-:W-:Y:S02]  /*3a40*/  LEA.HI.X R55, R2, c[0x0][0x1cc], R3, 0x1, P0 ;  /* 0x0000730002377a11 */ /* 0x000fe400000f0c03 */
[----:B------:R-:W-:Y:S01]  /*3a50*/  SHF.R.S32.HI R163, RZ, 0x1, R163 ;  /* 0x00000001ffa37819 */ /* 0x000fe200000114a3 */
        /* <DEDUP_REMOVED lines=73> */
.L_x_1221:
[----:B------:R-:W-:Y:S05]  /*3ef0*/  BSYNC B0 ;  /* 0x0000000000007941 */ /* 0x000fea0003800000 */
.L_x_1220:
        /* <DEDUP_REMOVED lines=89> */
.L_x_1224:
[----:B------:R-:W-:Y:S05]  /*4490*/  BSYNC B0 ;  /* 0x0000000000007941 */ /* 0x000fea0003800000 */
.L_x_1223:
        /* <DEDUP_REMOVED lines=56> */
.L_x_1226:
[----:B------:R-:W-:Y:S05]  /*4820*/  BSYNC B0 ;  /* 0x0000000000007941 */ /* 0x000fea0003800000 */
.L_x_1225:
        /* <DEDUP_REMOVED lines=56> */
.L_x_1228:
[----:B------:R-:W-:Y:S05]  /*4bb0*/  BSYNC B0 ;  /* 0x0000000000007941 */ /* 0x000fea0003800000 */
.L_x_1227:
        /* <DEDUP_REMOVED lines=57> */
.L_x_1230:
[----:B------:R-:W-:Y:S05]  /*4f50*/  BSYNC B0 ;  /* 0x0000000000007941 */ /* 0x000fea0003800000 */
.L_x_1229:
        /* <DEDUP_REMOVED lines=57> */
.L_x_1232:
[----:B------:R-:W-:Y:S05]  /*52f0*/  BSYNC B0 ;  /* 0x0000000000007941 */ /* 0x000fea0003800000 */
.L_x_1231:
        /* <DEDUP_REMOVED lines=57> */
.L_x_1219:
        /* <DEDUP_REMOVED lines=47> */
.L_x_1234:
[----:B------:R-:W-:Y:S05]  /*5980*/  BSYNC B0 ;  /* 0x0000000000007941 */ /* 0x000fea0003800000 */
.L_x_1233:
        /* <DEDUP_REMOVED lines=149> */
.L_x_1236:
[----:B------:R-:W-:Y:S05]  /*62e0*/  BSYNC B0 ;  /* 0x0000000000007941 */ /* 0x000fea0003800000 */
.L_x_1235:
        /* <DEDUP_REMOVED lines=115> */
.L_x_1238:
[----:B------:R-:W-:Y:S05]  /*6a20*/  BSYNC B0 ;  /* 0x0000000000007941 */ /* 0x000fea0003800000 */
.L_x_1237:
[----:B------:R-:W-:Y:S11]  /*6a30*/  ISETP.GE.AND P0, PT, R143, c[0x0][0x1d4], PT ;  /* 0x000075008f007a0c */ /* 0x000ff60003f06270 */
[----:B------:R-:W-:Y:S02]  /*6a40*/  @!UPT UIADD3 URZ, URZ, URZ, URZ ;  /* 0x0000003f3f3ff290 */ /* 0x000fe4000fffe03f */
[----:B------:R-:W-:-:S05]  /*6a50*/  @P0 BRA `(.L_x_1222) ;  /* 0x000008f000000947 */ /* 0x000fca0003800000 */
[----:B-1----:R-:W-:Y:S01]  /*6a60*/  LDS.128 R40, [R106+0x3c80] ;  /* 0x003c80006a287984 */ /* 0x002fe20000000c00 */
[----:B------:R-:W-:Y:S04]  /*6a70*/  IADD3 R2, P1, P0, R80, R71, R89 ;  /* 0x0000004750027210 */ /* 0x000fe8000783e059 */
[----:B------:R-:W-:Y:S02]  /*6a80*/  IADD3.X R3, R79, R70, R114, P1, P0 ;  /* 0x000000464f037210 */ /* 0x000fe40000fe0472 */
[C---:B------:R-:W-:Y:S01]  /*6a90*/  LEA R46, P0, R2.reuse, c[0x0][0x1c8], 0x1 ;  /* 0x00007200022e7a11 */ /* 0x040fe200078008ff */
[----:B------:R-:W1:Y:S03]  /*6aa0*/  LDS.128 R12, [R109+0x3c80] ;  /* 0x003c80006d0c7984 */ /* 0x000e660000000c00 */
[----:B------:R-:W-:Y:S02]  /*6ab0*/  LEA.HI.X R47, R2, c[0x0][0x1cc], R3, 0x1, P0 ;  /* 0x00007300022f7a11 */ /* 0x000fe400000f0c03 */
[----:B------:R-:W-:Y:S11]  /*6ac0*/  ISETP.GE.AND P0, PT, R143, c[0x0][0x27c], PT ;  /* 0x00009f008f007a0c */ /* 0x000ff60003f06270 */
[----:B------:R-:W-:Y:S02]  /*6ad0*/  @!UPT UIADD3 URZ, URZ, URZ, URZ ;  /* 0x0000003f3f3ff290 */ /* 0x000fe4000fffe03f */
[----:B------:R-:W-:Y:S01]  /*6ae0*/  @!P0 HADD2.F32 R2, -RZ, R28.H0_H0 ;  /* 0x2000001cff028230 */ /* 0x000fe20000004100 */
[----:B------:R-:W-:Y:S01]  /*6af0*/  @!P0 SHF.R.U64 R11, R22, 0x10, R23 ;  /* 0x00000010160b8819 */ /* 0x000fe20000001217 */
[--C-:B------:R-:W-:Y:S01]  /*6b00*/  @!P0 HADD2.F32 R22, -RZ, R63.reuse.H0_H0 ;  /* 0x2000003fff168230 */ /* 0x100fe20000004100 */
[----:B------:R-:W-:Y:S01]  /*6b10*/  @!P0 SHF.R.U32.HI R6, RZ, 0x10, R21 ;  /* 0x00000010ff068819 */ /* 0x000fe20000011615 */
[----:B------:R-:W-:Y:S01]  /*6b20*/  @!P0 HADD2.F32 R19, -RZ, R63.H1_H1 ;  /* 0x3000003fff138230 */ /* 0x000fe20000004100 */
[----:B------:R-:W-:Y:S01]  /*6b30*/  @!P0 SHF.R.U32.HI R18, RZ, 0x10, R57 ;  /* 0x00000010ff128819 */ /* 0x000fe20000011639 */
[----:B------:R-:W-:Y:S01]  /*6b40*/  @!P0 HADD2.F32 R27, -RZ, R64.H0_H0 ;  /* 0x20000040ff1b8230 */ /* 0x000fe20000004100 */
[----:B------:R-:W-:Y:S01]  /*6b50*/  @!P0 SHF.R.U32.HI R17, RZ, 0x10, R23 ;  /* 0x00000010ff118819 */ /* 0x000fe20000011617 */
[----:B------:R-:W-:Y:S01]  /*6b60*/  @!P0 HADD2.F32 R8, -RZ, R6.H0_H0 ;  /* 0x20000006ff088230 */ /* 0x000fe20000004100 */
[----:B------:R-:W-:Y:S01]  /*6b70*/  @!P0 SHF.R.U64 R10, R20, 0x10, R21 ;  /* 0x00000010140a8819 */ /* 0x000fe20000001215 */
[----:B------:R-:W-:Y:S01]  /*6b80*/  @!P0 HADD2.F32 R25, -RZ, R18.H0_H0 ;  /* 0x20000012ff198230 */ /* 0x000fe20000004100 */
[----:B------:R-:W-:Y:S01]  /*6b90*/  @!P0 SHF.R.U64 R21, R56, 0x10, R57 ;  /* 0x0000001038158819 */ /* 0x000fe20000001239 */
[----:B------:R-:W-:Y:S01]  /*6ba0*/  @!P0 HADD2.F32 R17, -RZ, R17.H0_H0 ;  /* 0x20000011ff118230 */ /* 0x000fe20000004100 */
[--C-:B------:R-:W-:Y:S01]  /*6bb0*/  @!P0 SHF.R.U64 R34, R58, 0x10, R59.reuse ;  /* 0x000000103a228819 */ /* 0x100fe2000000123b */
[----:B------:R-:W-:Y:S01]  /*6bc0*/  @!P0 HADD2.F32 R35, -RZ, R64.H1_H1 ;  /* 0x30000040ff238230 */ /* 0x000fe20000004100 */
[----:B------:R-:W-:Y:S01]  /*6bd0*/  @!P0 SHF.R.U32.HI R37, RZ, 0x10, R59 ;  /* 0x00000010ff258819 */ /* 0x000fe2000001163b */
[----:B------:R-:W-:Y:S04]  /*6be0*/  @!P0 HADD2.F32 R21, -RZ, R21.H0_H0 ;  /* 0x20000015ff158230 */ /* 0x000fe80000004100 */
[----:B------:R-:W-:Y:S01]  /*6bf0*/  @!P0 HADD2.F32 R37, -RZ, R37.H0_H0 ;  /* 0x20000025ff258230 */ /* 0x000fe20000004100 */
[----:B-1----:R-:W-:Y:S02]  /*6c00*/  @!P0 MOV R5, R13 ;  /* 0x0000000d00058202 */ /* 0x002fe40000000f00 */
[----:B------:R-:W-:Y:S02]  /*6c10*/  @!P0 MOV R9, R41 ;  /* 0x0000002900098202 */ /* 0x000fe40000000f00 */
[----:B------:R-:W-:Y:S01]  /*6c20*/  @!P0 MOV R16, R40 ;  /* 0x0000002800108202 */ /* 0x000fe20000000f00 */
[----:B------:R-:W-:Y:S02]  /*6c30*/  @!P0 HADD2.F32 R3, -RZ, R5.H0_H0 ;  /* 0x20000005ff038230 */ /* 0x000fe40000004100 */
[--C-:B------:R-:W-:Y:S02]  /*6c40*/  @!P0 HADD2.F32 R24, -RZ, R9.reuse.H0_H0 ;  /* 0x20000009ff188230 */ /* 0x100fe40000004100 */
[----:B------:R-:W-:Y:S01]  /*6c50*/  @!P0 HADD2.F32 R23, -RZ, R9.H1_H1 ;  /* 0x30000009ff178230 */ /* 0x000fe20000004100 */
[-C--:B------:R-:W-:Y:S01]  /*6c60*/  @!P0 FMUL.FTZ R4, R3, R2.reuse ;  /* 0x0000000203048220 */ /* 0x080fe20000410000 */
[----:B------:R-:W-:Y:S01]  /*6c70*/  @!P0 HADD2.F32 R18, -RZ, R16.H0_H0 ;  /* 0x20000010ff128230 */ /* 0x000fe20000004100 */
[----:B------:R-:W-:Y:S01]  /*6c80*/  @!P0 FMUL.FTZ R7, R24, R2 ;  /* 0x0000000218078220 */ /* 0x000fe20000410000 */
[----:B------:R-:W-:Y:S01]  /*6c90*/  @!P0 HADD2.F32 R2, -RZ, R28.H1_H1 ;  /* 0x3000001cff028230 */ /* 0x000fe20000004100 */
[----:B------:R-:W-:Y:S02]  /*6ca0*/  @!P0 FMUL.FTZ R9, R23, R8 ;  /* 0x0000000817098220 */ /* 0x000fe40000410000 */
[----:B------:R-:W-:Y:S01]  /*6cb0*/  @!P0 FFMA.FTZ R52, R3, R22, -R7 ;  /* 0x0000001603348223 */ /* 0x000fe20000010807 */
[----:B------:R-:W-:Y:S01]  /*6cc0*/  @!P0 MOV R7, R12 ;  /* 0x0000000c00078202 */ /* 0x000fe20000000f00 */
[----:B------:R-:W-:Y:S01]  /*6cd0*/  @!P0 IMAD.MOV.U32 R28, RZ, RZ, R42 ;  /* 0x000000ffff1c8224 */ /* 0x000fe200078e002a */
[----:B------:R-:W-:Y:S01]  /*6ce0*/  @!P0 HADD2.F32 R3, -RZ, R5.H1_H1 ;  /* 0x30000005ff038230 */ /* 0x000fe20000004100 */
[----:B------:R-:W-:Y:S02]  /*6cf0*/  @!P0 FMUL.FTZ R20, R18, R2 ;  /* 0x0000000212148220 */ /* 0x000fe40000410000 */
[--C-:B------:R-:W-:Y:S02]  /*6d00*/  @!P0 HADD2.F32 R6, -RZ, R7.reuse.H0_H0 ;  /* 0x20000007ff068230 */ /* 0x100fe40000004100 */
[C---:B------:R-:W-:Y:S01]  /*6d10*/  @!P0 FFMA.FTZ R51, R3.reuse, R25, -R9 ;  /* 0x0000001903338223 */ /* 0x040fe20000010809 */
[----:B------:R-:W-:Y:S01]  /*6d20*/  @!P0 MOV R9, R14 ;  /* 0x0000000e00098202 */ /* 0x000fe20000000f00 */
[----:B------:R-:W-:Y:S01]  /*6d30*/  @!P0 FMUL.FTZ R5, R3, R8 ;  /* 0x0000000803058220 */ /* 0x000fe20000410000 */
[----:B------:R-:W-:Y:S01]  /*6d40*/  @!P0 HADD2.F32 R7, -RZ, R7.H1_H1 ;  /* 0x30000007ff078230 */ /* 0x000fe20000004100 */
[C---:B------:R-:W-:Y:S01]  /*6d50*/  @!P0 FMUL.FTZ R2, R6.reuse, R2 ;  /* 0x0000000206028220 */ /* 0x040fe20000410000 */
[----:B------:R-:W-:Y:S01]  /*6d60*/  @!P0 HADD2.F32 R3, -RZ, R10.H0_H0 ;  /* 0x2000000aff038230 */ /* 0x000fe20000004100 */
[-C--:B------:R-:W-:Y:S01]  /*6d70*/  @!P0 FFMA.FTZ R50, R6, R19.reuse, -R20 ;  /* 0x0000001306328223 */ /* 0x080fe20000010814 */
[----:B------:R-:W-:Y:S01]  /*6d80*/  @!P0 HADD2.F32 R6, -RZ, R29.H0_H0 ;  /* 0x2000001dff068230 */ /* 0x000fe20000004100 */
[----:B------:R-:W-:Y:S01]  /*6d90*/  @!P0 FFMA.FTZ R2, R18, R19, R2 ;  /* 0x0000001312028223 */ /* 0x000fe20000010002 */
[----:B------:R-:W-:Y:S02]  /*6da0*/  @!P0 HADD2.F32 R26, -RZ, R28.H0_H0 ;  /* 0x2000001cff1a8230 */ /* 0x000fe40000004100 */
[----:B------:R-:W-:Y:S02]  /*6db0*/  @!P0 HADD2.F32 R8, -RZ, R9.H0_H0 ;  /* 0x20000009ff088230 */ /* 0x000fe40000004100 */
[----:B------:R-:W-:Y:S01]  /*6dc0*/  @!P0 HADD2.F32 R20, -RZ, R16.H1_H1 ;  /* 0x30000010ff148230 */ /* 0x000fe20000004100 */
[-C--:B------:R-:W-:Y:S01]  /*6dd0*/  @!P0 FMUL.FTZ R10, R26, R6.reuse ;  /* 0x000000061a0a8220 */ /* 0x080fe20000410000 */
[----:B------:R-:W-:Y:S01]  /*6de0*/  @!P0 HADD2.F32 R28, -RZ, R28.H1_H1 ;  /* 0x3000001cff1c8230 */ /* 0x000fe20000004100 */
[----:B------:R-:W-:Y:S02]  /*6df0*/  @!P0 FMUL.FTZ R6, R8, R6 ;  /* 0x0000000608068220 */ /* 0x000fe40000410000 */
[----:B------:R-:W-:Y:S02]  /*6e00*/  @!P0 FMUL.FTZ R16, R20, R3 ;  /* 0x0000000314108220 */ /* 0x000fe40000410000 */
[----:B------:R-:W-:Y:S01]  /*6e10*/  @!P0 FFMA.FTZ R48, R8, R27, -R10 ;  /* 0x0000001b08308223 */ /* 0x000fe2000001080a */
[----:B------:R-:W-:Y:S01]  /*6e20*/  @!P0 MOV R10, R43 ;  /* 0x0000002b000a8202 */ /* 0x000fe20000000f00 */
        /* <DEDUP_REMOVED lines=9> */
[--C-:B------:R-:W-:Y:S01]  /*6ec0*/  @!P0 HADD2.F32 R34, -RZ, R10.reuse.H0_H0 ;  /* 0x2000000aff228230 */ /* 0x100fe20000004100 */
[----:B------:R-:W-:Y:S01]  /*6ed0*/  @!P0 FMUL.FTZ R44, R28, R16 ;  /* 0x000000101c2c8220 */ /* 0x000fe20000410000 */
[----:B------:R-:W-:Y:S01]  /*6ee0*/  @!P0 HADD2.F32 R36, -RZ, R10.H1_H1 ;  /* 0x3000000aff248230 */ /* 0x000fe20000004100 */
[----:B------:R-:W-:Y:S01]  /*6ef0*/  @!P0 FFMA.FTZ R6, R26, R27, R6 ;  /* 0x0000001b1a068223 */ /* 0x000fe20000010006 */
[----:B------:R-:W-:Y:S01]  /*6f00*/  @!P0 F2FP.PACK_AB R4, R5, R4 ;  /* 0x000000040504823e */ /* 0x000fe200000000ff */
[----:B------:R-:W-:Y:S01]  /*6f10*/  @!P0 HADD2.F32 R11, -RZ, R9.H1_H1 ;  /* 0x30000009ff0b8230 */ /* 0x000fe20000004100 */
[----:B------:R-:W-:Y:S01]  /*6f20*/  @!P0 FMUL.FTZ R39, R34, R8 ;  /* 0x0000000822278220 */ /* 0x000fe20000410000 */
[--C-:B------:R-:W-:Y:S01]  /*6f30*/  @!P0 HADD2.F32 R10, -RZ, R7.reuse.H0_H0 ;  /* 0x20000007ff0a8230 */ /* 0x100fe20000004100 */
[----:B------:R-:W-:Y:S01]  /*6f40*/  @!P0 MOV R41, R4 ;  /* 0x0000000400298202 */ /* 0x000fe20000000f00 */
[----:B------:R-:W-:Y:S01]  /*6f50*/  @!P0 HADD2.F32 R9, -RZ, R7.H1_H1 ;  /* 0x30000007ff098230 */ /* 0x000fe20000004100 */
[----:B------:R-:W-:Y:S02]  /*6f60*/  @!P0 FMUL.FTZ R38, R36, R17 ;  /* 0x0000001124268220 */ /* 0x000fe40000410000 */
[C---:B------:R-:W-:Y:S02]  /*6f70*/  @!P0 FFMA.FTZ R39, R10.reuse, R35, -R39 ;  /* 0x000000230a278223 */ /* 0x040fe40000010827 */
[----:B------:R-:W-:Y:S01]  /*6f80*/  @!P0 FFMA.FTZ R45, R9, R37, -R38 ;  /* 0x00000025092d8223 */ /* 0x000fe20000010826 */
[----:B------:R-:W-:Y:S01]  /*6f90*/  @!P0 F2FP.PACK_AB R38, R51, R52 ;  /* 0x000000343326823e */ /* 0x000fe200000000ff */
[C---:B------:R-:W-:Y:S02]  /*6fa0*/  @!P0 FFMA.FTZ R44, R11.reuse, R29, -R44 ;  /* 0x0000001d0b2c8223 */ /* 0x040fe4000001082c */
[----:B------:R-:W-:Y:S01]  /*6fb0*/  @!P0 FMUL.FTZ R7, R11, R16 ;  /* 0x000000100b078220 */ /* 0x000fe20000410000 */
[----:B------:R-:W-:Y:S01]  /*6fc0*/  @!P0 F2FP.PACK_AB R16, R49, R50 ;  /* 0x000000323110823e */ /* 0x000fe200000000ff */
[----:B------:R-:W-:Y:S01]  /*6fd0*/  @!P0 FMUL.FTZ R8, R10, R8 ;  /* 0x000000080a088220 */ /* 0x000fe20000410000 */
[----:B------:R-:W-:Y:S01]  /*6fe0*/  @!P0 F2FP.PACK_AB R11, R45, R39 ;  /* 0x000000272d0b823e */ /* 0x000fe200000000ff */
[----:B------:R-:W-:Y:S01]  /*6ff0*/  @!P0 FMUL.FTZ R9, R9, R17 ;  /* 0x0000001109098220 */ /* 0x000fe20000410000 */
[----:B------:R-:W-:Y:S01]  /*7000*/  @!P0 F2FP.PACK_AB R10, R44, R48 ;  /* 0x000000302c0a823e */ /* 0x000fe200000000ff */
[----:B------:R-:W-:Y:S01]  /*7010*/  @!P0 FFMA.FTZ R7, R28, R29, R7 ;  /* 0x0000001d1c078223 */ /* 0x000fe20000010007 */
[----:B------:R-:W-:Y:S01]  /*7020*/  @!P0 MOV R13, R38 ;  /* 0x00000026000d8202 */ /* 0x000fe20000000f00 */
[----:B------:R-:W-:Y:S01]  /*7030*/  @!P0 FFMA.FTZ R8, R34, R35, R8 ;  /* 0x0000002322088223 */ /* 0x000fe20000010008 */
[----:B------:R-:W-:Y:S01]  /*7040*/  @!P0 MOV R14, R10 ;  /* 0x0000000a000e8202 */ /* 0x000fe20000000f00 */
[----:B------:R-:W-:Y:S01]  /*7050*/  @!P0 IMAD.MOV.U32 R12, RZ, RZ, R16 ;  /* 0x000000ffff0c8224 */ /* 0x000fe200078e0010 */
[----:B------:R-:W-:Y:S01]  /*7060*/  @!P0 MOV R15, R11 ;  /* 0x0000000b000f8202 */ /* 0x000fe20000000f00 */
[----:B------:R-:W-:Y:S01]  /*7070*/  @!P0 FFMA.FTZ R9, R36, R37, R9 ;  /* 0x0000002524098223 */ /* 0x000fe20000010009 */
[----:B------:R-:W-:Y:S02]  /*7080*/  @!P0 F2FP.PACK_AB R10, R3, R2 ;  /* 0x00000002030a823e */ /* 0x000fe400000000ff */
[----:B------:R-:W-:Y:S01]  /*7090*/  @!P0 F2FP.PACK_AB R3, R7, R6 ;  /* 0x000000060703823e */ /* 0x000fe200000000ff */
[----:B------:R1:W-:Y:S01]  /*70a0*/  STG.E.128 [R46.64], R12 ;  /* 0x0000000c2e007986 */ /* 0x0003e2000c101d06 */
[----:B------:R-:W-:Y:S01]  /*70b0*/  @!P0 F2FP.PACK_AB R2, R9, R8 ;  /* 0x000000080902823e */ /* 0x000fe200000000ff */
[----:B------:R-:W-:Y:S01]  /*70c0*/  @!P0 IMAD.MOV.U32 R40, RZ, RZ, R10 ;  /* 0x000000ffff288224 */ /* 0x000fe200078e000a */
        /* <DEDUP_REMOVED lines=11> */
.L_x_1218:
[----:B------:R-:W-:Y:S05]  /*7180*/  IMAD R2, R33, -0x30, R0 ;  /* 0xffffffd021027824 */ /* 0x000fea00078e0200 */
[----:B------:R-:W-:Y:S04]  /*7190*/  IMNMX R78, R2, 0x30, PT ;  /* 0x00000030024e7817 */ /* 0x000fe80003800200 */
[----:B------:R-:W-:Y:S11]  /*71a0*/  ISETP.GE.AND P0, PT, R163, R78, PT ;  /* 0x0000004ea300720c */ /* 0x000ff60003f06270 */
[----:B------:R-:W-:Y:S02]  /*71b0*/  @!UPT UIADD3 URZ, URZ, URZ, URZ ;  /* 0x0000003f3f3ff290 */ /* 0x000fe4000fffe03f */
[----:B------:R-:W-:-:S05]  /*71c0*/  @P0 BRA `(.L_x_1222) ;  /* 0x0000018000000947 */ /* 0x000fca0003800000 */
[C---:B------:R-:W-:Y:S02]  /*71d0*/  ISETP.GE.AND P0, PT, R136.reuse, c[0x0][0x1d4], PT ;  /* 0x0000750088007a0c */ /* 0x040fe40003f06270 */
[----:B------:R-:W-:Y:S11]  /*71e0*/  IADD3 R2, R136, 0x30, RZ ;  /* 0x0000003088027810 */ /* 0x000ff60007ffe0ff */
[----:B------:R-:W1:Y:S04]  /*71f0*/  @!P0 LDS.128 R4, [R248+0x2400] ;  /* 0x00240000f8048984 */ /* 0x000e680000000c00 */
[----:B-1----:R-:W-:Y:S01]  /*7200*/  @!P0 STG.E.128 [R54.64], R4 ;  /* 0x0000000436008986 */ /* 0x002fe2000c101d06 */
[----:B------:R-:W-:Y:S11]  /*7210*/  ISETP.GE.AND P0, PT, R144, c[0x0][0x1d4], PT ;  /* 0x0000750090007a0c */ /* 0x000ff60003f06270 */
[----:B------:R-:W-:Y:S02]  /*7220*/  @!UPT UIADD3 URZ, URZ, URZ, URZ ;  /* 0x0000003f3f3ff290 */ /* 0x000fe4000fffe03f */
[----:B------:R-:W1:Y:S04]  /*7230*/  @!P0 LDS.128 R4, [R249+0x2400] ;  /* 0x00240000f9048984 */ /* 0x000e680000000c00 */
        /* <DEDUP_REMOVED lines=17> */
.L_x_1222:
[----:B------:R-:W-:Y:S05]  /*7350*/  BSYNC B1 ;  /* 0x0000000000017941 */ /* 0x000fea0003800000 */
.L_x_1217:
[----:B-12--5:R-:W-:Y:S01]  /*7360*/  IMAD R2, R82, 0x30, RZ ;  /* 0x0000003052027824 */ /* 0x026fe200078e02ff */
[----:B------:R-:W2:Y:S01]  /*7370*/  LDL R16, [R1+0xc] ;  /* 0x00000c0001107983 */ /* 0x000ea20000100800 */
[----:B------:R-:W-:Y:S01]  /*7380*/  SHF.R.S32.HI R17, RZ, 0x1f, R168 ;  /* 0x0000001fff117819 */ /* 0x000fe200000114a8 */
[----:B------:R-:W-:Y:S01]  /*7390*/  IMAD.WIDE.U32 R10, R33, 0x30, RZ ;  /* 0x00000030210a7825 */ /* 0x000fe200078e00ff */
[----:B------:R-:W-:Y:S02]  /*73a0*/  BSSY B0, `(.L_x_1239) ;  /* 0x0000052000007945 */ /* 0x000fe40003800000 */
[----:B------:R-:W-:Y:S01]  /*73b0*/  LEA.HI R17, R17, R168, RZ, 0x2 ;  /* 0x000000a811117211 */ /* 0x000fe200078f10ff */
[----:B------:R-:W-:Y:S01]  /*73c0*/  IMAD.IADD R12, R11, 0x1, R2 ;  /* 0x000000010b0c7824 */ /* 0x000fe200078e0202 */
[----:B------:R-:W-:Y:S02]  /*73d0*/  IADD3 R4, P0, R126, R10, RZ ;  /* 0x0000000a7e047210 */ /* 0x000fe40007f1e0ff */
[----:B------:R-:W-:Y:S02]  /*73e0*/  SHF.R.S32.HI R17, RZ, 0x2, R17 ;  /* 0x00000002ff117819 */ /* 0x000fe40000011411 */
[----:B------:R-:W-:Y:S03]  /*73f0*/  IADD3.X R2, R12, R129, RZ, P0, !PT ;  /* 0x000000810c027210 */ /* 0x000fe600007fe4ff */
[----:B------:R-:W-:Y:S05]  /*7400*/  IMAD.IADD R3, R78, 0x1, -R17 ;  /* 0x000000014e037824 */ /* 0x000fea00078e0a11 */
        /* <DEDUP_REMOVED lines=22> */
[C---:B--2---:R-:W-:Y:S01]  /*7570*/  @P1 IMAD.SHL.U32 R6, R16.reuse, 0x2, RZ ;  /* 0x0000000210061824 */ /* 0x044fe200078e00ff */
        /* <DEDUP_REMOVED lines=17> */
[----:B------:R-:W-:Y:S01]  /*7690*/  IADD3 R8, R136, 0x30, RZ ;  /* 0x0000003088087810 */ /* 0x000fe20007ffe0ff */
[----:B------:R-:W-:Y:S02]  /*76a0*/  IMAD.MOV.U32 R5, RZ, RZ, R122 ;  /* 0x000000ffff057224 */ /* 0x000fe400078e007a */
[----:B------:R-:W-:Y:S02]  /*76b0*/  IMAD.X R3, R12, 0x1, R130, P0 ;  /* 0x000000010c037824 */ /* 0x000fe400000e0682 */
[C---:B------:R-:W-:Y:S04]  /*76c0*/  IMAD.WIDE.U32 R4, R2.reuse, c[0x0][0x208], R4 ;  /* 0x0000820002047a25 */ /* 0x040fe800078e0004 */
[----:B------:R-:W-:Y:S04]  /*76d0*/  IMAD R3, R3, c[0x0][0x208], RZ ;  /* 0x0000820003037a24 */ /* 0x000fe800078e02ff */
[----:B------:R-:W-:Y:S01]  /*76e0*/  IMAD R3, R2, c[0x0][0x20c], R3 ;  /* 0x0000830002037a24 */ /* 0x000fe200078e0203 */
[C---:B------:R-:W-:Y:S03]  /*76f0*/  LEA R2, P0, R4.reuse, c[0x0][0x1f8], 0x1 ;  /* 0x00007e0004027a11 */ /* 0x040fe600078008ff */
[----:B------:R-:W-:Y:S05]  /*7700*/  IMAD.IADD R3, R5, 0x1, R3 ;  /* 0x0000000105037824 */ /* 0x000fea00078e0203 */
[----:B------:R-:W-:Y:S02]  /*7710*/  LEA.HI.X R3, R4, c[0x0][0x1fc], R3, 0x1, P0 ;  /* 0x00007f0004037a11 */ /* 0x000fe400000f0c03 */
[----:B------:R-:W-:Y:S11]  /*7720*/  ISETP.GE.AND P0, PT, R136, c[0x0][0x1d4], PT ;  /* 0x0000750088007a0c */ /* 0x000ff60003f06270 */
[----:B------:R-:W-:Y:S02]  /*7730*/  @!UPT UIADD3 URZ, URZ, URZ, URZ ;  /* 0x0000003f3f3ff290 */ /* 0x000fe4000fffe03f */
[----:B------:R-:W1:Y:S04]  /*7740*/  @!P0 LDS.128 R12, [R248] ;  /* 0x00000000f80c8984 */ /* 0x000e680000000c00 */
[----:B-1----:R-:W-:Y:S01]  /*7750*/  @!P0 STG.E.128 [R2.64], R12 ;  /* 0x0000000c02008986 */ /* 0x002fe2000c101d06 */
[----:B------:R-:W-:Y:S11]  /*7760*/  ISETP.GE.AND P0, PT, R144, c[0x0][0x1d4], PT ;  /* 0x0000750090007a0c */ /* 0x000ff60003f06270 */
[----:B------:R-:W-:Y:S02]  /*7770*/  @!UPT UIADD3 URZ, URZ, URZ, URZ ;  /* 0x0000003f3f3ff290 */ /* 0x000fe4000fffe03f */
[----:B------:R-:W1:Y:S04]  /*7780*/  @!P0 LDS.128 R4, [R249] ;  /* 0x00000000f9048984 */ /* 0x000e680000000c00 */
[----:B-1----:R-:W-:Y:S01]  /*7790*/  @!P0 STG.E.128 [R2.64+0x20], R4 ;  /* 0x0000200402008986 */ /* 0x002fe2000c101d06 */
[----:B------:R-:W-:Y:S11]  /*77a0*/  ISETP.GE.AND P0, PT, R143, c[0x0][0x1d4], PT ;  /* 0x000075008f007a0c */ /* 0x000ff60003f06270 */
[----:B------:R-:W-:Y:S02]  /*77b0*/  @!UPT UIADD3 URZ, URZ, URZ, URZ ;  /* 0x0000003f3f3ff290 */ /* 0x000fe4000fffe03f */
[----:B------:R-:W1:Y:S04]  /*77c0*/  @!P0 LDS.128 R4, [R248+0xc00] ;  /* 0x000c0000f8048984 */ /* 0x000e680000000c00 */
[----:B-1----:R1:W-:Y:S01]  /*77d0*/  @!P0 STG.E.128 [R2.64+0x40], R4 ;  /* 0x0000400402008986 */ /* 0x0023e2000c101d06 */
[----:B------:R-:W-:Y:S11]  /*77e0*/  ISETP.GE.AND P0, PT, R8, c[0x0][0x1d4], PT ;  /* 0x0000750008007a0c */ /* 0x000ff60003f06270 */
[----:B------:R-:W-:Y:S02]  /*77f0*/  @!UPT UIADD3 URZ, URZ, URZ, URZ ;  /* 0x0000003f3f3ff290 */ /* 0x000fe4000fffe03f */
[----:B------:R-:W2:Y:S01]  /*7800*/  @!P0 LDS.128 R8, [R249+0xc00] ;  /* 0x000c0000f9088984 */ /* 0x000ea20000000c00 */
[----:B-1----:R-:W-:Y:S03]  /*7810*/  IADD3 R4, R136, 0x40, RZ ;  /* 0x0000004088047810 */ /* 0x002fe60007ffe0ff */
[----:B--2---:R1:W-:Y:S01]  /*7820*/  @!P0 STG.E.128 [R2.64+0x60], R8 ;  /* 0x0000600802008986 */ /* 0x0043e2000c101d06 */
[----:B------:R-:W-:Y:S11]  /*7830*/  ISETP.GE.AND P0, PT, R4, c[0x0][0x1d4], PT ;  /* 0x0000750004007a0c */ /* 0x000ff60003f06270 */
[----:B------:R-:W-:Y:S02]  /*7840*/  @!UPT UIADD3 URZ, URZ, URZ, URZ ;  /* 0x0000003f3f3ff290 */ /* 0x000fe4000fffe03f */
[----:B------:R-:W2:Y:S01]  /*7850*/  @!P0 LDS.128 R4, [R248+0x1800] ;  /* 0x00180000f8048984 */ /* 0x000ea20000000c00 */
[----:B-1----:R-:W-:Y:S03]  /*7860*/  IADD3 R8, R136, 0x50, RZ ;  /* 0x0000005088087810 */ /* 0x002fe60007ffe0ff */
[----:B--2---:R-:W-:Y:S01]  /*7870*/  @!P0 STG.E.128 [R2.64+0x80], R4 ;  /* 0x0000800402008986 */ /* 0x004fe2000c101d06 */
[----:B------:R-:W-:Y:S11]  /*7880*/  ISETP.GE.AND P0, PT, R8, c[0x0][0x1d4], PT ;  /* 0x0000750008007a0c */ /* 0x000ff60003f06270 */
[----:B------:R-:W-:Y:S02]  /*7890*/  @!UPT UIADD3 URZ, URZ, URZ, URZ ;  /* 0x0000003f3f3ff290 */ /* 0x000fe4000fffe03f */
[----:B------:R-:W1:Y:S04]  /*78a0*/  @!P0 LDS.128 R4, [R249+0x1800] ;  /* 0x00180000f9048984 */ /* 0x000e680000000c00 */
[----:B-1----:R1:W-:Y:S02]  /*78b0*/  @!P0 STG.E.128 [R2.64+0xa0], R4 ;  /* 0x0000a00402008986 */ /* 0x0023e4000c101d06 */
.L_x_1240:
[----:B-1----:R-:W-:Y:S05]  /*78c0*/  BSYNC B0 ;  /* 0x0000000000007941 */ /* 0x002fea0003800000 */
.L_x_1239:
        /* <DEDUP_REMOVED lines=34> */
.L_x_1242:
[----:B------:R-:W-:Y:S05]  /*7af0*/  BSYNC B0 ;  /* 0x0000000000007941 */ /* 0x000fea0003800000 */
.L_x_1241:
[----:B------:R-:W0:Y:S01]  /*7b00*/  LDGDEPBAR ;  /* 0x00000000000079af */ /* 0x000e220000000000 */
[----:B------:R-:W-:Y:S01]  /*7b10*/  IADD3 R33, R33, -0x1, RZ ;  /* 0xffffffff21217810 */ /* 0x000fe20007ffe0ff */
[----:B------:R-:W-:-:S05]  /*7b20*/  @P3 BRA `(.L_x_1243) ;  /* 0xffffbe3000003947 */ /* 0x000fca000383ffff */
[----:B------:R-:W-:Y:S01]  /*7b30*/  WARPSYNC 0xffffffff ;  /* 0xffffffff00007948 */ /* 0x000fe20003800000 */
[----:B------:R-:W-:Y:S06]  /*7b40*/  BAR.SYNC.DEFER_BLOCKING 0x0 ;  /* 0x0000000000007b1d */ /* 0x000fec0000010000 */
.L_x_1216:
[----:B------:R-:W2:Y:S01]  /*7b50*/  LDL R17, [R1+0x48] ;  /* 0x0000480001117983 */ /* 0x000ea20000100800 */
[----:B------:R-:W-:-:S05]  /*7b60*/  IMAD.MOV.U32 R0, RZ, RZ, c[0x0][0x2c4] ;  /* 0x0000b100ff007624 */ /* 0x000fca00078e00ff */
[----:B------:R-:W-:Y:S01]  /*7b70*/  ISETP.NE.AND P3, PT, R0, 0x1, PT ;  /* 0x000000010000780c */ /* 0x000fe20003f65270 */
[----:B------:R-:W-:Y:S01]  /*7b80*/  BSSY B0, `(.L_x_1244) ;  /* 0x0000029000007945 */ /* 0x000fe20003800000 */
[----:B------:R-:W-:Y:S01]  /*7b90*/  IMAD.IADD R12, R150, 0x1, R151 ;  /* 0x00000001960c7824 */ /* 0x000fe200078e0297 */
[----:B--2---:R-:W-:-:S10]  /*7ba0*/  IADD3 R0, R17, 0x7f, RZ ;  /* 0x0000007f11007810 */ /* 0x004fd40007ffe0ff */
[----:B-1----:R-:W-:-:S05]  /*7bb0*/  @P3 IMAD.HI.U32 R2, R0, c[0x0][0x2c8], RZ ;  /* 0x0000b20000023a27 */ /* 0x002fca00078e00ff */
[----:B------:R-:W-:-:S05]  /*7bc0*/  @P3 SHF.R.U32.HI R0, RZ, c[0x0][0x2cc], R2 ;  /* 0x0000b300ff003a19 */ /* 0x000fca0000011602 */
[----:B------:R-:W-:-:S04]  /*7bd0*/  IMAD.IADD R0, R156, 0x1, R0 ;  /* 0x000000019c007824 */ /* 0x000fc800078e0200 */
[----:B------:R-:W-:-:S05]  /*7be0*/  IMAD.HI R0, R0, 0x2aaaaaab, RZ ;  /* 0x2aaaaaab00007827 */ /* 0x000fca00078e02ff */
[----:B------:R-:W-:-:S04]  /*7bf0*/  SHF.R.U32.HI R2, RZ, 0x1f, R0 ;  /* 0x0000001fff027819 */ /* 0x000fc80000011600 */
[----:B------:R-:W-:-:S04]  /*7c00*/  LEA.HI.SX32 R0, R0, R2, 0x1d ;  /* 0x0000000200007211 */ /* 0x000fc800078feaff */
[----:B------:R-:W-:-:S04]  /*7c10*/  IMNMX R6, R155, R0, PT ;  /* 0x000000009b067217 */ /* 0x000fc80003800200 */
[----:B------:R-:W-:Y:S01]  /*7c20*/  ISETP.GE.AND P0, PT, R6, 0x1, PT ;  /* 0x000000010600780c */ /* 0x000fe20003f06270 */
[----:B------:R-:W-:-:S12]  /*7c30*/  IMAD.MOV.U32 R0, RZ, RZ, RZ ;  /* 0x000000ffff007224 */ /* 0x000fd800078e00ff */
[----:B------:R-:W-:Y:S05]  /*7c40*/  @!P0 BRA `(.L_x_1245) ;  /* 0x000001c000008947 */ /* 0x000fea0003800000 */
[----:B------:R-:W-:Y:S01]  /*7c50*/  IABS R2, R132 ;  /* 0x0000008400027213 */ /* 0x000fe20000000000 */
        /* <DEDUP_REMOVED lines=27> */
.L_x_1245:
[----:B------:R-:W-:Y:S05]  /*7e10*/  BSYNC B0 ;  /* 0x0000000000007941 */ /* 0x000fea0003800000 */
.L_x_1244:
        /* <DEDUP_REMOVED lines=53> */
[----:B------:R1:W-:Y:S01]  /*8170*/  STL [R1+0x10], R3 ;  /* 0x0000100301007387 */ /* 0x0003e20000100800 */
[----:B------:R-:W-:-:S03]  /*8180*/  PRMT R0, RZ, 0x7610, R0 ;  /* 0x00007610ff007816 */ /* 0x000fc60000000000 */
[----:B------:R-:W-:-:S04]  /*8190*/  IMNMX R219, R6, R2, PT ;  /* 0x0000000206db7217 */ /* 0x000fc80003800200 */
[----:B------:R-:W-:-:S13]  /*81a0*/  ISETP.GT.AND P0, PT, R219, R3, PT ;  /* 0x00000003db00720c */ /* 0x000fda0003f04270 */
[----:B------:R-:W-:Y:S05]  /*81b0*/  @!P0 BRA `(.L_x_1246) ;  /* 0x000107d000008947 */ /* 0x000fea0003800000 */
[----:B------:R-:W2:Y:S04]  /*81c0*/  LDL R26, [R1+0x3c] ;  /* 0x00003c00011a7983 */ /* 0x000ea80000100800 */
[----:B------:R-:W3:Y:S04]  /*81d0*/  LDL R28, [R1+0x44] ;  /* 0x00004400011c7983 */ /* 0x000ee80000100800 */
[----:B------:R-:W4:Y:S04]  /*81e0*/  LDL R27, [R1+0x4c] ;  /* 0x00004c00011b7983 */ /* 0x000f280000100800 */
[----:B------:R-:W3:Y:S01]  /*81f0*/  LDL.64 R24, [R1+0x18] ;  /* 0x0000180001187983 */ /* 0x000ee20000100a00 */
[----:B------:R-:W-:-:S03]  /*8200*/  ISETP.NE.U32.AND P0, PT, RZ, c[0x0][0x340], PT ;  /* 0x0000d000ff007a0c */ /* 0x000fc60003f05070 */
[----:B------:R-:W3:Y:S01]  /*8210*/  LDL.LU R20, [R1+0x14] ;  /* 0x0000140001147983 */ /* 0x000ee20000300800 */
[----:B------:R-:W-:-:S03]  /*8220*/  ISETP.NE.AND.EX P2, PT, RZ, c[0x0][0x344], PT, P0 ;  /* 0x0000d100ff007a0c */ /* 0x000fc60003f45300 */
[----:B------:R-:W3:Y:S04]  /*8230*/  LDL R19, [R1+0x24] ;  /* 0x0000240001137983 */ /* 0x000ee80000100800 */
[----:B------:R-:W3:Y:S06]  /*8240*/  LDL R18, [R1+0x38] ;  /* 0x0000380001127983 */ /* 0x000eec0000100800 */
[----:B------:R-:W-:Y:S01]  /*8250*/  @P2 IMAD.MOV.U32 R2, RZ, RZ, 0x4 ;  /* 0x00000004ff022424 */ /* 0x000fe200078e00ff */
[----:B------:R-:W1:Y:S01]  /*8260*/  S2R R5, SR_TID.X ;  /* 0x0000000000057919 */ /* 0x000e620000002100 */
[----:B------:R-:W-:-:S05]  /*8270*/  SHF.R.S32.HI R0, RZ, 0x1f, R142 ;  /* 0x0000001fff007819 */ /* 0x000fca000001148e */
[----:B------:R-:W-:-:S04]  /*8280*/  IMAD R0, R0, c[0x0][0x178], RZ ;  /* 0x00005e0000007a24 */ /* 0x000fc800078e02ff */
[----:B------:R-:W-:Y:S01]  /*8290*/  IMAD R0, R142, c[0x0][0x17c], R0 ;  /* 0x00005f008e007a24 */ /* 0x000fe200078e0200 */
[--C-:B-1----:R-:W-:Y:S02]  /*82a0*/  SHF.R.S32.HI R4, RZ, 0x1f, R5.reuse ;  /* 0x0000001fff047819 */ /* 0x102fe40000011405 */
[----:B------:R-:W-:Y:S01]  /*82b0*/  SHF.R.S32.HI R16, RZ, 0x1f, R5 ;  /* 0x0000001fff107819 */ /* 0x000fe20000011405 */
[----:B--2---:R-:W-:-:S05]  /*82c0*/  @P2 IMAD.WIDE R2, R26, R2, c[0x0][0x340] ;  /* 0x0000d0001a022625 */ /* 0x004fca00078e0202 */
[----:B------:R1:W2:Y:S01]  /*82d0*/  @P2 LDG.E R14, [R2.64] ;  /* 0x00000006020e2981 */ /* 0x0002a2000c1e1900 */
[-C--:B------:R-:W-:Y:S02]  /*82e0*/  LEA.HI R4, R4, R5.reuse, RZ, 0x2 ;  /* 0x0000000504047211 */ /* 0x080fe400078f10ff */
[----:B------:R-:W-:Y:S02]  /*82f0*/  LEA.HI R16, R16, R5, RZ, 0x2 ;  /* 0x0000000510107211 */ /* 0x000fe400078f10ff */
[----:B------:R-:W-:Y:S02]  /*8300*/  LOP3.LUT R4, R4, 0xfffffffc, RZ, 0xc0, !PT ;  /* 0xfffffffc04047812 */ /* 0x000fe400078ec0ff */
[----:B------:R-:W-:-:S03]  /*8310*/  SHF.R.S32.HI R16, RZ, 0x2, R16 ;  /* 0x00000002ff107819 */ /* 0x000fc60000011410 */
[----:B------:R-:W-:Y:S01]  /*8320*/  IMAD.IADD R4, R5, 0x1, -R4 ;  /* 0x0000000105047824 */ /* 0x000fe200078e0a04 */
[----:B------:R-:W-:-:S04]  /*8330*/  ISETP.NE.U32.AND P1, PT, RZ, c[0x0][0x348], PT ;  /* 0x0000d200ff007a0c */ /* 0x000fc80003f25070 */
[----:B------:R-:W-:Y:S01]  /*8340*/  ISETP.NE.AND.EX P1, PT, RZ, c[0x0][0x34c], PT, P1 ;  /* 0x0000d300ff007a0c */ /* 0x000fe20003f25310 */
[----:B-1----:R-:W-:-:S05]  /*8350*/  IMAD.WIDE.U32 R2, R142, c[0x0][0x178], RZ ;  /* 0x00005e008e027a25 */ /* 0x002fca00078e00ff */
[----:B------:R-:W-:Y:S01]  /*8360*/  IADD3 R3, R3, R0, RZ ;  /* 0x0000000003037210 */ /* 0x000fe20007ffe0ff */
[----:B------:R-:W-:Y:S01]  /*8370*/  IMAD R0, R4, 0x20, R16 ;  /* 0x0000002004007824 */ /* 0x000fe200078e0210 */
[----:B----4-:R-:W-:-:S03]  /*8380*/  SEL R6, R27, RZ, !P1 ;  /* 0x000000ff1b067207 */ /* 0x010fc60004800000 */
[----:B------:R-:W-:Y:S01]  /*8390*/  IMAD.IADD R10, R17, 0x1, R0 ;  /* 0x00000001110a7824 */ /* 0x000fe200078e0200 */
[----:B------:R-:W-:Y:S01]  /*83a0*/  SHF.R.S32.HI R11, RZ, 0x1f, R12 ;  /* 0x0000001fff0b7819 */ /* 0x000fe2000001140c */
[----:B---3--:R-:W-:Y:S01]  /*83b0*/  IMAD.WIDE.U32 R4, R28, c[0x0][0x1b8], R2 ;  /* 0x00006e001c047a25 */ /* 0x008fe200078e0002 */
[----:B------:R-:W-:-:S03]  /*83c0*/  IADD3 R2, P0, R16, R12, RZ ;  /* 0x0000000c10027210 */ /* 0x000fc60007f1e0ff */
[----:B------:R-:W-:Y:S01]  /*83d0*/  @P3 IMAD.HI.U32 R7, R10, c[0x0][0x2c8], RZ ;  /* 0x0000b2000a073a27 */ /* 0x000fe200078e00ff */
[----:B------:R-:W-:Y:S02]  /*83e0*/  SEL R3, R26, RZ, !P1 ;  /* 0x000000ff1a037207 */ /* 0x000fe40004800000 */
[----:B------:R-:W-:Y:S01]  /*83f0*/  LEA.HI.X.SX32 R11, R16, R11, 0x1, P0 ;  /* 0x0000000b100b7211 */ /* 0x000fe200000f0eff */
[----:B------:R-:W-:Y:S01]  /*8400*/  IMAD R5, R28, c[0x0][0x1bc], R5 ;  /* 0x00006f001c057a24 */ /* 0x000fe200078e0205 */
[----:B------:R-:W-:Y:S01]  /*8410*/  MOV R0, R10 ;  /* 0x0000000a00007202 */ /* 0x000fe20000000f00 */
[----:B------:R-:W-:Y:S01]  /*8420*/  IMAD R6, R6, c[0x0][0x1c0], RZ ;  /* 0x0000700006067a24 */ /* 0x000fe200078e02ff */
[----:B------:R-:W-:Y:S01]  /*8430*/  @P3 SHF.R.U32.HI R0, RZ, c[0x0][0x2cc], R7 ;  /* 0x0000b300ff003a19 */ /* 0x000fe20000011607 */
[----:B------:R-:W-:-:S04]  /*8440*/  IMAD.WIDE.U32 R4, R3, c[0x0][0x1c0], R4 ;  /* 0x0000700003047a25 */ /* 0x000fc800078e0004 */
[----:B------:R-:W-:Y:S01]  /*8450*/  IMAD R12, R3, c[0x0][0x1c4], R6 ;  /* 0x00007100030c7a24 */ /* 0x000fe200078e0206 */
[----:B------:R-:W-:Y:S01]  /*8460*/  SHF.R.S32.HI R13, RZ, 0x1f, R0 ;  /* 0x0000001fff0d7819 */ /* 0x000fe20000011400 */
[----:B------:R-:W-:Y:S02]  /*8470*/  IMAD.MOV.U32 R6, RZ, RZ, R24 ;  /* 0x000000ffff067224 */ /* 0x000fe400078e0018 */
[----:B------:R-:W-:Y:S02]  /*8480*/  IMAD.MOV.U32 R7, RZ, RZ, R25 ;  /* 0x000000ffff077224 */ /* 0x000fe400078e0019 */
[C---:B------:R-:W-:Y:S02]  /*8490*/  IMAD R15, R11.reuse, c[0x0][0x1e0], RZ ;  /* 0x000078000b0f7a24 */ /* 0x040fe400078e02ff */
[----:B------:R-:W-:Y:S01]  /*84a0*/  IMAD R11, R11, c[0x0][0x208], RZ ;  /* 0x000082000b0b7a24 */ /* 0x000fe200078e02ff */
[----:B------:R-:W-:Y:S01]  /*84b0*/  IADD3 R3, R5, R12, RZ ;  /* 0x0000000c05037210 */ /* 0x000fe20007ffe0ff */
[----:B------:R-:W-:-:S04]  /*84c0*/  IMAD.WIDE.U32 R8, R2, c[0x0][0x1e0], R6 ;  /* 0x0000780002087a25 */ /* 0x000fc800078e0006 */
[----:B------:R-:W-:-:S04]  /*84d0*/  IMAD.WIDE.U32 R6, R2, c[0x0][0x208], R6 ;  /* 0x0000820002067a25 */ /* 0x000fc800078e0006 */
[C---:B------:R-:W-:Y:S02]  /*84e0*/  IMAD R15, R2.reuse, c[0x0][0x1e4], R15 ;  /* 0x00007900020f7a24 */ /* 0x040fe400078e020f */
[----:B------:R-:W-:Y:S02]  /*84f0*/  IMAD R12, R2, c[0x0][0x20c], R11 ;  /* 0x00008300020c7a24 */ /* 0x000fe400078e020b */
[----:B------:R-:W-:Y:S02]  /*8500*/  IMAD R5, R13, c[0x0][0x1b0], RZ ;  /* 0x00006c000d057a24 */ /* 0x000fe400078e02ff */
[----:B------:R-:W-:Y:S02]  /*8510*/  IMAD.MOV.U32 R2, RZ, RZ, R4 ;  /* 0x000000ffff027224 */ /* 0x000fe400078e0004 */
[----:B------:R-:W-:Y:S02]  /*8520*/  IMAD.MOV R4, RZ, RZ, -R0 ;  /* 0x000000ffff047224 */ /* 0x000fe400078e0a00 */
[----:B------:R-:W-:-:S02]  /*8530*/  IMAD R11, R0, c[0x0][0x1b4], R5 ;  /* 0x00006d00000b7a24 */ /* 0x000fc400078e0205 */
[----:B------:R-:W-:-:S04]  /*8540*/  IMAD.WIDE.U32 R2, R0, c[0x0][0x1b0], R2 ;  /* 0x00006c0000027a25 */ /* 0x000fc800078e0002 */
[----:B------:R-:W-:Y:S01]  /*8550*/  IMAD R0, R4, c[0x0][0x2c4], R10 ;  /* 0x0000b10004007a24 */ /* 0x000fe200078e020a */
[----:B------:R-:W-:Y:S01]  /*8560*/  IADD3 R5, R9, R15, RZ ;  /* 0x0000000f09057210 */ /* 0x000fe20007ffe0ff */
[----:B------:R-:W-:Y:S01]  /*8570*/  IMAD.MOV.U32 R4, RZ, RZ, R8 ;  /* 0x000000ffff047224 */ /* 0x000fe200078e0008 */
[----:B------:R-:W-:Y:S02]  /*8580*/  IADD3 R3, R3, R11, RZ ;  /* 0x0000000b03037210 */ /* 0x000fe40007ffe0ff */
[----:B------:R-:W-:Y:S02]  /*8590*/  SHF.R.S32.HI R11, RZ, 0x1f, R0 ;  /* 0x0000001fff0b7819 */ /* 0x000fe40000011400 */
[----:B------:R-:W-:Y:S01]  /*85a0*/  ISETP.GE.AND P1, PT, R24, c[0x0][0x1d4], PT ;  /* 0x0000750018007a0c */ /* 0x000fe20003f26270 */
[----:B------:R-:W-:Y:S01]  /*85b0*/  IMAD.WIDE.U32 R8, R28, c[0x0][0x1e8], R4 ;  /* 0x00007a001c087a25 */ /* 0x000fe200078e0004 */
[----:B------:R-:W-:-:S03]  /*85c0*/  ISETP.GE.AND P6, PT, R19, c[0x0][0x1d4], PT ;  /* 0x0000750013007a0c */ /* 0x000fc60003fc6270 */
[----:B------:R-:W-:Y:S01]  /*85d0*/  IMAD R4, R11, c[0x0][0x1a8], RZ ;  /* 0x00006a000b047a24 */ /* 0x000fe200078e02ff */
[----:B------:R-:W-:Y:S01]  /*85e0*/  SEL R10, RZ, 0xffffffff, P6 ;  /* 0xffffffffff0a7807 */ /* 0x000fe20003000000 */
[----:B------:R-:W-:Y:S01]  /*85f0*/  IMAD.WIDE.U32 R2, R0, c[0x0][0x1a8], R2 ;  /* 0x00006a0000027a25 */ /* 0x000fe200078e0002 */
[----:B------:R-:W-:-:S03]  /*8600*/  LOP3.LUT R20, R20, 0xfffffffe, RZ, 0xc0, !PT ;  /* 0xfffffffe14147812 */ /* 0x000fc600078ec0ff */
[----:B------:R-:W-:Y:S01]  /*8610*/  IMAD R11, R0, c[0x0][0x1ac], R4 ;  /* 0x00006b00000b7a24 */ /* 0x000fe200078e0204 */
[----:B------:R-:W-:Y:S01]  /*8620*/  SHF.L.U32 R10, R10, 0x1, RZ ;  /* 0x000000010a0a7819 */ /* 0x000fe200000006ff */
[----:B------:R-:W-:Y:S01]  /*8630*/  IMAD.IADD R7, R7, 0x1, R12 ;  /* 0x0000000107077824 */ /* 0x000fe200078e020c */
[----:B------:R-:W-:Y:S01]  /*8640*/  @P1 LOP3.LUT R20, R20, 0x1, RZ, 0xfc, !PT ;  /* 0x0000000114141812 */ /* 0x000fe200078efcff */
[----:B------:R-:W-:Y:S01]  /*8650*/  IMAD.IADD R3, R3, 0x1, R11 ;  /* 0x0000000103037824 */ /* 0x000fe200078e020b */
[----:B------:R-:W-:Y:S02]  /*8660*/  SEL R12, RZ, 0x1, P1 ;  /* 0x00000001ff0c7807 */ /* 0x000fe40000800000 */
[----:B------:R-:W-:Y:S01]  /*8670*/  LEA R11, P0, R2, c[0x0][0x160], 0x1 ;  /* 0x00005800020b7a11 */ /* 0x000fe200078008ff */
[----:B------:R-:W-:Y:S01]  /*8680*/  IMAD.WIDE.U32 R4, R28, c[0x0][0x210], R6 ;  /* 0x000084001c047a25 */ /* 0x000fe200078e0006 */
[----:B------:R-:W-:Y:S01]  /*8690*/  ISETP.NE.U32.AND P1, PT, RZ, c[0x0][0x350], PT ;  /* 0x0000d400ff007a0c */ /* 0x000fe20003f25070 */
[----:B------:R1:W-:Y:S01]  /*86a0*/  STL [R1+0x14], R20 ;  /* 0x0000141401007387 */ /* 0x0003e20000100800 */
[----:B------:R-:W-:-:S02]  /*86b0*/  LOP3.LUT R6, R10, 0x2, R12, 0xe2, !PT ;  /* 0x000000020a067812 */ /* 0x000fc400078ee20c */
[----:B------:R-:W-:Y:S02]  /*86c0*/  LEA.HI.X R10, R2, c[0x0][0x164], R3, 0x1, P0 ;  /* 0x00005900020a7a11 */ /* 0x000fe400000f0c03 */
[----:B------:R-:W-:Y:S01]  /*86d0*/  ISETP.NE.AND.EX P0, PT, RZ, c[0x0][0x354], PT, P1 ;  /* 0x0000d500ff007a0c */ /* 0x000fe20003f05310 */
[C---:B------:R-:W-:Y:S02]  /*86e0*/  IMAD R9, R28.reuse, c[0x0][0x1ec], R9 ;  /* 0x00007b001c097a24 */ /* 0x040fe400078e0209 */
[----:B------:R-:W-:Y:S01]  /*86f0*/  IMAD R5, R28, c[0x0][0x214], R5 ;  /* 0x000085001c057a24 */ /* 0x000fe200078e0205 */
[----:B------:R-:W-:-:S04]  /*8700*/  ISETP.GE.AND P5, PT, R18, c[0x0][0x1d4], PT ;  /* 0x0000750012007a0c */ /* 0x000fc80003fa6270 */
[----:B------:R-:W-:Y:S02]  /*8710*/  SEL R3, RZ, 0x4, P5 ;  /* 0x00000004ff037807 */ /* 0x000fe40002800000 */
[----:B------:R-:W-:Y:S02]  /*8720*/  ISETP.GE.AND P3, PT, R24, c[0x0][0x198], PT ;  /* 0x0000660018007a0c */ /* 0x000fe40003f66270 */
[----:B------:R-:W-:Y:S02]  /*8730*/  ISETP.GE.AND P4, PT, R18, c[0x0][0x198], PT ;  /* 0x0000660012007a0c */ /* 0x000fe40003f86270 */
[----:B------:R-:W-:Y:S02]  /*8740*/  LOP3.LUT R103, R6, R3, RZ, 0xfc, !PT ;  /* 0x0000000306677212 */ /* 0x000fe400078efcff */
[----:B------:R-:W-:Y:S02]  /*8750*/  IADD3 R120, R219, -0x1, RZ ;  /* 0xffffffffdb787810 */ /* 0x000fe40007ffe0ff */
[----:B--2---:R-:W-:-:S02]  /*8760*/  @P2 SHF.R.S32.HI R0, RZ, 0x1f, R14 ;  /* 0x0000001fff002819 */ /* 0x004fc4000001140e */
[----:B------:R-:W-:Y:S01]  /*8770*/  @!P2 MOV R0, R27 ;  /* 0x0000001b0000a202 */ /* 0x000fe20000000f00 */
[----:B------:R-:W-:-:S03]  /*8780*/  @!P2 IMAD.MOV.U32 R14, RZ, RZ, R26 ;  /* 0x000000ffff0ea224 */ /* 0x000fc600078e001a */
[----:B------:R-:W-:Y:S02]  /*8790*/  SEL R2, R0, RZ, !P0 ;  /* 0x000000ff00027207 */ /* 0x000fe40004000000 */
[----:B------:R-:W-:-:S03]  /*87a0*/  SEL R0, R14, RZ, !P0 ;  /* 0x000000ff0e007207 */ /* 0x000fc60004000000 */
[C---:B------:R-:W-:Y:S02]  /*87b0*/  IMAD R12, R2.reuse, c[0x0][0x1f0], RZ ;  /* 0x00007c00020c7a24 */ /* 0x040fe400078e02ff */
[----:B------:R-:W-:Y:S02]  /*87c0*/  IMAD R7, R2, c[0x0][0x218], RZ ;  /* 0x0000860002077a24 */ /* 0x000fe400078e02ff */
[----:B------:R-:W-:-:S04]  /*87d0*/  IMAD.WIDE.U32 R250, R0, c[0x0][0x1f0], R8 ;  /* 0x00007c0000fa7a25 */ /* 0x000fc800078e0008 */
[----:B------:R-:W-:-:S04]  /*87e0*/  IMAD.WIDE.U32 R244, R0, c[0x0][0x218], R4 ;  /* 0x0000860000f47a25 */ /* 0x000fc800078e0004 */
[C---:B------:R-:W-:Y:S02]  /*87f0*/  IMAD R2, R0.reuse, c[0x0][0x1f4], R12 ;  /* 0x00007d0000027a24 */ /* 0x040fe400078e020c */
[----:B------:R-:W-:Y:S01]  /*8800*/  IMAD R0, R0, c[0x0][0x21c], R7 ;  /* 0x0000870000007a24 */ /* 0x000fe200078e0207 */
[----:B------:R-:W-:Y:S01]  /*8810*/  ISETP.GE.AND P2, PT, R19, c[0x0][0x198], PT ;  /* 0x0000660013007a0c */ /* 0x000fe20003f46270 */
[----:B------:R-:W-:Y:S01]  /*8820*/  IMAD.IADD R252, R251, 0x1, R2 ;  /* 0x00000001fbfc7824 */ /* 0x000fe200078e0202 */
[----:B------:R-:W-:Y:S02]  /*8830*/  IADD3 R9, R16, R17, RZ ;  /* 0x0000001110097210 */ /* 0x000fe40007ffe0ff */
[----:B------:R-:W-:Y:S01]  /*8840*/  IADD3 R247, R245, R0, RZ ;  /* 0x00000000f5f77210 */ /* 0x000fe20007ffe0ff */
[----:B------:R-:W-:Y:S06]  /*8850*/  BRA.DIV ~URZ, `(.L_x_1247) ;  /* 0x00014e527f007947 */ /* 0x000fec000b800000 */
[----:B-1----:R1:W2:Y:S02]  /*8860*/  SHFL.IDX PT, R8, R10, RZ, 0x1c1f ;  /* 0x001c1fff0a087589 */ /* 0x0022a400000e0000 */
.L_x_1389:
[----:B------:R-:W-:Y:S05]  /*8870*/  BRA.DIV ~URZ, `(.L_x_1248) ;  /* 0x00014ea27f007947 */ /* 0x000fea000b800000 */
[----:B------:R3:W4:Y:S02]  /*8880*/  SHFL.IDX PT, R0, R11, RZ, 0x1c1f ;  /* 0x001c1fff0b007589 */ /* 0x00072400000e0000 */
.L_x_1390:
[----:B---3--:R-:W3:Y:S01]  /*8890*/  LDL R2, [R1+0x40] ;  /* 0x0000400001027983 */ /* 0x008ee20000100800 */
[----:B------:R-:W-:Y:S01]  /*88a0*/  BSSY B0, `(.L_x_1249) ;  /* 0x0000017000007945 */ /* 0x000fe20003800000 */
[----:B---3--:R-:W-:-:S05]  /*88b0*/  IMAD R23, R2, c[0x0][0x2c4], RZ ;  /* 0x0000b10002177a24 */ /* 0x008fca00078e02ff */
[----:B------:R-:W-:-:S13]  /*88c0*/  ISETP.GE.AND P0, PT, R9, R23, PT ;  /* 0x000000170900720c */ /* 0x000fda0003f06270 */
[----:B------:R-:W-:Y:S05]  /*88d0*/  @P0 BRA `(.L_x_1250) ;  /* 0x0000013000000947 */ /* 0x000fea0003800000 */
[----:B------:R-:W3:Y:S04]  /*88e0*/  LDL.64 R4, [R1+0x18] ;  /* 0x0000180001047983 */ /* 0x000ee80000100a00 */
[----:B----4-:R-:W4:Y:S04]  /*88f0*/  LDL R2, [R1+0x24] ;  /* 0x0000240001027983 */ /* 0x010f280000100800 */
[----:B--2---:R-:W2:Y:S04]  /*8900*/  LDL R3, [R1+0x64] ;  /* 0x0000640001037983 */ /* 0x004ea80000100800 */
[----:B------:R-:W2:Y:S04]  /*8910*/  LDL R13, [R1+0x38] ;  /* 0x00003800010d7983 */ /* 0x000ea80000100800 */
[----:B------:R-:W2:Y:S04]  /*8920*/  LDL R12, [R1+0xc] ;  /* 0x00000c00010c7983 */ /* 0x000ea80000100800 */
[----:B------:R-:W2:Y:S01]  /*8930*/  LDL R14, [R1+0x60] ;  /* 0x00006000010e7983 */ /* 0x000ea20000100800 */
[----:B---3--:R-:W-:-:S04]  /*8940*/  LEA R6, P0, R4, R0, 0x1 ;  /* 0x0000000004067211 */ /* 0x008fc800078008ff */
[----:B------:R-:W-:Y:S02]  /*8950*/  LEA.HI.X R7, R4, R8, R5, 0x1, P0 ;  /* 0x0000000804077211 */ /* 0x000fe400000f0c05 */
[----:B----4-:R-:W-:-:S04]  /*8960*/  LEA R4, P0, R2, R0, 0x1 ;  /* 0x0000000002047211 */ /* 0x010fc800078008ff */
        /* <DEDUP_REMOVED lines=10> */
.L_x_1250:
[----:B------:R-:W-:Y:S05]  /*8a10*/  BSYNC B0 ;  /* 0x0000000000007941 */ /* 0x000fea0003800000 */
.L_x_1249:
[----:B------:R-:W-:Y:S05]  /*8a20*/  BRA.DIV ~URZ, `(.L_x_1251) ;  /* 0x00014d527f007947 */ /* 0x000fea000b800000 */
[----:B--2---:R2:W3:Y:S04]  /*8a30*/  SHFL.IDX PT, R8, R10, 0x1, 0x1c1f ;  /* 0x003c1f000a087f89 */ /* 0x0044e800000e0000 */
[----:B----4-:R2:W4:Y:S02]  /*8a40*/  SHFL.IDX PT, R0, R11, 0x1, 0x1c1f ;  /* 0x003c1f000b007f89 */ /* 0x01052400000e0000 */
.L_x_1391:
        /* <DEDUP_REMOVED lines=23> */
.L_x_1253:
[----:B------:R-:W-:Y:S05]  /*8bc0*/  BSYNC B0 ;  /* 0x0000000000007941 */ /* 0x000fea0003800000 */
.L_x_1252:
[----:B------:R-:W-:Y:S05]  /*8bd0*/  BRA.DIV ~URZ, `(.L_x_1254) ;  /* 0x00014c627f007947 */ /* 0x000fea000b800000 */
[----:B---3--:R3:W1:Y:S02]  /*8be0*/  SHFL.IDX PT, R8, R10, 0x2, 0x1c1f ;  /* 0x005c1f000a087f89 */ /* 0x00866400000e0000 */
.L_x_1392:
[----:B------:R-:W-:Y:S05]  /*8bf0*/  BRA.DIV ~URZ, `(.L_x_1255) ;  /* 0x00014cb27f007947 */ /* 0x000fea000b800000 */
[----:B--2-4-:R2:W4:Y:S02]  /*8c00*/  SHFL.IDX PT, R0, R11, 0x2, 0x1c1f ;  /* 0x005c1f000b007f89 */ /* 0x01452400000e0000 */
.L_x_1393:
[----:B------:R-:W-:Y:S01]  /*8c10*/  IADD3 R2, R9, 0x40, RZ ;  /* 0x0000004009027810 */ /* 0x000fe20007ffe0ff */
[----:B------:R-:W-:Y:S03]  /*8c20*/  BSSY B0, `(.L_x_1256) ;  /* 0x0000016000007945 */ /* 0x000fe60003800000 */
[----:B------:R-:W-:-:S13]  /*8c30*/  ISETP.GE.AND P0, PT, R2, R23, PT ;  /* 0x000000170200720c */ /* 0x000fda0003f06270 */
[----:B------:R-:W-:Y:S05]  /*8c40*/  @P0 BRA `(.L_x_1257) ;  /* 0x0000013000000947 */ /* 0x000fea0003800000 */
[----:B--2---:R-:W2:Y:S04]  /*8c50*/  LDL.64 R4, [R1+0x18] ;  /* 0x0000180001047983 */ /* 0x004ea80000100a00 */
[----:B---3--:R-:W3:Y:S04]  /*8c60*/  LDL R3, [R1+0x24] ;  /* 0x0000240001037983 */ /* 0x008ee80000100800 */
[----:B----4-:R-:W4:Y:S04]  /*8c70*/  LDL R15, [R1+0x64] ;  /* 0x00006400010f7983 */ /* 0x010f280000100800 */
[----:B------:R-:W4:Y:S04]  /*8c80*/  LDL R13, [R1+0x38] ;  /* 0x00003800010d7983 */ /* 0x000f280000100800 */
[----:B------:R-:W4:Y:S04]  /*8c90*/  LDL R12, [R1+0xc] ;  /* 0x00000c00010c7983 */ /* 0x000f280000100800 */
[----:B------:R-:W4:Y:S01]  /*8ca0*/  LDL R14, [R1+0x60] ;  /* 0x00006000010e7983 */ /* 0x000f220000100800 */
[----:B--2---:R-:W-:-:S04]  /*8cb0*/  LEA R6, P0, R4, R0, 0x1 ;  /* 0x0000000004067211 */ /* 0x004fc800078008ff */
[----:B-1----:R-:W-:Y:S02]  /*8cc0*/  LEA.HI.X R7, R4, R8, R5, 0x1, P0 ;  /* 0x0000000804077211 */ /* 0x002fe400000f0c05 */
[----:B---3--:R-:W-:-:S04]  /*8cd0*/  LEA R4, P0, R3, R0, 0x1 ;  /* 0x0000000003047211 */ /* 0x008fc800078008ff */
[----:B----4-:R-:W-:Y:S02]  /*8ce0*/  LEA.HI.X R5, R3, R8, R15, 0x1, P0 ;  /* 0x0000000803057211 */ /* 0x010fe400000f0c0f */
        /* <DEDUP_REMOVED lines=9> */
.L_x_1257:
[----:B------:R-:W-:Y:S05]  /*8d80*/  BSYNC B0 ;  /* 0x0000000000007941 */ /* 0x000fea0003800000 */
.L_x_1256:
[----:B------:R-:W-:Y:S05]  /*8d90*/  BRA.DIV ~URZ, `(.L_x_1258) ;  /* 0x00014b727f007947 */ /* 0x000fea000b800000 */
[----:B-1----:R1:W2:Y:S04]  /*8da0*/  SHFL.IDX PT, R6, R10, 0x3, 0x1c1f ;  /* 0x007c1f000a067f89 */ /* 0x0022a800000e0000 */
[----:B----4-:R1:W4:Y:S02]  /*8db0*/  SHFL.IDX PT, R0, R11, 0x3, 0x1c1f ;  /* 0x007c1f000b007f89 */ /* 0x01032400000e0000 */
.L_x_1394:
[----:B---3--:R-:W3:Y:S04]  /*8dc0*/  LDL.64 R12, [R1+0x18] ;  /* 0x00001800010c7983 */ /* 0x008ee80000100a00 */
[----:B----4-:R-:W4:Y:S04]  /*8dd0*/  LDL R7, [R1+0x24] ;  /* 0x0000240001077983 */ /* 0x010f280000100800 */
[----:B--2---:R-:W2:Y:S04]  /*8de0*/  LDL R8, [R1+0x64] ;  /* 0x0000640001087983 */ /* 0x004ea80000100800 */
[----:B------:R-:W2:Y:S04]  /*8df0*/  LDL R106, [R1+0xc] ;  /* 0x00000c00016a7983 */ /* 0x000ea80000100800 */
[----:B------:R-:W2:Y:S04]  /*8e00*/  LDL R142, [R1+0x2c] ;  /* 0x00002c00018e7983 */ /* 0x000ea80000100800 */
[----:B-1----:R-:W2:Y:S04]  /*8e10*/  LDL R10, [R1+0x38] ;  /* 0x00003800010a7983 */ /* 0x002ea80000100800 */
[----:B------:R-:W2:Y:S04]  /*8e20*/  LDL R11, [R1+0x60] ;  /* 0x00006000010b7983 */ /* 0x000ea80000100800 */
[----:B------:R-:W2:Y:S04]  /*8e30*/  LDL R127, [R1+0x14] ;  /* 0x00001400017f7983 */ /* 0x000ea80000100800 */
        /* <DEDUP_REMOVED lines=9> */
[----:B------:R-:W-:Y:S01]  /*8ed0*/  SHF.R.S32.HI R126, RZ, 0x2, R126 ;  /* 0x00000002ff7e7819 */ /* 0x000fe2000001147e */
[----:B------:R-:W-:Y:S02]  /*8ee0*/  IMAD.MOV.U32 R122, RZ, RZ, R250 ;  /* 0x000000ffff7a7224 */ /* 0x000fe400078e00fa */
[----:B------:R-:W-:Y:S02]  /*8ef0*/  IMAD.MOV.U32 R123, RZ, RZ, R252 ;  /* 0x000000ffff7b7224 */ /* 0x000fe400078e00fc */
[----:B------:R-:W-:Y:S01]  /*8f00*/  IMAD.MOV.U32 R125, RZ, RZ, c[0x0][0x2c4] ;  /* 0x0000b100ff7d7624 */ /* 0x000fe200078e00ff */
[----:B---3--:R-:W-:-:S04]  /*8f10*/  @!P0 LEA R4, P1, R12, R0, 0x1 ;  /* 0x000000000c048211 */ /* 0x008fc800078208ff */
[----:B------:R-:W-:Y:S02]  /*8f20*/  @!P0 LEA.HI.X R5, R12, R6, R13, 0x1, P1 ;  /* 0x000000060c058211 */ /* 0x000fe400008f0c0d */
[----:B----4-:R-:W-:-:S04]  /*8f30*/  @!P0 LEA R2, P1, R7, R0, 0x1 ;  /* 0x0000000007028211 */ /* 0x010fc800078208ff */
[----:B--2---:R-:W-:Y:S01]  /*8f40*/  @!P0 LEA.HI.X R3, R7, R6, R8, 0x1, P1 ;  /* 0x0000000607038211 */ /* 0x004fe200008f0c08 */
[----:B------:R-:W-:Y:S02]  /*8f50*/  @!P0 IMAD.SHL.U32 R7, R106, 0x2, RZ ;  /* 0x000000026a078824 */ /* 0x000fe400078e00ff */
[----:B------:R-:W-:-:S03]  /*8f60*/  IMAD.IADD R121, R142, 0x1, R105 ;  /* 0x000000018e797824 */ /* 0x000fc600078e0269 */
[----:B------:R-:W-:Y:S01]  /*8f70*/  @!PT LDS RZ, [RZ] ;  /* 0x00000000fffff984 */ /* 0x000fe20000000800 */
[----:B------:R-:W-:Y:S01]  /*8f80*/  @!PT LDS RZ, [RZ] ;  /* 0x00000000fffff984 */ /* 0x000fe20000000800 */
[----:B------:R-:W-:Y:S01]  /*8f90*/  @!PT LDS RZ, [RZ] ;  /* 0x00000000fffff984 */ /* 0x000fe20000000800 */
[----:B------:R1:W-:Y:S04]  /*8fa0*/  @!P0 LDGSTS.E.BYPASS.LTC128B.128 [R7+0x7880], [R4.64], !P3 ;  /* 0x0788000004078fae */ /* 0x0003e8000d901d46 */
[----:B------:R2:W-:Y:S01]  /*8fb0*/  @!P0 LDGSTS.E.BYPASS.LTC128B.128 [R7+0x9880], [R2.64], !P2 ;  /* 0x0988000002078fae */ /* 0x0005e2000d101d46 */
[----:B-1----:R-:W-:Y:S02]  /*8fc0*/  @!P0 LEA R4, P1, R10, R0, 0x1 ;  /* 0x000000000a048211 */ /* 0x002fe400078208ff */
[----:B------:R-:W-:Y:S01]  /*8fd0*/  IMNMX R0, R121, 0x30, PT ;  /* 0x0000003079007817 */ /* 0x000fe20003800200 */
[----:B------:R-:W-:-:S04]  /*8fe0*/  IMAD R5, R104, c[0x0][0x1e0], RZ ;  /* 0x0000780068057a24 */ /* 0x000fc800078e02ff */
[----:B------:R-:W-:Y:S02]  /*8ff0*/  IMAD.IADD R0, R0, 0x1, -R126 ;  /* 0x0000000100007824 */ /* 0x000fe400078e0a7e */
[----:B------:R-:W-:Y:S01]  /*9000*/  IMAD R8, R120, c[0x0][0x1e4], R5 ;  /* 0x0000790078087a24 */ /* 0x000fe200078e0205 */
[----:B------:R-:W-:Y:S01]  /*9010*/  @!P0 LEA.HI.X R5, R10, R6, R11, 0x1, P1 ;  /* 0x000000060a058211 */ /* 0x000fe200008f0c0b */
[----:B--2---:R-:W-:Y:S01]  /*9020*/  IMAD.WIDE.U32 R2, R120, c[0x0][0x1e0], RZ ;  /* 0x0000780078027a25 */ /* 0x004fe200078e00ff */
[----:B------:R-:W-:-:S03]  /*9030*/  ISETP.GE.AND P1, PT, R0, 0x1, PT ;  /* 0x000000010000780c */ /* 0x000fc60003f26270 */
[----:B------:R1:W-:Y:S01]  /*9040*/  @!P0 LDGSTS.E.BYPASS.LTC128B.128 [R7+0xb880], [R4.64], !P4 ;  /* 0x0b88000004078fae */ /* 0x0003e2000e101d46 */
[----:B------:R-:W-:Y:S01]  /*9050*/  IMAD.IADD R6, R3, 0x1, R8 ;  /* 0x0000000103067824 */ /* 0x000fe200078e0208 */
[----:B------:R-:W-:Y:S02]  /*9060*/  ISETP.GE.AND P0, PT, R0, 0x21, PT ;  /* 0x000000210000780c */ /* 0x000fe40003f06270 */
[----:B------:R-:W0:Y:S01]  /*9070*/  LDGDEPBAR ;  /* 0x00000000000079af */ /* 0x000e220000000000 */
[----:B------:R-:W-:Y:S01]  /*9080*/  WARPSYNC 0xffffffff ;  /* 0xffffffff00007948 */ /* 0x000fe20003800000 */
[----:B------:R-:W-:-:S04]  /*9090*/  IMAD.WIDE.U32 R2, R2, 0x30, R122 ;  /* 0x0000003002027825 */ /* 0x000fc800078e007a */
[----:B------:R-:W-:Y:S02]  /*90a0*/  IMAD R0, R6, 0x30, RZ ;  /* 0x0000003006007824 */ /* 0x000fe400078e02ff */
[----:B------:R-:W-:Y:S02]  /*90b0*/  IMAD.MOV.U32 R8, RZ, RZ, 0x20 ;  /* 0x00000020ff087424 */ /* 0x000fe400078e00ff */
[----:B------:R-:W-:Y:S01]  /*90c0*/  IMAD.IADD R0, R3, 0x1, R0 ;  /* 0x0000000103007824 */ /* 0x000fe200078e0200 */
[----:B------:R-:W-:Y:S01]  /*90d0*/  BAR.SYNC.DEFER_BLOCKING 0x0 ;  /* 0x0000000000007b1d */ /* 0x000fe20000010000 */
[----:B------:R-:W-:Y:S01]  /*90e0*/  LOP3.LUT P3, RZ, R127, 0x1, RZ, 0xc0, !PT ;  /* 0x000000017fff7812 */ /* 0x000fe2000786c0ff */
[----:B-1----:R-:W-:Y:S01]  /*90f0*/  IMAD.WIDE.U32 R6, R8, c[0x0][0x1e0], RZ ;  /* 0x0000780008067a25 */ /* 0x002fe200078e00ff */
[----:B------:R-:W-:-:S03]  /*9100*/  @P1 LEA R4, P2, R2, c[0x0][0x1c8], 0x1 ;  /* 0x0000720002041a11 */ /* 0x000fc600078408ff */
[----:B------:R-:W-:Y:S01]  /*9110*/  IMAD R8, R8, c[0x0][0x1e4], RZ ;  /* 0x0000790008087a24 */ /* 0x000fe200078e02ff */
[C---:B------:R-:W-:Y:S02]  /*9120*/  @P1 LEA.HI.X R5, R2.reuse, c[0x0][0x1cc], R0, 0x1, P2 ;  /* 0x0000730002051a11 */ /* 0x040fe400010f0c00 */
[----:B------:R-:W-:Y:S01]  /*9130*/  @P0 IADD3 R3, P2, R2, R6, RZ ;  /* 0x0000000602030210 */ /* 0x000fe20007f5e0ff */
[----:B------:R-:W-:-:S03]  /*9140*/  @P1 IMAD.SHL.U32 R6, R106, 0x2, RZ ;  /* 0x000000026a061824 */ /* 0x000fc600078e00ff */
[----:B------:R-:W-:Y:S02]  /*9150*/  @P0 IADD3.X R0, R0, R7, R8, P2, !PT ;  /* 0x0000000700000210 */ /* 0x000fe400017fe408 */
[C---:B------:R-:W-:Y:S01]  /*9160*/  @P0 LEA R2, P2, R3.reuse, c[0x0][0x1c8], 0x1 ;  /* 0x0000720003020a11 */ /* 0x040fe200078408ff */
[----:B------:R-:W-:Y:S01]  /*9170*/  @!PT LDS RZ, [RZ] ;  /* 0x00000000fffff984 */ /* 0x000fe20000000800 */
[----:B------:R-:W-:Y:S01]  /*9180*/  @!PT LDS RZ, [RZ] ;  /* 0x00000000fffff984 */ /* 0x000fe20000000800 */
[----:B------:R-:W-:Y:S01]  /*9190*/  @!PT LDS RZ, [RZ] ;  /* 0x00000000fffff984 */ /* 0x000fe20000000800 */
[----:B------:R1:W-:Y:S03]  /*91a0*/  @P1 LDGSTS.E.BYPASS.LTC128B.128 [R6+0x3c80], [R4.64], !P3 ;  /* 0x03c8000004061fae */ /* 0x0003e6000d901d46 */
[----:B------:R-:W-:Y:S01]  /*91b0*/  @P0 LEA.HI.X R3, R3, c[0x0][0x1cc], R0, 0x1, P2 ;  /* 0x0000730003030a11 */ /* 0x000fe200010f0c00 */
[----:B------:R-:W-:Y:S01]  /*91c0*/  @P0 IMAD.SHL.U32 R0, R106, 0x2, RZ ;  /* 0x000000026a000824 */ /* 0x000fe200078e00ff */
[----:B------:R1:W-:Y:S04]  /*91d0*/  @P1 LDGSTS.E.BYPASS.LTC128B.128 [R6+0x4880], [R4.64+0x40], !P6 ;  /* 0x0488004004061fae */ /* 0x0003e8000f101d46 */
[----:B------:R1:W-:Y:S04]  /*91e0*/  @P1 LDGSTS.E.BYPASS.LTC128B.128 [R6+0x5480], [R4.64+0x80], !P5 ;  /* 0x0548008004061fae */ /* 0x0003e8000e901d46 */
[----:B------:R1:W-:Y:S04]  /*91f0*/  @P0 LDGSTS.E.BYPASS.LTC128B.128 [R0+0x4480], [R2.64], !P3 ;  /* 0x0448000002000fae */ /* 0x0003e8000d901d46 */
[----:B------:R1:W-:Y:S04]  /*9200*/  @P0 LDGSTS.E.BYPASS.LTC128B.128 [R0+0x5080], [R2.64+0x40], !P6 ;  /* 0x0508004002000fae */ /* 0x0003e8000f101d46 */
[----:B------:R1:W-:Y:S01]  /*9210*/  @P0 LDGSTS.E.BYPASS.LTC128B.128 [R0+0x5c80], [R2.64+0x80], !P5 ;  /* 0x05c8008002000fae */ /* 0x0003e2000e901d46 */
[----:B------:R-:W-:-:S03]  /*9220*/  ISETP.LT.AND P0, PT, RZ, c[0x0][0x27c], PT ;  /* 0x00009f00ff007a0c */ /* 0x000fc60003f01270 */
[----:B------:R-:W0:Y:S10]  /*9230*/  LDGDEPBAR ;  /* 0x00000000000079af */ /* 0x000e340000000000 */
[----:B------:R-:W-:Y:S05]  /*9240*/  @P0 BRA `(.L_x_1259) ;  /* 0x0000002000000947 */ /* 0x000fea0003800000 */
[----:B------:R-:W-:-:S04]  /*9250*/  DEPBAR.LE SB0, 0x1 ;  /* 0x000080400000791a */ /* 0x000fc80000000000 */
[----:B------:R-:W-:Y:S05]  /*9260*/  BRA `(.L_x_1260) ;  /* 0x0000694000007947 */ /* 0x000fea0003800000 */
.L_x_1259:
        /* <DEDUP_REMOVED lines=21> */
[----:B------:R-:W-:Y:S01]  /*93c0*/  ISETP.NE.AND P1, PT, R125, 0x1, PT ;  /* 0x000000017d00780c */ /* 0x000fe20003f25270 */
[----:B------:R-:W-:Y:S01]  /*93d0*/  IMAD.MOV.U32 R5, RZ, RZ, R7 ;  /* 0x000000ffff057224 */ /* 0x000fe200078e0007 */
[----:B------:R-:W-:Y:S01]  /*93e0*/  BSSY B0, `(.L_x_1262) ;  /* 0x0000068000007945 */ /* 0x000fe20003800000 */
[----:B------:R-:W-:Y:S01]  /*93f0*/  IMAD.MOV.U32 R7, RZ, RZ, R6 ;  /* 0x000000ffff077224 */ /* 0x000fe200078e0006 */
[----:B------:R-:W-:Y:S01]  /*9400*/  SHF.R.S32.HI R52, RZ, 0x1f, R31 ;  /* 0x0000001fff347819 */ /* 0x000fe2000001141f */
[----:B------:R-:W-:Y:S01]  /*9410*/  IMAD.MOV.U32 R6, RZ, RZ, R2 ;  /* 0x000000ffff067224 */ /* 0x000fe200078e0002 */
[----:B------:R-:W-:Y:S01]  /*9420*/  SHF.R.S32.HI R37, RZ, 0x1f, R32 ;  /* 0x0000001fff257819 */ /* 0x000fe20000011420 */
[----:B------:R-:W-:Y:S01]  /*9430*/  CS2R R74, SRZ ;  /* 0x00000000004a7805 */ /* 0x000fe2000001ff00 */
[----:B------:R-:W-:Y:S01]  /*9440*/  SHF.R.S32.HI R53, RZ, 0x1f, R145 ;  /* 0x0000001fff357819 */ /* 0x000fe20000011491 */
[----:B------:R-:W-:Y:S01]  /*9450*/  CS2R R48, SRZ ;  /* 0x0000000000307805 */ /* 0x000fe2000001ff00 */
[----:B------:R-:W-:Y:S01]  /*9460*/  SHF.R.S32.HI R54, RZ, 0x1f, R30 ;  /* 0x0000001fff367819 */ /* 0x000fe2000001141e */
[----:B------:R-:W-:Y:S01]  /*9470*/  CS2R R38, SRZ ;  /* 0x0000000000267805 */ /* 0x000fe2000001ff00 */
[----:B------:R-:W-:Y:S01]  /*9480*/  SHF.R.S32.HI R43, RZ, 0x1f, R164 ;  /* 0x0000001fff2b7819 */ /* 0x000fe200000114a4 */
[----:B------:R-:W-:Y:S01]  /*9490*/  @P1 IMAD.HI.U32 R3, R0, c[0x0][0x2c8], RZ ;  /* 0x0000b20000031a27 */ /* 0x000fe200078e00ff */
[----:B------:R-:W-:Y:S01]  /*94a0*/  CS2R R28, SRZ ;  /* 0x00000000001c7805 */ /* 0x000fe2000001ff00 */
[----:B------:R-:W-:Y:S01]  /*94b0*/  CS2R R24, SRZ ;  /* 0x0000000000187805 */ /* 0x000fe2000001ff00 */
[----:B------:R-:W-:Y:S01]  /*94c0*/  CS2R R20, SRZ ;  /* 0x0000000000147805 */ /* 0x000fe2000001ff00 */
[----:B------:R-:W-:Y:S01]  /*94d0*/  CS2R R50, SRZ ;  /* 0x0000000000327805 */ /* 0x000fe2000001ff00 */
[----:B------:R-:W-:Y:S01]  /*94e0*/  @P1 SHF.R.U32.HI R0, RZ, c[0x0][0x2cc], R3 ;  /* 0x0000b300ff001a19 */ /* 0x000fe20000011603 */
[----:B------:R-:W-:Y:S01]  /*94f0*/  CS2R R40, SRZ ;  /* 0x0000000000287805 */ /* 0x000fe2000001ff00 */
[----:B------:R-:W-:Y:S01]  /*9500*/  CS2R R34, SRZ ;  /* 0x0000000000227805 */ /* 0x000fe2000001ff00 */
[----:B------:R-:W-:Y:S01]  /*9510*/  CS2R R26, SRZ ;  /* 0x00000000001a7805 */ /* 0x000fe2000001ff00 */
[----:B------:R-:W-:Y:S01]  /*9520*/  SHF.R.S32.HI R3, RZ, 0x1f, R0 ;  /* 0x0000001fff037819 */ /* 0x000fe20000011400 */
[----:B------:R-:W-:Y:S01]  /*9530*/  IMAD.WIDE.U32 R4, R0, c[0x0][0x280], R4 ;  /* 0x0000a00000047a25 */ /* 0x000fe200078e0004 */
[----:B------:R-:W-:-:S03]  /*9540*/  CS2R R18, SRZ ;  /* 0x0000000000127805 */ /* 0x000fc6000001ff00 */
[C---:B------:R-:W-:Y:S01]  /*9550*/  IMAD R8, R3.reuse, c[0x0][0x280], RZ ;  /* 0x0000a00003087a24 */ /* 0x040fe200078e02ff */
[----:B------:R-:W-:Y:S01]  /*9560*/  LEA R42, P0, R4, c[0x0][0x270], 0x1 ;  /* 0x00009c00042a7a11 */ /* 0x000fe200078008ff */
[----:B------:R-:W-:Y:S02]  /*9570*/  IMAD R9, R3, c[0x0][0x290], RZ ;  /* 0x0000a40003097a24 */ /* 0x000fe400078e02ff */
[C---:B------:R-:W-:Y:S02]  /*9580*/  IMAD R8, R0.reuse, c[0x0][0x284], R8 ;  /* 0x0000a10000087a24 */ /* 0x040fe400078e0208 */
[----:B------:R-:W-:Y:S02]  /*9590*/  IMAD.WIDE.U32 R2, R0, c[0x0][0x290], R6 ;  /* 0x0000a40000027a25 */ /* 0x000fe400078e0006 */
[----:B------:R-:W-:Y:S02]  /*95a0*/  CS2R R6, SRZ ;  /* 0x0000000000067805 */ /* 0x000fe4000001ff00 */
[----:B------:R-:W-:Y:S01]  /*95b0*/  IMAD.IADD R5, R5, 0x1, R8 ;  /* 0x0000000105057824 */ /* 0x000fe200078e0208 */
[----:B------:R-:W-:Y:S01]  /*95c0*/  LEA R44, P1, R2, c[0x0][0x288], 0x1 ;  /* 0x0000a200022c7a11 */ /* 0x000fe200078208ff */
[----:B------:R-:W-:-:S02]  /*95d0*/  IMAD R0, R0, c[0x0][0x294], R9 ;  /* 0x0000a50000007a24 */ /* 0x000fc400078e0209 */
[----:B------:R-:W-:Y:S01]  /*95e0*/  CS2R R8, SRZ ;  /* 0x0000000000087805 */ /* 0x000fe2000001ff00 */
[----:B------:R-:W-:Y:S01]  /*95f0*/  LEA.HI.X R36, R4, c[0x0][0x274], R5, 0x1, P0 ;  /* 0x00009d0004247a11 */ /* 0x000fe200000f0c05 */
[----:B------:R-:W-:Y:S01]  /*9600*/  IMAD.IADD R0, R3, 0x1, R0 ;  /* 0x0000000103007824 */ /* 0x000fe200078e0200 */
[----:B------:R-:W-:Y:S01]  /*9610*/  ISETP.GE.AND P0, PT, R22, R23, PT ;  /* 0x000000171600720c */ /* 0x000fe20003f06270 */
[----:B------:R1:W2:Y:S03]  /*9620*/  SHFL.IDX PT, R4, R42, RZ, 0x1e1f ;  /* 0x001e1fff2a047589 */ /* 0x0002a600000e0000 */
[----:B------:R-:W-:Y:S01]  /*9630*/  LEA.HI.X R33, R2, c[0x0][0x28c], R0, 0x1, P1 ;  /* 0x0000a30002217a11 */ /* 0x000fe200008f0c00 */
[----:B------:R1:W3:Y:S04]  /*9640*/  SHFL.IDX PT, R5, R36, RZ, 0x1e1f ;  /* 0x001e1fff24057589 */ /* 0x0002e800000e0000 */
[----:B------:R1:W4:Y:S04]  /*9650*/  SHFL.IDX PT, R2, R44, RZ, 0x1e1f ;  /* 0x001e1fff2c027589 */ /* 0x00032800000e0000 */
[----:B------:R1:W1:Y:S01]  /*9660*/  SHFL.IDX PT, R3, R33, RZ, 0x1e1f ;  /* 0x001e1fff21037589 */ /* 0x00026200000e0000 */
[----:B------:R-:W-:Y:S05]  /*9670*/  @P0 BRA `(.L_x_1263) ;  /* 0x000003e000000947 */ /* 0x000fea0003800000 */
[----:B------:R-:W-:Y:S01]  /*9680*/  ISETP.GE.AND P0, PT, R32, c[0x0][0x27c], PT ;  /* 0x00009f0020007a0c */ /* 0x000fe20003f06270 */
[----:B------:R-:W-:Y:S01]  /*9690*/  CS2R R20, SRZ ;  /* 0x0000000000147805 */ /* 0x000fe2000001ff00 */
[----:B------:R-:W-:Y:S01]  /*96a0*/  ISETP.GE.AND P2, PT, R164, c[0x0][0x27c], PT ;  /* 0x00009f00a4007a0c */ /* 0x000fe20003f46270 */
[----:B------:R-:W-:-:S10]  /*96b0*/  CS2R R18, SRZ ;  /* 0x0000000000127805 */ /* 0x000fd4000001ff00 */
[C---:B------:R-:W-:Y:S01]  /*96c0*/  @!P0 IMAD.SHL.U32 R0, R32.reuse, 0x2, RZ ;  /* 0x0000000220008824 */ /* 0x040fe200078e00ff */
[----:B------:R-:W-:-:S04]  /*96d0*/  @!P0 SHF.L.U64.HI R7, R32, 0x1, R37 ;  /* 0x0000000120078819 */ /* 0x000fc80000010225 */
[----:B--2---:R-:W-:-:S05]  /*96e0*/  @!P0 IADD3 R8, P1, R4, R0, RZ ;  /* 0x0000000004088210 */ /* 0x004fca0007f3e0ff */
[----:B---3--:R-:W-:Y:S01]  /*96f0*/  @!P0 IMAD.X R9, R5, 0x1, R7, P1 ;  /* 0x0000000105098824 */ /* 0x008fe200008e0607 */
[----:B----4-:R-:W-:Y:S01]  /*9700*/  @!P0 IADD3 R6, P1, R2, R0, RZ ;  /* 0x0000000002068210 */ /* 0x010fe20007f3e0ff */
[----:B------:R-:W-:-:S03]  /*9710*/  @!P2 IMAD.SHL.U32 R10, R164, 0x2, RZ ;  /* 0x00000002a40aa824 */ /* 0x000fc600078e00ff */
[----:B------:R2:W5:Y:S01]  /*9720*/  @!P0 LD.E.64 R20, [R8.64] ;  /* 0x0000000608148980 */ /* 0x000562000c101b00 */
[----:B-1----:R-:W-:Y:S01]  /*9730*/  @!P0 IMAD.X R7, R3, 0x1, R7, P1 ;  /* 0x0000000103078824 */ /* 0x002fe200008e0607 */
[----:B------:R-:W-:-:S04]  /*9740*/  @!P2 SHF.L.U64.HI R0, R164, 0x1, R43 ;  /* 0x00000001a400a819 */ /* 0x000fc8000001022b */
[----:B------:R1:W5:Y:S01]  /*9750*/  @!P0 LD.E.64 R18, [R6.64] ;  /* 0x0000000606128980 */ /* 0x000362000c101b00 */
[----:B------:R-:W-:Y:S01]  /*9760*/  ISETP.GE.AND P0, PT, R31, c[0x0][0x27c], PT ;  /* 0x00009f001f007a0c */ /* 0x000fe20003f06270 */
[----:B------:R-:W-:Y:S01]  /*9770*/  CS2R R24, SRZ ;  /* 0x0000000000187805 */ /* 0x000fe2000001ff00 */
[----:B------:R-:W-:Y:S01]  /*9780*/  CS2R R26, SRZ ;  /* 0x00000000001a7805 */ /* 0x000fe2000001ff00 */
[----:B--2---:R-:W-:-:S05]  /*9790*/  @!P2 IADD3 R8, P1, R4, R10, RZ ;  /* 0x0000000a0408a210 */ /* 0x004fca0007f3e0ff */
[----:B------:R-:W-:Y:S01]  /*97a0*/  @!P2 IMAD.X R9, R5, 0x1, R0, P1 ;  /* 0x000000010509a824 */ /* 0x000fe200008e0600 */
[----:B-1----:R-:W-:-:S04]  /*97b0*/  @!P2 IADD3 R6, P1, R2, R10, RZ ;  /* 0x0000000a0206a210 */ /* 0x002fc80007f3e0ff */
[----:B------:R-:W-:Y:S01]  /*97c0*/  @!P0 IMAD.SHL.U32 R10, R31, 0x2, RZ ;  /* 0x000000021f0a8824 */ /* 0x000fe200078e00ff */
[----:B------:R1:W5:Y:S01]  /*97d0*/  @!P2 LD.E.64 R24, [R8.64] ;  /* 0x000000060818a980 */ /* 0x000362000c101b00 */
[----:B------:R-:W-:Y:S01]  /*97e0*/  @!P2 IMAD.X R7, R3, 0x1, R0, P1 ;  /* 0x000000010307a824 */ /* 0x000fe200008e0600 */
[----:B------:R-:W-:Y:S02]  /*97f0*/  ISETP.GE.AND P1, PT, R145, c[0x0][0x27c], PT ;  /* 0x00009f0091007a0c */ /* 0x000fe40003f26270 */
[----:B------:R-:W-:Y:S02]  /*9800*/  @!P0 SHF.L.U64.HI R0, R31, 0x1, R52 ;  /* 0x000000011f008819 */ /* 0x000fe40000010234 */
[----:B------:R2:W5:Y:S01]  /*9810*/  @!P2 LD.E.64 R26, [R6.64] ;  /* 0x00000006061aa980 */ /* 0x000562000c101b00 */
[----:B------:R-:W-:Y:S01]  /*9820*/  CS2R R28, SRZ ;  /* 0x00000000001c7805 */ /* 0x000fe2000001ff00 */
[----:B------:R-:W-:Y:S01]  /*9830*/  CS2R R34, SRZ ;  /* 0x0000000000227805 */ /* 0x000fe2000001ff00 */
[----:B-1----:R-:W-:-:S05]  /*9840*/  @!P0 IADD3 R8, P2, R4, R10, RZ ;  /* 0x0000000a04088210 */ /* 0x002fca0007f5e0ff */
[----:B------:R-:W-:Y:S01]  /*9850*/  @!P0 IMAD.X R9, R5, 0x1, R0, P2 ;  /* 0x0000000105098824 */ /* 0x000fe200010e0600 */
[----:B--2---:R-:W-:Y:S01]  /*9860*/  @!P0 IADD3 R6, P2, R2, R10, RZ ;  /* 0x0000000a02068210 */ /* 0x004fe20007f5e0ff */
[----:B------:R-:W-:-:S03]  /*9870*/  @!P1 IMAD.SHL.U32 R10, R145, 0x2, RZ ;  /* 0x00000002910a9824 */ /* 0x000fc600078e00ff */
[----:B------:R1:W5:Y:S01]  /*9880*/  @!P0 LD.E.64 R28, [R8.64] ;  /* 0x00000006081c8980 */ /* 0x000362000c101b00 */
[----:B------:R-:W-:Y:S01]  /*9890*/  @!P0 IMAD.X R7, R3, 0x1, R0, P2 ;  /* 0x0000000103078824 */ /* 0x000fe200010e0600 */
[-C--:B------:R-:W-:Y:S02]  /*98a0*/  @!P1 IADD3 R12, P3, R4, R10.reuse, RZ ;  /* 0x0000000a040c9210 */ /* 0x080fe40007f7e0ff */
[----:B------:R-:W-:Y:S02]  /*98b0*/  @!P1 SHF.L.U64.HI R0, R145, 0x1, R53 ;  /* 0x0000000191009819 */ /* 0x000fe40000010235 */
[----:B------:R2:W5:Y:S01]  /*98c0*/  @!P0 LD.E.64 R34, [R6.64] ;  /* 0x0000000606228980 */ /* 0x000562000c101b00 */
[----:B------:R-:W-:Y:S02]  /*98d0*/  @!P1 IADD3 R10, P0, R2, R10, RZ ;  /* 0x0000000a020a9210 */ /* 0x000fe40007f1e0ff */
[----:B------:R-:W-:-:S03]  /*98e0*/  ISETP.GE.AND P2, PT, R146, c[0x0][0x27c], PT ;  /* 0x00009f0092007a0c */ /* 0x000fc60003f46270 */
[--C-:B------:R-:W-:Y:S01]  /*98f0*/  @!P1 IMAD.X R11, R3, 0x1, R0.reuse, P0 ;  /* 0x00000001030b9824 */ /* 0x100fe200000e0600 */
[----:B------:R-:W-:Y:S01]  /*9900*/  ISETP.GE.AND P0, PT, R30, c[0x0][0x27c], PT ;  /* 0x00009f001e007a0c */ /* 0x000fe20003f06270 */
[----:B------:R-:W-:-:S08]  /*9910*/  @!P1 IMAD.X R13, R5, 0x1, R0, P3 ;  /* 0x00000001050d9824 */ /* 0x000fd000018e0600 */
[----:B------:R-:W-:Y:S01]  /*9920*/  @!P2 IMAD.WIDE R16, R146, 0x2, R4 ;  /* 0x000000029210a825 */ /* 0x000fe200078e0204 */
[----:B-1----:R-:W-:-:S03]  /*9930*/  CS2R R8, SRZ ;  /* 0x0000000000087805 */ /* 0x002fc6000001ff00 */
[----:B------:R-:W-:Y:S01]  /*9940*/  @!P2 IMAD.WIDE R14, R146, 0x2, R2 ;  /* 0x00000002920ea825 */ /* 0x000fe200078e0202 */
[----:B--2---:R-:W-:-:S03]  /*9950*/  CS2R R6, SRZ ;  /* 0x0000000000067805 */ /* 0x004fc6000001ff00 */
[----:B------:R-:W-:Y:S01]  /*9960*/  @!P0 IMAD.SHL.U32 R0, R30, 0x2, RZ ;  /* 0x000000021e008824 */ /* 0x000fe200078e00ff */
[----:B------:R1:W5:Y:S04]  /*9970*/  @!P2 LD.E.64 R8, [R16.64] ;  /* 0x000000061008a980 */ /* 0x000368000c101b00 */
[----:B------:R2:W5:Y:S01]  /*9980*/  @!P2 LD.E.64 R6, [R14.64] ;  /* 0x000000060e06a980 */ /* 0x000562000c101b00 */
[----:B------:R-:W-:Y:S01]  /*9990*/  @!P0 IADD3 R4, P2, R4, R0, RZ ;  /* 0x0000000004048210 */ /* 0x000fe20007f5e0ff */
[----:B------:R-:W-:Y:S01]  /*99a0*/  CS2R R38, SRZ ;  /* 0x0000000000267805 */ /* 0x000fe2000001ff00 */
[----:B------:R-:W-:Y:S01]  /*99b0*/  CS2R R40, SRZ ;  /* 0x0000000000287805 */ /* 0x000fe2000001ff00 */
[----:B------:R-:W-:Y:S01]  /*99c0*/  CS2R R48, SRZ ;  /* 0x0000000000307805 */ /* 0x000fe2000001ff00 */
[----:B------:R-:W-:-:S03]  /*99d0*/  CS2R R50, SRZ ;  /* 0x0000000000327805 */ /* 0x000fc6000001ff00 */
[----:B------:R1:W5:Y:S04]  /*99e0*/  @!P1 LD.E.64 R38, [R12.64] ;  /* 0x000000060c269980 */ /* 0x000368000c101b00 */
[----:B------:R1:W5:Y:S01]  /*99f0*/  @!P1 LD.E.64 R40, [R10.64] ;  /* 0x000000060a289980 */ /* 0x000362000c101b00 */
[----:B--2---:R-:W-:-:S05]  /*9a00*/  @!P0 SHF.L.U64.HI R14, R30, 0x1, R54 ;  /* 0x000000011e0e8819 */ /* 0x004fca0000010236 */
[----:B------:R-:W-:Y:S01]  /*9a10*/  @!P0 IMAD.X R5, R5, 0x1, R14, P2 ;  /* 0x0000000105058824 */ /* 0x000fe200010e060e */
[----:B------:R-:W-:-:S04]  /*9a20*/  @!P0 IADD3 R2, P2, R2, R0, RZ ;  /* 0x0000000002028210 */ /* 0x000fc80007f5e0ff */
[----:B------:R1:W5:Y:S01]  /*9a30*/  @!P0 LD.E.64 R48, [R4.64] ;  /* 0x0000000604308980 */ /* 0x000362000c101b00 */
[----:B------:R-:W-:-:S05]  /*9a40*/  @!P0 IMAD.X R3, R3, 0x1, R14, P2 ;  /* 0x0000000103038824 */ /* 0x000fca00010e060e */
[----:B------:R1:W5:Y:S03]  /*9a50*/  @!P0 LD.E.64 R50, [R2.64] ;  /* 0x0000000602328980 */ /* 0x000366000c101b00 */
.L_x_1263:
[----:B------:R-:W-:Y:S05]  /*9a60*/  BSYNC B0 ;  /* 0x0000000000007941 */ /* 0x000fea0003800000 */
.L_x_1262:
        /* <DEDUP_REMOVED lines=48> */
[----:B------:R-:W-:Y:S01]  /*9d70*/  PRMT R22, R10, 0x5410, R0 ;  /* 0x000054100a167816 */ /* 0x000fe20000000000 */
[----:B------:R-:W4:Y:S01]  /*9d80*/  SHFL.IDX PT, R4, R42, 0x1, 0x1e1f ;  /* 0x003e1f002a047f89 */ /* 0x000f2200000e0000 */
[----:B------:R-:W-:-:S03]  /*9d90*/  CS2R R46, SRZ ;  /* 0x00000000002e7805 */ /* 0x000fc6000001ff00 */
[----:B------:R1:W3:Y:S01]  /*9da0*/  SHFL.IDX PT, R3, R33, 0x1, 0x1e1f ;  /* 0x003e1f0021037f89 */ /* 0x0002e200000e0000 */
[----:B--2---:R-:W-:Y:S01]  /*9db0*/  CS2R R44, SRZ ;  /* 0x00000000002c7805 */ /* 0x004fe2000001ff00 */
[----:B-1----:R-:W-:Y:S01]  /*9dc0*/  PRMT R33, R12, 0x5410, R11 ;  /* 0x000054100c217816 */ /* 0x002fe2000000000b */
[----:B------:R-:W-:Y:S05]  /*9dd0*/  @P0 BRA `(.L_x_1265) ;  /* 0x000003e000000947 */ /* 0x000fea0003800000 */
[----:B---34-:R-:W-:Y:S01]  /*9de0*/  ISETP.GE.AND P0, PT, R32, c[0x0][0x27c], PT ;  /* 0x00009f0020007a0c */ /* 0x018fe20003f06270 */
[----:B------:R-:W-:Y:S01]  /*9df0*/  CS2R R56, SRZ ;  /* 0x0000000000387805 */ /* 0x000fe2000001ff00 */
[----:B------:R-:W-:Y:S01]  /*9e00*/  ISETP.GE.AND P2, PT, R164, c[0x0][0x27c], PT ;  /* 0x00009f00a4007a0c */ /* 0x000fe20003f46270 */
[----:B------:R-:W-:-:S10]  /*9e10*/  CS2R R58, SRZ ;  /* 0x00000000003a7805 */ /* 0x000fd4000001ff00 */
[C---:B------:R-:W-:Y:S01]  /*9e20*/  @!P0 IMAD.SHL.U32 R0, R32.reuse, 0x2, RZ ;  /* 0x0000000220008824 */ /* 0x040fe200078e00ff */
[----:B------:R-:W-:-:S04]  /*9e30*/  @!P0 SHF.L.U64.HI R11, R32, 0x1, R37 ;  /* 0x00000001200b8819 */ /* 0x000fc80000010225 */
[----:B------:R-:W-:-:S05]  /*9e40*/  @!P0 IADD3 R12, P1, R4, R0, RZ ;  /* 0x00000000040c8210 */ /* 0x000fca0007f3e0ff */
        /* <DEDUP_REMOVED lines=8> */
[----:B------:R-:W-:Y:S01]  /*9ed0*/  CS2R R62, SRZ ;  /* 0x00000000003e7805 */ /* 0x000fe2000001ff00 */
[----:B-1----:R-:W-:Y:S02]  /*9ee0*/  @!P2 IADD3 R12, P1, R4, R0, RZ ;  /* 0x00000000040ca210 */ /* 0x002fe40007f3e0ff */
[----:B--2---:R-:W-:-:S05]  /*9ef0*/  @!P2 SHF.L.U64.HI R11, R164, 0x1, R43 ;  /* 0x00000001a40ba819 */ /* 0x004fca000001022b */
[--C-:B------:R-:W-:Y:S01]  /*9f00*/  @!P2 IMAD.X R13, R5, 0x1, R11.reuse, P1 ;  /* 0x00000001050da824 */ /* 0x100fe200008e060b */
[----:B------:R-:W-:Y:S02]  /*9f10*/  @!P2 IADD3 R10, P1, R2, R0, RZ ;  /* 0x00000000020aa210 */ /* 0x000fe40007f3e0ff */
[----:B------:R-:W-:Y:S02]  /*9f20*/  @!P0 IMAD.SHL.U32 R0, R31, 0x2, RZ ;  /* 0x000000021f008824 */ /* 0x000fe400078e00ff */
[----:B------:R1:W5:Y:S01]  /*9f30*/  @!P2 LD.E.64 R60, [R12.64] ;  /* 0x000000060c3ca980 */ /* 0x000362000c101b00 */
[----:B------:R-:W-:Y:S01]  /*9f40*/  @!P2 IMAD.X R11, R3, 0x1, R11, P1 ;  /* 0x00000001030ba824 */ /* 0x000fe200008e060b */
[----:B------:R-:W-:-:S04]  /*9f50*/  ISETP.GE.AND P1, PT, R145, c[0x0][0x27c], PT ;  /* 0x00009f0091007a0c */ /* 0x000fc80003f26270 */
[----:B------:R2:W5:Y:S01]  /*9f60*/  @!P2 LD.E.64 R62, [R10.64] ;  /* 0x000000060a3ea980 */ /* 0x000562000c101b00 */
[----:B------:R-:W-:Y:S01]  /*9f70*/  CS2R R64, SRZ ;  /* 0x0000000000407805 */ /* 0x000fe2000001ff00 */
[----:B------:R-:W-:Y:S01]  /*9f80*/  CS2R R66, SRZ ;  /* 0x0000000000427805 */ /* 0x000fe2000001ff00 */
[----:B-1----:R-:W-:Y:S02]  /*9f90*/  @!P0 IADD3 R12, P2, R4, R0, RZ ;  /* 0x00000000040c8210 */ /* 0x002fe40007f5e0ff */
[----:B--2---:R-:W-:-:S05]  /*9fa0*/  @!P0 SHF.L.U64.HI R11, R31, 0x1, R52 ;  /* 0x000000011f0b8819 */ /* 0x004fca0000010234 */
[----:B------:R-:W-:Y:S01]  /*9fb0*/  @!P0 IMAD.X R13, R5, 0x1, R11, P2 ;  /* 0x00000001050d8824 */ /* 0x000fe200010e060b */
[----:B------:R-:W-:Y:S01]  /*9fc0*/  @!P0 IADD3 R10, P2, R2, R0, RZ ;  /* 0x00000000020a8210 */ /* 0x000fe20007f5e0ff */
        /* <DEDUP_REMOVED lines=8> */
[----:B--2---:R-:W-:-:S05]  /*a050*/  @!P1 IADD3 R10, P0, R2, R14, RZ ;  /* 0x0000000e020a9210 */ /* 0x004fca0007f1e0ff */
[----:B------:R-:W-:Y:S01]  /*a060*/  @!P1 IMAD.X R11, R3, 0x1, R0, P0 ;  /* 0x00000001030b9824 */ /* 0x000fe200000e0600 */
[----:B------:R-:W-:Y:S02]  /*a070*/  ISETP.GE.AND P0, PT, R30, c[0x0][0x27c], PT ;  /* 0x00009f001e007a0c */ /* 0x000fe40003f06270 */
[----:B-1----:R-:W-:Y:S02]  /*a080*/  @!P1 IADD3 R12, P3, R4, R14, RZ ;  /* 0x0000000e040c9210 */ /* 0x002fe40007f7e0ff */
[----:B------:R-:W-:-:S04]  /*a090*/  @!P2 IMAD.WIDE R16, R146, 0x2, R4 ;  /* 0x000000029210a825 */ /* 0x000fc800078e0204 */
[----:B------:R-:W-:Y:S01]  /*a0a0*/  @!P1 IMAD.X R13, R5, 0x1, R0, P3 ;  /* 0x00000001050d9824 */ /* 0x000fe200018e0600 */
[----:B------:R1:W5:Y:S01]  /*a0b0*/  @!P2 LD.E.64 R44, [R16.64] ;  /* 0x00000006102ca980 */ /* 0x000362000c101b00 */
[----:B------:R-:W-:-:S04]  /*a0c0*/  @!P2 IMAD.WIDE R14, R146, 0x2, R2 ;  /* 0x00000002920ea825 */ /* 0x000fc800078e0202 */
[----:B------:R-:W-:Y:S01]  /*a0d0*/  @!P0 IMAD.SHL.U32 R0, R30, 0x2, RZ ;  /* 0x000000021e008824 */ /* 0x000fe200078e00ff */
[----:B------:R2:W5:Y:S04]  /*a0e0*/  @!P2 LD.E.64 R46, [R14.64] ;  /* 0x000000060e2ea980 */ /* 0x000568000c101b00 */
        /* <DEDUP_REMOVED lines=13> */
.L_x_1265:
[----:B---34-:R-:W-:Y:S05]  /*a1c0*/  BSYNC B0 ;  /* 0x0000000000007941 */ /* 0x018fea0003800000 */
.L_x_1264:
        /* <DEDUP_REMOVED lines=50> */
[----:B------:R-:W1:Y:S01]  /*a4f0*/  LDS.128 R12, [R248+0x4800] ;  /* 0x00480000f80c7984 */ /* 0x000e620000000c00 */
[----:B------:R-:W-:Y:S02]  /*a500*/  SHF.R.U32.HI R0, RZ, 0x10, R7 ;  /* 0x00000010ff007819 */ /* 0x000fe40000011607 */
[----:B------:R-:W-:Y:S02]  /*a510*/  SHF.R.U64 R17, R8, 0x10, R9 ;  /* 0x0000001008117819 */ /* 0x000fe40000001209 */
[----:B------:R-:W-:Y:S02]  /*a520*/  SHF.R.U64 R16, R6, 0x10, R7 ;  /* 0x0000001006107819 */ /* 0x000fe40000001207 */
[----:B------:R-:W-:Y:S01]  /*a530*/  SHF.R.U32.HI R3, RZ, 0x10, R9 ;  /* 0x00000010ff037819 */ /* 0x000fe20000011609 */
[--C-:B-1----:R-:W-:Y:S02]  /*a540*/  HADD2.F32 R8, -RZ, R12.reuse.H0_H0 ;  /* 0x2000000cff087230 */ /* 0x102fe40000004100 */
[----:B------:R-:W-:-:S02]  /*a550*/  HADD2.F32 R7, -RZ, R12.H1_H1 ;  /* 0x3000000cff077230 */ /* 0x000fc40000004100 */
[--C-:B------:R-:W-:Y:S02]  /*a560*/  HADD2.F32 R2, -RZ, R15.reuse.H1_H1 ;  /* 0x3000000fff027230 */ /* 0x100fe40000004100 */
[----:B------:R-:W-:Y:S02]  /*a570*/  HADD2.F32 R12, -RZ, R0.H0_H0 ;  /* 0x20000000ff0c7230 */ /* 0x000fe40000004100 */
[----:B------:R-:W-:Y:S02]  /*a580*/  HADD2.F32 R0, -RZ, R22.H0_H0 ;  /* 0x20000016ff007230 */ /* 0x000fe40000004100 */
[----:B------:R-:W-:Y:S01]  /*a590*/  HADD2.F32 R9, -RZ, R15.H0_H0 ;  /* 0x2000000fff097230 */ /* 0x000fe20000004100 */
[-C--:B------:R-:W-:Y:S01]  /*a5a0*/  FMUL.FTZ R11, R2, R12.reuse ;  /* 0x0000000c020b7220 */ /* 0x080fe20000410000 */
[----:B------:R-:W-:Y:S02]  /*a5b0*/  HADD2.F32 R15, -RZ, R3.H0_H0 ;  /* 0x20000003ff0f7230 */ /* 0x000fe40000004100 */
[--C-:B------:R-:W-:Y:S01]  /*a5c0*/  HADD2.F32 R6, -RZ, R13.reuse.H0_H0 ;  /* 0x2000000dff067230 */ /* 0x100fe20000004100 */
[----:B------:R-:W-:Y:S01]  /*a5d0*/  FMUL.FTZ R12, R9, R12 ;  /* 0x0000000c090c7220 */ /* 0x000fe20000410000 */
[----:B------:R-:W-:Y:S01]  /*a5e0*/  HADD2.F32 R5, -RZ, R13.H1_H1 ;  /* 0x3000000dff057230 */ /* 0x000fe20000004100 */
[----:B------:R-:W-:Y:S01]  /*a5f0*/  FMUL.FTZ R13, R7, R0 ;  /* 0x00000000070d7220 */ /* 0x000fe20000410000 */
[----:B------:R-:W-:-:S02]  /*a600*/  HADD2.F32 R3, -RZ, R55.H0_H0 ;  /* 0x20000037ff037230 */ /* 0x000fc40000004100 */
        /* <DEDUP_REMOVED lines=24> */
.L_x_1269:
[----:B------:R-:W-:Y:S05]  /*a790*/  BSYNC B0 ;  /* 0x0000000000007941 */ /* 0x000fea0003800000 */
.L_x_1268:
[----:B------:R-:W-:Y:S01]  /*a7a0*/  ISETP.GE.AND P0, PT, R32, c[0x0][0x27c], PT ;  /* 0x00009f0020007a0c */ /* 0x000fe20003f06270 */
[----:B------:R-:W-:-:S12]  /*a7b0*/  BSSY B0, `(.L_x_1270) ;  /* 0x000002c000007945 */ /* 0x000fd80003800000 */
[----:B------:R-:W-:Y:S05]  /*a7c0*/  @P0 BRA `(.L_x_1271) ;  /* 0x000002a000000947 */ /* 0x000fea0003800000 */
[----:B-1----:R-:W1:Y:S01]  /*a7d0*/  LDS.128 R4, [R249+0x4800] ;  /* 0x00480000f9047984 */ /* 0x002e620000000c00 */
        /* <DEDUP_REMOVED lines=41> */
.L_x_1271:
[----:B------:R-:W-:Y:S05]  /*aa70*/  BSYNC B0 ;  /* 0x0000000000007941 */ /* 0x000fea0003800000 */
.L_x_1270:
        /* <DEDUP_REMOVED lines=12> */
[----:B------:R-:W-:Y:S02]  /*ab40*/  HADD2.F32 R15, -RZ, R15.H0_H0 ;  /* 0x2000000fff0f7230 */ /* 0x000fe40000004100 */
        /* <DEDUP_REMOVED lines=32> */
.L_x_1273:
[----:B------:R-:W-:Y:S05]  /*ad50*/  BSYNC B0 ;  /* 0x0000000000007941 */ /* 0x000fea0003800000 */
.L_x_1272:
        /* <DEDUP_REMOVED lines=45> */
.L_x_1275:
[----:B------:R-:W-:Y:S05]  /*b030*/  BSYNC B0 ;  /* 0x0000000000007941 */ /* 0x000fea0003800000 */
.L_x_1274:
        /* <DEDUP_REMOVED lines=45> */
.L_x_1277:
[----:B------:R-:W-:Y:S05]  /*b310*/  BSYNC B0 ;  /* 0x0000000000007941 */ /* 0x000fea0003800000 */
.L_x_1276:
[----:B------:R-:W-:-:S13]  /*b320*/  ISETP.GE.AND P0, PT, R30, c[0x0][0x27c], PT ;  /* 0x00009f001e007a0c */ /* 0x000fda0003f06270 */
        /* <DEDUP_REMOVED lines=43> */
.L_x_1267:
[----:B------:R-:W-:Y:S05]  /*b5e0*/  BSYNC B1 ;  /* 0x0000000000017941 */ /* 0x000fea0003800000 */
.L_x_1266:
        /* <DEDUP_REMOVED lines=50> */
.L_x_1280:
[----:B------:R-:W-:Y:S05]  /*b910*/  BSYNC B0 ;  /* 0x0000000000007941 */ /* 0x000fea0003800000 */
.L_x_1279:
        /* <DEDUP_REMOVED lines=45> */
.L_x_1282:
[----:B------:R-:W-:Y:S05]  /*bbf0*/  BSYNC B0 ;  /* 0x0000000000007941 */ /* 0x000fea0003800000 */
.L_x_1281:
        /* <DEDUP_REMOVED lines=45> */
.L_x_1284:
[----:B------:R-:W-:Y:S05]  /*bed0*/  BSYNC B0 ;  /* 0x0000000000007941 */ /* 0x000fea0003800000 */
.L_x_1283:
        /* <DEDUP_REMOVED lines=45> */
.L_x_1286:
[----:B------:R-:W-:Y:S05]  /*c1b0*/  BSYNC B0 ;  /* 0x0000000000007941 */ /* 0x000fea0003800000 */
.L_x_1285:
        /* <DEDUP_REMOVED lines=45> */
.L_x_1288:
[----:B------:R-:W-:Y:S05]  /*c490*/  BSYNC B0 ;  /* 0x0000000000007941 */ /* 0x000fea0003800000 */
.L_x_1287:
        /* <DEDUP_REMOVED lines=45> */
.L_x_1261:
[----:B------:R1:W5:Y:S04]  /*c770*/  LDL R25, [R1+0x7c] ;  /* 0x00007c0001197983 */ /* 0x0003680000100800 */
[----:B------:R1:W5:Y:S01]  /*c780*/  LDL R24, [R1+0x78] ;  /* 0x0000780001187983 */ /* 0x0003620000100800 */
[----:B------:R-:W-:Y:S01]  /*c790*/  ISETP.NE.AND P0, PT, R125, 0x1, PT ;  /* 0x000000017d00780c */ /* 0x000fe20003f05270 */
[----:B------:R-:W-:Y:S01]  /*c7a0*/  IMAD.MOV.U32 R5, RZ, RZ, R7 ;  /* 0x000000ffff057224 */ /* 0x000fe200078e0007 */
[----:B------:R-:W-:Y:S01]  /*c7b0*/  MOV R7, R6 ;  /* 0x0000000600077202 */ /* 0x000fe20000000f00 */
[----:B------:R-:W-:Y:S01]  /*c7c0*/  IMAD.MOV.U32 R6, RZ, RZ, R2 ;  /* 0x000000ffff067224 */ /* 0x000fe200078e0002 */
        /* <DEDUP_REMOVED lines=9> */
[----:B------:R-:W-:Y:S01]  /*c860*/  @P0 IMAD.HI.U32 R3, R0, c[0x0][0x2c8], RZ ;  /* 0x0000b20000030a27 */ /* 0x000fe200078e00ff */
[----:B------:R-:W-:Y:S01]  /*c870*/  CS2R R30, SRZ ;  /* 0x00000000001e7805 */ /* 0x000fe2000001ff00 */
[----:B------:R-:W-:-:S03]  /*c880*/  CS2R R28, SRZ ;  /* 0x00000000001c7805 */ /* 0x000fc6000001ff00 */
[----:B------:R-:W-:-:S04]  /*c890*/  @P0 SHF.R.U32.HI R0, RZ, c[0x0][0x2cc], R3 ;  /* 0x0000b300ff000a19 */ /* 0x000fc80000011603 */
[----:B------:R-:W-:Y:S01]  /*c8a0*/  SHF.R.S32.HI R3, RZ, 0x1f, R0 ;  /* 0x0000001fff037819 */ /* 0x000fe20000011400 */
[----:B------:R-:W-:-:S04]  /*c8b0*/  IMAD.WIDE.U32 R4, R0, c[0x0][0x280], R4 ;  /* 0x0000a00000047a25 */ /* 0x000fc800078e0004 */
[C---:B------:R-:W-:Y:S01]  /*c8c0*/  IMAD R9, R3.reuse, c[0x0][0x280], RZ ;  /* 0x0000a00003097a24 */ /* 0x040fe200078e02ff */
[----:B------:R-:W-:Y:S01]  /*c8d0*/  LEA R20, P1, R4, c[0x0][0x270], 0x1 ;  /* 0x00009c0004147a11 */ /* 0x000fe200078208ff */
[----:B------:R-:W-:Y:S02]  /*c8e0*/  IMAD R8, R3, c[0x0][0x290], RZ ;  /* 0x0000a40003087a24 */ /* 0x000fe400078e02ff */
[C---:B------:R-:W-:Y:S02]  /*c8f0*/  IMAD.WIDE.U32 R2, R0.reuse, c[0x0][0x290], R6 ;  /* 0x0000a40000027a25 */ /* 0x040fe400078e0006 */
[----:B------:R1:W2:Y:S02]  /*c900*/  SHFL.IDX PT, R12, R20, RZ, 0x1e1f ;  /* 0x001e1fff140c7589 */ /* 0x0002a400000e0000 */
[----:B------:R-:W-:Y:S01]  /*c910*/  IMAD R6, R0, c[0x0][0x284], R9 ;  /* 0x0000a10000067a24 */ /* 0x000fe200078e0209 */
[----:B------:R-:W-:Y:S01]  /*c920*/  LEA R21, P0, R2, c[0x0][0x288], 0x1 ;  /* 0x0000a20002157a11 */ /* 0x000fe200078008ff */
[----:B------:R-:W-:-:S02]  /*c930*/  IMAD R0, R0, c[0x0][0x294], R8 ;  /* 0x0000a50000007a24 */ /* 0x000fc400078e0208 */
        /* <DEDUP_REMOVED lines=14> */
[----:B------:R-:W-:Y:S01]  /*ca20*/  ISETP.GE.AND P2, PT, R144, c[0x0][0x27c], PT ;  /* 0x00009f0090007a0c */ /* 0x000fe20003f46270 */
[----:B------:R-:W-:Y:S01]  /*ca30*/  CS2R R32, SRZ ;  /* 0x0000000000207805 */ /* 0x000fe2000001ff00 */
[----:B------:R-:W-:Y:S01]  /*ca40*/  CS2R R30, SRZ ;  /* 0x00000000001e7805 */ /* 0x000fe2000001ff00 */
[----:B------:R-:W-:Y:S01]  /*ca50*/  CS2R R28, SRZ ;  /* 0x00000000001c7805 */ /* 0x000fe2000001ff00 */
[----:B------:R-:W-:Y:S01]  /*ca60*/  CS2R R46, SRZ ;  /* 0x00000000002e7805 */ /* 0x000fe2000001ff00 */
[----:B------:R-:W-:-:S06]  /*ca70*/  CS2R R44, SRZ ;  /* 0x00000000002c7805 */ /* 0x000fcc000001ff00 */
[C---:B------:R-:W-:Y:S01]  /*ca80*/  @!P0 IMAD.SHL.U32 R0, R136.reuse, 0x2, RZ ;  /* 0x0000000288008824 */ /* 0x040fe200078e00ff */
[----:B------:R-:W-:-:S04]  /*ca90*/  @!P0 SHF.L.U64.HI R4, R136, 0x1, R137 ;  /* 0x0000000188048819 */ /* 0x000fc80000010289 */
[-C--:B------:R-:W-:Y:S02]  /*caa0*/  @!P0 IADD3 R16, P1, R12, R0.reuse, RZ ;  /* 0x000000000c108210 */ /* 0x080fe40007f3e0ff */
[----:B---3--:R-:W-:Y:S02]  /*cab0*/  @!P0 IADD3 R14, P3, R2, R0, RZ ;  /* 0x00000000020e8210 */ /* 0x008fe40007f7e0ff */
[----:B----4-:R-:W-:Y:S02]  /*cac0*/  @!P0 IADD3.X R17, R13, R4, RZ, P1, !PT ;  /* 0x000000040d118210 */ /* 0x010fe40000ffe4ff */
[----:B------:R-:W-:Y:S01]  /*cad0*/  ISETP.GE.AND P1, PT, R143, c[0x0][0x27c], PT ;  /* 0x00009f008f007a0c */ /* 0x000fe20003f26270 */
[----:B-1----:R-:W-:Y:S01]  /*cae0*/  @!P0 IMAD.X R15, R3, 0x1, R4, P3 ;  /* 0x00000001030f8824 */ /* 0x002fe200018e0604 */
[----:B-----5:R-:W-:-:S05]  /*caf0*/  @!P2 SHF.L.U32 R4, R25, 0x3, RZ ;  /* 0x000000031904a819 */ /* 0x020fca00000006ff */
[----:B------:R-:W-:-:S04]  /*cb00*/  @!P2 IMAD.WIDE R8, R4, 0x2, R12 ;  /* 0x000000020408a825 */ /* 0x000fc800078e020c */
[----:B------:R-:W-:Y:S01]  /*cb10*/  @!P2 IMAD.WIDE R6, R4, 0x2, R2 ;  /* 0x000000020406a825 */ /* 0x000fe200078e0202 */
[----:B------:R1:W5:Y:S03]  /*cb20*/  @!P2 LD.E.128 R32, [R8.64] ;  /* 0x000000060820a980 */ /* 0x000366000c101d00 */
[----:B------:R-:W-:Y:S01]  /*cb30*/  @!P1 IMAD.SHL.U32 R0, R24, 0x8, RZ ;  /* 0x0000000818009824 */ /* 0x000fe200078e00ff */
[----:B------:R2:W5:Y:S03]  /*cb40*/  @!P2 LD.E.128 R28, [R6.64] ;  /* 0x00000006061ca980 */ /* 0x000566000c101d00 */
[C---:B------:R-:W-:Y:S01]  /*cb50*/  @!P1 IMAD.WIDE R4, R0.reuse, 0x2, R12 ;  /* 0x0000000200049825 */ /* 0x040fe200078e020c */
[----:B------:R-:W-:Y:S01]  /*cb60*/  CS2R R42, SRZ ;  /* 0x00000000002a7805 */ /* 0x000fe2000001ff00 */
[----:B------:R-:W-:Y:S01]  /*cb70*/  CS2R R40, SRZ ;  /* 0x0000000000287805 */ /* 0x000fe2000001ff00 */
[----:B------:R-:W-:Y:S01]  /*cb80*/  CS2R R10, SRZ ;  /* 0x00000000000a7805 */ /* 0x000fe2000001ff00 */
[----:B------:R-:W-:Y:S01]  /*cb90*/  @!P1 IMAD.WIDE R2, R0, 0x2, R2 ;  /* 0x0000000200029825 */ /* 0x000fe200078e0202 */
[----:B------:R3:W5:Y:S04]  /*cba0*/  @!P1 LD.E.128 R44, [R4.64] ;  /* 0x00000006042c9980 */ /* 0x000768000c101d00 */
[----:B------:R4:W5:Y:S01]  /*cbb0*/  @!P1 LD.E.128 R40, [R2.64] ;  /* 0x0000000602289980 */ /* 0x000962000c101d00 */
[----:B-1----:R-:W-:Y:S01]  /*cbc0*/  CS2R R8, SRZ ;  /* 0x0000000000087805 */ /* 0x002fe2000001ff00 */
[----:B--2---:R-:W-:-:S05]  /*cbd0*/  CS2R R6, SRZ ;  /* 0x0000000000067805 */ /* 0x004fca000001ff00 */
[----:B------:R4:W5:Y:S01]  /*cbe0*/  @!P0 LD.E.128 R8, [R16.64] ;  /* 0x0000000610088980 */ /* 0x000962000c101d00 */
[----:B---3--:R-:W-:-:S06]  /*cbf0*/  CS2R R4, SRZ ;  /* 0x0000000000047805 */ /* 0x008fcc000001ff00 */
[----:B------:R4:W5:Y:S02]  /*cc00*/  @!P0 LD.E.128 R4, [R14.64] ;  /* 0x000000060e048980 */ /* 0x000964000c101d00 */
.L_x_1290:
[----:B--2---:R-:W-:Y:S05]  /*cc10*/  BSYNC B0 ;  /* 0x0000000000007941 */ /* 0x004fea0003800000 */
.L_x_1289:
[----:B------:R-:W-:Y:S01]  /*cc20*/  IADD3 R0, R22, 0x40, RZ ;  /* 0x0000004016007810 */ /* 0x000fe20007ffe0ff */
[----:B---345:R-:W-:Y:S01]  /*cc30*/  IMAD.MOV.U32 R2, RZ, RZ, R44 ;  /* 0x000000ffff027224 */ /* 0x038fe200078e002c */
[----:B------:R-:W-:Y:S01]  /*cc40*/  MOV R16, R6 ;  /* 0x0000000600107202 */ /* 0x000fe20000000f00 */
[----:B------:R-:W-:Y:S01]  /*cc50*/  IMAD.MOV.U32 R12, RZ, RZ, R46 ;  /* 0x000000ffff0c7224 */ /* 0x000fe200078e002e */
[----:B------:R-:W-:Y:S01]  /*cc60*/  ISETP.GE.AND P0, PT, R0, R23, PT ;  /* 0x000000170000720c */ /* 0x000fe20003f06270 */
[----:B------:R-:W-:Y:S01]  /*cc70*/  IMAD.MOV.U32 R0, RZ, RZ, R45 ;  /* 0x000000ffff007224 */ /* 0x000fe200078e002d */
[----:B------:R-:W-:Y:S01]  /*cc80*/  PRMT R89, R89, 0x5410, R2 ;  /* 0x0000541059597816 */ /* 0x000fe20000000002 */
[----:B-1----:R-:W-:Y:S01]  /*cc90*/  IMAD.MOV.U32 R3, RZ, RZ, R47 ;  /* 0x000000ffff037224 */ /* 0x002fe200078e002f */
        /* <DEDUP_REMOVED lines=10> */
[----:B------:R1:W2:Y:S01]  /*cd40*/  SHFL.IDX PT, R13, R19, 0x1, 0x1e1f ;  /* 0x003e1f00130d7f89 */ /* 0x0002a200000e0000 */
        /* <DEDUP_REMOVED lines=52> */
[----:B------:R-:W-:Y:S02]  /*d090*/  @!P0 SHF.L.U64.HI R15, R136, 0x1, R137 ;  /* 0x00000001880f8819 */ /* 0x000fe40000010289 */
[----:B-1----:R-:W-:Y:S02]  /*d0a0*/  @!P2 SHF.L.U32 R18, R25, 0x3, RZ ;  /* 0x000000031912a819 */ /* 0x002fe400000006ff */
[-C--:B---3--:R-:W-:Y:S02]  /*d0b0*/  @!P0 IADD3 R16, P1, R12, R0.reuse, RZ ;  /* 0x000000000c108210 */ /* 0x088fe40007f3e0ff */
[----:B----4-:R-:W-:Y:S01]  /*d0c0*/  @!P0 IADD3 R14, P3, R2, R0, RZ ;  /* 0x00000000020e8210 */ /* 0x010fe20007f7e0ff */
[C---:B------:R-:W-:Y:S01]  /*d0d0*/  @!P2 IMAD.WIDE R20, R18.reuse, 0x2, R12 ;  /* 0x000000021214a825 */ /* 0x040fe200078e020c */
[----:B------:R-:W-:Y:S02]  /*d0e0*/  @!P0 IADD3.X R17, R13, R15, RZ, P1, !PT ;  /* 0x0000000f0d118210 */ /* 0x000fe40000ffe4ff */
[----:B------:R-:W-:Y:S01]  /*d0f0*/  ISETP.GE.AND P1, PT, R143, c[0x0][0x27c], PT ;  /* 0x00009f008f007a0c */ /* 0x000fe20003f26270 */
[----:B------:R-:W-:Y:S01]  /*d100*/  @!P0 IMAD.X R15, R3, 0x1, R15, P3 ;  /* 0x00000001030f8824 */ /* 0x000fe200018e060f */
[----:B------:R-:W-:Y:S01]  /*d110*/  CS2R R74, SRZ ;  /* 0x00000000004a7805 */ /* 0x000fe2000001ff00 */
[----:B------:R-:W-:Y:S01]  /*d120*/  @!P2 IMAD.WIDE R18, R18, 0x2, R2 ;  /* 0x000000021212a825 */ /* 0x000fe200078e0202 */
[----:B------:R-:W-:Y:S01]  /*d130*/  CS2R R72, SRZ ;  /* 0x0000000000487805 */ /* 0x000fe2000001ff00 */
[----:B------:R-:W-:Y:S01]  /*d140*/  CS2R R50, SRZ ;  /* 0x0000000000327805 */ /* 0x000fe2000001ff00 */
[----:B------:R-:W-:Y:S01]  /*d150*/  CS2R R48, SRZ ;  /* 0x0000000000307805 */ /* 0x000fe2000001ff00 */
[----:B------:R-:W-:Y:S01]  /*d160*/  CS2R R54, SRZ ;  /* 0x0000000000367805 */ /* 0x000fe2000001ff00 */
[----:B------:R-:W-:Y:S01]  /*d170*/  CS2R R52, SRZ ;  /* 0x0000000000347805 */ /* 0x000fe2000001ff00 */
[----:B------:R1:W5:Y:S04]  /*d180*/  @!P2 LD.E.128 R64, [R20.64] ;  /* 0x000000061440a980 */ /* 0x000368000c101d00 */
[----:B------:R-:W-:Y:S01]  /*d190*/  @!P1 IMAD.SHL.U32 R0, R24, 0x8, RZ ;  /* 0x0000000818009824 */ /* 0x000fe200078e00ff */
[----:B------:R1:W5:Y:S03]  /*d1a0*/  @!P2 LD.E.128 R68, [R18.64] ;  /* 0x000000061244a980 */ /* 0x000366000c101d00 */
[C---:B------:R-:W-:Y:S01]  /*d1b0*/  @!P1 IMAD.WIDE R12, R0.reuse, 0x2, R12 ;  /* 0x00000002000c9825 */ /* 0x040fe200078e020c */
[----:B------:R1:W5:Y:S03]  /*d1c0*/  @!P0 LD.E.128 R48, [R16.64] ;  /* 0x0000000610308980 */ /* 0x000366000c101d00 */
[----:B------:R-:W-:Y:S01]  /*d1d0*/  @!P1 IMAD.WIDE R2, R0, 0x2, R2 ;  /* 0x0000000200029825 */ /* 0x000fe200078e0202 */
[----:B------:R1:W5:Y:S04]  /*d1e0*/  @!P1 LD.E.128 R76, [R12.64] ;  /* 0x000000060c4c9980 */ /* 0x000368000c101d00 */
[----:B------:R1:W5:Y:S04]  /*d1f0*/  @!P1 LD.E.128 R72, [R2.64] ;  /* 0x0000000602489980 */ /* 0x000368000c101d00 */
[----:B------:R1:W5:Y:S02]  /*d200*/  @!P0 LD.E.128 R52, [R14.64] ;  /* 0x000000060e348980 */ /* 0x000364000c101d00 */
.L_x_1292:
[----:B--2---:R-:W-:Y:S05]  /*d210*/  BSYNC B0 ;  /* 0x0000000000007941 */ /* 0x004fea0003800000 */
.L_x_1291:
        /* <DEDUP_REMOVED lines=154> */
.L_x_1296:
[----:B------:R-:W-:Y:S05]  /*dbc0*/  BSYNC B0 ;  /* 0x0000000000007941 */ /* 0x000fea0003800000 */
.L_x_1295:
        /* <DEDUP_REMOVED lines=13> */
[----:B--2---:R-:W-:Y:S02]  /*dca0*/  SHF.R.U32.HI R27, RZ, 0x10, R35 ;  /* 0x00000010ff1b7819 */ /* 0x004fe40000011623 */
[----:B------:R-:W-:Y:S02]  /*dcb0*/  SHF.R.U64 R37, R28, 0x10, R29 ;  /* 0x000000101c257819 */ /* 0x000fe4000000121d */
[----:B------:R-:W-:Y:S01]  /*dcc0*/  SHF.R.U32.HI R24, RZ, 0x10, R31 ;  /* 0x00000010ff187819 */ /* 0x000fe2000001161f */
[----:B------:R-:W-:Y:S01]  /*dcd0*/  HADD2.F32 R56, -RZ, R27.H0_H0 ;  /* 0x2000001bff387230 */ /* 0x000fe20000004100 */
[----:B---3--:R-:W-:-:S04]  /*dce0*/  LEA.HI R0, R0, R2, RZ, 0x1d ;  /* 0x0000000200007211 */ /* 0x008fc800078fe8ff */
[----:B------:R-:W-:Y:S01]  /*dcf0*/  SHF.R.S32.HI R2, RZ, 0x1f, R0 ;  /* 0x0000001fff027819 */ /* 0x000fe20000011400 */
[----:B----4-:R-:W2:Y:S01]  /*dd00*/  LDS.128 R4, [R58] ;  /* 0x000000003a047984 */ /* 0x010ea20000000c00 */
        /* <DEDUP_REMOVED lines=80> */
.L_x_1298:
[----:B------:R-:W-:Y:S05]  /*e210*/  BSYNC B0 ;  /* 0x0000000000007941 */ /* 0x000fea0003800000 */
.L_x_1297:
        /* <DEDUP_REMOVED lines=10> */
[----:B--2---:R-:W-:Y:S02]  /*e2c0*/  SHF.R.U32.HI R27, RZ, 0x10, R47 ;  /* 0x00000010ff1b7819 */ /* 0x004fe4000001162f */
[----:B------:R-:W-:Y:S02]  /*e2d0*/  SHF.R.U64 R34, R42, 0x10, R43 ;  /* 0x000000102a227819 */ /* 0x000fe4000000122b */
[----:B------:R-:W-:Y:S01]  /*e2e0*/  SHF.R.U64 R39, R44, 0x10, R45 ;  /* 0x000000102c277819 */ /* 0x000fe2000000122d */
[----:B------:R-:W-:Y:S01]  /*e2f0*/  HADD2.F32 R40, -RZ, R27.H0_H0 ;  /* 0x2000001bff287230 */ /* 0x000fe20000004100 */
[----:B------:R-:W-:-:S03]  /*e300*/  SHF.R.U64 R38, R46, 0x10, R47 ;  /* 0x000000102e267819 */ /* 0x000fc6000000122f */
        /* <DEDUP_REMOVED lines=84> */
.L_x_1294:
[----:B------:R-:W-:Y:S05]  /*e850*/  BSYNC B1 ;  /* 0x0000000000017941 */ /* 0x000fea0003800000 */
.L_x_1293:
        /* <DEDUP_REMOVED lines=26> */
[----:B--2---:R-:W-:Y:S02]  /*ea00*/  SHF.R.U32.HI R27, RZ, 0x10, R51 ;  /* 0x00000010ff1b7819 */ /* 0x004fe40000011633 */
[----:B------:R-:W-:Y:S01]  /*ea10*/  SHF.L.U32 R28, R0, 0x1, RZ ;  /* 0x00000001001c7819 */ /* 0x000fe200000006ff */
        /* <DEDUP_REMOVED lines=79> */
.L_x_1300:
[----:B------:R-:W-:Y:S05]  /*ef10*/  BSYNC B0 ;  /* 0x0000000000007941 */ /* 0x000fea0003800000 */
.L_x_1299:
        /* <DEDUP_REMOVED lines=100> */
.L_x_1302:
[----:B------:R-:W-:Y:S05]  /*f560*/  BSYNC B0 ;  /* 0x0000000000007941 */ /* 0x000fea0003800000 */
.L_x_1301:
        /* <DEDUP_REMOVED lines=99> */
.L_x_1278:
[----:B------:R-:W-:Y:S05]  /*fba0*/  BSYNC B2 ;  /* 0x0000000000027941 */ /* 0x000fea0003800000 */
.L_x_1260:
[----:B------:R-:W4:Y:S01]  /*fbb0*/  LDL R246, [R1+0x10] ;  /* 0x0000100001f67983 */ /* 0x000f220000100800 */
[----:B------:R-:W-:-:S04]  /*fbc0*/  DEPBAR.LE SB0, 0x0 ;  /* 0x000080000000791a */ /* 0x000fc80000000000 */
[----:B------:R-:W-:Y:S01]  /*fbd0*/  BAR.SYNC.DEFER_BLOCKING 0x0 ;  /* 0x0000000000007b1d */ /* 0x000fe20000010000 */
[----:B-1----:R-:W-:Y:S01]  /*fbe0*/  IMAD R0, R104, c[0x0][0x208], RZ ;  /* 0x0000820068007a24 */ /* 0x002fe200078e02ff */
[----:B------:R-:W-:Y:S01]  /*fbf0*/  LOP3.LUT P2, RZ, R103, 0x1, RZ, 0xc0, !PT ;  /* 0x0000000167ff7812 */ /* 0x000fe2000784c0ff */
[----:B------:R-:W-:-:S03]  /*fc00*/  IMAD.WIDE.U32 R2, R120, c[0x0][0x208], RZ ;  /* 0x0000820078027a25 */ /* 0x000fc600078e00ff */
[----:B--2---:R-:W1:Y:S01]  /*fc10*/  S2R R6, SR_TID.X ;  /* 0x0000000000067919 */ /* 0x004e620000002100 */
[----:B------:R-:W-:Y:S02]  /*fc20*/  IMAD R0, R120, c[0x0][0x20c], R0 ;  /* 0x0000830078007a24 */ /* 0x000fe400078e0200 */
[----:B------:R-:W-:Y:S02]  /*fc30*/  IMAD.MOV.U32 R4, RZ, RZ, R244 ;  /* 0x000000ffff047224 */ /* 0x000fe400078e00f4 */
[----:B------:R-:W-:Y:S02]  /*fc40*/  IMAD.IADD R0, R3, 0x1, R0 ;  /* 0x0000000103007824 */ /* 0x000fe400078e0200 */
[----:B------:R-:W-:Y:S02]  /*fc50*/  IMAD.MOV.U32 R5, RZ, RZ, R247 ;  /* 0x000000ffff057224 */ /* 0x000fe400078e00f7 */
[----:B------:R-:W-:Y:S02]  /*fc60*/  IMAD R0, R0, 0x30, RZ ;  /* 0x0000003000007824 */ /* 0x000fe400078e02ff */
[----:B------:R-:W-:-:S04]  /*fc70*/  IMAD.WIDE.U32 R4, R2, 0x30, R4 ;  /* 0x0000003002047825 */ /* 0x000fc800078e0004 */
[----:B------:R-:W-:Y:S01]  /*fc80*/  IMAD.IADD R3, R5, 0x1, R0 ;  /* 0x0000000105037824 */ /* 0x000fe200078e0200 */
[----:B------:R-:W-:Y:S01]  /*fc90*/  LEA R2, P0, R4, c[0x0][0x1f8], 0x1 ;  /* 0x00007e0004027a11 */ /* 0x000fe200078008ff */
[----:B------:R-:W-:Y:S01]  /*fca0*/  IMAD.SHL.U32 R203, R106, 0x2, RZ ;  /* 0x000000026acb7824 */ /* 0x000fe200078e00ff */
[----:B------:R-:W-:Y:S01]  /*fcb0*/  LDSM.16.M88.4 R8, [R192+0x1000] ;  /* 0x00100000c008783b */ /* 0x000fe20000000200 */
[----:B------:R-:W-:Y:S02]  /*fcc0*/  IADD3 R0, R105, R142, -R126 ;  /* 0x0000008e69007210 */ /* 0x000fe40007ffe87e */
[----:B------:R-:W-:Y:S01]  /*fcd0*/  LEA.HI.X R3, R4, c[0x0][0x1fc], R3, 0x1, P0 ;  /* 0x00007f0004037a11 */ /* 0x000fe200000f0c03 */
[----:B------:R-:W2:Y:S01]  /*fce0*/  LDSM.16.M88.4 R32, [R165] ;  /* 0x00000000a520783b */ /* 0x000ea20000000200 */
[----:B-1----:R-:W-:-:S03]  /*fcf0*/  ISETP.GT.AND P4, PT, R6, 0x3f, PT ;  /* 0x0000003f0600780c */ /* 0x002fc60003f84270 */
[----:B------:R-:W1:Y:S04]  /*fd00*/  LDSM.16.M88.4 R28, [R165+0x400] ;  /* 0x00040000a51c783b */ /* 0x000e680000000200 */
[----:B------:R-:W3:Y:S01]  /*fd10*/  LDSM.16.M88.4 R20, [R165+0x800] ;  /* 0x00080000a514783b */ /* 0x000ee20000000200 */
[----:B------:R-:W-:-:S03]  /*fd20*/  ISETP.LT.OR P0, PT, R0, 0x1, !P2 ;  /* 0x000000010000780c */ /* 0x000fc60005701670 */
[----:B------:R-:W1:Y:S02]  /*fd30*/  LDSM.16.M88.4 R12, [R192] ;  /* 0x00000000c00c783b */ /* 0x000e640000000200 */
[----:B------:R-:W-:Y:S02]  /*fd40*/  @!P4 IMAD.MOV.U32 R17, RZ, RZ, c[0x0][0x208] ;  /* 0x00008200ff11c624 */ /* 0x000fe400078e00ff */
[----:B------:R-:W-:Y:S01]  /*fd50*/  LDSM.16.M88.4 R24, [R193] ;  /* 0x00000000c118783b */ /* 0x000fe20000000200 */
[----:B------:R-:W-:-:S03]  /*fd60*/  @!P4 IMAD.MOV.U32 R18, RZ, RZ, c[0x0][0x20c] ;  /* 0x00008300ff12c624 */ /* 0x000fc600078e00ff */
[----:B------:R-:W-:Y:S01]  /*fd70*/  LDSM.16.M88.4 R4, [R193+0x1000] ;  /* 0x00100000c104783b */ /* 0x000fe20000000200 */
[----:B------:R-:W-:-:S03]  /*fd80*/  LOP3.LUT P1, RZ, R103, 0x2, RZ, 0xc0, !PT ;  /* 0x0000000267ff7812 */ /* 0x000fc6000782c0ff */
[----:B------:R-:W3:Y:S04]  /*fd90*/  LDSM.16.M88.4 R36, [R194] ;  /* 0x00000000c224783b */ /* 0x000ee80000000200 */
[----:B-----5:R-:W3:Y:S04]  /*fda0*/  LDSM.16.M88.4 R40, [R202] ;  /* 0x00000000ca28783b */ /* 0x020ee80000000200 */
[----:B------:R-:W3:Y:S04]  /*fdb0*/  LDSM.16.M88.4 R44, [R201] ;  /* 0x00000000c92c783b */ /* 0x000ee80000000200 */
[----:B------:R-:W-:Y:S01]  /*fdc0*/  @!PT LDS RZ, [RZ] ;  /* 0x00000000fffff984 */ /* 0x000fe20000000800 */
[----:B------:R-:W-:Y:S01]  /*fdd0*/  @!PT LDS RZ, [RZ] ;  /* 0x00000000fffff984 */ /* 0x000fe20000000800 */
[----:B------:R-:W-:Y:S01]  /*fde0*/  @!PT LDS RZ, [RZ] ;  /* 0x00000000fffff984 */ /* 0x000fe20000000800 */
[----:B------:R3:W-:Y:S01]  /*fdf0*/  LDGSTS.E.BYPASS.LTC128B.128 [R203+0x1880], [R2.64], !P0 ;  /* 0x0188000002cb7fae */ /* 0x0007e2000c101d46 */
[----:B------:R-:W-:-:S04]  /*fe00*/  @!P4 LEA R16, P0, R17, R2, 0x6 ;  /* 0x000000021110c211 */ /* 0x000fc800078030ff */
[----:B------:R-:W-:Y:S02]  /*fe10*/  @!P4 LEA.HI.X R17, R17, R3, R18, 0x6, P0 ;  /* 0x000000031111c211 */ /* 0x000fe400000f3412 */
[----:B------:R-:W-:Y:S01]  /*fe20*/  ISETP.LT.OR P0, PT, R0, 0x1, !P1 ;  /* 0x000000010000780c */ /* 0x000fe20004f01670 */
[C---:B--2---:R-:W-:Y:S08]  /*fe30*/  HMMA.16816.F32 R64, R8.reuse, R32, RZ ;  /* 0x000000200840723c */ /* 0x044ff000000018ff */
[C---:B------:R-:W-:Y:S04]  /*fe40*/  HMMA.16816.F32 R60, R8.reuse, R34, RZ ;  /* 0x00000022083c723c */ /* 0x040fe800000018ff */
[----:B------:R2:W-:Y:S04]  /*fe50*/  LDGSTS.E.BYPASS.LTC128B.128 [R203+0x2480], [R2.64+0x40], !P0 ;  /* 0x0248004002cb7fae */ /* 0x0005e8000c101d46 */
[----:B-1----:R-:W-:Y:S01]  /*fe60*/  HMMA.16816.F32 R56, R8, R28, RZ ;  /* 0x0000001c0838723c */ /* 0x002fe200000018ff */
[----:B------:R-:W-:-:S07]  /*fe70*/  LOP3.LUT P0, RZ, R103, 0x4, RZ, 0xc0, !PT ;  /* 0x0000000467ff7812 */ /* 0x000fce000780c0ff */
[C---:B------:R-:W-:Y:S08]  /*fe80*/  HMMA.16816.F32 R52, R8.reuse, R30, RZ ;  /* 0x0000001e0834723c */ /* 0x040ff000000018ff */
[C---:B---3--:R-:W-:Y:S08]  /*fe90*/  HMMA.16816.F32 R48, R8.reuse, R20, RZ ;  /* 0x000000140830723c */ /* 0x048ff000000018ff */
[----:B------:R-:W-:Y:S01]  /*fea0*/  HMMA.16816.F32 R8, R8, R22, RZ ;  /* 0x000000160808723c */ /* 0x000fe200000018ff */
[----:B------:R-:W-:-:S02]  /*feb0*/  ISETP.LT.OR P3, PT, R0, 0x1, !P0 ;  /* 0x000000010000780c */ /* 0x000fc40004761670 */
[C---:B------:R-:W-:Y:S02]  /*fec0*/  @!P4 ISETP.LT.OR P2, PT, R0.reuse, 0x21, !P2 ;  /* 0x000000210000c80c */ /* 0x040fe40005741670 */
[C---:B------:R-:W-:Y:S02]  /*fed0*/  @!P4 ISETP.LT.OR P1, PT, R0.reuse, 0x21, !P1 ;  /* 0x000000210000c80c */ /* 0x040fe40004f21670 */
[----:B------:R-:W-:Y:S01]  /*fee0*/  @!P4 ISETP.LT.OR P0, PT, R0, 0x21, !P0 ;  /* 0x000000210000c80c */ /* 0x000fe20004701670 */
[C---:B------:R-:W-:Y:S06]  /*fef0*/  HMMA.16816.F32 R68, R12.reuse, R32, RZ ;  /* 0x000000200c44723c */ /* 0x040fec00000018ff */
[----:B------:R2:W-:Y:S02]  /*ff00*/  LDGSTS.E.BYPASS.LTC128B.128 [R203+0x3080], [R2.64+0x80], !P3 ;  /* 0x0308008002cb7fae */ /* 0x0005e4000d901d46 */
[C---:B------:R-:W-:Y:S02]  /*ff10*/  HMMA.16816.F32 R32, R12.reuse, R34, RZ ;  /* 0x000000220c20723c */ /* 0x040fe400000018ff */
[----:B------:R1:W-:Y:S04]  /*ff20*/  @!P4 LDGSTS.E.BYPASS.LTC128B.128 [R203+0x2080], [R16.64], !P2 ;  /* 0x0208000010cbcfae */ /* 0x0003e8000d101d46 */
[----:B------:R1:W-:Y:S02]  /*ff30*/  @!P4 LDGSTS.E.BYPASS.LTC128B.128 [R203+0x2c80], [R16.64+0x40], !P1 ;  /* 0x02c8004010cbcfae */ /* 0x0003e4000c901d46 */
[C---:B------:R-:W-:Y:S02]  /*ff40*/  HMMA.16816.F32 R72, R12.reuse, R28, RZ ;  /* 0x0000001c0c48723c */ /* 0x040fe400000018ff */
[----:B------:R1:W-:Y:S04]  /*ff50*/  @!P4 LDGSTS.E.BYPASS.LTC128B.128 [R203+0x3880], [R16.64+0x80], !P0 ;  /* 0x0388008010cbcfae */ /* 0x0003e8000c101d46 */
[----:B------:R-:W0:Y:S02]  /*ff60*/  LDGDEPBAR ;  /* 0x00000000000079af */ /* 0x000e240000000000 */
[C---:B------:R-:W-:Y:S02]  /*ff70*/  HMMA.16816.F32 R76, R12.reuse, R30, RZ ;  /* 0x0000001e0c4c723c */ /* 0x040fe400000018ff */
[----:B------:R-:W-:Y:S06]  /*ff80*/  LDSM.16.M88.4 R28, [R165+0xc00] ;  /* 0x000c0000a51c783b */ /* 0x000fec0000000200 */
[C---:B------:R-:W-:Y:S08]  /*ff90*/  HMMA.16816.F32 R80, R12.reuse, R20, RZ ;  /* 0x000000140c50723c */ /* 0x040ff000000018ff */
[----:B------:R-:W-:Y:S01]  /*ffa0*/  HMMA.16816.F32 R88, R12, R22, RZ ;  /* 0x000000160c58723c */ /* 0x000fe200000018ff */
[----:B------:R-:W-:Y:S04]  /*ffb0*/  LDSM.16.M88.4 R12, [R165+0x1400] ;  /* 0x00140000a50c783b */ /* 0x000fe80000000200 */
[----:B-1----:R-:W-:Y:S03]  /*ffc0*/  LDSM.16.M88.4 R16, [R165+0x1000] ;  /* 0x00100000a510783b */ /* 0x002fe60000000200 */
[C---:B------:R-:W-:Y:S01]  /*ffd0*/  HMMA.16816.F32 R104, R4.reuse, R36, R64 ;  /* 0x000000240468723c */ /* 0x040fe20000001840 */
[----:B------:R-:W-:Y:S07]  /*ffe0*/  LDSM.16.M88.4 R20, [R193+0x3000] ;  /* 0x00300000c114783b */ /* 0x000fee0000000200 */
[C---:B------:R-:W-:Y:S08]  /*fff0*/  HMMA.16816.F32 R100, R4.reuse, R38, R60 ;  /* 0x000000260464723c */ /* 0x040ff0000000183c */
[C---:B------:R-:W-:Y:S08]  /*10000*/  HMMA.16816.F32 R96, R4.reuse, R40, R56 ;  /* 0x000000280460723c */ /* 0x040ff00000001838 */
[C---:B------:R-:W-:Y:S01]  /*10010*/  HMMA.16816.F32 R92, R4.reuse, R42, R52 ;  /* 0x0000002a045c723c */ /* 0x040fe20000001834 */
[----:B------:R-:W-:Y:S07]  /*10020*/  LDSM.16.M88.4 R52, [R198] ;  /* 0x00000000c634783b */ /* 0x000fee0000000200 */
[C---:B------:R-:W-:Y:S01]  /*10030*/  HMMA.16816.F32 R84, R4.reuse, R44, R48 ;  /* 0x0000002c0454723c */ /* 0x040fe20000001830 */
[----:B------:R-:W-:Y:S07]  /*10040*/  LDSM.16.M88.4 R48, [R200] ;  /* 0x00000000c830783b */ /* 0x000fee0000000200 */
[----:B------:R-:W-:Y:S01]  /*10050*/  HMMA.16816.F32 R64, R4, R46, R8 ;  /* 0x0000002e0440723c */ /* 0x000fe20000001808 */
[----:B------:R-:W1:Y:S04]  /*10060*/  LDSM.16.M88.4 R4, [R192+0x3000] ;  /* 0x00300000c004783b */ /* 0x000e680000000200 */
[----:B------:R-:W3:Y:S03]  /*10070*/  LDSM.16.M88.4 R8, [R192+0x2000] ;  /* 0x00200000c008783b */ /* 0x000ee60000000200 */
[C---:B------:R-:W-:Y:S01]  /*10080*/  HMMA.16816.F32 R60, R24.reuse, R38, R32 ;  /* 0x00000026183c723c */ /* 0x040fe20000001820 */
[----:B------:R-:W1:Y:S07]  /*10090*/  LDSM.16.M88.4 R32, [R199] ;  /* 0x00000000c720783b */ /* 0x000e6e0000000200 */
[C---:B------:R-:W-:Y:S08]  /*100a0*/  HMMA.16816.F32 R68, R24.reuse, R36, R68 ;  /* 0x000000241844723c */ /* 0x040ff00000001844 */
[C---:B------:R-:W-:Y:S08]  /*100b0*/  HMMA.16816.F32 R56, R24.reuse, R40, R72 ;  /* 0x000000281838723c */ /* 0x040ff00000001848 */
[C---:B------:R-:W-:Y:S08]  /*100c0*/  HMMA.16816.F32 R40, R24.reuse, R42, R76 ;  /* 0x0000002a1828723c */ /* 0x040ff0000000184c */
[C---:B------:R-:W-:Y:S08]  /*100d0*/  HMMA.16816.F32 R36, R24.reuse, R44, R80 ;  /* 0x0000002c1824723c */ /* 0x040ff00000001850 */
[----:B------:R-:W-:Y:S01]  /*100e0*/  HMMA.16816.F32 R44, R24, R46, R88 ;  /* 0x0000002e182c723c */ /* 0x000fe20000001858 */
[----:B------:R-:W2:Y:S07]  /*100f0*/  LDSM.16.M88.4 R24, [R193+0x2000] ;  /* 0x00200000c118783b */ /* 0x000eae0000000200 */
[C---:B-1----:R-:W-:Y:S08]  /*10100*/  HMMA.16816.F32 R72, R4.reuse, R14, R64 ;  /* 0x0000000e0448723c */ /* 0x042ff00000001840 */
[C---:B------:R-:W-:Y:S08]  /*10110*/  HMMA.16816.F32 R76, R4.reuse, R28, R104 ;  /* 0x0000001c044c723c */ /* 0x040ff00000001868 */
[C---:B------:R-:W-:Y:S08]  /*10120*/  HMMA.16816.F32 R100, R4.reuse, R30, R100 ;  /* 0x0000001e0464723c */ /* 0x040ff00000001864 */
[----:B------:R-:W-:Y:S08]  /*10130*/  HMMA.16816.F32 R96, R4, R16, R96 ;  /* 0x000000100460723c */ /* 0x000ff00000001860 */
[----:B---3--:R-:W-:Y:S08]  /*10140*/  HMMA.16816.F32 R64, R8, R30, R60 ;  /* 0x0000001e0840723c */ /* 0x008ff0000000183c */
[C---:B------:R-:W-:Y:S08]  /*10150*/  HMMA.16816.F32 R92, R4.reuse, R18, R92 ;  /* 0x00000012045c723c */ /* 0x040ff0000000185c */
[----:B------:R-:W-:Y:S08]  /*10160*/  HMMA.16816.F32 R84, R4, R12, R84 ;  /* 0x0000000c0454723c */ /* 0x000ff00000001854 */
[C---:B------:R-:W-:Y:S08]  /*10170*/  HMMA.16816.F32 R68, R8.reuse, R28, R68 ;  /* 0x0000001c0844723c */ /* 0x040ff00000001844 */
[C---:B------:R-:W-:Y:S08]  /*10180*/  HMMA.16816.F32 R60, R8.reuse, R16, R56 ;  /* 0x00000010083c723c */ /* 0x040ff00000001838 */
[C---:B------:R-:W-:Y:S01]  /*10190*/  HMMA.16816.F32 R28, R8.reuse, R18, R40 ;  /* 0x00000012081c723c */ /* 0x040fe20000001828 */
[----:B------:R-:W-:Y:S04]  /*101a0*/  LDSM.16.M88.4 R40, [R165+0x1c00] ;  /* 0x001c0000a528783b */ /* 0x000fe80000000200 */
[----:B------:R-:W-:Y:S03]  /*101b0*/  LDSM.16.M88.4 R16, [R192+0x4000] ;  /* 0x00400000c010783b */ /* 0x000fe60000000200 */
[C---:B------:R-:W-:Y:S01]  /*101c0*/  HMMA.16816.F32 R4, R8.reuse, R12, R36 ;  /* 0x0000000c0804723c */ /* 0x040fe20000001824 */
[----:B------:R-:W-:Y:S07]  /*101d0*/  LDSM.16.M88.4 R36, [R165+0x2000] ;  /* 0x00200000a524783b */ /* 0x000fee0000000200 */
[----:B------:R-:W-:Y:S01]  /*101e0*/  HMMA.16816.F32 R8, R8, R14, R44 ;  /* 0x0000000e0808723c */ /* 0x000fe2000000182c */
[----:B------:R-:W-:Y:S04]  /*101f0*/  LDSM.16.M88.4 R12, [R192+0x5000] ;  /* 0x00500000c00c783b */ /* 0x000fe80000000200 */
[----:B------:R-:W1:Y:S03]  /*10200*/  LDSM.16.M88.4 R44, [R165+0x1800] ;  /* 0x00180000a52c783b */ /* 0x000e660000000200 */
[C---:B------:R-:W-:Y:S08]  /*10210*/  HMMA.16816.F32 R56, R20.reuse, R48, R76 ;  /* 0x000000301438723c */ /* 0x040ff0000000184c */
[C---:B------:R-:W-:Y:S08]  /*10220*/  HMMA.16816.F32 R116, R20.reuse, R50, R100 ;  /* 0x000000321474723c */ /* 0x040ff00000001864 */
[C---:B------:R-:W-:Y:S08]  /*10230*/  HMMA.16816.F32 R112, R20.reuse, R32, R96 ;  /* 0x000000201470723c */ /* 0x040ff00000001860 */
[C---:B------:R-:W-:Y:S08]  /*10240*/  HMMA.16816.F32 R108, R20.reuse, R34, R92 ;  /* 0x00000022146c723c */ /* 0x040ff0000000185c */
[C---:B------:R-:W-:Y:S08]  /*10250*/  HMMA.16816.F32 R104, R20.reuse, R52, R84 ;  /* 0x000000341468723c */ /* 0x040ff00000001854 */
[----:B------:R-:W-:Y:S01]  /*10260*/  HMMA.16816.F32 R100, R20, R54, R72 ;  /* 0x000000361464723c */ /* 0x000fe20000001848 */
[----:B------:R-:W-:Y:S07]  /*10270*/  LDSM.16.M88.4 R20, [R195] ;  /* 0x00000000c314783b */ /* 0x000fee0000000200 */
[C---:B--2---:R-:W-:Y:S08]  /*10280*/  HMMA.16816.F32 R96, R24.reuse, R48, R68 ;  /* 0x000000301860723c */ /* 0x044ff00000001844 */
[C---:B------:R-:W-:Y:S08]  /*10290*/  HMMA.16816.F32 R88, R24.reuse, R32, R60 ;  /* 0x000000201858723c */ /* 0x040ff0000000183c */
[C---:B------:R-:W-:Y:S08]  /*102a0*/  HMMA.16816.F32 R92, R24.reuse, R50, R64 ;  /* 0x00000032185c723c */ /* 0x040ff00000001840 */
[C---:B------:R-:W-:Y:S01]  /*102b0*/  HMMA.16816.F32 R84, R24.reuse, R34, R28 ;  /* 0x000000221854723c */ /* 0x040fe2000000181c */
[----:B------:R-:W-:Y:S04]  /*102c0*/  LDSM.16.M88.4 R32, [R197] ;  /* 0x00000000c520783b */ /* 0x000fe80000000200 */
[----:B------:R-:W-:Y:S03]  /*102d0*/  LDSM.16.M88.4 R28, [R196] ;  /* 0x00000000c41c783b */ /* 0x000fe60000000200 */
[C---:B------:R-:W-:Y:S01]  /*102e0*/  HMMA.16816.F32 R80, R24.reuse, R52, R4 ;  /* 0x000000341850723c */ /* 0x040fe20000001804 */
[----:B------:R-:W2:Y:S07]  /*102f0*/  LDSM.16.M88.4 R4, [R193+0x5000] ;  /* 0x00500000c104783b */ /* 0x000eae0000000200 */
[----:B------:R-:W-:Y:S01]  /*10300*/  HMMA.16816.F32 R76, R24, R54, R8 ;  /* 0x00000036184c723c */ /* 0x000fe20000001808 */
[----:B------:R-:W3:Y:S01]  /*10310*/  LDSM.16.M88.4 R8, [R193+0x4000] ;  /* 0x00400000c108783b */ /* 0x000ee20000000200 */
[----:B----4-:R-:W-:Y:S01]  /*10320*/  ISETP.GT.AND P0, PT, R120, R246, PT ;  /* 0x000000f67800720c */ /* 0x010fe20003f04270 */
[----:B------:R-:W-:-:S05]  /*10330*/  DEPBAR.LE SB0, 0x0 ;  /* 0x000080000000791a */ /* 0x000fca0000000000 */
[C---:B-1----:R-:W-:Y:S08]  /*10340*/  HMMA.16816.F32 R72, R12.reuse, R44, R56 ;  /* 0x0000002c0c48723c */ /* 0x042ff00000001838 */
        /* <DEDUP_REMOVED lines=30> */
[----:B------:R-:W-:Y:S02]  /*10530*/  SHF.R.S32.HI R2, RZ, 0x1f, R0 ;  /* 0x0000001fff027819 */ /* 0x000fe40000011400 */
[----:B------:R-:W-:Y:S02]  /*10540*/  ISETP.GE.AND P1, PT, R3, 0x1, PT ;  /* 0x000000010300780c */ /* 0x000fe40003f26270 */
[----:B------:R-:W-:Y:S01]  /*10550*/  LOP3.LUT P3, RZ, R127, 0x1, RZ, 0xc0, !PT ;  /* 0x000000017fff7812 */ /* 0x000fe2000786c0ff */
        /* <DEDUP_REMOVED lines=28> */
.L_x_1304:
[----:B------:R-:W-:Y:S05]  /*10720*/  BSYNC B0 ;  /* 0x0000000000007941 */ /* 0x000fea0003800000 */
.L_x_1303:
[----:B------:R-:W2:Y:S04]  /*10730*/  LDL R0, [R1+0x8c] ;  /* 0x00008c0001007983 */ /* 0x000ea80000100800 */
[----:B------:R-:W3:Y:S04]  /*10740*/  LDL R6, [R1+0x20] ;  /* 0x0000200001067983 */ /* 0x000ee80000100800 */
[----:B------:R-:W4:Y:S01]  /*10750*/  LDL R180, [R1+0x40] ;  /* 0x0000400001b47983 */ /* 0x000f220000100800 */
[----:B------:R-:W-:-:S03]  /*10760*/  ISETP.NE.AND P4, PT, R125, 0x1, PT ;  /* 0x000000017d00780c */ /* 0x000fc60003f85270 */
[----:B------:R-:W-:Y:S04]  /*10770*/  LDSM.16.MT88.4 R84, [R167+0xc00] ;  /* 0x000c0000a754783b */ /* 0x000fe80000004200 */
[----:B------:R-:W-:Y:S04]  /*10780*/  LDSM.16.MT88.4 R80, [R166+0xc00] ;  /* 0x000c0000a650783b */ /* 0x000fe80000004200 */
[----:B------:R-:W-:Y:S04]  /*10790*/  LDSM.16.MT88.4 R88, [R166+0x1800] ;  /* 0x00180000a658783b */ /* 0x000fe80000004200 */
[----:B------:R-:W-:Y:S04]  /*107a0*/  LDSM.16.MT88.4 R96, [R167+0x1800] ;  /* 0x00180000a760783b */ /* 0x000fe80000004200 */
[----:B------:R-:W-:Y:S04]  /*107b0*/  LDSM.16.MT88.4 R92, [R166+0x1000] ;  /* 0x00100000a65c783b */ /* 0x000fe80000004200 */
[----:B------:R-:W0:Y:S01]  /*107c0*/  LDGDEPBAR ;  /* 0x00000000000079af */ /* 0x000e220000000000 */
[----:B-12---:R-:W-:-:S04]  /*107d0*/  IMAD.IADD R4, R0, 0x1, R124 ;  /* 0x0000000100047824 */ /* 0x006fc800078e027c */
[----:B------:R-:W-:-:S05]  /*107e0*/  @P4 IMAD.HI.U32 R0, R4, c[0x0][0x2c8], RZ ;  /* 0x0000b20004004a27 */ /* 0x000fca00078e00ff */
[----:B------:R-:W-:Y:S02]  /*107f0*/  @P4 SHF.R.U32.HI R4, RZ, c[0x0][0x2cc], R0 ;  /* 0x0000b300ff044a19 */ /* 0x000fe40000011600 */
[----:B---3--:R-:W-:Y:S01]  /*10800*/  IADD3 R0, -R6, 0x1, R121 ;  /* 0x0000000106007810 */ /* 0x008fe20007ffe179 */
[----:B------:R-:W-:Y:S02]  /*10810*/  IMAD.IADD R6, R121, 0x1, -R6 ;  /* 0x0000000179067824 */ /* 0x000fe400078e0a06 */
[----:B------:R-:W1:Y:S02]  /*10820*/  SHFL.IDX PT, R2, R4, 0x2, 0x1c1f ;  /* 0x005c1f0004027f89 */ /* 0x000e6400000e0000 */
[----:B----4-:R-:W-:Y:S02]  /*10830*/  IMAD.IADD R5, R0, 0x1, -R180 ;  /* 0x0000000100057824 */ /* 0x010fe400078e0ab4 */
[----:B------:R-:W2:Y:S02]  /*10840*/  SHFL.IDX PT, R3, R4, 0x3, 0x1c1f ;  /* 0x007c1f0004037f89 */ /* 0x000ea400000e0000 */
[----:B-1----:R-:W-:-:S02]  /*10850*/  IMAD.IADD R2, R5, 0x1, R2 ;  /* 0x0000000105027824 */ /* 0x002fc400078e0202 */
        /* <DEDUP_REMOVED lines=11> */
[----:B------:R-:W-:Y:S02]  /*10910*/  FMNMX.FTZ R3, R9, R10, !PT ;  /* 0x0000000a09037209 */ /* 0x000fe40007810000 */
[----:B------:R-:W-:Y:S02]  /*10920*/  FSEL R13, R69, -INF , P0 ;  /* 0xff800000450d7808 */ /* 0x000fe40000000000 */
[----:B------:R-:W-:-:S02]  /*10930*/  FSEL R14, R74, -INF , P2 ;  /* 0xff8000004a0e7808 */ /* 0x000fc40001000000 */
[----:B------:R-:W-:Y:S02]  /*10940*/  ISETP.GT.AND P0, PT, R0, 0x9, PT ;  /* 0x000000090000780c */ /* 0x000fe40003f04270 */
[----:B------:R-:W-:Y:S02]  /*10950*/  ISETP.GT.AND P2, PT, R2, 0x10, PT ;  /* 0x000000100200780c */ /* 0x000fe40003f44270 */
[----:B------:R-:W-:Y:S02]  /*10960*/  FMNMX.FTZ R3, R11, R3, !PT ;  /* 0x000000030b037209 */ /* 0x000fe40007810000 */
[----:B------:R-:W-:Y:S02]  /*10970*/  ISETP.GT.AND P1, PT, R0, 0x8, PT ;  /* 0x000000080000780c */ /* 0x000fe40003f24270 */
[----:B------:R-:W-:Y:S02]  /*10980*/  FSEL R17, R71, -INF , P0 ;  /* 0xff80000047117808 */ /* 0x000fe40000000000 */
[----:B------:R-:W-:-:S02]  /*10990*/  ISETP.GT.AND P0, PT, R2, 0x11, PT ;  /* 0x000000110200780c */ /* 0x000fc40003f04270 */
[----:B------:R-:W-:Y:S02]  /*109a0*/  FSEL R18, R64, -INF , P2 ;  /* 0xff80000040127808 */ /* 0x000fe40001000000 */
[----:B------:R-:W-:Y:S02]  /*109b0*/  FMNMX.FTZ R3, R13, R3, !PT ;  /* 0x000000030d037209 */ /* 0x000fe40007810000 */
[----:B------:R-:W-:Y:S02]  /*109c0*/  FSEL R16, R70, -INF , P1 ;  /* 0xff80000046107808 */ /* 0x000fe40000800000 */
[----:B------:R-:W-:Y:S01]  /*109d0*/  ISETP.GT.AND P3, PT, R0, 0x1, PT ;  /* 0x000000010000780c */ /* 0x000fe20003f64270 */
[----:B------:R-:W-:Y:S01]  /*109e0*/  LDSM.16.MT88.4 R68, [R167+0x400] ;  /* 0x00040000a744783b */ /* 0x000fe20000004200 */
[----:B------:R-:W-:Y:S02]  /*109f0*/  ISETP.GT.AND P1, PT, R2, 0x18, PT ;  /* 0x000000180200780c */ /* 0x000fe40003f24270 */
[----:B------:R-:W-:-:S02]  /*10a00*/  FSEL R19, R65, -INF , P0 ;  /* 0xff80000041137808 */ /* 0x000fc40000000000 */
[----:B------:R-:W-:Y:S02]  /*10a10*/  FMNMX.FTZ R3, R18, R3, !PT ;  /* 0x0000000312037209 */ /* 0x000fe40007810000 */
[----:B------:R-:W-:Y:S02]  /*10a20*/  FSEL R15, R75, -INF , P3 ;  /* 0xff8000004b0f7808 */ /* 0x000fe40001800000 */
[----:B------:R-:W-:Y:S01]  /*10a30*/  ISETP.GT.AND P0, PT, R2, 0x19, PT ;  /* 0x000000190200780c */ /* 0x000fe20003f04270 */
[----:B------:R-:W-:Y:S01]  /*10a40*/  LDSM.16.MT88.4 R72, [R167] ;  /* 0x00000000a748783b */ /* 0x000fe20000004200 */
[----:B------:R-:W-:Y:S02]  /*10a50*/  FSEL R20, R60, -INF , P1 ;  /* 0xff8000003c147808 */ /* 0x000fe40000800000 */
[----:B------:R-:W-:Y:S02]  /*10a60*/  FMNMX.FTZ R3, R19, R3, !PT ;  /* 0x0000000313037209 */ /* 0x000fe40007810000 */
[----:B------:R-:W-:-:S02]  /*10a70*/  ISETP.GT.AND P1, PT, R2, 0x20, PT ;  /* 0x000000200200780c */ /* 0x000fc40003f24270 */
[----:B------:R-:W-:Y:S02]  /*10a80*/  FSEL R21, R61, -INF , P0 ;  /* 0xff8000003d157808 */ /* 0x000fe40000000000 */
[----:B------:R-:W-:Y:S02]  /*10a90*/  FMNMX.FTZ R7, R14, R15, !PT ;  /* 0x0000000f0e077209 */ /* 0x000fe40007810000 */
[----:B------:R-:W-:Y:S02]  /*10aa0*/  FMNMX.FTZ R3, R20, R3, !PT ;  /* 0x0000000314037209 */ /* 0x000fe40007810000 */
[----:B------:R-:W-:Y:S02]  /*10ab0*/  ISETP.GT.AND P0, PT, R2, 0x21, PT ;  /* 0x000000210200780c */ /* 0x000fe40003f04270 */
[----:B------:R-:W-:Y:S02]  /*10ac0*/  FSEL R130, R56, -INF , P1 ;  /* 0xff80000038827808 */ /* 0x000fe40000800000 */
[----:B------:R-:W-:-:S02]  /*10ad0*/  ISETP.GT.AND P3, PT, R2, 0x28, PT ;  /* 0x000000280200780c */ /* 0x000fc40003f64270 */
[----:B------:R-:W-:Y:S02]  /*10ae0*/  ISETP.GT.AND P2, PT, R2, 0x29, PT ;  /* 0x000000290200780c */ /* 0x000fe40003f44270 */
        /* <DEDUP_REMOVED lines=8> */
[----:B------:R-:W-:Y:S02]  /*10b70*/  FSEL R26, R67, -INF , P0 ;  /* 0xff800000431a7808 */ /* 0x000fe40000000000 */
[----:B------:R-:W-:Y:S01]  /*10b80*/  FSEL R129, R52, -INF , P3 ;  /* 0xff80000034817808 */ /* 0x000fe20001800000 */
[----:B------:R-:W-:Y:S01]  /*10b90*/  LDSM.16.MT88.4 R64, [R166+0x400] ;  /* 0x00040000a640783b */ /* 0x000fe20000004200 */
[----:B------:R-:W-:-:S02]  /*10ba0*/  ISETP.GT.AND P1, PT, R0, 0x18, PT ;  /* 0x000000180000780c */ /* 0x000fc40003f24270 */
[----:B------:R-:W-:Y:S02]  /*10bb0*/  FMNMX.FTZ R2, R24, R2, !PT ;  /* 0x0000000218027209 */ /* 0x000fe40007810000 */
[----:B------:R-:W-:Y:S02]  /*10bc0*/  FMNMX.FTZ R3, R131, R3, !PT ;  /* 0x0000000383037209 */ /* 0x000fe40007810000 */
[----:B------:R-:W-:Y:S02]  /*10bd0*/  FSEL R128, R53, -INF , P2 ;  /* 0xff80000035807808 */ /* 0x000fe40001000000 */
[----:B------:R-:W-:Y:S02]  /*10be0*/  ISETP.GT.AND P0, PT, R0, 0x19, PT ;  /* 0x000000190000780c */ /* 0x000fe40003f04270 */
[----:B------:R-:W-:Y:S02]  /*10bf0*/  FSEL R28, R62, -INF , P1 ;  /* 0xff8000003e1c7808 */ /* 0x000fe40000800000 */
[----:B------:R-:W-:-:S02]  /*10c00*/  FMNMX.FTZ R2, R26, R2, !PT ;  /* 0x000000021a027209 */ /* 0x000fc40007810000 */
[----:B------:R-:W-:Y:S02]  /*10c10*/  FMNMX.FTZ R3, R129, R3, !PT ;  /* 0x0000000381037209 */ /* 0x000fe40007810000 */
[----:B------:R-:W-:Y:S02]  /*10c20*/  FSEL R29, R63, -INF , P0 ;  /* 0xff8000003f1d7808 */ /* 0x000fe40000000000 */
[----:B------:R-:W-:Y:S01]  /*10c30*/  ISETP.GT.AND P1, PT, R0, 0x20, PT ;  /* 0x000000200000780c */ /* 0x000fe20003f24270 */
[----:B------:R-:W-:Y:S01]  /*10c40*/  LDSM.16.MT88.4 R60, [R166] ;  /* 0x00000000a63c783b */ /* 0x000fe20000004200 */
[----:B------:R-:W-:Y:S02]  /*10c50*/  FMNMX.FTZ R2, R28, R2, !PT ;  /* 0x000000021c027209 */ /* 0x000fe40007810000 */
[----:B------:R-:W-:Y:S02]  /*10c60*/  FMNMX.FTZ R3, R128, R3, !PT ;  /* 0x0000000380037209 */ /* 0x000fe40007810000 */
[----:B------:R-:W-:-:S02]  /*10c70*/  ISETP.GT.AND P0, PT, R0, 0x21, PT ;  /* 0x000000210000780c */ /* 0x000fc40003f04270 */
[----:B------:R-:W-:Y:S01]  /*10c80*/  FSEL R124, R58, -INF , P1 ;  /* 0xff8000003a7c7808 */ /* 0x000fe20000800000 */
[----:B------:R-:W1:Y:S01]  /*10c90*/  SHFL.BFLY PT, R8, R3, 0x2, 0x1f ;  /* 0x0c401f0003087f89 */ /* 0x000e6200000e0000 */
[----:B------:R-:W-:Y:S02]  /*10ca0*/  FMNMX.FTZ R2, R29, R2, !PT ;  /* 0x000000021d027209 */ /* 0x000fe40007810000 */
[----:B------:R-:W-:Y:S02]  /*10cb0*/  FSEL R127, R59, -INF , P0 ;  /* 0xff8000003b7f7808 */ /* 0x000fe40000000000 */
[----:B------:R-:W-:Y:S02]  /*10cc0*/  ISETP.GT.AND P1, PT, R0, 0x28, PT ;  /* 0x000000280000780c */ /* 0x000fe40003f24270 */
[----:B------:R-:W-:Y:S02]  /*10cd0*/  FMNMX.FTZ R2, R124, R2, !PT ;  /* 0x000000027c027209 */ /* 0x000fe40007810000 */
[----:B------:R-:W-:-:S02]  /*10ce0*/  ISETP.GT.AND P0, PT, R0, 0x29, PT ;  /* 0x000000290000780c */ /* 0x000fc40003f04270 */
[----:B------:R-:W-:Y:S02]  /*10cf0*/  FSEL R126, R54, -INF , P1 ;  /* 0xff800000367e7808 */ /* 0x000fe40000800000 */
[----:B------:R-:W-:Y:S02]  /*10d00*/  FMNMX.FTZ R2, R127, R2, !PT ;  /* 0x000000027f027209 */ /* 0x000fe40007810000 */
[----:B------:R-:W-:Y:S02]  /*10d10*/  FSEL R125, R55, -INF , P0 ;  /* 0xff800000377d7808 */ /* 0x000fe40000000000 */
[----:B------:R-:W-:Y:S01]  /*10d20*/  FMNMX.FTZ R2, R126, R2, !PT ;  /* 0x000000027e027209 */ /* 0x000fe20007810000 */
[----:B------:R-:W-:Y:S03]  /*10d30*/  LDSM.16.MT88.4 R52, [R167+0x1000] ;  /* 0x00100000a734783b */ /* 0x000fe60000004200 */
[----:B------:R-:W-:-:S02]  /*10d40*/  FMNMX.FTZ R2, R125, R2, !PT ;  /* 0x000000027d027209 */ /* 0x000fc40007810000 */
[----:B-1----:R-:W-:-:S03]  /*10d50*/  FMNMX.FTZ R0, R3, R8, !PT ;  /* 0x0000000803007209 */ /* 0x002fc60007810000 */
[----:B------:R-:W1:Y:S04]  /*10d60*/  SHFL.BFLY PT, R7, R2, 0x2, 0x1f ;  /* 0x0c401f0002077f89 */ /* 0x000e6800000e0000 */
[----:B------:R-:W2:Y:S01]  /*10d70*/  SHFL.BFLY PT, R3, R0, 0x1, 0x1f ;  /* 0x0c201f0000037f89 */ /* 0x000ea200000e0000 */
[----:B-1----:R-:W-:Y:S02]  /*10d80*/  FMNMX.FTZ R2, R2, R7, !PT ;  /* 0x0000000702027209 */ /* 0x002fe40007810000 */
[----:B--2---:R-:W-:-:S03]  /*10d90*/  FMNMX.FTZ R138, R0, R3, !PT ;  /* 0x00000003008a7209 */ /* 0x004fc60007810000 */
[----:B------:R-:W1:Y:S01]  /*10da0*/  SHFL.BFLY PT, R7, R2, 0x1, 0x1f ;  /* 0x0c201f0002077f89 */ /* 0x000e6200000e0000 */
[C---:B------:R-:W-:Y:S01]  /*10db0*/  FSETP.NEU.FTZ.AND P0, PT, R138.reuse, -INF , PT ;  /* 0xff8000008a00780b */ /* 0x040fe20003f1d000 */
[----:B------:R-:W-:-:S05]  /*10dc0*/  FMUL.FTZ R0, R138, c[0x0][0x2d0] ;  /* 0x0000b4008a007a20 */ /* 0x000fca0000410000 */
[----:B------:R-:W-:-:S05]  /*10dd0*/  FSEL R12, R0, RZ, P0 ;  /* 0x000000ff000c7208 */ /* 0x000fca0000000000 */
[----:B------:R-:W-:-:S04]  /*10de0*/  FFMA.FTZ R0, R9, c[0x0][0x2d0], -R12 ;  /* 0x0000b40009007a23 */ /* 0x000fc8000001080c */
[----:B------:R2:W-:Y:S01]  /*10df0*/  MUFU.EX2 R213, R0 ;  /* 0x0000000000d57308 */ /* 0x0005e20000000800 */
[----:B-1----:R-:W-:Y:S02]  /*10e00*/  FMNMX.FTZ R135, R2, R7, !PT ;  /* 0x0000000702877209 */ /* 0x002fe40007810000 */
[----:B------:R-:W-:Y:S02]  /*10e10*/  SHFL.IDX PT, R7, R4, RZ, 0x1c1f ;  /* 0x001c1fff04077589 */ /* 0x000fe400000e0000 */
[C---:B------:R-:W-:Y:S01]  /*10e20*/  FSETP.NEU.FTZ.AND P0, PT, R135.reuse, -INF , PT ;  /* 0xff8000008700780b */ /* 0x040fe20003f1d000 */
[----:B------:R-:W-:Y:S01]  /*10e30*/  FMUL.FTZ R3, R135, c[0x0][0x2d0] ;  /* 0x0000b40087037a20 */ /* 0x000fe20000410000 */
[----:B------:R1:W3:Y:S01]  /*10e40*/  SHFL.IDX PT, R2, R4, 0x1, 0x1c1f ;  /* 0x003c1f0004027f89 */ /* 0x0002e200000e0000 */
[----:B--2---:R-:W-:-:S03]  /*10e50*/  FFMA.FTZ R0, R10, c[0x0][0x2d0], -R12 ;  /* 0x0000b4000a007a23 */ /* 0x004fc6000001080c */
[----:B------:R-:W-:Y:S01]  /*10e60*/  FSEL R3, R3, RZ, P0 ;  /* 0x000000ff03037208 */ /* 0x000fe20000000000 */
[----:B------:R-:W2:Y:S01]  /*10e70*/  MUFU.EX2 R209, R0 ;  /* 0x0000000000d17308 */ /* 0x000ea20000000800 */
[--C-:B-1----:R-:W-:Y:S01]  /*10e80*/  FFMA.FTZ R4, R19, c[0x0][0x2d0], -R12.reuse ;  /* 0x0000b40013047a23 */ /* 0x102fe2000001080c */
[----:B--2---:R-:W-:Y:S01]  /*10e90*/  F2FP.PACK_AB R8, R209, R213 ;  /* 0x000000d5d108723e */ /* 0x004fe200000000ff */
[----:B------:R-:W-:-:S05]  /*10ea0*/  FFMA.FTZ R0, R11, c[0x0][0x2d0], -R12 ;  /* 0x0000b4000b007a23 */ /* 0x000fca000001080c */
[----:B------:R1:W-:Y:S01]  /*10eb0*/  MUFU.EX2 R212, R4 ;  /* 0x0000000400d47308 */ /* 0x0003e20000000800 */
[----:B---3--:R-:W-:-:S05]  /*10ec0*/  IMAD.IADD R2, R5, 0x1, R2 ;  /* 0x0000000105027824 */ /* 0x008fca00078e0202 */
[----:B------:R-:W-:Y:S02]  /*10ed0*/  IMNMX R2, R6, R2, PT ;  /* 0x0000000206027217 */ /* 0x000fe40003800200 */
[----:B------:R2:W-:Y:S01]  /*10ee0*/  MUFU.EX2 R217, R0 ;  /* 0x0000000000d97308 */ /* 0x0005e20000000800 */
[----:B-1----:R-:W-:-:S07]  /*10ef0*/  FFMA.FTZ R4, R20, c[0x0][0x2d0], -R12 ;  /* 0x0000b40014047a23 */ /* 0x002fce000001080c */
[----:B------:R1:W-:Y:S01]  /*10f00*/  MUFU.EX2 R215, R4 ;  /* 0x0000000400d77308 */ /* 0x0003e20000000800 */
[----:B--2---:R-:W-:-:S07]  /*10f10*/  FFMA.FTZ R0, R13, c[0x0][0x2d0], -R12 ;  /* 0x0000b4000d007a23 */ /* 0x004fce000001080c */
[----:B------:R2:W3:Y:S01]  /*10f20*/  MUFU.EX2 R218, R0 ;  /* 0x0000000000da7308 */ /* 0x0004e20000000800 */
[----:B-1----:R-:W-:-:S07]  /*10f30*/  FFMA.FTZ R4, R21, c[0x0][0x2d0], -R12 ;  /* 0x0000b40015047a23 */ /* 0x002fce000001080c */
[----:B------:R1:W-:Y:S01]  /*10f40*/  MUFU.EX2 R214, R4 ;  /* 0x0000000400d67308 */ /* 0x0003e20000000800 */
[----:B--2---:R-:W-:Y:S01]  /*10f50*/  FFMA.FTZ R0, R14, c[0x0][0x2d0], -R3 ;  /* 0x0000b4000e007a23 */ /* 0x004fe20000010803 */
[----:B---3--:R-:W-:-:S06]  /*10f60*/  F2FP.PACK_AB R10, R218, R217 ;  /* 0x000000d9da0a723e */ /* 0x008fcc00000000ff */
[----:B------:R2:W-:Y:S01]  /*10f70*/  MUFU.EX2 R208, R0 ;  /* 0x0000000000d07308 */ /* 0x0005e20000000800 */
[----:B-1----:R-:W-:-:S07]  /*10f80*/  FFMA.FTZ R4, R24, c[0x0][0x2d0], -R3 ;  /* 0x0000b40018047a23 */ /* 0x002fce0000010803 */
[----:B------:R1:W-:Y:S01]  /*10f90*/  MUFU.EX2 R206, R4 ;  /* 0x0000000400ce7308 */ /* 0x0003e20000000800 */
[----:B--2---:R-:W-:-:S07]  /*10fa0*/  FFMA.FTZ R0, R15, c[0x0][0x2d0], -R3 ;  /* 0x0000b4000f007a23 */ /* 0x004fce0000010803 */
[----:B------:R2:W3:Y:S01]  /*10fb0*/  MUFU.EX2 R207, R0 ;  /* 0x0000000000cf7308 */ /* 0x0004e20000000800 */
[----:B-1----:R-:W-:-:S07]  /*10fc0*/  FFMA.FTZ R4, R26, c[0x0][0x2d0], -R3 ;  /* 0x0000b4001a047a23 */ /* 0x002fce0000010803 */
[----:B------:R-:W-:Y:S01]  /*10fd0*/  MUFU.EX2 R205, R4 ;  /* 0x0000000400cd7308 */ /* 0x000fe20000000800 */
[----:B--2---:R-:W-:Y:S01]  /*10fe0*/  FFMA.FTZ R0, R16, c[0x0][0x2d0], -R3 ;  /* 0x0000b40010007a23 */ /* 0x004fe20000010803 */
[----:B---3--:R-:W-:-:S06]  /*10ff0*/  F2FP.PACK_AB R9, R207, R208 ;  /* 0x000000d0cf09723e */ /* 0x008fcc00000000ff */
[----:B------:R1:W-:Y:S02]  /*11000*/  MUFU.EX2 R210, R0 ;  /* 0x0000000000d27308 */ /* 0x0003e40000000800 */
[----:B-1----:R-:W-:-:S06]  /*11010*/  FFMA.FTZ R0, R17, c[0x0][0x2d0], -R3 ;  /* 0x0000b40011007a23 */ /* 0x002fcc0000010803 */
[----:B------:R1:W2:Y:S02]  /*11020*/  MUFU.EX2 R211, R0 ;  /* 0x0000000000d37308 */ /* 0x0002a40000000800 */
[----:B-1----:R-:W-:Y:S01]  /*11030*/  FFMA.FTZ R0, R18, c[0x0][0x2d0], -R12 ;  /* 0x0000b40012007a23 */ /* 0x002fe2000001080c */
[----:B--2---:R-:W-:-:S05]  /*11040*/  F2FP.PACK_AB R11, R211, R210 ;  /* 0x000000d2d30b723e */ /* 0x004fca00000000ff */
[----:B------:R1:W2:Y:S02]  /*11050*/  MUFU.EX2 R216, R0 ;  /* 0x0000000000d87308 */ /* 0x0002a40000000800 */
[C---:B------:R-:W-:Y:S08]  /*11060*/  HMMA.16816.F32 R40, R8.reuse, R60, RZ ;  /* 0x0000003c0828723c */ /* 0x040ff000000018ff */
[----:B------:R-:W-:Y:S01]  /*11070*/  HMMA.16816.F32 R44, R8, R84, RZ ;  /* 0x00000054082c723c */ /* 0x000fe200000018ff */
[----:B-1----:R-:W-:-:S07]  /*11080*/  IMAD.IADD R0, R5, 0x1, R7 ;  /* 0x0000000105007824 */ /* 0x002fce00078e0207 */
[C---:B------:R-:W-:Y:S01]  /*11090*/  HMMA.16816.F32 R56, R8.reuse, R72, RZ ;  /* 0x000000480838723c */ /* 0x040fe200000018ff */
[----:B------:R-:W-:Y:S02]  /*110a0*/  IMNMX R0, R6, R0, PT ;  /* 0x0000000006007217 */ /* 0x000fe40003800200 */
[----:B------:R-:W-:Y:S02]  /*110b0*/  F2FP.PACK_AB R6, R214, R215 ;  /* 0x000000d7d606723e */ /* 0x000fe400000000ff */
[C---:B------:R-:W-:Y:S02]  /*110c0*/  ISETP.GT.AND P0, PT, R0.reuse, RZ, PT ;  /* 0x000000ff0000720c */ /* 0x040fe40003f04270 */
[C---:B------:R-:W-:Y:S01]  /*110d0*/  ISETP.GT.AND P2, PT, R0.reuse, 0x1, PT ;  /* 0x000000010000780c */ /* 0x040fe20003f44270 */
[----:B------:R-:W-:Y:S01]  /*110e0*/  HMMA.16816.F32 R108, R8, R80, RZ ;  /* 0x00000050086c723c */ /* 0x000fe200000018ff */
[----:B------:R-:W-:Y:S02]  /*110f0*/  ISETP.GT.AND P3, PT, R0, 0x8, PT ;  /* 0x000000080000780c */ /* 0x000fe40003f64270 */
[----:B------:R-:W-:-:S02]  /*11100*/  FSEL R17, R48, -INF , P0 ;  /* 0xff80000030117808 */ /* 0x000fc40000000000 */
[----:B------:R-:W-:Y:S02]  /*11110*/  FSEL R22, R49, -INF , P2 ;  /* 0xff80000031167808 */ /* 0x000fe40001000000 */
[----:B------:R-:W-:Y:S01]  /*11120*/  ISETP.GT.AND P1, PT, R0, 0x9, PT ;  /* 0x000000090000780c */ /* 0x000fe20003f24270 */
[C---:B------:R-:W-:Y:S01]  /*11130*/  HMMA.16816.F32 R100, R8.reuse, R88, RZ ;  /* 0x000000580864723c */ /* 0x040fe200000018ff */
[----:B------:R-:W-:Y:S02]  /*11140*/  FSEL R21, R148, -INF , P3 ;  /* 0xff80000094157808 */ /* 0x000fe40001800000 */
[----:B------:R-:W-:Y:S02]  /*11150*/  FMNMX.FTZ R5, R17, R22, !PT ;  /* 0x0000001611057209 */ /* 0x000fe40007810000 */
[----:B------:R-:W-:Y:S02]  /*11160*/  ISETP.GT.AND P0, PT, R0, 0x10, PT ;  /* 0x000000100000780c */ /* 0x000fe40003f04270 */
[----:B------:R-:W-:Y:S01]  /*11170*/  FSEL R23, R149, -INF , P1 ;  /* 0xff80000095177808 */ /* 0x000fe20000800000 */
[----:B------:R-:W-:Y:S01]  /*11180*/  HMMA.16816.F32 R112, R8, R96, RZ ;  /* 0x000000600870723c */ /* 0x000fe200000018ff */
[----:B------:R-:W-:Y:S01]  /*11190*/  FMNMX.FTZ R4, R21, R5, !PT ;  /* 0x0000000515047209 */ /* 0x000fe20007810000 */
[----:B------:R-:W-:Y:S01]  /*111a0*/  FFMA.FTZ R5, R28, c[0x0][0x2d0], -R3 ;  /* 0x0000b4001c057a23 */ /* 0x000fe20000010803 */
[----:B------:R-:W-:-:S02]  /*111b0*/  FSEL R24, R156, -INF , P0 ;  /* 0xff8000009c187808 */ /* 0x000fc40000000000 */
[C---:B------:R-:W-:Y:S01]  /*111c0*/  ISETP.GT.AND P1, PT, R0.reuse, 0x19, PT ;  /* 0x000000190000780c */ /* 0x040fe20003f24270 */
[----:B------:R1:W-:Y:S01]  /*111d0*/  MUFU.EX2 R204, R5 ;  /* 0x0000000500cc7308 */ /* 0x0003e20000000800 */
[C---:B------:R-:W-:Y:S01]  /*111e0*/  ISETP.GT.AND P0, PT, R0.reuse, 0x20, PT ;  /* 0x000000200000780c */ /* 0x040fe20003f04270 */
[C---:B------:R-:W-:Y:S01]  /*111f0*/  HMMA.16816.F32 R120, R8.reuse, R62, RZ ;  /* 0x0000003e0878723c */ /* 0x040fe200000018ff */
[----:B------:R-:W-:Y:S02]  /*11200*/  ISETP.GT.AND P3, PT, R0, 0x11, PT ;  /* 0x000000110000780c */ /* 0x000fe40003f64270 */
[----:B------:R-:W-:Y:S02]  /*11210*/  FMNMX.FTZ R4, R23, R4, !PT ;  /* 0x0000000417047209 */ /* 0x000fe40007810000 */
[----:B------:R-:W-:Y:S02]  /*11220*/  FSEL R26, R153, -INF , P1 ;  /* 0xff800000991a7808 */ /* 0x000fe40000800000 */
[----:B------:R-:W-:Y:S01]  /*11230*/  FSEL R79, R160, -INF , P0 ;  /* 0xff800000a04f7808 */ /* 0x000fe20000000000 */
[----:B------:R-:W-:Y:S01]  /*11240*/  HMMA.16816.F32 R116, R8, R74, RZ ;  /* 0x0000004a0874723c */ /* 0x000fe200000018ff */
[----:B------:R-:W-:-:S02]  /*11250*/  ISETP.GT.AND P2, PT, R0, 0x18, PT ;  /* 0x000000180000780c */ /* 0x000fc40003f44270 */
[----:B------:R-:W-:Y:S02]  /*11260*/  FSEL R25, R157, -INF , P3 ;  /* 0xff8000009d197808 */ /* 0x000fe40001800000 */
[----:B------:R-:W-:Y:S01]  /*11270*/  FMNMX.FTZ R4, R24, R4, !PT ;  /* 0x0000000418047209 */ /* 0x000fe20007810000 */
[----:B-1----:R-:W-:Y:S01]  /*11280*/  FFMA.FTZ R5, R29, c[0x0][0x2d0], -R3 ;  /* 0x0000b4001d057a23 */ /* 0x002fe20000010803 */
[C---:B------:R-:W-:Y:S01]  /*11290*/  ISETP.GT.AND P1, PT, R2.reuse, RZ, PT ;  /* 0x000000ff0200720c */ /* 0x040fe20003f24270 */
[----:B------:R-:W-:Y:S01]  /*112a0*/  HMMA.16816.F32 R104, R8, R82, RZ ;  /* 0x000000520868723c */ /* 0x000fe200000018ff */
[----:B------:R-:W-:Y:S01]  /*112b0*/  ISETP.GT.AND P0, PT, R2, 0x1, PT ;  /* 0x000000010200780c */ /* 0x000fe20003f04270 */
[----:B------:R1:W3:Y:S01]  /*112c0*/  MUFU.EX2 R179, R5 ;  /* 0x0000000500b37308 */ /* 0x0002e20000000800 */
[----:B------:R-:W-:Y:S02]  /*112d0*/  FSEL R27, R152, -INF , P2 ;  /* 0xff800000981b7808 */ /* 0x000fe40001000000 */
[----:B------:R-:W-:-:S02]  /*112e0*/  FMNMX.FTZ R4, R25, R4, !PT ;  /* 0x0000000419047209 */ /* 0x000fc40007810000 */
[----:B------:R-:W-:Y:S01]  /*112f0*/  FSEL R20, R50, -INF , P1 ;  /* 0xff80000032147808 */ /* 0x000fe20000800000 */
[C---:B------:R-:W-:Y:S01]  /*11300*/  HMMA.16816.F32 R36, R8.reuse, R86, RZ ;  /* 0x000000560824723c */ /* 0x040fe200000018ff */
[----:B------:R-:W-:Y:S02]  /*11310*/  FSEL R19, R51, -INF , P0 ;  /* 0xff80000033137808 */ /* 0x000fe40000000000 */
[----:B------:R-:W4:Y:S01]  /*11320*/  LDSM.16.MT88.4 R48, [R166+0x1c00] ;  /* 0x001c0000a630783b */ /* 0x000f220000004200 */
[C---:B------:R-:W-:Y:S02]  /*11330*/  ISETP.GT.AND P2, PT, R0.reuse, 0x21, PT ;  /* 0x000000210000780c */ /* 0x040fe40003f44270 */
[----:B------:R-:W-:Y:S02]  /*11340*/  FMNMX.FTZ R4, R27, R4, !PT ;  /* 0x000000041b047209 */ /* 0x000fe40007810000 */
[----:B------:R-:W-:Y:S01]  /*11350*/  FSEL R78, R161, -INF , P2 ;  /* 0xff800000a14e7808 */ /* 0x000fe20001000000 */
[----:B------:R-:W-:Y:S01]  /*11360*/  HMMA.16816.F32 R32, R8, R90, RZ ;  /* 0x0000005a0820723c */ /* 0x000fe200000018ff */
[----:B------:R-:W-:-:S02]  /*11370*/  ISETP.GT.AND P3, PT, R0, 0x28, PT ;  /* 0x000000280000780c */ /* 0x000fc40003f64270 */
[----:B------:R-:W-:Y:S02]  /*11380*/  ISETP.GT.AND P2, PT, R0, 0x29, PT ;  /* 0x000000290000780c */ /* 0x000fe40003f44270 */
[----:B------:R-:W-:Y:S02]  /*11390*/  FMNMX.FTZ R0, R26, R4, !PT ;  /* 0x000000041a007209 */ /* 0x000fe40007810000 */
[----:B------:R-:W-:Y:S01]  /*113a0*/  ISETP.GT.AND P1, PT, R2, 0x8, PT ;  /* 0x000000080200780c */ /* 0x000fe20003f24270 */
[----:B------:R-:W-:Y:S01]  /*113b0*/  HMMA.16816.F32 R28, R8, R98, RZ ;  /* 0x00000062081c723c */ /* 0x000fe200000018ff */
[----:B------:R-:W-:Y:S02]  /*113c0*/  FMNMX.FTZ R0, R79, R0, !PT ;  /* 0x000000004f007209 */ /* 0x000fe40007810000 */
[----:B------:R-:W-:Y:S02]  /*113d0*/  FSEL R77, R168, -INF , P3 ;  /* 0xff800000a84d7808 */ /* 0x000fe40001800000 */
[----:B------:R-:W-:-:S02]  /*113e0*/  FMNMX.FTZ R0, R78, R0, !PT ;  /* 0x000000004e007209 */ /* 0x000fc40007810000 */
[----:B------:R-:W-:Y:S02]  /*113f0*/  ISETP.GT.AND P0, PT, R2, 0x9, PT ;  /* 0x000000090200780c */ /* 0x000fe40003f04270 */
[----:B--2---:R-:W-:Y:S02]  /*11400*/  F2FP.PACK_AB R4, R212, R216 ;  /* 0x000000d8d404723e */ /* 0x004fe400000000ff */
[----:B-1----:R-:W-:Y:S02]  /*11410*/  F2FP.PACK_AB R5, R205, R206 ;  /* 0x000000cecd05723e */ /* 0x002fe400000000ff */
[----:B---3--:R-:W-:Y:S02]  /*11420*/  F2FP.PACK_AB R7, R179, R204 ;  /* 0x000000ccb307723e */ /* 0x008fe400000000ff */
[----:B------:R-:W-:Y:S02]  /*11430*/  FSEL R16, R150, -INF , P1 ;  /* 0xff80000096107808 */ /* 0x000fe40000800000 */
[----:B------:R-:W-:-:S02]  /*11440*/  FMNMX.FTZ R8, R20, R19, !PT ;  /* 0x0000001314087209 */ /* 0x000fc40007810000 */
[----:B------:R-:W-:Y:S01]  /*11450*/  FSEL R76, R169, -INF , P2 ;  /* 0xff800000a94c7808 */ /* 0x000fe20001000000 */
[C---:B------:R-:W-:Y:S01]  /*11460*/  HMMA.16816.F32 R220, R4.reuse, R64, R40 ;  /* 0x0000004004dc723c */ /* 0x040fe20000001828 */
[----:B------:R-:W-:Y:S01]  /*11470*/  FMNMX.FTZ R0, R77, R0, !PT ;  /* 0x000000004d007209 */ /* 0x000fe20007810000 */
[----:B------:R-:W-:Y:S01]  /*11480*/  LDSM.16.MT88.4 R40, [R167+0x1c00] ;  /* 0x001c0000a728783b */ /* 0x000fe20000004200 */
[----:B------:R-:W-:Y:S02]  /*11490*/  FSEL R15, R151, -INF , P0 ;  /* 0xff800000970f7808 */ /* 0x000fe40000000000 */
[----:B------:R-:W-:Y:S02]  /*114a0*/  ISETP.GT.AND P0, PT, R2, 0x10, PT ;  /* 0x000000100200780c */ /* 0x000fe40003f04270 */
[----:B------:R-:W-:Y:S01]  /*114b0*/  FMNMX.FTZ R8, R16, R8, !PT ;  /* 0x0000000810087209 */ /* 0x000fe20007810000 */
[----:B------:R-:W-:Y:S01]  /*114c0*/  HMMA.16816.F32 R172, R4, R52, R44 ;  /* 0x0000003404ac723c */ /* 0x000fe2000000182c */
[----:B------:R-:W-:-:S02]  /*114d0*/  FMNMX.FTZ R0, R76, R0, !PT ;  /* 0x000000004c007209 */ /* 0x000fc40007810000 */
[----:B------:R-:W-:Y:S02]  /*114e0*/  ISETP.GT.AND P2, PT, R2, 0x11, PT ;  /* 0x000000110200780c */ /* 0x000fe40003f44270 */
[----:B------:R-:W-:Y:S01]  /*114f0*/  FSEL R13, R158, -INF , P0 ;  /* 0xff8000009e0d7808 */ /* 0x000fe20000000000 */
[----:B------:R-:W1:Y:S01]  /*11500*/  SHFL.BFLY PT, R9, R0, 0x2, 0x1f ;  /* 0x0c401f0000097f89 */ /* 0x000e6200000e0000 */
[----:B------:R-:W-:Y:S01]  /*11510*/  FMNMX.FTZ R8, R15, R8, !PT ;  /* 0x000000080f087209 */ /* 0x000fe20007810000 */
[----:B------:R-:W-:Y:S01]  /*11520*/  HMMA.16816.F32 R236, R4, R68, R56 ;  /* 0x0000004404ec723c */ /* 0x000fe20000001838 */
[C---:B------:R-:W-:Y:S02]  /*11530*/  ISETP.GT.AND P0, PT, R2.reuse, 0x19, PT ;  /* 0x000000190200780c */ /* 0x040fe40003f04270 */
[----:B------:R-:W-:Y:S02]  /*11540*/  ISETP.GT.AND P1, PT, R2, 0x18, PT ;  /* 0x000000180200780c */ /* 0x000fe40003f24270 */
[----:B------:R-:W-:-:S02]  /*11550*/  FSEL R11, R159, -INF , P2 ;  /* 0xff8000009f0b7808 */ /* 0x000fc40001000000 */
[----:B------:R-:W-:Y:S01]  /*11560*/  FMNMX.FTZ R8, R13, R8, !PT ;  /* 0x000000080d087209 */ /* 0x000fe20007810000 */
[C---:B----4-:R-:W-:Y:S01]  /*11570*/  HMMA.16816.F32 R56, R4.reuse, R48, R100 ;  /* 0x000000300438723c */ /* 0x050fe20000001864 */
[----:B------:R-:W-:Y:S02]  /*11580*/  FSEL R18, R155, -INF , P0 ;  /* 0xff8000009b127808 */ /* 0x000fe40000000000 */
[----:B------:R-:W-:Y:S02]  /*11590*/  ISETP.GT.AND P0, PT, R2, 0x20, PT ;  /* 0x000000200200780c */ /* 0x000fe40003f04270 */
[----:B------:R-:W-:Y:S02]  /*115a0*/  FSEL R14, R154, -INF , P1 ;  /* 0xff8000009a0e7808 */ /* 0x000fe40000800000 */
[----:B------:R-:W-:Y:S01]  /*115b0*/  FMNMX.FTZ R8, R11, R8, !PT ;  /* 0x000000080b087209 */ /* 0x000fe20007810000 */
[C---:B------:R-:W-:Y:S01]  /*115c0*/  HMMA.16816.F32 R240, R4.reuse, R92, R108 ;  /* 0x0000005c04f0723c */ /* 0x040fe2000000186c */
[----:B------:R-:W-:Y:S01]  /*115d0*/  FSEL R47, R162, -INF , P0 ;  /* 0xff800000a22f7808 */ /* 0x000fe20000000000 */
[----:B------:R-:W-:Y:S01]  /*115e0*/  IMAD.MOV.U32 R151, RZ, RZ, R172 ;  /* 0x000000ffff977224 */ /* 0x000fe200078e00ac */
[C---:B------:R-:W-:Y:S01]  /*115f0*/  ISETP.GT.AND P2, PT, R2.reuse, 0x21, PT ;  /* 0x000000210200780c */ /* 0x040fe20003f44270 */
[----:B------:R-:W-:Y:S01]  /*11600*/  IMAD.MOV.U32 R150, RZ, RZ, R173 ;  /* 0x000000ffff967224 */ /* 0x000fe200078e00ad */
[C---:B------:R-:W-:Y:S01]  /*11610*/  ISETP.GT.AND P1, PT, R2.reuse, 0x28, PT ;  /* 0x000000280200780c */ /* 0x040fe20003f24270 */
[----:B------:R-:W-:Y:S01]  /*11620*/  IMAD.MOV.U32 R149, RZ, RZ, R174 ;  /* 0x000000ffff957224 */ /* 0x000fe200078e00ae */
[----:B------:R-:W-:Y:S01]  /*11630*/  ISETP.GT.AND P0, PT, R2, 0x29, PT ;  /* 0x000000290200780c */ /* 0x000fe20003f04270 */
[----:B------:R-:W-:Y:S01]  /*11640*/  HMMA.16816.F32 R120, R4, R66, R120 ;  /* 0x000000420478723c */ /* 0x000fe20000001878 */
[----:B------:R-:W-:Y:S01]  /*11650*/  FMNMX.FTZ R2, R14, R8, !PT ;  /* 0x000000080e027209 */ /* 0x000fe20007810000 */
[----:B------:R-:W-:Y:S01]  /*11660*/  IMAD.MOV.U32 R148, RZ, RZ, R175 ;  /* 0x000000ffff947224 */ /* 0x000fe200078e00af */
[----:B------:R-:W-:-:S02]  /*11670*/  FSEL R46, R163, -INF , P2 ;  /* 0xff800000a32e7808 */ /* 0x000fc40001000000 */
[----:B------:R-:W-:Y:S01]  /*11680*/  FMNMX.FTZ R2, R18, R2, !PT ;  /* 0x0000000212027209 */ /* 0x000fe20007810000 */
[----:B------:R-:W-:Y:S01]  /*11690*/  LDSM.16.MT88.4 R160, [R166+0x800] ;  /* 0x00080000a6a0783b */ /* 0x000fe20000004200 */
[----:B------:R-:W-:Y:S01]  /*116a0*/  FSEL R45, R170, -INF , P1 ;  /* 0xff800000aa2d7808 */ /* 0x000fe20000800000 */
[----:B------:R-:W-:Y:S01]  /*116b0*/  IMAD.MOV.U32 R159, RZ, RZ, R56 ;  /* 0x000000ffff9f7224 */ /* 0x000fe200078e0038 */
[----:B------:R-:W-:Y:S01]  /*116c0*/  FMNMX.FTZ R2, R47, R2, !PT ;  /* 0x000000022f027209 */ /* 0x000fe20007810000 */
[----:B------:R-:W-:Y:S01]  /*116d0*/  IMAD.MOV.U32 R158, RZ, RZ, R57 ;  /* 0x000000ffff9e7224 */ /* 0x000fe200078e0039 */
[----:B-1----:R-:W-:Y:S01]  /*116e0*/  FMNMX.FTZ R0, R0, R9, !PT ;  /* 0x0000000900007209 */ /* 0x002fe20007810000 */
[----:B------:R-:W-:Y:S01]  /*116f0*/  IMAD.MOV.U32 R157, RZ, RZ, R58 ;  /* 0x000000ffff9d7224 */ /* 0x000fe200078e003a */
[----:B------:R-:W-:Y:S01]  /*11700*/  FMNMX.FTZ R2, R46, R2, !PT ;  /* 0x000000022e027209 */ /* 0x000fe20007810000 */
[----:B------:R-:W-:Y:S01]  /*11710*/  IMAD.MOV.U32 R156, RZ, RZ, R59 ;  /* 0x000000ffff9c7224 */ /* 0x000fe200078e003b */
[----:B------:R-:W-:Y:S01]  /*11720*/  FSEL R44, R171, -INF , P0 ;  /* 0xff800000ab2c7808 */ /* 0x000fe20000000000 */
[----:B------:R-:W1:Y:S01]  /*11730*/  SHFL.BFLY PT, R9, R0, 0x1, 0x1f ;  /* 0x0c201f0000097f89 */ /* 0x000e6200000e0000 */
[----:B------:R-:W-:Y:S01]  /*11740*/  FMNMX.FTZ R2, R45, R2, !PT ;  /* 0x000000022d027209 */ /* 0x000fe20007810000 */
[----:B------:R-:W-:Y:S03]  /*11750*/  HMMA.16816.F32 R56, R4, R40, R112 ;  /* 0x000000280438723c */ /* 0x000fe60000001870 */
[----:B------:R-:W-:-:S05]  /*11760*/  FMNMX.FTZ R8, R44, R2, !PT ;  /* 0x000000022c087209 */ /* 0x000fca0007810000 */
[----:B------:R-:W2:Y:S01]  /*11770*/  SHFL.BFLY PT, R10, R8, 0x2, 0x1f ;  /* 0x0c401f00080a7f89 */ /* 0x000ea200000e0000 */
[C---:B------:R-:W-:Y:S08]  /*11780*/  HMMA.16816.F32 R108, R4.reuse, R70, R116 ;  /* 0x00000046046c723c */ /* 0x040ff00000001874 */
[----:B------:R-:W-:Y:S01]  /*11790*/  HMMA.16816.F32 R232, R4, R54, R36 ;  /* 0x0000003604e8723c */ /* 0x000fe20000001824 */
[----:B-1----:R-:W-:-:S06]  /*117a0*/  FMNMX.FTZ R140, R0, R9, !PT ;  /* 0x00000009008c7209 */ /* 0x002fcc0007810000 */
[----:B------:R-:W-:Y:S01]  /*117b0*/  IMAD.MOV.U32 R115, RZ, RZ, R56 ;  /* 0x000000ffff737224 */ /* 0x000fe200078e0038 */
[C---:B------:R-:W-:Y:S01]  /*117c0*/  HMMA.16816.F32 R228, R4.reuse, R50, R32 ;  /* 0x0000003204e4723c */ /* 0x040fe20000001820 */
[C---:B------:R-:W-:Y:S01]  /*117d0*/  FSETP.NEU.FTZ.AND P0, PT, R140.reuse, -INF , PT ;  /* 0xff8000008c00780b */ /* 0x040fe20003f1d000 */
[----:B------:R-:W-:Y:S02]  /*117e0*/  FMUL.FTZ R2, R140, c[0x0][0x2d0] ;  /* 0x0000b4008c027a20 */ /* 0x000fe40000410000 */
[----:B------:R-:W-:Y:S02]  /*117f0*/  IMAD.MOV.U32 R114, RZ, RZ, R57 ;  /* 0x000000ffff727224 */ /* 0x000fe400078e0039 */
[----:B------:R-:W-:Y:S01]  /*11800*/  IMAD.MOV.U32 R113, RZ, RZ, R58 ;  /* 0x000000ffff717224 */ /* 0x000fe200078e003a */
[----:B--2---:R-:W-:Y:S01]  /*11810*/  FMNMX.FTZ R0, R8, R10, !PT ;  /* 0x0000000a08007209 */ /* 0x004fe20007810000 */
[----:B------:R-:W-:Y:S01]  /*11820*/  IMAD.MOV.U32 R112, RZ, RZ, R59 ;  /* 0x000000ffff707224 */ /* 0x000fe200078e003b */
[----:B------:R-:W-:Y:S01]  /*11830*/  HMMA.16816.F32 R224, R4, R42, R28 ;  /* 0x0000002a04e0723c */ /* 0x000fe2000000181c */
[----:B------:R-:W-:-:S07]  /*11840*/  FSEL R2, R2, RZ, P0 ;  /* 0x000000ff02027208 */ /* 0x000fce0000000000 */
[----:B------:R-:W-:Y:S01]  /*11850*/  HMMA.16816.F32 R56, R4, R94, R104 ;  /* 0x0000005e0438723c */ /* 0x000fe20000001868 */
[----:B------:R-:W1:Y:S06]  /*11860*/  SHFL.BFLY PT, R5, R0, 0x1, 0x1f ;  /* 0x0c201f0000057f89 */ /* 0x000e6c00000e0000 */
[----:B------:R-:W-:-:S04]  /*11870*/  FFMA.FTZ R4, R17, c[0x0][0x2d0], -R2 ;  /* 0x0000b40011047a23 */ /* 0x000fc80000010802 */
[----:B------:R2:W-:Y:S01]  /*11880*/  MUFU.EX2 R172, R4 ;  /* 0x0000000400ac7308 */ /* 0x0005e20000000800 */
[----:B-1----:R-:W-:Y:S01]  /*11890*/  FMNMX.FTZ R139, R0, R5, !PT ;  /* 0x00000005008b7209 */ /* 0x002fe20007810000 */
[--C-:B------:R-:W-:Y:S02]  /*118a0*/  FFMA.FTZ R0, R25, c[0x0][0x2d0], -R2.reuse ;  /* 0x0000b40019007a23 */ /* 0x100fe40000010802 */
[----:B--2---:R-:W-:Y:S01]  /*118b0*/  FFMA.FTZ R4, R22, c[0x0][0x2d0], -R2 ;  /* 0x0000b40016047a23 */ /* 0x004fe20000010802 */
[----:B------:R-:W-:-:S03]  /*118c0*/  FSETP.NEU.FTZ.AND P0, PT, R139, -INF , PT ;  /* 0xff8000008b00780b */ /* 0x000fc60003f1d000 */
[----:B------:R1:W-:Y:S08]  /*118d0*/  MUFU.EX2 R175, R0 ;  /* 0x0000000000af7308 */ /* 0x0003f00000000800 */
[----:B------:R2:W3:Y:S01]  /*118e0*/  MUFU.EX2 R169, R4 ;  /* 0x0000000400a97308 */ /* 0x0004e20000000800 */
[----:B-1----:R-:W-:-:S05]  /*118f0*/  FMUL.FTZ R0, R139, c[0x0][0x2d0] ;  /* 0x0000b4008b007a20 */ /* 0x002fca0000410000 */
[----:B------:R-:W-:Y:S01]  /*11900*/  FSEL R0, R0, RZ, P0 ;  /* 0x000000ff00007208 */ /* 0x000fe20000000000 */
[----:B--2---:R-:W-:Y:S01]  /*11910*/  FFMA.FTZ R4, R21, c[0x0][0x2d0], -R2 ;  /* 0x0000b40015047a23 */ /* 0x004fe20000010802 */
[----:B---3--:R-:W-:-:S03]  /*11920*/  F2FP.PACK_AB R8, R169, R172 ;  /* 0x000000aca908723e */ /* 0x008fc600000000ff */
[----:B------:R1:W-:Y:S02]  /*11930*/  MUFU.EX2 R173, R4 ;  /* 0x0000000400ad7308 */ /* 0x0003e40000000800 */
[----:B-1----:R-:W-:-:S06]  /*11940*/  FFMA.FTZ R4, R23, c[0x0][0x2d0], -R2 ;  /* 0x0000b40017047a23 */ /* 0x002fcc0000010802 */
[----:B------:R1:W2:Y:S02]  /*11950*/  MUFU.EX2 R174, R4 ;  /* 0x0000000400ae7308 */ /* 0x0002a40000000800 */
[----:B-1----:R-:W-:Y:S01]  /*11960*/  FFMA.FTZ R4, R24, c[0x0][0x2d0], -R2 ;  /* 0x0000b40018047a23 */ /* 0x002fe20000010802 */
[----:B--2---:R-:W-:-:S05]  /*11970*/  F2FP.PACK_AB R10, R174, R173 ;  /* 0x000000adae0a723e */ /* 0x004fca00000000ff */
[----:B------:R1:W-:Y:S02]  /*11980*/  MUFU.EX2 R176, R4 ;  /* 0x0000000400b07308 */ /* 0x0003e40000000800 */
[----:B-1----:R-:W-:-:S06]  /*11990*/  FFMA.FTZ R4, R27, c[0x0][0x2d0], -R2 ;  /* 0x0000b4001b047a23 */ /* 0x002fcc0000010802 */
        /* <DEDUP_REMOVED lines=13> */
[----:B-1----:R-:W-:Y:S02]  /*11a70*/  FFMA.FTZ R4, R13, c[0x0][0x2d0], -R0 ;  /* 0x0000b4000d047a23 */ /* 0x002fe40000010800 */
[----:B------:R-:W-:-:S04]  /*11a80*/  IMAD.MOV.U32 R13, RZ, RZ, R142 ;  /* 0x000000ffff0d7224 */ /* 0x000fc800078e008e */
[----:B------:R1:W-:Y:S02]  /*11a90*/  MUFU.EX2 R142, R4 ;  /* 0x00000004008e7308 */ /* 0x0003e40000000800 */
[----:B-1----:R-:W-:Y:S01]  /*11aa0*/  FFMA.FTZ R4, R11, c[0x0][0x2d0], -R0 ;  /* 0x0000b4000b047a23 */ /* 0x002fe20000010800 */
[----:B--2---:R-:W-:-:S05]  /*11ab0*/  F2FP.PACK_AB R11, R141, R134 ;  /* 0x000000868d0b723e */ /* 0x004fca00000000ff */
[----:B------:R1:W2:Y:S02]  /*11ac0*/  MUFU.EX2 R168, R4 ;  /* 0x0000000400a87308 */ /* 0x0002a40000000800 */
[C---:B------:R-:W-:Y:S07]  /*11ad0*/  HMMA.16816.F32 R20, R8.reuse, R60, RZ ;  /* 0x0000003c0814723c */ /* 0x040fee00000018ff */
[----:B------:R-:W-:Y:S01]  /*11ae0*/  IMAD.MOV.U32 R60, RZ, RZ, R115 ;  /* 0x000000ffff3c7224 */ /* 0x000fe200078e0073 */
[----:B------:R-:W-:Y:S01]  /*11af0*/  HMMA.16816.F32 R28, R8, R80, RZ ;  /* 0x00000050081c723c */ /* 0x000fe200000018ff */
[----:B------:R-:W-:-:S02]  /*11b00*/  IMAD.MOV.U32 R61, RZ, RZ, R114 ;  /* 0x000000ffff3d7224 */ /* 0x000fc400078e0072 */
[----:B-1----:R-:W-:Y:S01]  /*11b10*/  FFMA.FTZ R4, R14, c[0x0][0x2d0], -R0 ;  /* 0x0000b4000e047a23 */ /* 0x002fe20000010800 */
[----:B--2---:R-:W-:Y:S01]  /*11b20*/  F2FP.PACK_AB R5, R168, R142 ;  /* 0x0000008ea805723e */ /* 0x004fe200000000ff */
[----:B------:R-:W-:Y:S02]  /*11b30*/  IMAD.MOV.U32 R14, RZ, RZ, R180 ;  /* 0x000000ffff0e7224 */ /* 0x000fe400078e00b4 */
[----:B------:R1:W-:Y:S01]  /*11b40*/  MUFU.EX2 R171, R4 ;  /* 0x0000000400ab7308 */ /* 0x0003e20000000800 */
[C---:B------:R-:W-:Y:S07]  /*11b50*/  HMMA.16816.F32 R24, R8.reuse, R84, RZ ;  /* 0x000000540818723c */ /* 0x040fee00000018ff */
[----:B------:R-:W-:Y:S01]  /*11b60*/  IMAD.MOV.U32 R84, RZ, RZ, R151 ;  /* 0x000000ffff547224 */ /* 0x000fe200078e0097 */
[----:B------:R-:W-:Y:S01]  /*11b70*/  HMMA.16816.F32 R32, R8, R62, RZ ;  /* 0x0000003e0820723c */ /* 0x000fe200000018ff */
[----:B------:R-:W-:-:S02]  /*11b80*/  IMAD.MOV.U32 R85, RZ, RZ, R150 ;  /* 0x000000ffff557224 */ /* 0x000fc400078e0096 */
[----:B-1----:R-:W-:-:S05]  /*11b90*/  FFMA.FTZ R4, R18, c[0x0][0x2d0], -R0 ;  /* 0x0000b40012047a23 */ /* 0x002fca0000010800 */
[----:B------:R-:W-:Y:S01]  /*11ba0*/  HMMA.16816.F32 R16, R8, R72, RZ ;  /* 0x000000480810723c */ /* 0x000fe200000018ff */
[----:B------:R-:W-:Y:S01]  /*11bb0*/  IMAD.MOV.U32 R62, RZ, RZ, R113 ;  /* 0x000000ffff3e7224 */ /* 0x000fe200078e0071 */
[----:B------:R1:W2:Y:S01]  /*11bc0*/  MUFU.EX2 R170, R4 ;  /* 0x0000000400aa7308 */ /* 0x0002a20000000800 */
[----:B------:R-:W-:Y:S02]  /*11bd0*/  IMAD.MOV.U32 R63, RZ, RZ, R112 ;  /* 0x000000ffff3f7224 */ /* 0x000fe400078e0070 */
[----:B------:R-:W-:Y:S02]  /*11be0*/  LDSM.16.MT88.4 R112, [R167+0x800] ;  /* 0x00080000a770783b */ /* 0x000fe40000004200 */
[----:B------:R-:W-:Y:S02]  /*11bf0*/  IMAD.MOV.U32 R72, RZ, RZ, R159 ;  /* 0x000000ffff487224 */ /* 0x000fe400078e009f */
[----:B------:R-:W-:Y:S01]  /*11c00*/  IMAD.MOV.U32 R73, RZ, RZ, R158 ;  /* 0x000000ffff497224 */ /* 0x000fe200078e009e */
[----:B-1----:R-:W-:-:S02]  /*11c10*/  F2FP.PACK_AB R4, R175, R176 ;  /* 0x000000b0af04723e */ /* 0x002fc400000000ff */
[----:B--2---:R-:W-:-:S07]  /*11c20*/  F2FP.PACK_AB R7, R170, R171 ;  /* 0x000000abaa07723e */ /* 0x004fce00000000ff */
[C---:B------:R-:W-:Y:S08]  /*11c30*/  HMMA.16816.F32 R152, R4.reuse, R64, R20 ;  /* 0x000000400498723c */ /* 0x040ff00000001814 */
[----:B------:R-:W-:Y:S08]  /*11c40*/  HMMA.16816.F32 R100, R4, R68, R16 ;  /* 0x000000440464723c */ /* 0x000ff00000001810 */
[C---:B------:R-:W-:Y:S08]  /*11c50*/  HMMA.16816.F32 R20, R8.reuse, R88, RZ ;  /* 0x000000580814723c */ /* 0x040ff000000018ff */
[----:B------:R-:W-:Y:S08]  /*11c60*/  HMMA.16816.F32 R16, R8, R96, RZ ;  /* 0x000000600810723c */ /* 0x000ff000000018ff */
[C---:B------:R-:W-:Y:S08]  /*11c70*/  HMMA.16816.F32 R116, R4.reuse, R92, R28 ;  /* 0x0000005c0474723c */ /* 0x040ff0000000181c */
[C---:B------:R-:W-:Y:S08]  /*11c80*/  HMMA.16816.F32 R180, R4.reuse, R52, R24 ;  /* 0x0000003404b4723c */ /* 0x040ff00000001818 */
[C---:B------:R-:W-:Y:S08]  /*11c90*/  HMMA.16816.F32 R184, R4.reuse, R48, R20 ;  /* 0x0000003004b8723c */ /* 0x040ff00000001814 */
[----:B------:R-:W-:Y:S08]  /*11ca0*/  HMMA.16816.F32 R188, R4, R40, R16 ;  /* 0x0000002804bc723c */ /* 0x000ff00000001810 */
[C---:B------:R-:W-:Y:S07]  /*11cb0*/  HMMA.16816.F32 R28, R8.reuse, R74, RZ ;  /* 0x0000004a081c723c */ /* 0x040fee00000018ff */
[----:B------:R-:W-:Y:S01]  /*11cc0*/  IMAD.MOV.U32 R74, RZ, RZ, R157 ;  /* 0x000000ffff4a7224 */ /* 0x000fe200078e009d */
[----:B------:R-:W-:Y:S01]  /*11cd0*/  HMMA.16816.F32 R24, R8, R82, RZ ;  /* 0x000000520818723c */ /* 0x000fe200000018ff */
[----:B------:R-:W-:Y:S01]  /*11ce0*/  LDSM.16.MT88.4 R80, [R166+0x2000] ;  /* 0x00200000a650783b */ /* 0x000fe20000004200 */
[----:B------:R-:W-:-:S06]  /*11cf0*/  IMAD.MOV.U32 R75, RZ, RZ, R156 ;  /* 0x000000ffff4b7224 */ /* 0x000fcc00078e009c */
[C---:B------:R-:W-:Y:S07]  /*11d00*/  HMMA.16816.F32 R20, R8.reuse, R86, RZ ;  /* 0x000000560814723c */ /* 0x040fee00000018ff */
[----:B------:R-:W-:Y:S01]  /*11d10*/  IMAD.MOV.U32 R86, RZ, RZ, R149 ;  /* 0x000000ffff567224 */ /* 0x000fe200078e0095 */
[----:B------:R-:W-:Y:S01]  /*11d20*/  HMMA.16816.F32 R16, R8, R90, RZ ;  /* 0x0000005a0810723c */ /* 0x000fe200000018ff */
[----:B------:R-:W-:-:S07]  /*11d30*/  IMAD.MOV.U32 R87, RZ, RZ, R148 ;  /* 0x000000ffff577224 */ /* 0x000fce00078e0094 */
[----:B------:R-:W-:Y:S08]  /*11d40*/  HMMA.16816.F32 R8, R8, R98, RZ ;  /* 0x000000620808723c */ /* 0x000ff000000018ff */
[C---:B------:R-:W-:Y:S08]  /*11d50*/  HMMA.16816.F32 R28, R4.reuse, R70, R28 ;  /* 0x00000046041c723c */ /* 0x040ff0000000181c */
[C---:B------:R-:W-:Y:S01]  /*11d60*/  HMMA.16816.F32 R32, R4.reuse, R66, R32 ;  /* 0x000000420420723c */ /* 0x040fe20000001820 */
[----:B------:R-:W1:Y:S07]  /*11d70*/  LDSM.16.MT88.4 R64, [R167+0x1400] ;  /* 0x00140000a740783b */ /* 0x000e6e0000004200 */
[C---:B------:R-:W-:Y:S08]  /*11d80*/  HMMA.16816.F32 R36, R4.reuse, R94, R24 ;  /* 0x0000005e0424723c */ /* 0x040ff00000001818 */
[C---:B------:R-:W-:Y:S08]  /*11d90*/  HMMA.16816.F32 R68, R4.reuse, R54, R20 ;  /* 0x000000360444723c */ /* 0x040ff00000001814 */
[C---:B------:R-:W-:Y:S08]  /*11da0*/  HMMA.16816.F32 R48, R4.reuse, R50, R16 ;  /* 0x000000320430723c */ /* 0x040ff00000001810 */
[----:B------:R-:W-:Y:S07]  /*11db0*/  HMMA.16816.F32 R40, R4, R42, R8 ;  /* 0x0000002a0428723c */ /* 0x000fee0000001808 */
[----:B------:R-:W-:-:S04]  /*11dc0*/  FFMA.FTZ R4, R79, c[0x0][0x2d0], -R2 ;  /* 0x0000b4004f047a23 */ /* 0x000fc80000010802 */
[----:B------:R2:W-:Y:S02]  /*11dd0*/  MUFU.EX2 R21, R4 ;  /* 0x0000000400157308 */ /* 0x0005e40000000800 */
[----:B--2---:R-:W-:-:S06]  /*11de0*/  FFMA.FTZ R4, R78, c[0x0][0x2d0], -R2 ;  /* 0x0000b4004e047a23 */ /* 0x004fcc0000010802 */
[----:B------:R2:W3:Y:S02]  /*11df0*/  MUFU.EX2 R23, R4 ;  /* 0x0000000400177308 */ /* 0x0004e40000000800 */
[--C-:B--2---:R-:W-:Y:S02]  /*11e00*/  FFMA.FTZ R4, R77, c[0x0][0x2d0], -R2.reuse ;  /* 0x0000b4004d047a23 */ /* 0x104fe40000010802 */
[----:B------:R-:W-:-:S04]  /*11e10*/  FFMA.FTZ R2, R76, c[0x0][0x2d0], -R2 ;  /* 0x0000b4004c027a23 */ /* 0x000fc80000010802 */
[----:B------:R2:W-:Y:S08]  /*11e20*/  MUFU.EX2 R24, R4 ;  /* 0x0000000400187308 */ /* 0x0005f00000000800 */
[----:B------:R4:W5:Y:S01]  /*11e30*/  MUFU.EX2 R25, R2 ;  /* 0x0000000200197308 */ /* 0x0009620000000800 */
[----:B--2---:R-:W-:Y:S01]  /*11e40*/  LDSM.16.MT88.4 R4, [R167+0x2000] ;  /* 0x00200000a704783b */ /* 0x004fe20000004200 */
[----:B----4-:R-:W-:-:S03]  /*11e50*/  FFMA.FTZ R2, R47, c[0x0][0x2d0], -R0 ;  /* 0x0000b4002f027a23 */ /* 0x010fc60000010800 */
[----:B------:R-:W2:Y:S01]  /*11e60*/  LDL R47, [R1+0x48] ;  /* 0x00004800012f7983 */ /* 0x000ea20000100800 */
[----:B---3--:R-:W-:Y:S02]  /*11e70*/  F2FP.PACK_AB R96, R23, R21 ;  /* 0x000000151760723e */ /* 0x008fe400000000ff */
[----:B------:R3:W-:Y:S01]  /*11e80*/  MUFU.EX2 R16, R2 ;  /* 0x0000000200107308 */ /* 0x0007e20000000800 */
[----:B-----5:R-:W-:Y:S01]  /*11e90*/  F2FP.PACK_AB R98, R25, R24 ;  /* 0x000000181962723e */ /* 0x020fe200000000ff */
[----:B---3--:R-:W-:-:S06]  /*11ea0*/  FFMA.FTZ R2, R46, c[0x0][0x2d0], -R0 ;  /* 0x0000b4002e027a23 */ /* 0x008fcc0000010800 */
[----:B------:R3:W4:Y:S02]  /*11eb0*/  MUFU.EX2 R18, R2 ;  /* 0x0000000200127308 */ /* 0x0007240000000800 */
[--C-:B---3--:R-:W-:Y:S01]  /*11ec0*/  FFMA.FTZ R2, R45, c[0x0][0x2d0], -R0.reuse ;  /* 0x0000b4002d027a23 */ /* 0x108fe20000010800 */
[----:B----4-:R-:W-:Y:S01]  /*11ed0*/  F2FP.PACK_AB R97, R18, R16 ;  /* 0x000000101261723e */ /* 0x010fe200000000ff */
[----:B------:R-:W-:-:S04]  /*11ee0*/  FFMA.FTZ R0, R44, c[0x0][0x2d0], -R0 ;  /* 0x0000b4002c007a23 */ /* 0x000fc80000010800 */
[----:B------:R-:W-:Y:S08]  /*11ef0*/  MUFU.EX2 R20, R2 ;  /* 0x0000000200147308 */ /* 0x000ff00000000800 */
[----:B------:R3:W4:Y:S02]  /*11f00*/  MUFU.EX2 R22, R0 ;  /* 0x0000000000167308 */ /* 0x0007240000000800 */
[----:B---3--:R-:W-:Y:S01]  /*11f10*/  FFMA.FTZ R0, R130, c[0x0][0x2d0], -R12 ;  /* 0x0000b40082007a23 */ /* 0x008fe2000001080c */
[----:B----4-:R-:W-:-:S05]  /*11f20*/  F2FP.PACK_AB R99, R22, R20 ;  /* 0x000000141663723e */ /* 0x010fca00000000ff */
[----:B------:R3:W-:Y:S02]  /*11f30*/  MUFU.EX2 R11, R0 ;  /* 0x00000000000b7308 */ /* 0x0007e40000000800 */
[C---:B-1----:R-:W-:Y:S08]  /*11f40*/  HMMA.16816.F32 R52, R96.reuse, R64, R180 ;  /* 0x000000406034723c */ /* 0x042ff000000018b4 */
[----:B------:R-:W-:Y:S01]  /*11f50*/  HMMA.16816.F32 R152, R96, R160, R152 ;  /* 0x000000a06098723c */ /* 0x000fe20000001898 */
[----:B---3--:R-:W-:-:S04]  /*11f60*/  FFMA.FTZ R0, R131, c[0x0][0x2d0], -R12 ;  /* 0x0000b40083007a23 */ /* 0x008fc8000001080c */
[----:B------:R1:W3:Y:S03]  /*11f70*/  MUFU.EX2 R10, R0 ;  /* 0x00000000000a7308 */ /* 0x0002e60000000800 */
[----:B------:R-:W-:Y:S01]  /*11f80*/  HMMA.16816.F32 R100, R96, R112, R100 ;  /* 0x000000706064723c */ /* 0x000fe20000001864 */
[----:B-1----:R-:W-:Y:S01]  /*11f90*/  FFMA.FTZ R0, R129, c[0x0][0x2d0], -R12 ;  /* 0x0000b40081007a23 */ /* 0x002fe2000001080c */
[----:B---3--:R-:W-:-:S03]  /*11fa0*/  F2FP.PACK_AB R92, R10, R11 ;  /* 0x0000000b0a5c723e */ /* 0x008fc600000000ff */
[----:B------:R1:W-:Y:S02]  /*11fb0*/  MUFU.EX2 R17, R0 ;  /* 0x0000000000117308 */ /* 0x0003e40000000800 */
[----:B-1----:R-:W-:Y:S02]  /*11fc0*/  FFMA.FTZ R0, R128, c[0x0][0x2d0], -R12 ;  /* 0x0000b40080007a23 */ /* 0x002fe4000001080c */
[----:B------:R-:W1:Y:S01]  /*11fd0*/  LDSM.16.MT88.4 R128, [R166+0x1400] ;  /* 0x00140000a680783b */ /* 0x000e620000004200 */
[----:B------:R-:W-:-:S03]  /*11fe0*/  FADD.FTZ R12, R133, R132 ;  /* 0x00000084850c7221 */ /* 0x000fc60000010000 */
[----:B------:R3:W4:Y:S02]  /*11ff0*/  MUFU.EX2 R19, R0 ;  /* 0x0000000000137308 */ /* 0x0007240000000800 */
[----:B---3--:R-:W-:Y:S01]  /*12000*/  FFMA.FTZ R0, R124, c[0x0][0x2d0], -R3 ;  /* 0x0000b4007c007a23 */ /* 0x008fe20000010803 */
[----:B----4-:R-:W-:-:S05]  /*12010*/  F2FP.PACK_AB R94, R19, R17 ;  /* 0x00000011135e723e */ /* 0x010fca00000000ff */
[----:B------:R3:W-:Y:S02]  /*12020*/  MUFU.EX2 R9, R0 ;  /* 0x0000000000097308 */ /* 0x0007e40000000800 */
[--C-:B---3--:R-:W-:Y:S01]  /*12030*/  FFMA.FTZ R0, R127, c[0x0][0x2d0], -R3.reuse ;  /* 0x0000b4007f007a23 */ /* 0x108fe20000010803 */
[----:B-1----:R-:W-:Y:S05]  /*12040*/  HMMA.16816.F32 R116, R96, R128, R116 ;  /* 0x000000806074723c */ /* 0x002fea0000001874 */
[----:B------:R1:W3:Y:S02]  /*12050*/  MUFU.EX2 R8, R0 ;  /* 0x0000000000087308 */ /* 0x0002e40000000800 */
[--C-:B-1----:R-:W-:Y:S01]  /*12060*/  FFMA.FTZ R0, R126, c[0x0][0x2d0], -R3.reuse ;  /* 0x0000b4007e007a23 */ /* 0x102fe20000010803 */
[----:B---3--:R-:W-:Y:S01]  /*12070*/  F2FP.PACK_AB R93, R8, R9 ;  /* 0x00000009085d723e */ /* 0x008fe200000000ff */
[----:B------:R-:W-:-:S04]  /*12080*/  FFMA.FTZ R3, R125, c[0x0][0x2d0], -R3 ;  /* 0x0000b4007d037a23 */ /* 0x000fc80000010803 */
[----:B------:R-:W-:Y:S08]  /*12090*/  MUFU.EX2 R2, R0 ;  /* 0x0000000000027308 */ /* 0x000ff00000000800 */
[----:B------:R-:W1:Y:S02]  /*120a0*/  MUFU.EX2 R15, R3 ;  /* 0x00000003000f7308 */ /* 0x000e640000000800 */
[----:B-1----:R-:W-:-:S07]  /*120b0*/  F2FP.PACK_AB R95, R15, R2 ;  /* 0x000000020f5f723e */ /* 0x002fce00000000ff */
[C---:B------:R-:W-:Y:S08]  /*120c0*/  HMMA.16816.F32 R124, R92.reuse, R130, R56 ;  /* 0x000000825c7c723c */ /* 0x040ff00000001838 */
[C---:B------:R-:W-:Y:S08]  /*120d0*/  HMMA.16816.F32 R56, R92.reuse, R64, R84 ;  /* 0x000000405c38723c */ /* 0x040ff00000001854 */
[-C--:B------:R-:W-:Y:S08]  /*120e0*/  HMMA.16816.F32 R88, R92, R4.reuse, R60 ;  /* 0x000000045c58723c */ /* 0x080ff0000000183c */
[----:B------:R-:W-:Y:S07]  /*120f0*/  HMMA.16816.F32 R84, R96, R4, R188 ;  /* 0x000000046054723c */ /* 0x000fee00000018bc */
[----:B------:R-:W-:Y:S01]  /*12100*/  FADD.FTZ R4, R134, R12 ;  /* 0x0000000c86047221 */ /* 0x000fe20000010000 */
[----:B------:R-:W-:Y:S03]  /*12110*/  HMMA.16816.F32 R60, R92, R66, R232 ;  /* 0x000000425c3c723c */ /* 0x000fe600000018e8 */
[----:B------:R-:W-:-:S05]  /*12120*/  FADD.FTZ R12, R141, R4 ;  /* 0x000000048d0c7221 */ /* 0x000fca0000010000 */
[----:B------:R-:W-:Y:S08]  /*12130*/  HMMA.16816.F32 R156, R92, R162, R120 ;  /* 0x000000a25c9c723c */ /* 0x000ff00000001878 */
[----:B------:R-:W-:Y:S08]  /*12140*/  HMMA.16816.F32 R64, R96, R66, R68 ;  /* 0x000000426040723c */ /* 0x000ff00000001844 */
[C---:B------:R-:W-:Y:S08]  /*12150*/  HMMA.16816.F32 R148, R92.reuse, R160, R220 ;  /* 0x000000a05c94723c */ /* 0x040ff000000018dc */
[C---:B------:R-:W-:Y:S08]  /*12160*/  HMMA.16816.F32 R104, R92.reuse, R112, R236 ;  /* 0x000000705c68723c */ /* 0x040ff000000018ec */
[----:B------:R-:W-:Y:S01]  /*12170*/  HMMA.16816.F32 R108, R92, R114, R108 ;  /* 0x000000725c6c723c */ /* 0x000fe2000000186c */
[----:B--2---:R-:W-:-:S07]  /*12180*/  @P4 IMAD.HI.U32 R3, R47, c[0x0][0x2c8], RZ ;  /* 0x0000b2002f034a27 */ /* 0x004fce00078e00ff */
[----:B------:R-:W-:Y:S01]  /*12190*/  HMMA.16816.F32 R120, R92, R128, R240 ;  /* 0x000000805c78723c */ /* 0x000fe200000018f0 */
[----:B------:R-:W-:Y:S01]  /*121a0*/  IMAD.MOV.U32 R0, RZ, RZ, R47 ;  /* 0x000000ffff007224 */ /* 0x000fe200078e002f */
[----:B------:R-:W-:Y:S01]  /*121b0*/  @P4 SHF.R.U32.HI R0, RZ, c[0x0][0x2cc], R3 ;  /* 0x0000b300ff004a19 */ /* 0x000fe20000011603 */
[----:B------:R-:W-:-:S03]  /*121c0*/  FADD.FTZ R3, R172, R169 ;  /* 0x000000a9ac037221 */ /* 0x000fc60000010000 */
[----:B------:R-:W-:Y:S01]  /*121d0*/  IADD3 R0, R0, R13, -R14 ;  /* 0x0000000d00007210 */ /* 0x000fe20007ffe80e */
[----:B------:R-:W-:Y:S01]  /*121e0*/  FADD.FTZ R13, R173, R3 ;  /* 0x00000003ad0d7221 */ /* 0x000fe20000010000 */
[----:B------:R-:W-:Y:S01]  /*121f0*/  HMMA.16816.F32 R72, R92, R80, R72 ;  /* 0x000000505c48723c */ /* 0x000fe20000001848 */
[----:B------:R-:W-:Y:S02]  /*12200*/  FADD.FTZ R14, R213, R209 ;  /* 0x000000d1d50e7221 */ /* 0x000fe40000010000 */
[----:B------:R-:W-:-:S04]  /*12210*/  IMAD.HI R26, R0, 0x2aaaaaab, RZ ;  /* 0x2aaaaaab001a7827 */ /* 0x000fc800078e02ff */
[----:B------:R-:W-:Y:S01]  /*12220*/  FADD.FTZ R0, R208, R207 ;  /* 0x000000cfd0007221 */ /* 0x000fe20000010000 */
[----:B------:R-:W-:Y:S01]  /*12230*/  SHF.R.U32.HI R3, RZ, 0x1f, R26 ;  /* 0x0000001fff037819 */ /* 0x000fe2000001161a */
[----:B------:R-:W-:Y:S01]  /*12240*/  FADD.FTZ R13, R174, R13 ;  /* 0x0000000dae0d7221 */ /* 0x000fe20000010000 */
[----:B------:R-:W-:Y:S01]  /*12250*/  HMMA.16816.F32 R76, R92, R82, R228 ;  /* 0x000000525c4c723c */ /* 0x000fe200000018e4 */
[----:B------:R-:W-:Y:S01]  /*12260*/  FADD.FTZ R0, R210, R0 ;  /* 0x00000000d2007221 */ /* 0x000fe20000010000 */
[----:B------:R-:W-:Y:S01]  /*12270*/  LEA.HI.SX32 R26, R26, R3, 0x1d ;  /* 0x000000031a1a7211 */ /* 0x000fe200078feaff */
[----:B------:R-:W-:Y:S02]  /*12280*/  FADD.FTZ R3, R217, R14 ;  /* 0x0000000ed9037221 */ /* 0x000fe40000010000 */
[----:B------:R-:W-:Y:S01]  /*12290*/  FADD.FTZ R4, R211, R0 ;  /* 0x00000000d3047221 */ /* 0x000fe20000010000 */
[----:B------:R-:W-:Y:S01]  /*122a0*/  IMNMX R27, R246, R26, !PT ;  /* 0x0000001af61b7217 */ /* 0x000fe20007800200 */
[----:B------:R-:W-:Y:S01]  /*122b0*/  FADD.FTZ R5, R218, R3 ;  /* 0x00000003da057221 */ /* 0x000fe20000010000 */
[----:B------:R-:W-:Y:S01]  /*122c0*/  HMMA.16816.F32 R68, R96, R80, R184 ;  /* 0x000000506044723c */ /* 0x000fe200000018b8 */
[----:B------:R-:W-:-:S02]  /*122d0*/  FADD.FTZ R0, R176, R13 ;  /* 0x0000000db0007221 */ /* 0x000fc40000010000 */
[----:B------:R-:W-:Y:S01]  /*122e0*/  FADD.FTZ R3, R142, R12 ;  /* 0x0000000c8e037221 */ /* 0x000fe20000010000 */
[----:B------:R1:W-:Y:S01]  /*122f0*/  STL [R1+0x4], R27 ;  /* 0x0000041b01007387 */ /* 0x0003e20000100800 */
[----:B------:R-:W-:Y:S02]  /*12300*/  FADD.FTZ R5, R216, R5 ;  /* 0x00000005d8057221 */ /* 0x000fe40000010000 */
[----:B------:R-:W-:Y:S01]  /*12310*/  FADD.FTZ R0, R175, R0 ;  /* 0x00000000af007221 */ /* 0x000fe20000010000 */
[----:B------:R-:W-:Y:S01]  /*12320*/  HMMA.16816.F32 R160, R96, R162, R32 ;  /* 0x000000a260a0723c */ /* 0x000fe20000001820 */
[----:B------:R-:W-:Y:S02]  /*12330*/  FADD.FTZ R3, R168, R3 ;  /* 0x00000003a8037221 */ /* 0x000fe40000010000 */
[----:B------:R-:W-:Y:S02]  /*12340*/  FADD.FTZ R5, R212, R5 ;  /* 0x00000005d4057221 */ /* 0x000fe40000010000 */
[----:B------:R-:W-:-:S02]  /*12350*/  FADD.FTZ R0, R177, R0 ;  /* 0x00000000b1007221 */ /* 0x000fc40000010000 */
[----:B------:R-:W-:Y:S01]  /*12360*/  FADD.FTZ R5, R215, R5 ;  /* 0x00000005d7057221 */ /* 0x000fe20000010000 */
[----:B------:R-:W-:Y:S03]  /*12370*/  HMMA.16816.F32 R112, R96, R114, R28 ;  /* 0x000000726070723c */ /* 0x000fe6000000181c */
[----:B------:R-:W-:-:S05]  /*12380*/  FADD.FTZ R5, R214, R5 ;  /* 0x00000005d6057221 */ /* 0x000fca0000010000 */
        /* <DEDUP_REMOVED lines=8> */
[----:B------:R-:W-:Y:S01]  /*12410*/  FADD.FTZ R7, R204, R7 ;  /* 0x00000007cc077221 */ /* 0x000fe20000010000 */
[----:B------:R-:W-:Y:S01]  /*12420*/  IADD3 R204, R219, -0x2, RZ ;  /* 0xfffffffedbcc7810 */ /* 0x000fe20007ffe0ff */
        /* <DEDUP_REMOVED lines=18> */
[----:B------:R-:W-:Y:S01]  /*12550*/  FADD.FTZ R243, R15, R3 ;  /* 0x000000030ff37221 */ /* 0x000fe20000010000 */
[----:B------:R-:W-:Y:S05]  /*12560*/  @!P0 BRA `(.L_x_1305) ;  /* 0x0000308000008947 */ /* 0x000fea0003800000 */
[----:B-1----:R-:W2:Y:S01]  /*12570*/  LDL R27, [R1+0x8c] ;  /* 0x00008c00011b7983 */ /* 0x002ea20000100800 */
[----:B------:R-:W-:Y:S01]  /*12580*/  MOV R132, R139 ;  /* 0x0000008b00847202 */ /* 0x000fe20000000f00 */
[----:B------:R-:W-:Y:S01]  /*12590*/  IMAD.MOV.U32 R3, RZ, RZ, R140 ;  /* 0x000000ffff037224 */ /* 0x000fe200078e008c */
[----:B------:R-:W-:Y:S01]  /*125a0*/  MOV R142, R135 ;  /* 0x00000087008e7202 */ /* 0x000fe20000000f00 */
[----:B------:R-:W-:Y:S01]  /*125b0*/  IMAD.MOV.U32 R141, RZ, RZ, R138 ;  /* 0x000000ffff8d7224 */ /* 0x000fe200078e008a */
[----:B--2---:R-:W-:-:S05]  /*125c0*/  IADD3 R0, R27, R47, RZ ;  /* 0x0000002f1b007210 */ /* 0x004fca0007ffe0ff */
[----:B------:R1:W-:Y:S02]  /*125d0*/  STL [R1], R0 ;  /* 0x0000000001007387 */ /* 0x0003e40000100800 */
[----:B-1----:R-:W-:-:S05]  /*125e0*/  @P4 IMAD.HI.U32 R0, R0, c[0x0][0x2c8], RZ ;  /* 0x0000b20000004a27 */ /* 0x002fca00078e00ff */
[----:B------:R-:W-:-:S05]  /*125f0*/  @P4 SHF.R.U32.HI R0, RZ, c[0x0][0x2cc], R0 ;  /* 0x0000b300ff004a19 */ /* 0x000fca0000011600 */
[----:B------:R1:W-:Y:S02]  /*12600*/  @P4 STL [R1+0x8], R0 ;  /* 0x0000080001004387 */ /* 0x0003e40000100800 */
.L_x_1310:
[----:B------:R-:W2:Y:S01]  /*12610*/  LDL R134, [R1+0x10] ;  /* 0x0000100001867983 */ /* 0x000ea20000100800 */
[----:B------:R-:W-:Y:S04]  /*12620*/  DEPBAR.LE SB0, 0x0 ;  /* 0x000080000000791a */ /* 0x000fe80000000000 */
[----:B-1----:R-:W3:Y:S01]  /*12630*/  LDL R0, [R1+0x14] ;  /* 0x0000140001007983 */ /* 0x002ee20000100800 */
[----:B------:R-:W-:Y:S01]  /*12640*/  WARPSYNC 0xffffffff ;  /* 0xffffffff00007948 */ /* 0x000fe20003800000 */
[----:B------:R-:W-:Y:S02]  /*12650*/  BSSY B0, `(.L_x_1306) ;  /* 0x000002e000007945 */ /* 0x000fe40003800000 */
[----:B------:R-:W-:Y:S06]  /*12660*/  BAR.SYNC.DEFER_BLOCKING 0x0 ;  /* 0x0000000000007b1d */ /* 0x000fec0000010000 */
[----:B------:R-:W1:Y:S04]  /*12670*/  S2R R133, SR_TID.X ;  /* 0x0000000000857919 */ /* 0x000e680000002100 */
        /* <DEDUP_REMOVED lines=10> */
[----:B--2---:R-:W-:Y:S02]  /*12720*/  ISETP.GT.AND P0, PT, R134, R204, PT ;  /* 0x000000cc8600720c */ /* 0x004fe40003f04270 */
[----:B---3--:R-:W-:Y:S11]  /*12730*/  LOP3.LUT P3, RZ, R0, 0x1, RZ, 0xc0, !PT ;  /* 0x0000000100ff7812 */ /* 0x008ff6000786c0ff */
[----:B------:R-:W-:-:S05]  /*12740*/  @P0 BRA `(.L_x_1307) ;  /* 0x000001e000000947 */ /* 0x000fca0003800000 */
[----:B-1--4-:R-:W-:Y:S01]  /*12750*/  SHF.R.S32.HI R0, RZ, 0x1f, R204 ;  /* 0x0000001fff007819 */ /* 0x012fe200000114cc */
[----:B------:R-:W-:Y:S01]  /*12760*/  IMAD.WIDE.U32 R4, R204, c[0x0][0x208], RZ ;  /* 0x00008200cc047a25 */ /* 0x000fe200078e00ff */
[----:B------:R-:W-:Y:S03]  /*12770*/  ISETP.GT.AND P2, PT, R133, 0x3f, PT ;  /* 0x0000003f8500780c */ /* 0x000fe60003f44270 */
[----:B------:R-:W-:Y:S04]  /*12780*/  IMAD R0, R0, c[0x0][0x208], RZ ;  /* 0x0000820000007a24 */ /* 0x000fe800078e02ff */
[----:B------:R-:W-:Y:S04]  /*12790*/  IMAD R0, R204, c[0x0][0x20c], R0 ;  /* 0x00008300cc007a24 */ /* 0x000fe800078e0200 */
[----:B------:R-:W-:Y:S02]  /*127a0*/  IMAD.IADD R0, R5, 0x1, R0 ;  /* 0x0000000105007824 */ /* 0x000fe400078e0200 */
[----:B------:R-:W-:Y:S04]  /*127b0*/  IMAD.WIDE.U32 R4, R4, 0x30, RZ ;  /* 0x0000003004047825 */ /* 0x000fe800078e00ff */
[----:B------:R-:W-:Y:S01]  /*127c0*/  IMAD R0, R0, 0x30, RZ ;  /* 0x0000003000007824 */ /* 0x000fe200078e02ff */
[----:B------:R-:W-:Y:S01]  /*127d0*/  IADD3 R2, P1, R244, R4, RZ ;  /* 0x00000004f4027210 */ /* 0x000fe20007f3e0ff */
[----:B------:R-:W-:Y:S02]  /*127e0*/  @!P2 IMAD.MOV.U32 R7, RZ, RZ, c[0x0][0x208] ;  /* 0x00008200ff07a624 */ /* 0x000fe400078e00ff */
[----:B------:R-:W-:Y:S01]  /*127f0*/  @!P2 IMAD.MOV.U32 R8, RZ, RZ, c[0x0][0x20c] ;  /* 0x00008300ff08a624 */ /* 0x000fe200078e00ff */
[----:B------:R-:W-:Y:S02]  /*12800*/  IADD3 R0, R5, R0, RZ ;  /* 0x0000000005007210 */ /* 0x000fe40007ffe0ff */
        /* <DEDUP_REMOVED lines=18> */
.L_x_1307:
[----:B-1--4-:R-:W-:Y:S05]  /*12930*/  BSYNC B0 ;  /* 0x0000000000007941 */ /* 0x012fea0003800000 */
.L_x_1306:
        /* <DEDUP_REMOVED lines=103> */
[C---:B------:R-:W-:Y:S02]  /*12fb0*/  ISETP.GE.AND P1, PT, R0.reuse, 0x1, PT ;  /* 0x000000010000780c */ /* 0x040fe40003f26270 */
[----:B------:R-:W-:Y:S11]  /*12fc0*/  ISETP.GE.AND P0, PT, R0, 0x21, PT ;  /* 0x000000210000780c */ /* 0x000ff60003f06270 */
[C---:B------:R-:W-:Y:S02]  /*12fd0*/  @P1 IADD3 R2, R204.reuse, -0x1, RZ ;  /* 0xffffffffcc021810 */ /* 0x040fe40007ffe0ff */
[----:B------:R-:W-:Y:S01]  /*12fe0*/  @P0 IMAD.MOV.U32 R135, RZ, RZ, c[0x0][0x1e0] ;  /* 0x00007800ff870624 */ /* 0x000fe200078e00ff */
[----:B------:R-:W-:Y:S01]  /*12ff0*/  @P0 IADD3 R0, R204, -0x1, RZ ;  /* 0xffffffffcc000810 */ /* 0x000fe20007ffe0ff */
[----:B------:R-:W-:Y:S01]  /*13000*/  @P0 IMAD.MOV.U32 R138, RZ, RZ, 0x5 ;  /* 0x00000005ff8a0424 */ /* 0x000fe200078e00ff */
[----:B------:R-:W-:Y:S01]  /*13010*/  @P1 SHF.R.S32.HI R134, RZ, 0x1f, R2 ;  /* 0x0000001fff861819 */ /* 0x000fe20000011402 */
[----:B------:R-:W-:Y:S01]  /*13020*/  @P1 IMAD.WIDE.U32 R168, R2, c[0x0][0x1e0], RZ ;  /* 0x0000780002a81a25 */ /* 0x000fe200078e00ff */
[----:B------:R-:W-:Y:S02]  /*13030*/  @P0 SHF.R.S32.HI R133, RZ, 0x1f, R0 ;  /* 0x0000001fff850819 */ /* 0x000fe40000011400 */
[----:B------:R-:W-:Y:S01]  /*13040*/  @P0 SHF.L.U64.HI R139, R135, R138, c[0x0][0x1e4] ;  /* 0x00007900878b0619 */ /* 0x000fe2000001028a */
[----:B------:R-:W-:Y:S02]  /*13050*/  @P1 IMAD R140, R134, c[0x0][0x1e0], RZ ;  /* 0x00007800868c1a24 */ /* 0x000fe400078e02ff */
[----:B------:R-:W-:Y:S02]  /*13060*/  @P0 IMAD R133, R133, c[0x0][0x1e0], RZ ;  /* 0x0000780085850a24 */ /* 0x000fe400078e02ff */
[----:B------:R-:W-:Y:S02]  /*13070*/  @P0 IMAD.SHL.U32 R138, R135, 0x20, RZ ;  /* 0x00000020878a0824 */ /* 0x000fe400078e00ff */
[----:B------:R-:W-:Y:S04]  /*13080*/  @P0 IMAD.WIDE.U32 R134, R0, c[0x0][0x1e0], RZ ;  /* 0x0000780000860a25 */ /* 0x000fe800078e00ff */
[----:B------:R-:W-:Y:S02]  /*13090*/  @P1 IMAD R140, R2, c[0x0][0x1e4], R140 ;  /* 0x00007900028c1a24 */ /* 0x000fe400078e028c */
[----:B------:R-:W-:Y:S02]  /*130a0*/  @P0 IMAD R133, R0, c[0x0][0x1e4], R133 ;  /* 0x0000790000850a24 */ /* 0x000fe400078e0285 */
[----:B------:R-:W-:Y:S04]  /*130b0*/  @P0 IMAD.WIDE.U32 R138, R134, 0x30, R138 ;  /* 0x00000030868a0825 */ /* 0x000fe800078e008a */
[----:B------:R-:W-:Y:S01]  /*130c0*/  @P0 IMAD.IADD R2, R135, 0x1, R133 ;  /* 0x0000000187020824 */ /* 0x000fe200078e0285 */
[----:B------:R-:W-:Y:S01]  /*130d0*/  @P1 IADD3 R133, R169, R140, RZ ;  /* 0x0000008ca9851210 */ /* 0x000fe20007ffe0ff */
[----:B------:R-:W-:Y:S01]  /*130e0*/  @P1 IMAD.MOV.U32 R134, RZ, RZ, R250 ;  /* 0x000000ffff861224 */ /* 0x000fe200078e00fa */
[----:B------:R-:W-:Y:S01]  /*130f0*/  @P0 IADD3 R0, P2, R250, R138, RZ ;  /* 0x0000008afa000210 */ /* 0x000fe20007f5e0ff */
        /* <DEDUP_REMOVED lines=19> */
.L_x_1309:
[----:B------:R-:W-:Y:S05]  /*13230*/  BSYNC B0 ;  /* 0x0000000000007941 */ /* 0x000fea0003800000 */
.L_x_1308:
[----:B------:R-:W-:Y:S01]  /*13240*/  MOV R0, c[0x0][0x2c4] ;  /* 0x0000b10000007a02 */ /* 0x000fe20000000f00 */
[----:B------:R-:W2:Y:S03]  /*13250*/  LDL R2, [R1+0x8] ;  /* 0x0000080001027983 */ /* 0x000ea60000100800 */
[----:B------:R-:W-:Y:S01]  /*13260*/  ISETP.NE.AND P0, PT, R0, 0x1, PT ;  /* 0x000000010000780c */ /* 0x000fe20003f05270 */
[----:B------:R-:W3:Y:S04]  /*13270*/  LDL R140, [R1+0x20] ;  /* 0x00002000018c7983 */ /* 0x000ee80000100800 */
[----:B------:R4:W2:Y:S04]  /*13280*/  LDL R0, [R1] ;  /* 0x0000000001007983 */ /* 0x0008a80000100800 */
[----:B-1----:R-:W5:Y:S04]  /*13290*/  LDL R139, [R1+0x2c] ;  /* 0x00002c00018b7983 */ /* 0x002f680000100800 */
[----:B------:R-:W5:Y:S04]  /*132a0*/  LDL R134, [R1+0x40] ;  /* 0x0000400001867983 */ /* 0x000f680000100800 */
[----:B------:R-:W0:Y:S01]  /*132b0*/  LDGDEPBAR ;  /* 0x00000000000079af */ /* 0x000e220000000000 */
[----:B--2---:R-:W-:Y:S07]  /*132c0*/  @P0 MOV R0, R2 ;  /* 0x0000000200000202 */ /* 0x004fee0000000f00 */
[----:B------:R-:W1:Y:S08]  /*132d0*/  SHFL.IDX PT, R2, R0, RZ, 0x1c1f ;  /* 0x001c1fff00027589 */ /* 0x000e7000000e0000 */
[----:B------:R-:W2:Y:S08]  /*132e0*/  SHFL.IDX PT, R133, R0, 0x1, 0x1c1f ;  /* 0x003c1f0000857f89 */ /* 0x000eb000000e0000 */
[----:B------:R-:W1:Y:S08]  /*132f0*/  SHFL.IDX PT, R135, R0, 0x2, 0x1c1f ;  /* 0x005c1f0000877f89 */ /* 0x000e7000000e0000 */
[----:B------:R1:W2:Y:S02]  /*13300*/  SHFL.IDX PT, R138, R0, 0x3, 0x1c1f ;  /* 0x007c1f00008a7f89 */ /* 0x0002a400000e0000 */
[----:B-1----:R-:W-:Y:S05]  /*13310*/  IMAD R0, R204, -0x30, RZ ;  /* 0xffffffd0cc007824 */ /* 0x002fea00078e02ff */
[----:B---3--:R-:W-:Y:S04]  /*13320*/  IADD3 R0, -R140, 0x1, R0 ;  /* 0x000000018c007810 */ /* 0x008fe80007ffe100 */
[----:B-----5:R-:W-:Y:S04]  /*13330*/  IADD3 R0, -R134, R0, R139 ;  /* 0x0000000086007210 */ /* 0x020fe80007ffe18b */
[C---:B------:R-:W-:Y:S02]  /*13340*/  IADD3 R134, R0.reuse, R2, RZ ;  /* 0x0000000200867210 */ /* 0x040fe40007ffe0ff */
[----:B--2---:R-:W-:Y:S02]  /*13350*/  IADD3 R133, R0, R133, RZ ;  /* 0x0000008500857210 */ /* 0x004fe40007ffe0ff */
[----:B------:R-:W-:Y:S02]  /*13360*/  ISETP.GT.AND P0, PT, R134, RZ, PT ;  /* 0x000000ff8600720c */ /* 0x000fe40003f04270 */
[----:B------:R-:W-:Y:S02]  /*13370*/  IADD3 R2, R0, R135, RZ ;  /* 0x0000008700027210 */ /* 0x000fe40007ffe0ff */
[----:B------:R-:W-:Y:S02]  /*13380*/  ISETP.GT.AND P2, PT, R134, 0x1, PT ;  /* 0x000000018600780c */ /* 0x000fe40003f44270 */
[----:B------:R-:W-:Y:S02]  /*13390*/  FSEL R135, R4, -INF , P0 ;  /* 0xff80000004877808 */ /* 0x000fe40000000000 */
[----:B------:R-:W-:Y:S02]  /*133a0*/  ISETP.GT.AND P0, PT, R133, 0x1, PT ;  /* 0x000000018500780c */ /* 0x000fe40003f04270 */
[----:B------:R-:W-:Y:S02]  /*133b0*/  FMNMX.FTZ R4, R135, R3, !PT ;  /* 0x0000000387047209 */ /* 0x000fe40007810000 */
[----:B------:R-:W-:Y:S02]  /*133c0*/  FSEL R169, R7, -INF , P0 ;  /* 0xff80000007a97808 */ /* 0x000fe40000000000 */
[----:B------:R-:W-:Y:S02]  /*133d0*/  FSEL R139, R5, -INF , P2 ;  /* 0xff800000058b7808 */ /* 0x000fe40001000000 */
[C---:B------:R-:W-:Y:S02]  /*133e0*/  ISETP.GT.AND P0, PT, R134.reuse, 0x8, PT ;  /* 0x000000088600780c */ /* 0x040fe40003f04270 */
[----:B------:R-:W-:Y:S02]  /*133f0*/  ISETP.GT.AND P2, PT, R134, 0x9, PT ;  /* 0x000000098600780c */ /* 0x000fe40003f44270 */
[----:B------:R-:W-:Y:S02]  /*13400*/  IADD3 R0, R0, R138, RZ ;  /* 0x0000008a00007210 */ /* 0x000fe40007ffe0ff */
[----:B------:R-:W-:Y:S02]  /*13410*/  FSEL R138, R16, -INF , P0 ;  /* 0xff800000108a7808 */ /* 0x000fe40000000000 */
[----:B------:R-:W-:Y:S02]  /*13420*/  FMNMX.FTZ R4, R139, R4, !PT ;  /* 0x000000048b047209 */ /* 0x000fe40007810000 */
[----:B------:R-:W-:Y:S02]  /*13430*/  FSEL R17, R17, -INF , P2 ;  /* 0xff80000011117808 */ /* 0x000fe40001000000 */
[----:B------:R-:W-:Y:S02]  /*13440*/  ISETP.GT.AND P1, PT, R133, RZ, PT ;  /* 0x000000ff8500720c */ /* 0x000fe40003f24270 */
[----:B------:R-:W-:Y:S02]  /*13450*/  ISETP.GT.AND P3, PT, R134, 0x10, PT ;  /* 0x000000108600780c */ /* 0x000fe40003f64270 */
[----:B------:R-:W-:Y:S02]  /*13460*/  FMNMX.FTZ R4, R138, R4, !PT ;  /* 0x000000048a047209 */ /* 0x000fe40007810000 */
[----:B------:R-:W-:Y:S02]  /*13470*/  FSEL R208, R20, -INF , P3 ;  /* 0xff80000014d07808 */ /* 0x000fe40001800000 */
[----:B------:R-:W-:Y:S02]  /*13480*/  ISETP.GT.AND P2, PT, R134, 0x11, PT ;  /* 0x000000118600780c */ /* 0x000fe40003f44270 */
[----:B------:R-:W-:Y:S02]  /*13490*/  FMNMX.FTZ R4, R17, R4, !PT ;  /* 0x0000000411047209 */ /* 0x000fe40007810000 */
[----:B------:R-:W-:Y:S02]  /*134a0*/  FSEL R168, R6, -INF , P1 ;  /* 0xff80000006a87808 */ /* 0x000fe40000800000 */
        /* <DEDUP_REMOVED lines=8> */
[C---:B------:R-:W-:Y:S02]  /*13530*/  ISETP.GT.AND P0, PT, R134.reuse, 0x19, PT ;  /* 0x000000198600780c */ /* 0x040fe40003f04270 */
        /* <DEDUP_REMOVED lines=8> */
[----:B------:R-:W-:Y:S02]  /*135c0*/  FMNMX.FTZ R4, R231, R4, !PT ;  /* 0x00000004e7047209 */ /* 0x000fe40007810000 */
[C---:B------:R-:W-:Y:S02]  /*135d0*/  ISETP.GT.AND P3, PT, R134.reuse, 0x28, PT ;  /* 0x000000288600780c */ /* 0x040fe40003f64270 */
        /* <DEDUP_REMOVED lines=10> */
[----:B------:R-:W-:Y:S02]  /*13680*/  ISETP.GT.AND P1, PT, R133, 0x10, PT ;  /* 0x000000108500780c */ /* 0x000fe40003f24270 */
[----:B------:R-:W-:Y:S02]  /*13690*/  FSEL R209, R35, -INF , P0 ;  /* 0xff80000023d17808 */ /* 0x000fe40000000000 */
[C---:B------:R-:W-:Y:S02]  /*136a0*/  ISETP.GT.AND P0, PT, R133.reuse, 0x20, PT ;  /* 0x000000208500780c */ /* 0x040fe40003f04270 */
[----:B------:R-:W-:Y:S02]  /*136b0*/  FSEL R206, R22, -INF , P1 ;  /* 0xff80000016ce7808 */ /* 0x000fe40000800000 */
[----:B------:R-:W-:Y:S02]  /*136c0*/  FSEL R227, R38, -INF , P0 ;  /* 0xff80000026e37808 */ /* 0x000fe40000000000 */
[C---:B------:R-:W-:Y:S02]  /*136d0*/  ISETP.GT.AND P0, PT, R133.reuse, 0x29, PT ;  /* 0x000000298500780c */ /* 0x040fe40003f04270 */
[----:B------:R-:W-:Y:S02]  /*136e0*/  ISETP.GT.AND P1, PT, R133, 0x18, PT ;  /* 0x000000188500780c */ /* 0x000fe40003f24270 */
        /* <DEDUP_REMOVED lines=8> */
[----:B------:R-:W-:Y:S02]  /*13770*/  FSEL R225, R50, -INF , P1 ;  /* 0xff80000032e17808 */ /* 0x000fe40000800000 */
[----:B------:R-:W-:Y:S02]  /*13780*/  ISETP.GT.AND P1, PT, R0, RZ, PT ;  /* 0x000000ff0000720c */ /* 0x000fe40003f24270 */
[----:B------:R-:W-:Y:S02]  /*13790*/  FMNMX.FTZ R5, R169, R5, !PT ;  /* 0x00000005a9057209 */ /* 0x000fe40007810000 */
[----:B------:R-:W-:Y:S02]  /*137a0*/  FSEL R226, R39, -INF , P2 ;  /* 0xff80000027e27808 */ /* 0x000fe40001000000 */
[C---:B------:R-:W-:Y:S01]  /*137b0*/  ISETP.GT.AND P2, PT, R2.reuse, 0x1, PT ;  /* 0x000000010200780c */ /* 0x040fe20003f44270 */
[----:B------:R-:W-:Y:S01]  /*137c0*/  LDSM.16.MT88.4 R36, [R167] ;  /* 0x00000000a724783b */ /* 0x000fe20000004200 */
[----:B------:R-:W-:Y:S02]  /*137d0*/  FSEL R11, R11, -INF , P0 ;  /* 0xff8000000b0b7808 */ /* 0x000fe40000000000 */
[----:B------:R-:W-:Y:S02]  /*137e0*/  ISETP.GT.AND P0, PT, R2, 0x8, PT ;  /* 0x000000080200780c */ /* 0x000fe40003f04270 */
[----:B------:R-:W-:Y:S02]  /*137f0*/  FSEL R10, R10, -INF , P1 ;  /* 0xff8000000a0a7808 */ /* 0x000fe40000800000 */
[----:B------:R-:W-:Y:S02]  /*13800*/  ISETP.GT.AND P1, PT, R0, 0x8, PT ;  /* 0x000000080000780c */ /* 0x000fe40003f24270 */
[----:B-1----:R-:W-:Y:S02]  /*13810*/  FMNMX.FTZ R4, R4, R20, !PT ;  /* 0x0000001404047209 */ /* 0x002fe40007810000 */
[----:B------:R-:W-:Y:S01]  /*13820*/  FMNMX.FTZ R5, R18, R5, !PT ;  /* 0x0000000512057209 */ /* 0x000fe20007810000 */
[----:B------:R-:W-:Y:S01]  /*13830*/  LDSM.16.MT88.4 R20, [R166] ;  /* 0x00000000a614783b */ /* 0x000fe20000004200 */
[----:B------:R-:W-:Y:S02]  /*13840*/  FSEL R16, R9, -INF , P2 ;  /* 0xff80000009107808 */ /* 0x000fe40001000000 */
        /* <DEDUP_REMOVED lines=10> */
[----:B------:R-:W-:Y:S02]  /*138f0*/  ISETP.GT.AND P0, PT, R2, 0x10, PT ;  /* 0x000000100200780c */ /* 0x000fe40003f04270 */
[----:B------:R-:W-:Y:S02]  /*13900*/  FSEL R8, R13, -INF , P2 ;  /* 0xff8000000d087808 */ /* 0x000fe40001000000 */
        /* <DEDUP_REMOVED lines=10> */
[----:B------:R-:W-:Y:S02]  /*139b0*/  ISETP.GT.AND P0, PT, R2, 0x18, PT ;  /* 0x000000180200780c */ /* 0x000fe40003f04270 */
        /* <DEDUP_REMOVED lines=10> */
[----:B------:R-:W-:Y:S02]  /*13a60*/  ISETP.GT.AND P2, PT, R2, 0x28, PT ;  /* 0x000000280200780c */ /* 0x000fe40003f44270 */
[----:B------:R-:W-:Y:S02]  /*13a70*/  FSEL R223, R40, -INF , P3 ;  /* 0xff80000028df7808 */ /* 0x000fe40001800000 */
[----:B------:R-:W-:Y:S02]  /*13a80*/  ISETP.GT.AND P3, PT, R2, 0x29, PT ;  /* 0x000000290200780c */ /* 0x000fe40003f64270 */
[----:B------:R-:W-:Y:S02]  /*13a90*/  FMNMX.FTZ R2, R10, R142, !PT ;  /* 0x0000008e0a027209 */ /* 0x000fe40007810000 */
[----:B------:R-:W-:Y:S02]  /*13aa0*/  FMNMX.FTZ R12, R182, R12, !PT ;  /* 0x0000000cb60c7209 */ /* 0x000fe40007810000 */
[----:B------:R-:W-:Y:S02]  /*13ab0*/  FMNMX.FTZ R5, R226, R5, !PT ;  /* 0x00000005e2057209 */ /* 0x000fe40007810000 */
[----:B-1----:R-:W-:Y:S02]  /*13ac0*/  FMNMX.FTZ R140, R4, R14, !PT ;  /* 0x0000000e048c7209 */ /* 0x002fe40007810000 */
[----:B------:R-:W-:Y:S02]  /*13ad0*/  FMNMX.FTZ R4, R180, R12, !PT ;  /* 0x0000000cb4047209 */ /* 0x000fe40007810000 */
[----:B------:R-:W-:Y:S02]  /*13ae0*/  FMNMX.FTZ R2, R11, R2, !PT ;  /* 0x000000020b027209 */ /* 0x000fe40007810000 */
[----:B------:R-:W-:Y:S02]  /*13af0*/  FMNMX.FTZ R5, R225, R5, !PT ;  /* 0x00000005e1057209 */ /* 0x000fe40007810000 */
[----:B------:R-:W-:Y:S02]  /*13b00*/  FSEL R222, R41, -INF , P0 ;  /* 0xff80000029de7808 */ /* 0x000fe40000000000 */
[----:B------:R-:W-:Y:S02]  /*13b10*/  FMNMX.FTZ R2, R7, R2, !PT ;  /* 0x0000000207027209 */ /* 0x000fe40007810000 */
[----:B------:R-:W-:Y:S02]  /*13b20*/  FMNMX.FTZ R4, R223, R4, !PT ;  /* 0x00000004df047209 */ /* 0x000fe40007810000 */
[----:B------:R-:W-:Y:S02]  /*13b30*/  FMNMX.FTZ R5, R224, R5, !PT ;  /* 0x00000005e0057209 */ /* 0x000fe40007810000 */
[----:B------:R-:W-:Y:S02]  /*13b40*/  FSEL R221, R44, -INF , P2 ;  /* 0xff8000002cdd7808 */ /* 0x000fe40001000000 */
[----:B------:R-:W-:Y:S01]  /*13b50*/  FMNMX.FTZ R2, R15, R2, !PT ;  /* 0x000000020f027209 */ /* 0x000fe20007810000 */
[----:B------:R-:W1:Y:S01]  /*13b60*/  SHFL.BFLY PT, R13, R5, 0x2, 0x1f ;  /* 0x0c401f00050d7f89 */ /* 0x000e6200000e0000 */
        /* <DEDUP_REMOVED lines=10> */
[C---:B------:R-:W-:Y:S01]  /*13c10*/  ISETP.GT.AND P1, PT, R0.reuse, 0x20, PT ;  /* 0x000000200000780c */ /* 0x040fe20003f24270 */
[--C-:B------:R-:W-:Y:S01]  /*13c20*/  FFMA.FTZ R12, R135, c[0x0][0x2d0], -R175.reuse ;  /* 0x0000b400870c7a23 */ /* 0x100fe200000108af */
[----:B------:R-:W-:Y:S02]  /*13c30*/  FSEL R190, R45, -INF , P3 ;  /* 0xff8000002dbe7808 */ /* 0x000fe40001800000 */
[----:B------:R-:W-:Y:S01]  /*13c40*/  ISETP.GT.AND P3, PT, R0, 0x21, PT ;  /* 0x000000210000780c */ /* 0x000fe20003f64270 */
[----:B------:R2:W-:Y:S01]  /*13c50*/  MUFU.EX2 R184, R12 ;  /* 0x0000000c00b87308 */ /* 0x0005e20000000800 */
[----:B------:R-:W-:Y:S02]  /*13c60*/  FSEL R220, R42, -INF , P1 ;  /* 0xff8000002adc7808 */ /* 0x000fe40000800000 */
[C---:B------:R-:W-:Y:S02]  /*13c70*/  ISETP.GT.AND P2, PT, R0.reuse, 0x28, PT ;  /* 0x000000280000780c */ /* 0x040fe40003f44270 */
[----:B------:R-:W-:Y:S01]  /*13c80*/  ISETP.GT.AND P1, PT, R0, 0x29, PT ;  /* 0x000000290000780c */ /* 0x000fe20003f24270 */
[--C-:B------:R-:W-:Y:S01]  /*13c90*/  FFMA.FTZ R0, R139, c[0x0][0x2d0], -R175.reuse ;  /* 0x0000b4008b007a23 */ /* 0x100fe200000108af */
[----:B------:R-:W-:Y:S02]  /*13ca0*/  FMNMX.FTZ R2, R190, R2, !PT ;  /* 0x00000002be027209 */ /* 0x000fe40007810000 */
[----:B------:R-:W-:Y:S01]  /*13cb0*/  FMNMX.FTZ R4, R191, R4, !PT ;  /* 0x00000004bf047209 */ /* 0x000fe20007810000 */
[----:B------:R3:W5:Y:S01]  /*13cc0*/  MUFU.EX2 R219, R0 ;  /* 0x0000000000db7308 */ /* 0x0007620000000800 */
        /* <DEDUP_REMOVED lines=8> */
[--C-:B--2---:R-:W-:Y:S01]  /*13d50*/  FFMA.FTZ R12, R138, c[0x0][0x2d0], -R175.reuse ;  /* 0x0000b4008a0c7a23 */ /* 0x104fe200000108af */
[----:B------:R-:W-:Y:S02]  /*13d60*/  FSEL R135, R47, -INF , P1 ;  /* 0xff8000002f877808 */ /* 0x000fe40000800000 */
[----:B------:R-:W-:Y:S01]  /*13d70*/  FMNMX.FTZ R4, R218, R4, !PT ;  /* 0x00000004da047209 */ /* 0x000fe20007810000 */
[----:B------:R2:W-:Y:S03]  /*13d80*/  MUFU.EX2 R239, R12 ;  /* 0x0000000c00ef7308 */ /* 0x0005e60000000800 */
[----:B---3--:R-:W-:Y:S02]  /*13d90*/  FMNMX.FTZ R0, R188, R4, !PT ;  /* 0x00000004bc007209 */ /* 0x008fe40007810000 */
[----:B-1----:R-:W-:Y:S02]  /*13da0*/  FMNMX.FTZ R4, R2, R13, !PT ;  /* 0x0000000d02047209 */ /* 0x002fe40007810000 */
[----:B------:R-:W-:Y:S03]  /*13db0*/  FMNMX.FTZ R0, R135, R0, !PT ;  /* 0x0000000087007209 */ /* 0x000fe60007810000 */
[----:B------:R-:W1:Y:S01]  /*13dc0*/  SHFL.BFLY PT, R13, R4, 0x1, 0x1f ;  /* 0x0c201f00040d7f89 */ /* 0x000e6200000e0000 */
[----:B----4-:R-:W-:Y:S01]  /*13dd0*/  FMNMX.FTZ R139, R5, R14, !PT ;  /* 0x0000000e058b7209 */ /* 0x010fe20007810000 */
[----:B------:R-:W-:Y:S03]  /*13de0*/  FFMA.FTZ R5, R17, c[0x0][0x2d0], -R175 ;  /* 0x0000b40011057a23 */ /* 0x000fe600000108af */
[C---:B------:R-:W-:Y:S03]  /*13df0*/  FSETP.NEU.FTZ.AND P2, PT, R139.reuse, -INF , PT ;  /* 0xff8000008b00780b */ /* 0x040fe60003f5d000 */
[----:B------:R-:W3:Y:S01]  /*13e00*/  SHFL.BFLY PT, R2, R0, 0x2, 0x1f ;  /* 0x0c401f0000027f89 */ /* 0x000ee200000e0000 */
[----:B------:R4:W4:Y:S01]  /*13e10*/  MUFU.EX2 R240, R5 ;  /* 0x0000000500f07308 */ /* 0x0009220000000800 */
[----:B--2---:R-:W-:Y:S05]  /*13e20*/  FMUL.FTZ R12, R139, c[0x0][0x2d0] ;  /* 0x0000b4008b0c7a20 */ /* 0x004fea0000410000 */
[----:B------:R-:W-:Y:S02]  /*13e30*/  FSEL R173, R12, RZ, P2 ;  /* 0x000000ff0cad7208 */ /* 0x000fe40001000000 */
[----:B-1----:R-:W-:Y:S04]  /*13e40*/  FMNMX.FTZ R138, R4, R13, !PT ;  /* 0x0000000d048a7209 */ /* 0x002fe80007810000 */
[C---:B------:R-:W-:Y:S01]  /*13e50*/  FSETP.NEU.FTZ.AND P1, PT, R138.reuse, -INF , PT ;  /* 0xff8000008a00780b */ /* 0x040fe20003f3d000 */
[----:B------:R-:W-:Y:S01]  /*13e60*/  FMUL.FTZ R4, R138, c[0x0][0x2d0] ;  /* 0x0000b4008a047a20 */ /* 0x000fe20000410000 */
[----:B---3--:R-:W-:Y:S01]  /*13e70*/  FMNMX.FTZ R0, R0, R2, !PT ;  /* 0x0000000200007209 */ /* 0x008fe20007810000 */
[--C-:B------:R-:W-:Y:S03]  /*13e80*/  FFMA.FTZ R2, R18, c[0x0][0x2d0], -R173.reuse ;  /* 0x0000b40012027a23 */ /* 0x100fe600000108ad */
[----:B------:R-:W-:Y:S01]  /*13e90*/  FSEL R172, R4, RZ, P1 ;  /* 0x000000ff04ac7208 */ /* 0x000fe20000800000 */
[--C-:B----4-:R-:W-:Y:S01]  /*13ea0*/  FFMA.FTZ R5, R168, c[0x0][0x2d0], -R173.reuse ;  /* 0x0000b400a8057a23 */ /* 0x110fe200000108ad */
[----:B-----5:R-:W-:Y:S01]  /*13eb0*/  F2FP.PACK_AB R168, R219, R184 ;  /* 0x000000b8dba8723e */ /* 0x020fe200000000ff */
[----:B------:R1:W-:Y:S01]  /*13ec0*/  MUFU.EX2 R237, R2 ;  /* 0x0000000200ed7308 */ /* 0x0003e20000000800 */
[----:B------:R-:W-:Y:S01]  /*13ed0*/  F2FP.PACK_AB R170, R240, R239 ;  /* 0x000000eff0aa723e */ /* 0x000fe200000000ff */
[--C-:B------:R-:W-:Y:S02]  /*13ee0*/  FFMA.FTZ R4, R16, c[0x0][0x2d0], -R172.reuse ;  /* 0x0000b40010047a23 */ /* 0x100fe400000108ac */
[--C-:B------:R-:W-:Y:S06]  /*13ef0*/  FFMA.FTZ R6, R6, c[0x0][0x2d0], -R172.reuse ;  /* 0x0000b40006067a23 */ /* 0x100fec00000108ac */
[----:B------:R-:W-:Y:S10]  /*13f00*/  MUFU.EX2 R179, R4 ;  /* 0x0000000400b37308 */ /* 0x000ff40000000800 */
[----:B------:R2:W-:Y:S01]  /*13f10*/  MUFU.EX2 R178, R5 ;  /* 0x0000000500b27308 */ /* 0x0005e20000000800 */
[----:B-1----:R-:W1:Y:S09]  /*13f20*/  SHFL.BFLY PT, R2, R0, 0x1, 0x1f ;  /* 0x0c201f0000027f89 */ /* 0x002e7200000e0000 */
[----:B------:R-:W-:Y:S01]  /*13f30*/  MUFU.EX2 R177, R6 ;  /* 0x0000000600b17308 */ /* 0x000fe20000000800 */
[--C-:B--2---:R-:W-:Y:S01]  /*13f40*/  FFMA.FTZ R5, R169, c[0x0][0x2d0], -R173.reuse ;  /* 0x0000b400a9057a23 */ /* 0x104fe200000108ad */
[----:B-1----:R-:W-:Y:S01]  /*13f50*/  FMNMX.FTZ R134, R0, R2, !PT ;  /* 0x0000000200867209 */ /* 0x002fe20007810000 */
[--C-:B------:R-:W-:Y:S07]  /*13f60*/  FFMA.FTZ R0, R9, c[0x0][0x2d0], -R172.reuse ;  /* 0x0000b40009007a23 */ /* 0x100fee00000108ac */
[----:B------:R1:W2:Y:S01]  /*13f70*/  MUFU.EX2 R181, R5 ;  /* 0x0000000500b57308 */ /* 0x0002a20000000800 */
[----:B------:R-:W-:Y:S02]  /*13f80*/  FFMA.FTZ R2, R8, c[0x0][0x2d0], -R172 ;  /* 0x0000b40008027a23 */ /* 0x000fe400000108ac */
[----:B------:R-:W-:Y:S07]  /*13f90*/  FMUL.FTZ R4, R134, c[0x0][0x2d0] ;  /* 0x0000b40086047a20 */ /* 0x000fee0000410000 */
[----:B------:R3:W-:Y:S10]  /*13fa0*/  MUFU.EX2 R234, R0 ;  /* 0x0000000000ea7308 */ /* 0x0007f40000000800 */
[----:B------:R4:W-:Y:S01]  /*13fb0*/  MUFU.EX2 R236, R2 ;  /* 0x0000000200ec7308 */ /* 0x0009e20000000800 */
[----:B-1----:R-:W-:Y:S01]  /*13fc0*/  FFMA.FTZ R5, R19, c[0x0][0x2d0], -R173 ;  /* 0x0000b40013057a23 */ /* 0x002fe200000108ad */
[----:B--2---:R-:W-:Y:S08]  /*13fd0*/  F2FP.PACK_AB R169, R181, R178 ;  /* 0x000000b2b5a9723e */ /* 0x004ff000000000ff */
[----:B------:R-:W1:Y:S01]  /*13fe0*/  MUFU.EX2 R238, R5 ;  /* 0x0000000500ee7308 */ /* 0x000e620000000800 */
[----:B---3--:R-:W-:Y:S02]  /*13ff0*/  FSEL R0, R140, RZ, P0 ;  /* 0x000000ff8c007208 */ /* 0x008fe40000000000 */
[----:B------:R-:W-:Y:S03]  /*14000*/  FSETP.NEU.FTZ.AND P0, PT, R134, -INF , PT ;  /* 0xff8000008600780b */ /* 0x000fe60003f1d000 */
[----:B------:R-:W-:Y:S01]  /*14010*/  FADD.FTZ R0, -R0, R3 ;  /* 0x0000000300007221 */ /* 0x000fe20000010100 */
[----:B------:R-:W-:Y:S03]  /*14020*/  FSEL R174, R4, RZ, P0 ;  /* 0x000000ff04ae7208 */ /* 0x000fe60000000000 */
[----:B------:R-:W-:Y:S02]  /*14030*/  FMUL.FTZ R0, R0, c[0x0][0x2d0] ;  /* 0x0000b40000007a20 */ /* 0x000fe40000410000 */
[--C-:B----4-:R-:W-:Y:S02]  /*14040*/  FFMA.FTZ R2, R10, c[0x0][0x2d0], -R174.reuse ;  /* 0x0000b4000a027a23 */ /* 0x110fe400000108ae */
[----:B------:R-:W2:Y:S01]  /*14050*/  MUFU.EX2 R133, R0 ;  /* 0x0000000000857308 */ /* 0x000ea20000000800 */
[----:B-1----:R-:W-:Y:S09]  /*14060*/  F2FP.PACK_AB R171, R238, R237 ;  /* 0x000000edeeab723e */ /* 0x002ff200000000ff */
[----:B------:R1:W-:Y:S01]  /*14070*/  MUFU.EX2 R176, R2 ;  /* 0x0000000200b07308 */ /* 0x0003e20000000800 */
[C---:B--2---:R-:W-:Y:S02]  /*14080*/  FMUL.FTZ R4, R133.reuse, R152 ;  /* 0x0000009885047220 */ /* 0x044fe40000410000 */
[C---:B------:R-:W-:Y:S02]  /*14090*/  FMUL.FTZ R5, R133.reuse, R153 ;  /* 0x0000009985057220 */ /* 0x040fe40000410000 */
[C---:B------:R-:W-:Y:S02]  /*140a0*/  FMUL.FTZ R16, R133.reuse, R160 ;  /* 0x000000a085107220 */ /* 0x040fe40000410000 */
[C---:B------:R-:W-:Y:S02]  /*140b0*/  FMUL.FTZ R17, R133.reuse, R161 ;  /* 0x000000a185117220 */ /* 0x040fe40000410000 */
[----:B------:R-:W-:Y:S02]  /*140c0*/  FMUL.FTZ R32, R133, R112 ;  /* 0x0000007085207220 */ /* 0x000fe40000410000 */
[--C-:B-1----:R-:W-:Y:S02]  /*140d0*/  FFMA.FTZ R2, R11, c[0x0][0x2d0], -R174.reuse ;  /* 0x0000b4000b027a23 */ /* 0x102fe400000108ae */
[C---:B------:R-:W-:Y:S02]  /*140e0*/  FMUL.FTZ R33, R133.reuse, R113 ;  /* 0x0000007185217220 */ /* 0x040fe40000410000 */
        /* <DEDUP_REMOVED lines=11> */
[----:B------:R-:W-:Y:S02]  /*141a0*/  FFMA.FTZ R128, R231, c[0x0][0x2d0], -R175 ;  /* 0x0000b400e7807a23 */ /* 0x000fe400000108af */
[----:B------:R-:W2:Y:S01]  /*141b0*/  LDL R231, [R1+0x4] ;  /* 0x0000040001e77983 */ /* 0x000ea20000100800 */
[--C-:B-1----:R-:W-:Y:S02]  /*141c0*/  FFMA.FTZ R2, R7, c[0x0][0x2d0], -R174.reuse ;  /* 0x0000b40007027a23 */ /* 0x102fe400000108ae */
[----:B------:R-:W-:Y:S02]  /*141d0*/  FFMA.FTZ R129, R218, c[0x0][0x2d0], -R174 ;  /* 0x0000b400da817a23 */ /* 0x000fe400000108ae */
[----:B------:R1:W-:Y:S01]  /*141e0*/  MUFU.EX2 R233, R2 ;  /* 0x0000000200e97308 */ /* 0x0003e20000000800 */
[C---:B------:R-:W-:Y:S02]  /*141f0*/  FMUL.FTZ R84, R133.reuse, R84 ;  /* 0x0000005485547220 */ /* 0x040fe40000410000 */
[C---:B------:R-:W-:Y:S02]  /*14200*/  FMUL.FTZ R85, R133.reuse, R85 ;  /* 0x0000005585557220 */ /* 0x040fe40000410000 */
[C---:B------:R-:W-:Y:S02]  /*14210*/  FMUL.FTZ R96, R133.reuse, R96 ;  /* 0x0000006085607220 */ /* 0x040fe40000410000 */
[----:B------:R-:W-:Y:S01]  /*14220*/  FMUL.FTZ R97, R133, R97 ;  /* 0x0000006185617220 */ /* 0x000fe20000410000 */
[----:B-1----:R-:W-:Y:S05]  /*14230*/  FSEL R2, R139, RZ, P2 ;  /* 0x000000ff8b027208 */ /* 0x002fea0001000000 */
[----:B------:R-:W-:Y:S01]  /*14240*/  FADD.FTZ R0, -R2, R132 ;  /* 0x0000008402007221 */ /* 0x000fe20000010100 */
[----:B------:R-:W-:Y:S03]  /*14250*/  FSEL R2, R138, RZ, P1 ;  /* 0x000000ff8a027208 */ /* 0x000fe60000800000 */
[----:B------:R-:W-:Y:S04]  /*14260*/  FMUL.FTZ R0, R0, c[0x0][0x2d0] ;  /* 0x0000b40000007a20 */ /* 0x000fe80000410000 */
[----:B------:R1:W3:Y:S02]  /*14270*/  MUFU.EX2 R132, R0 ;  /* 0x0000000000847308 */ /* 0x0002e40000000800 */
[----:B-1----:R-:W-:Y:S01]  /*14280*/  FADD.FTZ R0, -R2, R141 ;  /* 0x0000008d02007221 */ /* 0x002fe20000010100 */
[----:B------:R-:W-:Y:S01]  /*14290*/  FSEL R2, R134, RZ, P0 ;  /* 0x000000ff86027208 */ /* 0x000fe20000000000 */
[----:B---3--:R-:W-:Y:S02]  /*142a0*/  FMUL.FTZ R6, R132, R154 ;  /* 0x0000009a84067220 */ /* 0x008fe40000410000 */
[----:B------:R-:W-:Y:S02]  /*142b0*/  FMUL.FTZ R0, R0, c[0x0][0x2d0] ;  /* 0x0000b40000007a20 */ /* 0x000fe40000410000 */
[C---:B------:R-:W-:Y:S02]  /*142c0*/  FMUL.FTZ R7, R132.reuse, R155 ;  /* 0x0000009b84077220 */ /* 0x040fe40000410000 */
[----:B------:R1:W3:Y:S01]  /*142d0*/  MUFU.EX2 R3, R0 ;  /* 0x0000000000037308 */ /* 0x0002e20000000800 */
[C---:B------:R-:W-:Y:S02]  /*142e0*/  FMUL.FTZ R18, R132.reuse, R162 ;  /* 0x000000a284127220 */ /* 0x040fe40000410000 */
[C---:B------:R-:W-:Y:S02]  /*142f0*/  FMUL.FTZ R19, R132.reuse, R163 ;  /* 0x000000a384137220 */ /* 0x040fe40000410000 */
[-C--:B------:R-:W-:Y:S01]  /*14300*/  HMMA.16816.F32 R4, R168, R20.reuse, R4 ;  /* 0x00000014a804723c */ /* 0x080fe20000001804 */
[C---:B------:R-:W-:Y:S01]  /*14310*/  FMUL.FTZ R34, R132.reuse, R114 ;  /* 0x0000007284227220 */ /* 0x040fe20000410000 */
[----:B------:R-:W-:Y:S01]  /*14320*/  LDSM.16.MT88.4 R160, [R166+0x800] ;  /* 0x00080000a6a0783b */ /* 0x000fe20000004200 */
[C---:B------:R-:W-:Y:S02]  /*14330*/  FMUL.FTZ R35, R132.reuse, R115 ;  /* 0x0000007384237220 */ /* 0x040fe40000410000 */
[C---:B------:R-:W-:Y:S02]  /*14340*/  FMUL.FTZ R50, R132.reuse, R130 ;  /* 0x0000008284327220 */ /* 0x040fe40000410000 */
[C---:B------:R-:W-:Y:S02]  /*14350*/  FMUL.FTZ R51, R132.reuse, R131 ;  /* 0x0000008384337220 */ /* 0x040fe40000410000 */
[C---:B------:R-:W-:Y:S01]  /*14360*/  FMUL.FTZ R54, R132.reuse, R54 ;  /* 0x0000003684367220 */ /* 0x040fe20000410000 */
[----:B------:R-:W-:Y:S02]  /*14370*/  LDSM.16.MT88.4 R112, [R167+0x400] ;  /* 0x00040000a770783b */ /* 0x000fe40000004200 */
[C---:B------:R-:W-:Y:S02]  /*14380*/  FMUL.FTZ R55, R132.reuse, R55 ;  /* 0x0000003784377220 */ /* 0x040fe40000410000 */
[C---:B------:R-:W-:Y:S02]  /*14390*/  FMUL.FTZ R66, R132.reuse, R66 ;  /* 0x0000004284427220 */ /* 0x040fe40000410000 */
[C---:B------:R-:W-:Y:S02]  /*143a0*/  FMUL.FTZ R67, R132.reuse, R67 ;  /* 0x0000004384437220 */ /* 0x040fe40000410000 */
[----:B------:R-:W-:Y:S02]  /*143b0*/  FMUL.FTZ R70, R132, R70 ;  /* 0x0000004684467220 */ /* 0x000fe40000410000 */
[----:B-1----:R-:W-:Y:S02]  /*143c0*/  FADD.FTZ R0, -R2, R142 ;  /* 0x0000008e02007221 */ /* 0x002fe40000010100 */
[----:B------:R-:W-:Y:S01]  /*143d0*/  FFMA.FTZ R2, R15, c[0x0][0x2d0], -R174 ;  /* 0x0000b4000f027a23 */ /* 0x000fe200000108ae */
[----:B------:R-:W-:Y:S01]  /*143e0*/  MUFU.EX2 R142, R129 ;  /* 0x00000081008e7308 */ /* 0x000fe20000000800 */
[----:B------:R-:W-:Y:S02]  /*143f0*/  FMUL.FTZ R0, R0, c[0x0][0x2d0] ;  /* 0x0000b40000007a20 */ /* 0x000fe40000410000 */
[----:B---3--:R-:W-:Y:S01]  /*14400*/  FMUL.FTZ R8, R3, R148 ;  /* 0x0000009403087220 */ /* 0x008fe20000410000 */
[----:B------:R-:W-:Y:S01]  /*14410*/  F2FP.PACK_AB R148, R179, R177 ;  /* 0x000000b1b394723e */ /* 0x000fe200000000ff */
[C---:B------:R-:W-:Y:S01]  /*14420*/  FMUL.FTZ R9, R3.reuse, R149 ;  /* 0x0000009503097220 */ /* 0x040fe20000410000 */
[----:B------:R-:W-:Y:S01]  /*14430*/  F2FP.PACK_AB R149, R232, R176 ;  /* 0x000000b0e895723e */ /* 0x000fe200000000ff */
[C---:B------:R-:W-:Y:S02]  /*14440*/  FMUL.FTZ R12, R3.reuse, R156 ;  /* 0x0000009c030c7220 */ /* 0x040fe40000410000 */
[C---:B------:R-:W-:Y:S01]  /*14450*/  FMUL.FTZ R13, R3.reuse, R157 ;  /* 0x0000009d030d7220 */ /* 0x040fe20000410000 */
[----:B------:R-:W1:Y:S01]  /*14460*/  MUFU.EX2 R0, R0 ;  /* 0x0000000000007308 */ /* 0x000e620000000800 */
[C---:B------:R-:W-:Y:S02]  /*14470*/  FMUL.FTZ R24, R3.reuse, R104 ;  /* 0x0000006803187220 */ /* 0x040fe40000410000 */
[C---:B------:R-:W-:Y:S02]  /*14480*/  FMUL.FTZ R25, R3.reuse, R105 ;  /* 0x0000006903197220 */ /* 0x040fe40000410000 */
[C---:B------:R-:W-:Y:S02]  /*14490*/  FMUL.FTZ R28, R3.reuse, R108 ;  /* 0x0000006c031c7220 */ /* 0x040fe40000410000 */
[C---:B------:R-:W-:Y:S02]  /*144a0*/  FMUL.FTZ R29, R3.reuse, R109 ;  /* 0x0000006d031d7220 */ /* 0x040fe40000410000 */
[C---:B------:R-:W-:Y:S01]  /*144b0*/  FMUL.FTZ R40, R3.reuse, R120 ;  /* 0x0000007803287220 */ /* 0x040fe20000410000 */
[----:B------:R-:W3:Y:S01]  /*144c0*/  MUFU.EX2 R235, R2 ;  /* 0x0000000200eb7308 */ /* 0x000ee20000000800 */
[C---:B------:R-:W-:Y:S02]  /*144d0*/  FMUL.FTZ R41, R3.reuse, R121 ;  /* 0x0000007903297220 */ /* 0x040fe40000410000 */
[C---:B------:R-:W-:Y:S02]  /*144e0*/  FMUL.FTZ R44, R3.reuse, R124 ;  /* 0x0000007c032c7220 */ /* 0x040fe40000410000 */
[C---:B------:R-:W-:Y:S02]  /*144f0*/  FMUL.FTZ R45, R3.reuse, R125 ;  /* 0x0000007d032d7220 */ /* 0x040fe40000410000 */
[C---:B------:R-:W-:Y:S02]  /*14500*/  FMUL.FTZ R56, R3.reuse, R56 ;  /* 0x0000003803387220 */ /* 0x040fe40000410000 */
[C---:B------:R-:W-:Y:S02]  /*14510*/  FMUL.FTZ R57, R3.reuse, R57 ;  /* 0x0000003903397220 */ /* 0x040fe40000410000 */
[C---:B------:R-:W-:Y:S02]  /*14520*/  FMUL.FTZ R60, R3.reuse, R60 ;  /* 0x0000003c033c7220 */ /* 0x040fe40000410000 */
[----:B------:R-:W-:Y:S02]  /*14530*/  FMUL.FTZ R61, R3, R61 ;  /* 0x0000003d033d7220 */ /* 0x000fe40000410000 */
[----:B-1----:R-:W-:Y:S01]  /*14540*/  FMUL.FTZ R10, R0, R150 ;  /* 0x00000096000a7220 */ /* 0x002fe20000410000 */
[----:B------:R-:W-:Y:S01]  /*14550*/  F2FP.PACK_AB R150, R236, R234 ;  /* 0x000000eaec96723e */ /* 0x000fe200000000ff */
[C---:B------:R-:W-:Y:S02]  /*14560*/  FMUL.FTZ R11, R0.reuse, R151 ;  /* 0x00000097000b7220 */ /* 0x040fe40000410000 */
[C---:B------:R-:W-:Y:S02]  /*14570*/  FMUL.FTZ R14, R0.reuse, R158 ;  /* 0x0000009e000e7220 */ /* 0x040fe40000410000 */
[C---:B------:R-:W-:Y:S02]  /*14580*/  FMUL.FTZ R15, R0.reuse, R159 ;  /* 0x0000009f000f7220 */ /* 0x040fe40000410000 */
[C---:B------:R-:W-:Y:S01]  /*14590*/  FMUL.FTZ R26, R0.reuse, R106 ;  /* 0x0000006a001a7220 */ /* 0x040fe20000410000 */
[----:B---3--:R-:W-:Y:S01]  /*145a0*/  F2FP.PACK_AB R151, R235, R233 ;  /* 0x000000e9eb97723e */ /* 0x008fe200000000ff */
[----:B------:R-:W-:Y:S02]  /*145b0*/  FMUL.FTZ R27, R0, R107 ;  /* 0x0000006b001b7220 */ /* 0x000fe40000410000 */
[----:B------:R-:W-:Y:S01]  /*145c0*/  LDSM.16.MT88.4 R104, [R166+0x400] ;  /* 0x00040000a668783b */ /* 0x000fe20000004200 */
[----:B------:R-:W-:Y:S02]  /*145d0*/  FFMA.FTZ R130, R221, c[0x0][0x2d0], -R172 ;  /* 0x0000b400dd827a23 */ /* 0x000fe400000108ac */
[----:B------:R-:W-:Y:S01]  /*145e0*/  FFMA.FTZ R131, R188, c[0x0][0x2d0], -R174 ;  /* 0x0000b400bc837a23 */ /* 0x000fe200000108ae */
[C---:B------:R-:W-:Y:S01]  /*145f0*/  HMMA.16816.F32 R8, R148.reuse, R20, R8 ;  /* 0x000000149408723c */ /* 0x040fe20000001808 */
[----:B------:R-:W-:Y:S01]  /*14600*/  MUFU.EX2 R141, R130 ;  /* 0x00000082008d7308 */ /* 0x000fe20000000800 */
[C---:B------:R-:W-:Y:S02]  /*14610*/  FMUL.FTZ R42, R0.reuse, R122 ;  /* 0x0000007a002a7220 */ /* 0x040fe40000410000 */
[C---:B------:R-:W-:Y:S02]  /*14620*/  FMUL.FTZ R43, R0.reuse, R123 ;  /* 0x0000007b002b7220 */ /* 0x040fe40000410000 */
[C---:B------:R-:W-:Y:S02]  /*14630*/  FMUL.FTZ R46, R0.reuse, R126 ;  /* 0x0000007e002e7220 */ /* 0x040fe40000410000 */
[-C--:B------:R-:W-:Y:S01]  /*14640*/  HMMA.16816.F32 R12, R148, R22.reuse, R12 ;  /* 0x00000016940c723c */ /* 0x080fe2000000180c */
[C---:B------:R-:W-:Y:S03]  /*14650*/  FMUL.FTZ R20, R133.reuse, R100 ;  /* 0x0000006485147220 */ /* 0x040fe60000410000 */
[----:B------:R-:W-:Y:S02]  /*14660*/  FMUL.FTZ R21, R133, R101 ;  /* 0x0000006585157220 */ /* 0x000fe40000410000 */
[----:B------:R-:W-:Y:S02]  /*14670*/  FMUL.FTZ R47, R0, R127 ;  /* 0x0000007f002f7220 */ /* 0x000fe40000410000 */
[C---:B------:R-:W-:Y:S01]  /*14680*/  HMMA.16816.F32 R16, R168.reuse, R22, R16 ;  /* 0x00000016a810723c */ /* 0x040fe20000001810 */
[--C-:B------:R-:W-:Y:S03]  /*14690*/  FFMA.FTZ R2, R208, c[0x0][0x2d0], -R175.reuse ;  /* 0x0000b400d0027a23 */ /* 0x100fe600000108af */
[C---:B------:R-:W-:Y:S01]  /*146a0*/  FMUL.FTZ R30, R0.reuse, R110 ;  /* 0x0000006e001e7220 */ /* 0x040fe20000410000 */
[----:B------:R1:W-:Y:S01]  /*146b0*/  MUFU.EX2 R208, R2 ;  /* 0x0000000200d07308 */ /* 0x0003e20000000800 */
[----:B------:R-:W-:Y:S02]  /*146c0*/  FMUL.FTZ R31, R0, R111 ;  /* 0x0000006f001f7220 */ /* 0x000fe40000410000 */
[C---:B------:R-:W-:Y:S04]  /*146d0*/  FMUL.FTZ R22, R132.reuse, R102 ;  /* 0x0000006684167220 */ /* 0x040fe80000410000 */
[----:B------:R-:W-:Y:S02]  /*146e0*/  FMUL.FTZ R23, R132, R103 ;  /* 0x0000006784177220 */ /* 0x000fe40000410000 */
[----:B------:R-:W3:Y:S01]  /*146f0*/  LDSM.16.MT88.4 R100, [R166+0xc00] ;  /* 0x000c0000a664783b */ /* 0x000ee20000004200 */
[C---:B------:R-:W-:Y:S02]  /*14700*/  FMUL.FTZ R58, R0.reuse, R58 ;  /* 0x0000003a003a7220 */ /* 0x040fe40000410000 */
[C---:B------:R-:W-:Y:S02]  /*14710*/  FMUL.FTZ R59, R0.reuse, R59 ;  /* 0x0000003b003b7220 */ /* 0x040fe40000410000 */
[-C--:B------:R-:W-:Y:S01]  /*14720*/  HMMA.16816.F32 R20, R168, R36.reuse, R20 ;  /* 0x00000024a814723c */ /* 0x080fe20000001814 */
[C---:B------:R-:W-:Y:S02]  /*14730*/  FMUL.FTZ R62, R0.reuse, R62 ;  /* 0x0000003e003e7220 */ /* 0x040fe40000410000 */
[----:B------:R-:W-:Y:S02]  /*14740*/  FMUL.FTZ R63, R0, R63 ;  /* 0x0000003f003f7220 */ /* 0x000fe40000410000 */
[----:B------:R-:W-:Y:S02]  /*14750*/  FMUL.FTZ R71, R132, R71 ;  /* 0x0000004784477220 */ /* 0x000fe40000410000 */
[C---:B------:R-:W-:Y:S01]  /*14760*/  FMUL.FTZ R72, R3.reuse, R72 ;  /* 0x0000004803487220 */ /* 0x040fe20000410000 */
[C---:B------:R-:W-:Y:S01]  /*14770*/  HMMA.16816.F32 R24, R148.reuse, R36, R24 ;  /* 0x000000249418723c */ /* 0x040fe20000001818 */
[----:B------:R-:W-:Y:S03]  /*14780*/  FMUL.FTZ R73, R3, R73 ;  /* 0x0000004903497220 */ /* 0x000fe60000410000 */
[C---:B------:R-:W-:Y:S02]  /*14790*/  FMUL.FTZ R74, R0.reuse, R74 ;  /* 0x0000004a004a7220 */ /* 0x040fe40000410000 */
[C---:B------:R-:W-:Y:S02]  /*147a0*/  FMUL.FTZ R75, R0.reuse, R75 ;  /* 0x0000004b004b7220 */ /* 0x040fe40000410000 */
[-C--:B------:R-:W-:Y:S01]  /*147b0*/  HMMA.16816.F32 R28, R148, R38.reuse, R28 ;  /* 0x00000026941c723c */ /* 0x080fe2000000181c */
[----:B-1----:R-:W-:Y:S03]  /*147c0*/  FFMA.FTZ R2, R207, c[0x0][0x2d0], -R175 ;  /* 0x0000b400cf027a23 */ /* 0x002fe600000108af */
[C---:B------:R-:W-:Y:S01]  /*147d0*/  FMUL.FTZ R36, R133.reuse, R116 ;  /* 0x0000007485247220 */ /* 0x040fe20000410000 */
[----:B------:R1:W-:Y:S01]  /*147e0*/  MUFU.EX2 R212, R2 ;  /* 0x0000000200d47308 */ /* 0x0003e20000000800 */
[----:B------:R-:W-:Y:S02]  /*147f0*/  FMUL.FTZ R37, R133, R117 ;  /* 0x0000007585257220 */ /* 0x000fe40000410000 */
[C---:B------:R-:W-:Y:S01]  /*14800*/  HMMA.16816.F32 R32, R168.reuse, R38, R32 ;  /* 0x00000026a820723c */ /* 0x040fe20000001820 */
[C---:B------:R-:W-:Y:S03]  /*14810*/  FMUL.FTZ R76, R3.reuse, R76 ;  /* 0x0000004c034c7220 */ /* 0x040fe60000410000 */
[----:B------:R-:W-:Y:S02]  /*14820*/  FMUL.FTZ R77, R3, R77 ;  /* 0x0000004d034d7220 */ /* 0x000fe40000410000 */
[----:B------:R-:W-:Y:S02]  /*14830*/  FMUL.FTZ R78, R0, R78 ;  /* 0x0000004e004e7220 */ /* 0x000fe40000410000 */
[C---:B------:R-:W-:Y:S04]  /*14840*/  FMUL.FTZ R38, R132.reuse, R118 ;  /* 0x0000007684267220 */ /* 0x040fe80000410000 */
[----:B------:R-:W-:Y:S02]  /*14850*/  FMUL.FTZ R39, R132, R119 ;  /* 0x0000007784277220 */ /* 0x000fe40000410000 */
[----:B------:R-:W-:Y:S01]  /*14860*/  LDSM.16.MT88.4 R116, [R166+0x1000] ;  /* 0x00100000a674783b */ /* 0x000fe20000004200 */
[----:B------:R-:W-:Y:S02]  /*14870*/  FMUL.FTZ R79, R0, R79 ;  /* 0x0000004f004f7220 */ /* 0x000fe40000410000 */
[C---:B------:R-:W-:Y:S02]  /*14880*/  FMUL.FTZ R82, R132.reuse, R82 ;  /* 0x0000005284527220 */ /* 0x040fe40000410000 */
[-C--:B---3--:R-:W-:Y:S01]  /*14890*/  HMMA.16816.F32 R36, R168, R100.reuse, R36 ;  /* 0x00000064a824723c */ /* 0x088fe20000001824 */
[----:B------:R-:W-:Y:S02]  /*148a0*/  FMUL.FTZ R83, R132, R83 ;  /* 0x0000005384537220 */ /* 0x000fe40000410000 */
[----:B------:R-:W-:Y:S02]  /*148b0*/  FFMA.FTZ R108, R133, R242, R184 ;  /* 0x000000f2856c7223 */ /* 0x000fe400000100b8 */
[----:B------:R-:W-:Y:S01]  /*148c0*/  MUFU.EX2 R133, R131 ;  /* 0x0000008300857308 */ /* 0x000fe20000000800 */
[C---:B------:R-:W-:Y:S02]  /*148d0*/  FMUL.FTZ R88, R3.reuse, R88 ;  /* 0x0000005803587220 */ /* 0x040fe40000410000 */
[C---:B------:R-:W-:Y:S01]  /*148e0*/  HMMA.16816.F32 R40, R148.reuse, R100, R40 ;  /* 0x000000649428723c */ /* 0x040fe20000001828 */
[----:B-1----:R-:W-:Y:S03]  /*148f0*/  FFMA.FTZ R2, R206, c[0x0][0x2d0], -R173 ;  /* 0x0000b400ce027a23 */ /* 0x002fe600000108ad */
[C---:B------:R-:W-:Y:S02]  /*14900*/  FMUL.FTZ R89, R3.reuse, R89 ;  /* 0x0000005903597220 */ /* 0x040fe40000410000 */
[C---:B------:R-:W-:Y:S01]  /*14910*/  FMUL.FTZ R90, R0.reuse, R90 ;  /* 0x0000005a005a7220 */ /* 0x040fe20000410000 */
[----:B------:R1:W-:Y:S01]  /*14920*/  MUFU.EX2 R207, R2 ;  /* 0x0000000200cf7308 */ /* 0x0003e20000000800 */
[-C--:B------:R-:W-:Y:S01]  /*14930*/  HMMA.16816.F32 R44, R148, R102.reuse, R44 ;  /* 0x00000066942c723c */ /* 0x080fe2000000182c */
[C---:B------:R-:W-:Y:S03]  /*14940*/  FMUL.FTZ R91, R0.reuse, R91 ;  /* 0x0000005b005b7220 */ /* 0x040fe60000410000 */
[C---:B------:R-:W-:Y:S02]  /*14950*/  FMUL.FTZ R92, R3.reuse, R92 ;  /* 0x0000005c035c7220 */ /* 0x040fe40000410000 */
[C---:B------:R-:W-:Y:S02]  /*14960*/  FMUL.FTZ R93, R3.reuse, R93 ;  /* 0x0000005d035d7220 */ /* 0x040fe40000410000 */
[C---:B------:R-:W-:Y:S01]  /*14970*/  HMMA.16816.F32 R48, R168.reuse, R102, R48 ;  /* 0x00000066a830723c */ /* 0x040fe20000001830 */
[----:B------:R-:W3:Y:S03]  /*14980*/  LDSM.16.MT88.4 R100, [R167+0xc00] ;  /* 0x000c0000a764783b */ /* 0x000ee60000004200 */
[C---:B------:R-:W-:Y:S02]  /*14990*/  FMUL.FTZ R94, R0.reuse, R94 ;  /* 0x0000005e005e7220 */ /* 0x040fe40000410000 */
[----:B------:R-:W-:Y:S02]  /*149a0*/  FMUL.FTZ R95, R0, R95 ;  /* 0x0000005f005f7220 */ /* 0x000fe40000410000 */
[C---:B------:R-:W-:Y:S04]  /*149b0*/  FMUL.FTZ R98, R132.reuse, R98 ;  /* 0x0000006284627220 */ /* 0x040fe80000410000 */
[C---:B------:R-:W-:Y:S02]  /*149c0*/  FMUL.FTZ R99, R132.reuse, R99 ;  /* 0x0000006384637220 */ /* 0x040fe40000410000 */
[----:B------:R-:W-:Y:S02]  /*149d0*/  FFMA.FTZ R3, R3, R246, R177 ;  /* 0x000000f603037223 */ /* 0x000fe400000100b1 */
[----:B-1----:R-:W-:Y:S02]  /*149e0*/  FFMA.FTZ R2, R205, c[0x0][0x2d0], -R173 ;  /* 0x0000b400cd027a23 */ /* 0x002fe400000108ad */
[C---:B------:R-:W-:Y:S02]  /*149f0*/  FMUL.FTZ R86, R132.reuse, R86 ;  /* 0x0000005684567220 */ /* 0x040fe40000410000 */
[----:B------:R1:W-:Y:S01]  /*14a00*/  MUFU.EX2 R210, R2 ;  /* 0x0000000200d27308 */ /* 0x0003e20000000800 */
[----:B------:R-:W-:Y:S02]  /*14a10*/  FMUL.FTZ R87, R132, R87 ;  /* 0x0000005784577220 */ /* 0x000fe40000410000 */
[--C-:B------:R-:W-:Y:S02]  /*14a20*/  FFMA.FTZ R122, R223, c[0x0][0x2d0], -R172.reuse ;  /* 0x0000b400df7a7a23 */ /* 0x100fe400000108ac */
[----:B------:R-:W-:Y:S02]  /*14a30*/  FFMA.FTZ R121, R222, c[0x0][0x2d0], -R172 ;  /* 0x0000b400de797a23 */ /* 0x000fe400000108ac */
[--C-:B------:R-:W-:Y:S02]  /*14a40*/  FFMA.FTZ R127, R230, c[0x0][0x2d0], -R175.reuse ;  /* 0x0000b400e67f7a23 */ /* 0x100fe400000108af */
[----:B------:R-:W-:Y:S01]  /*14a50*/  FFMA.FTZ R126, R229, c[0x0][0x2d0], -R175 ;  /* 0x0000b400e57e7a23 */ /* 0x000fe200000108af */
[----:B------:R-:W-:Y:S01]  /*14a60*/  MUFU.EX2 R177, R122 ;  /* 0x0000007a00b17308 */ /* 0x000fe20000000800 */
[--C-:B------:R-:W-:Y:S02]  /*14a70*/  FFMA.FTZ R125, R227, c[0x0][0x2d0], -R173.reuse ;  /* 0x0000b400e37d7a23 */ /* 0x100fe400000108ad */
[--C-:B------:R-:W-:Y:S02]  /*14a80*/  FFMA.FTZ R124, R226, c[0x0][0x2d0], -R173.reuse ;  /* 0x0000b400e27c7a23 */ /* 0x100fe400000108ad */
[--C-:B------:R-:W-:Y:S02]  /*14a90*/  FFMA.FTZ R123, R225, c[0x0][0x2d0], -R173.reuse ;  /* 0x0000b400e17b7a23 */ /* 0x100fe400000108ad */
[----:B------:R-:W-:Y:S02]  /*14aa0*/  FFMA.FTZ R120, R220, c[0x0][0x2d0], -R174 ;  /* 0x0000b400dc787a23 */ /* 0x000fe400000108ae */
[----:B------:R-:W-:Y:S01]  /*14ab0*/  FFMA.FTZ R0, R0, R243, R176 ;  /* 0x000000f300007223 */ /* 0x000fe200000100b0 */
[----:B------:R-:W-:Y:S01]  /*14ac0*/  MUFU.EX2 R184, R126 ;  /* 0x0000007e00b87308 */ /* 0x000fe20000000800 */
[-C--:B---3--:R-:W-:Y:S02]  /*14ad0*/  HMMA.16816.F32 R52, R168, R100.reuse, R52 ;  /* 0x00000064a834723c */ /* 0x088fe40000001834 */
[----:B------:R-:W-:Y:S02]  /*14ae0*/  FADD.FTZ R0, R232, R0 ;  /* 0x00000000e8007221 */ /* 0x000fe40000010000 */
[--C-:B-1----:R-:W-:Y:S01]  /*14af0*/  FFMA.FTZ R2, R211, c[0x0][0x2d0], -R173.reuse ;  /* 0x0000b400d3027a23 */ /* 0x102fe200000108ad */
[C---:B--2---:R-:W-:Y:S01]  /*14b00*/  ISETP.GT.AND P0, PT, R204.reuse, R231, PT ;  /* 0x000000e7cc00720c */ /* 0x044fe20003f04270 */
[----:B------:R-:W-:Y:S01]  /*14b10*/  FADD.FTZ R188, R233, R0 ;  /* 0x00000000e9bc7221 */ /* 0x000fe20000010000 */
[----:B------:R-:W-:Y:S01]  /*14b20*/  IADD3 R204, R204, -0x1, RZ ;  /* 0xffffffffcccc7810 */ /* 0x000fe20007ffe0ff */
[C---:B------:R-:W-:Y:S01]  /*14b30*/  HMMA.16816.F32 R56, R148.reuse, R100, R56 ;  /* 0x000000649438723c */ /* 0x040fe20000001838 */
[----:B------:R1:W-:Y:S07]  /*14b40*/  MUFU.EX2 R215, R2 ;  /* 0x0000000200d77308 */ /* 0x0003ee0000000800 */
[-C--:B------:R-:W-:Y:S03]  /*14b50*/  HMMA.16816.F32 R60, R148, R102.reuse, R60 ;  /* 0x00000066943c723c */ /* 0x080fe6000000183c */
[----:B------:R-:W2:Y:S05]  /*14b60*/  MUFU.EX2 R176, R120 ;  /* 0x0000007800b07308 */ /* 0x000eaa0000000800 */
[C---:B------:R-:W-:Y:S01]  /*14b70*/  HMMA.16816.F32 R64, R168.reuse, R102, R64 ;  /* 0x00000066a840723c */ /* 0x040fe20000001840 */
[----:B------:R-:W3:Y:S03]  /*14b80*/  LDSM.16.MT88.4 R100, [R166+0x1800] ;  /* 0x00180000a664783b */ /* 0x000ee60000004200 */
[--C-:B-1----:R-:W-:Y:S02]  /*14b90*/  FFMA.FTZ R2, R209, c[0x0][0x2d0], -R173.reuse ;  /* 0x0000b400d1027a23 */ /* 0x102fe400000108ad */
[----:B------:R-:W-:Y:S02]  /*14ba0*/  FFMA.FTZ R173, R224, c[0x0][0x2d0], -R173 ;  /* 0x0000b400e0ad7a23 */ /* 0x000fe400000108ad */
[----:B------:R1:W-:Y:S04]  /*14bb0*/  MUFU.EX2 R216, R2 ;  /* 0x0000000200d87308 */ /* 0x0003e80000000800 */
[--C-:B-1----:R-:W-:Y:S01]  /*14bc0*/  FFMA.FTZ R2, R186, c[0x0][0x2d0], -R172.reuse ;  /* 0x0000b400ba027a23 */ /* 0x102fe200000108ac */
[-C--:B---3--:R-:W-:Y:S05]  /*14bd0*/  HMMA.16816.F32 R68, R168, R100.reuse, R68 ;  /* 0x00000064a844723c */ /* 0x088fea0000001844 */
[----:B------:R1:W-:Y:S03]  /*14be0*/  MUFU.EX2 R206, R2 ;  /* 0x0000000200ce7308 */ /* 0x0003e60000000800 */
[C---:B------:R-:W-:Y:S08]  /*14bf0*/  HMMA.16816.F32 R72, R148.reuse, R100, R72 ;  /* 0x000000649448723c */ /* 0x040ff00000001848 */
[-C--:B------:R-:W-:Y:S08]  /*14c00*/  HMMA.16816.F32 R76, R148, R102.reuse, R76 ;  /* 0x00000066944c723c */ /* 0x080ff0000000184c */
[C---:B------:R-:W-:Y:S01]  /*14c10*/  HMMA.16816.F32 R80, R168.reuse, R102, R80 ;  /* 0x00000066a850723c */ /* 0x040fe20000001850 */
[--C-:B-1----:R-:W-:Y:S01]  /*14c20*/  FFMA.FTZ R2, R185, c[0x0][0x2d0], -R172.reuse ;  /* 0x0000b400b9027a23 */ /* 0x102fe200000108ac */
[----:B------:R-:W1:Y:S01]  /*14c30*/  LDSM.16.MT88.4 R100, [R167+0x1800] ;  /* 0x00180000a764783b */ /* 0x000e620000004200 */
[----:B------:R2:W-:Y:S10]  /*14c40*/  MUFU.EX2 R185, R173 ;  /* 0x000000ad00b97308 */ /* 0x0005f40000000800 */
[----:B------:R3:W4:Y:S01]  /*14c50*/  MUFU.EX2 R209, R2 ;  /* 0x0000000200d17308 */ /* 0x0007220000000800 */
[----:B--2---:R-:W-:Y:S01]  /*14c60*/  F2FP.PACK_AB R173, R142, R176 ;  /* 0x000000b08ead723e */ /* 0x004fe200000000ff */
[----:B---3--:R-:W-:Y:S08]  /*14c70*/  FFMA.FTZ R2, R182, c[0x0][0x2d0], -R172 ;  /* 0x0000b400b6027a23 */ /* 0x008ff000000108ac */
[----:B------:R-:W-:Y:S01]  /*14c80*/  MUFU.EX2 R182, R127 ;  /* 0x0000007f00b67308 */ /* 0x000fe20000000800 */
[-C--:B-1----:R-:W-:Y:S09]  /*14c90*/  HMMA.16816.F32 R84, R168, R100.reuse, R84 ;  /* 0x00000064a854723c */ /* 0x082ff20000001854 */
[----:B------:R1:W-:Y:S01]  /*14ca0*/  MUFU.EX2 R211, R2 ;  /* 0x0000000200d37308 */ /* 0x0003e20000000800 */
[C---:B------:R-:W-:Y:S07]  /*14cb0*/  HMMA.16816.F32 R88, R148.reuse, R100, R88 ;  /* 0x000000649458723c */ /* 0x040fee0000001858 */
[--C-:B------:R-:W-:Y:S01]  /*14cc0*/  FFMA.FTZ R100, R214, c[0x0][0x2d0], -R175.reuse ;  /* 0x0000b400d6647a23 */ /* 0x100fe200000108af */
[-C--:B------:R-:W-:Y:S01]  /*14cd0*/  HMMA.16816.F32 R92, R148, R102.reuse, R92 ;  /* 0x00000066945c723c */ /* 0x080fe2000000185c */
[--C-:B------:R-:W-:Y:S02]  /*14ce0*/  FFMA.FTZ R101, R213, c[0x0][0x2d0], -R175.reuse ;  /* 0x0000b400d5657a23 */ /* 0x100fe400000108af */
[----:B------:R2:W-:Y:S01]  /*14cf0*/  MUFU.EX2 R217, R100 ;  /* 0x0000006400d97308 */ /* 0x0005e20000000800 */
[----:B------:R-:W-:Y:S03]  /*14d00*/  FFMA.FTZ R175, R228, c[0x0][0x2d0], -R175 ;  /* 0x0000b400e4af7a23 */ /* 0x000fe600000108af */
[----:B------:R-:W-:Y:S01]  /*14d10*/  FADD.FTZ R149, R219, R108 ;  /* 0x0000006cdb957221 */ /* 0x000fe20000010000 */
[----:B------:R-:W-:Y:S01]  /*14d20*/  HMMA.16816.F32 R96, R168, R102, R96 ;  /* 0x00000066a860723c */ /* 0x000fe20000001860 */
[----:B----4-:R-:W-:Y:S04]  /*14d30*/  F2FP.PACK_AB R108, R209, R206 ;  /* 0x000000ced16c723e */ /* 0x010fe800000000ff */
[----:B------:R3:W4:Y:S01]  /*14d40*/  MUFU.EX2 R213, R101 ;  /* 0x0000006500d57308 */ /* 0x0007220000000800 */
[--C-:B-1----:R-:W-:Y:S01]  /*14d50*/  FFMA.FTZ R2, R180, c[0x0][0x2d0], -R172.reuse ;  /* 0x0000b400b4027a23 */ /* 0x102fe200000108ac */
[----:B------:R-:W-:Y:S01]  /*14d60*/  F2FP.PACK_AB R103, R216, R215 ;  /* 0x000000d7d867723e */ /* 0x000fe200000000ff */
[----:B------:R-:W-:Y:S07]  /*14d70*/  FFMA.FTZ R172, R190, c[0x0][0x2d0], -R172 ;  /* 0x0000b400beac7a23 */ /* 0x000fee00000108ac */
[----:B------:R1:W5:Y:S01]  /*14d80*/  MUFU.EX2 R214, R2 ;  /* 0x0000000200d67308 */ /* 0x0003620000000800 */
[----:B--2---:R-:W-:Y:S09]  /*14d90*/  F2FP.PACK_AB R100, R212, R208 ;  /* 0x000000d0d464723e */ /* 0x004ff200000000ff */
[----:B------:R2:W2:Y:S01]  /*14da0*/  MUFU.EX2 R180, R128 ;  /* 0x0000008000b47308 */ /* 0x0004a20000000800 */
[----:B---3--:R-:W-:Y:S02]  /*14db0*/  F2FP.PACK_AB R101, R210, R207 ;  /* 0x000000cfd265723e */ /* 0x008fe400000000ff */
[----:B----4-:R-:W-:Y:S07]  /*14dc0*/  F2FP.PACK_AB R102, R217, R213 ;  /* 0x000000d5d966723e */ /* 0x010fee00000000ff */
[----:B------:R-:W3:Y:S01]  /*14dd0*/  MUFU.EX2 R186, R175 ;  /* 0x000000af00ba7308 */ /* 0x000ee20000000800 */
[-C--:B------:R-:W-:Y:S01]  /*14de0*/  HMMA.16816.F32 R4, R100, R104.reuse, R4 ;  /* 0x000000686404723c */ /* 0x080fe20000001804 */
[--C-:B-1----:R-:W-:Y:S01]  /*14df0*/  FFMA.FTZ R2, R189, c[0x0][0x2d0], -R174.reuse ;  /* 0x0000b400bd027a23 */ /* 0x102fe200000108ae */
[----:B-----5:R-:W-:Y:S07]  /*14e00*/  F2FP.PACK_AB R110, R214, R211 ;  /* 0x000000d3d66e723e */ /* 0x020fee00000000ff */
[----:B------:R1:W-:Y:S01]  /*14e10*/  MUFU.EX2 R205, R2 ;  /* 0x0000000200cd7308 */ /* 0x0003e20000000800 */
[----:B--2---:R-:W-:Y:S02]  /*14e20*/  LDSM.16.MT88.4 R128, [R166+0x1400] ;  /* 0x00140000a680783b */ /* 0x004fe40000004200 */
[----:B------:R-:W-:Y:S02]  /*14e30*/  F2FP.PACK_AB R168, R182, R180 ;  /* 0x000000b4b6a8723e */ /* 0x000fe400000000ff */
[----:B---3--:R-:W-:Y:S01]  /*14e40*/  F2FP.PACK_AB R170, R186, R184 ;  /* 0x000000b8baaa723e */ /* 0x008fe200000000ff */
[--C-:B-1----:R-:W-:Y:S04]  /*14e50*/  FFMA.FTZ R2, R191, c[0x0][0x2d0], -R174.reuse ;  /* 0x0000b400bf027a23 */ /* 0x102fe800000108ae */
[----:B------:R1:W2:Y:S02]  /*14e60*/  MUFU.EX2 R191, R2 ;  /* 0x0000000200bf7308 */ /* 0x0002a40000000800 */
[--C-:B-1----:R-:W-:Y:S01]  /*14e70*/  FFMA.FTZ R2, R183, c[0x0][0x2d0], -R174.reuse ;  /* 0x0000b400b7027a23 */ /* 0x102fe200000108ae */
[----:B--2---:R-:W-:Y:S07]  /*14e80*/  F2FP.PACK_AB R109, R191, R205 ;  /* 0x000000cdbf6d723e */ /* 0x004fee00000000ff */
[----:B------:R-:W1:Y:S10]  /*14e90*/  MUFU.EX2 R183, R123 ;  /* 0x0000007b00b77308 */ /* 0x000e740000000800 */
[----:B------:R2:W-:Y:S01]  /*14ea0*/  MUFU.EX2 R189, R2 ;  /* 0x0000000200bd7308 */ /* 0x0005e20000000800 */
[----:B-1----:R-:W-:Y:S01]  /*14eb0*/  F2FP.PACK_AB R171, R185, R183 ;  /* 0x000000b7b9ab723e */ /* 0x002fe200000000ff */
[--C-:B--2---:R-:W-:Y:S02]  /*14ec0*/  FFMA.FTZ R2, R187, c[0x0][0x2d0], -R174.reuse ;  /* 0x0000b400bb027a23 */ /* 0x104fe400000108ae */
[----:B------:R-:W-:Y:S06]  /*14ed0*/  FFMA.FTZ R174, R135, c[0x0][0x2d0], -R174 ;  /* 0x0000b40087ae7a23 */ /* 0x000fec00000108ae */
[----:B------:R-:W1:Y:S10]  /*14ee0*/  MUFU.EX2 R190, R2 ;  /* 0x0000000200be7308 */ /* 0x000e740000000800 */
[----:B------:R-:W-:Y:S01]  /*14ef0*/  MUFU.EX2 R135, R172 ;  /* 0x000000ac00877308 */ /* 0x000fe20000000800 */
[----:B-1----:R-:W-:Y:S01]  /*14f00*/  F2FP.PACK_AB R111, R190, R189 ;  /* 0x000000bdbe6f723e */ /* 0x002fe200000000ff */
[----:B------:R-:W-:Y:S08]  /*14f10*/  FFMA.FTZ R2, R132, R241, R178 ;  /* 0x000000f184027223 */ /* 0x000ff000000100b2 */
[----:B------:R-:W1:Y:S01]  /*14f20*/  MUFU.EX2 R178, R121 ;  /* 0x0000007900b27308 */ /* 0x000e620000000800 */
[----:B------:R-:W-:Y:S01]  /*14f30*/  FADD.FTZ R148, R181, R2 ;  /* 0x00000002b5947221 */ /* 0x000fe20000010000 */
[C---:B------:R-:W-:Y:S01]  /*14f40*/  HMMA.16816.F32 R8, R108.reuse, R104, R8 ;  /* 0x000000686c08723c */ /* 0x040fe20000001808 */
[----:B------:R-:W-:Y:S02]  /*14f50*/  FADD.FTZ R2, R179, R3 ;  /* 0x00000003b3027221 */ /* 0x000fe40000010000 */
[----:B------:R-:W-:Y:S02]  /*14f60*/  FADD.FTZ R3, R237, R148 ;  /* 0x00000094ed037221 */ /* 0x000fe40000010000 */
[----:B------:R-:W-:Y:S03]  /*14f70*/  FADD.FTZ R2, R234, R2 ;  /* 0x00000002ea027221 */ /* 0x000fe60000010000 */
[----:B------:R-:W-:Y:S01]  /*14f80*/  MUFU.EX2 R179, R125 ;  /* 0x0000007d00b37308 */ /* 0x000fe20000000800 */
[----:B------:R-:W-:Y:S01]  /*14f90*/  FADD.FTZ R3, R238, R3 ;  /* 0x00000003ee037221 */ /* 0x000fe20000010000 */
[-C--:B------:R-:W-:Y:S02]  /*14fa0*/  HMMA.16816.F32 R12, R108, R106.reuse, R12 ;  /* 0x0000006a6c0c723c */ /* 0x080fe4000000180c */
[----:B------:R-:W-:Y:S02]  /*14fb0*/  FADD.FTZ R187, R236, R2 ;  /* 0x00000002ecbb7221 */ /* 0x000fe40000010000 */
[----:B------:R-:W-:Y:S04]  /*14fc0*/  FADD.FTZ R2, R235, R188 ;  /* 0x000000bceb027221 */ /* 0x000fe80000010000 */
[C---:B------:R-:W-:Y:S01]  /*14fd0*/  HMMA.16816.F32 R16, R100.reuse, R106, R16 ;  /* 0x0000006a6410723c */ /* 0x040fe20000001810 */
[----:B------:R-:W2:Y:S01]  /*14fe0*/  LDSM.16.MT88.4 R104, [R167+0x1000] ;  /* 0x00100000a768783b */ /* 0x000ea20000004200 */
[----:B------:R-:W3:Y:S02]  /*14ff0*/  MUFU.EX2 R181, R124 ;  /* 0x0000007c00b57308 */ /* 0x000ee40000000800 */
[----:B-1----:R-:W-:Y:S01]  /*15000*/  F2FP.PACK_AB R172, R178, R177 ;  /* 0x000000b1b2ac723e */ /* 0x002fe200000000ff */
[----:B------:R-:W-:Y:S03]  /*15010*/  FADD.FTZ R2, R205, R2 ;  /* 0x00000002cd027221 */ /* 0x000fe60000010000 */
[-C--:B------:R-:W-:Y:S04]  /*15020*/  HMMA.16816.F32 R20, R100, R112.reuse, R20 ;  /* 0x000000706414723c */ /* 0x080fe80000001814 */
[----:B------:R1:W4:Y:S04]  /*15030*/  MUFU.EX2 R132, R174 ;  /* 0x000000ae00847308 */ /* 0x0003280000000800 */
[C---:B------:R-:W-:Y:S08]  /*15040*/  HMMA.16816.F32 R24, R108.reuse, R112, R24 ;  /* 0x000000706c18723c */ /* 0x040ff00000001818 */
[-C--:B------:R-:W-:Y:S01]  /*15050*/  HMMA.16816.F32 R28, R108, R114.reuse, R28 ;  /* 0x000000726c1c723c */ /* 0x080fe2000000181c */
[----:B---3--:R-:W-:Y:S07]  /*15060*/  F2FP.PACK_AB R169, R181, R179 ;  /* 0x000000b3b5a9723e */ /* 0x008fee00000000ff */
[C---:B------:R-:W-:Y:S01]  /*15070*/  HMMA.16816.F32 R32, R100.reuse, R114, R32 ;  /* 0x000000726420723c */ /* 0x040fe20000001820 */
[----:B------:R-:W3:Y:S03]  /*15080*/  LDSM.16.MT88.4 R112, [R166+0x1c00] ;  /* 0x001c0000a670783b */ /* 0x000ee60000004200 */
[----:B-1----:R-:W-:Y:S02]  /*15090*/  F2FP.PACK_AB R174, R135, R141 ;  /* 0x0000008d87ae723e */ /* 0x002fe400000000ff */
[----:B----4-:R-:W-:Y:S02]  /*150a0*/  F2FP.PACK_AB R175, R132, R133 ;  /* 0x0000008584af723e */ /* 0x010fe400000000ff */
[-C--:B------:R-:W-:Y:S08]  /*150b0*/  HMMA.16816.F32 R36, R100, R116.reuse, R36 ;  /* 0x000000746424723c */ /* 0x080ff00000001824 */
[C---:B------:R-:W-:Y:S08]  /*150c0*/  HMMA.16816.F32 R40, R108.reuse, R116, R40 ;  /* 0x000000746c28723c */ /* 0x040ff00000001828 */
[-C--:B------:R-:W-:Y:S08]  /*150d0*/  HMMA.16816.F32 R44, R108, R118.reuse, R44 ;  /* 0x000000766c2c723c */ /* 0x080ff0000000182c */
[C---:B------:R-:W-:Y:S01]  /*150e0*/  HMMA.16816.F32 R48, R100.reuse, R118, R48 ;  /* 0x000000766430723c */ /* 0x040fe20000001830 */
[----:B------:R-:W1:Y:S07]  /*150f0*/  LDSM.16.MT88.4 R116, [R167+0x1c00] ;  /* 0x001c0000a774783b */ /* 0x000e6e0000004200 */
[-C--:B--2---:R-:W-:Y:S08]  /*15100*/  HMMA.16816.F32 R52, R100, R104.reuse, R52 ;  /* 0x000000686434723c */ /* 0x084ff00000001834 */
[C---:B------:R-:W-:Y:S07]  /*15110*/  HMMA.16816.F32 R56, R108.reuse, R104, R56 ;  /* 0x000000686c38723c */ /* 0x040fee0000001838 */
[----:B------:R-:W-:Y:S01]  /*15120*/  FADD.FTZ R104, R239, R149 ;  /* 0x00000095ef687221 */ /* 0x000fe20000010000 */
[-C--:B------:R-:W-:Y:S04]  /*15130*/  HMMA.16816.F32 R60, R108, R106.reuse, R60 ;  /* 0x0000006a6c3c723c */ /* 0x080fe8000000183c */
[----:B------:R-:W-:Y:S04]  /*15140*/  FADD.FTZ R0, R240, R104 ;  /* 0x00000068f0007221 */ /* 0x000fe80000010000 */
[C---:B------:R-:W-:Y:S01]  /*15150*/  HMMA.16816.F32 R64, R100.reuse, R106, R64 ;  /* 0x0000006a6440723c */ /* 0x040fe20000001840 */
[----:B------:R-:W-:Y:S04]  /*15160*/  FADD.FTZ R0, R208, R0 ;  /* 0x00000000d0007221 */ /* 0x000fe80000010000 */
[----:B------:R-:W-:Y:S03]  /*15170*/  FADD.FTZ R0, R212, R0 ;  /* 0x00000000d4007221 */ /* 0x000fe60000010000 */
[-C--:B---3--:R-:W-:Y:S08]  /*15180*/  HMMA.16816.F32 R68, R100, R112.reuse, R68 ;  /* 0x000000706444723c */ /* 0x088ff00000001844 */
[C---:B------:R-:W-:Y:S08]  /*15190*/  HMMA.16816.F32 R72, R108.reuse, R112, R72 ;  /* 0x000000706c48723c */ /* 0x040ff00000001848 */
[-C--:B------:R-:W-:Y:S08]  /*151a0*/  HMMA.16816.F32 R76, R108, R114.reuse, R76 ;  /* 0x000000726c4c723c */ /* 0x080ff0000000184c */
[C---:B------:R-:W-:Y:S01]  /*151b0*/  HMMA.16816.F32 R80, R100.reuse, R114, R80 ;  /* 0x000000726450723c */ /* 0x040fe20000001850 */
[----:B------:R-:W2:Y:S07]  /*151c0*/  LDSM.16.MT88.4 R112, [R167+0x800] ;  /* 0x00080000a770783b */ /* 0x000eae0000004200 */
[-C--:B-1----:R-:W-:Y:S08]  /*151d0*/  HMMA.16816.F32 R84, R100, R116.reuse, R84 ;  /* 0x000000746454723c */ /* 0x082ff00000001854 */
[C---:B------:R-:W-:Y:S08]  /*151e0*/  HMMA.16816.F32 R88, R108.reuse, R116, R88 ;  /* 0x000000746c58723c */ /* 0x040ff00000001858 */
[-C--:B------:R-:W-:Y:S08]  /*151f0*/  HMMA.16816.F32 R92, R108, R118.reuse, R92 ;  /* 0x000000766c5c723c */ /* 0x080ff0000000185c */
[----:B------:R-:W-:Y:S08]  /*15200*/  HMMA.16816.F32 R96, R100, R118, R96 ;  /* 0x000000766460723c */ /* 0x000ff00000001860 */
[-C--:B------:R-:W-:Y:S01]  /*15210*/  HMMA.16816.F32 R152, R168, R160.reuse, R4 ;  /* 0x000000a0a898723c */ /* 0x080fe20000001804 */
[----:B------:R-:W1:Y:S07]  /*15220*/  LDSM.16.MT88.4 R4, [R167+0x1400] ;  /* 0x00140000a704783b */ /* 0x000e6e0000004200 */
[C---:B------:R-:W-:Y:S01]  /*15230*/  HMMA.16816.F32 R148, R172.reuse, R160, R8 ;  /* 0x000000a0ac94723c */ /* 0x040fe20000001808 */
[----:B------:R-:W3:Y:S07]  /*15240*/  LDSM.16.MT88.4 R8, [R166+0x2000] ;  /* 0x00200000a608783b */ /* 0x000eee0000004200 */
[-C--:B------:R-:W-:Y:S01]  /*15250*/  HMMA.16816.F32 R156, R172, R162.reuse, R12 ;  /* 0x000000a2ac9c723c */ /* 0x080fe2000000180c */
[----:B------:R-:W4:Y:S07]  /*15260*/  LDSM.16.MT88.4 R12, [R167+0x2000] ;  /* 0x00200000a70c783b */ /* 0x000f2e0000004200 */
        /* <DEDUP_REMOVED lines=14> */
[----:B------:R-:W-:Y:S04]  /*15350*/  FADD.FTZ R5, R191, R2 ;  /* 0x00000002bf057221 */ /* 0x000fe80000010000 */
        /* <DEDUP_REMOVED lines=41> */
.L_x_1305:
[----:B-1----:R-:W2:Y:S02]  /*155f0*/  LDL R0, [R1+0x10] ;  /* 0x0000100001007983 */ /* 0x002ea40000100800 */
[----:B--2---:R-:W-:-:S13]  /*15600*/  ISETP.GE.AND P0, PT, R204, R0, PT ;  /* 0x00000000cc00720c */ /* 0x004fda0003f06270 */
[----:B------:R-:W-:Y:S05]  /*15610*/  @!P0 BRA `(.L_x_1311) ;  /* 0x000029d000008947 */ /* 0x000fea0003800000 */
.L_x_1314:
[----:B------:R-:W2:Y:S01]  /*15620*/  LDL R205, [R1+0x14] ;  /* 0x0000140001cd7983 */ /* 0x000ea20000100800 */
[----:B------:R-:W-:Y:S04]  /*15630*/  DEPBAR.LE SB0, 0x0 ;  /* 0x000080000000791a */ /* 0x000fe80000000000 */
[----:B------:R-:W-:Y:S01]  /*15640*/  WARPSYNC 0xffffffff ;  /* 0xffffffff00007948 */ /* 0x000fe20003800000 */
[----:B------:R-:W-:Y:S01]  /*15650*/  BAR.SYNC.DEFER_BLOCKING 0x0 ;  /* 0x0000000000007b1d */ /* 0x000fe20000010000 */
[----:B------:R-:W-:Y:S01]  /*15660*/  SHF.R.S32.HI R0, RZ, 0x1f, R204 ;  /* 0x0000001fff007819 */ /* 0x000fe200000114cc */
[----:B------:R-:W-:Y:S04]  /*15670*/  IMAD.WIDE.U32 R2, R204, c[0x0][0x208], RZ ;  /* 0x00008200cc027a25 */ /* 0x000fe800078e00ff */
[----:B------:R-:W-:Y:S04]  /*15680*/  IMAD R0, R0, c[0x0][0x208], RZ ;  /* 0x0000820000007a24 */ /* 0x000fe800078e02ff */
[----:B------:R-:W-:Y:S04]  /*15690*/  IMAD R0, R204, c[0x0][0x20c], R0 ;  /* 0x00008300cc007a24 */ /* 0x000fe800078e0200 */
[----:B------:R-:W-:Y:S02]  /*156a0*/  IMAD.IADD R0, R3, 0x1, R0 ;  /* 0x0000000103007824 */ /* 0x000fe400078e0200 */
[----:B------:R-:W-:Y:S04]  /*156b0*/  IMAD.WIDE.U32 R2, R2, 0x30, RZ ;  /* 0x0000003002027825 */ /* 0x000fe800078e00ff */
[----:B------:R-:W-:Y:S01]  /*156c0*/  IMAD R0, R0, 0x30, RZ ;  /* 0x0000003000007824 */ /* 0x000fe200078e02ff */
[-C--:B------:R-:W-:Y:S01]  /*156d0*/  IADD3 R12, P2, R244, R2.reuse, RZ ;  /* 0x00000002f40c7210 */ /* 0x080fe20007f5e0ff */
[----:B------:R-:W-:Y:S02]  /*156e0*/  LDSM.16.M88.4 R48, [R192] ;  /* 0x00000000c030783b */ /* 0x000fe40000000200 */
[----:B------:R-:W-:Y:S01]  /*156f0*/  IMAD.IADD R0, R3, 0x1, R0 ;  /* 0x0000000103007824 */ /* 0x000fe200078e0200 */
[----:B------:R-:W-:Y:S03]  /*15700*/  BSSY B0, `(.L_x_1312) ;  /* 0x00000d8000007945 */ /* 0x000fe60003800000 */
[----:B------:R-:W-:Y:S01]  /*15710*/  IMAD.X R13, R0, 0x1, R247, P2 ;  /* 0x00000001000d7824 */ /* 0x000fe200010e06f7 */
[----:B------:R-:W1:Y:S01]  /*15720*/  S2R R134, SR_TID.X ;  /* 0x0000000000867919 */ /* 0x000e620000002100 */
[C---:B------:R-:W-:Y:S04]  /*15730*/  LEA R26, P2, R12.reuse, c[0x0][0x1f8], 0x1 ;  /* 0x00007e000c1a7a11 */ /* 0x040fe800078408ff */
[----:B------:R-:W-:Y:S01]  /*15740*/  LEA.HI.X R27, R12, c[0x0][0x1fc], R13, 0x1, P2 ;  /* 0x00007f000c1b7a11 */ /* 0x000fe200010f0c0d */
[----:B------:R-:W3:Y:S06]  /*15750*/  LDSM.16.M88.4 R16, [R165] ;  /* 0x00000000a510783b */ /* 0x000eec0000000200 */
[----:B------:R-:W4:Y:S06]  /*15760*/  LDSM.16.M88.4 R44, [R192+0x1000] ;  /* 0x00100000c02c783b */ /* 0x000f2c0000000200 */
[----:B------:R-:W5:Y:S06]  /*15770*/  LDSM.16.M88.4 R32, [R165+0x400] ;  /* 0x00040000a520783b */ /* 0x000f6c0000000200 */
[----:B------:R-:W2:Y:S06]  /*15780*/  LDL R132, [R1+0x10] ;  /* 0x0000100001847983 */ /* 0x000eac0000100800 */
[----:B------:R-:W2:Y:S06]  /*15790*/  LDSM.16.M88.4 R168, [R165+0x800] ;  /* 0x00080000a5a8783b */ /* 0x000eac0000000200 */
[----:B------:R-:W-:Y:S06]  /*157a0*/  LDSM.16.M88.4 R172, [R193] ;  /* 0x00000000c1ac783b */ /* 0x000fec0000000200 */
[----:B------:R-:W2:Y:S01]  /*157b0*/  LDSM.16.M88.4 R176, [R194] ;  /* 0x00000000c2b0783b */ /* 0x000ea20000000200 */
[-C--:B---3--:R-:W-:Y:S05]  /*157c0*/  HMMA.16816.F32 R4, R48, R16.reuse, RZ ;  /* 0x000000103004723c */ /* 0x088fea00000018ff */
[----:B------:R-:W3:Y:S01]  /*157d0*/  LDSM.16.M88.4 R180, [R193+0x1000] ;  /* 0x00100000c1b4783b */ /* 0x000ee20000000200 */
[----:B-1----:R-:W-:Y:S05]  /*157e0*/  ISETP.GT.AND P4, PT, R134, 0x3f, PT ;  /* 0x0000003f8600780c */ /* 0x002fea0003f84270 */
[----:B------:R-:W1:Y:S06]  /*157f0*/  LDSM.16.M88.4 R184, [R202] ;  /* 0x00000000cab8783b */ /* 0x000e6c0000000200 */
[----:B------:R-:W1:Y:S02]  /*15800*/  LDSM.16.M88.4 R188, [R201] ;  /* 0x00000000c9bc783b */ /* 0x000e640000000200 */
[----:B------:R-:W-:Y:S02]  /*15810*/  @!P4 IMAD.MOV.U32 R8, RZ, RZ, c[0x0][0x208] ;  /* 0x00008200ff08c624 */ /* 0x000fe400078e00ff */
[----:B------:R-:W-:Y:S03]  /*15820*/  @!P4 IMAD.MOV.U32 R9, RZ, RZ, c[0x0][0x20c] ;  /* 0x00008300ff09c624 */ /* 0x000fe600078e00ff */
[C---:B------:R-:W-:Y:S04]  /*15830*/  @!P4 LEA R28, P0, R8.reuse, R2, 0x5 ;  /* 0x00000002081cc211 */ /* 0x040fe800078028ff */
[----:B------:R-:W-:Y:S02]  /*15840*/  @!P4 LEA.HI.X R3, R8, R0, R9, 0x5, P0 ;  /* 0x000000000803c211 */ /* 0x000fe400000f2c09 */
[C---:B----4-:R-:W-:Y:S02]  /*15850*/  HMMA.16816.F32 R8, R44.reuse, R16, RZ ;  /* 0x000000102c08723c */ /* 0x050fe400000018ff */
[--C-:B------:R-:W-:Y:S04]  /*15860*/  IADD3 R21, P1, P0, R2, 0x20, R244.reuse ;  /* 0x0000002002157810 */ /* 0x100fe8000783e0f4 */
[C---:B------:R-:W-:Y:S02]  /*15870*/  LEA R24, P2, R21.reuse, c[0x0][0x1f8], 0x1 ;  /* 0x00007e0015187a11 */ /* 0x040fe400078408ff */
[-C--:B------:R-:W-:Y:S01]  /*15880*/  HMMA.16816.F32 R12, R44, R18.reuse, RZ ;  /* 0x000000122c0c723c */ /* 0x080fe200000018ff */
[----:B------:R-:W-:Y:S03]  /*15890*/  IADD3.X R23, R0, RZ, R247, P1, P0 ;  /* 0x000000ff00177210 */ /* 0x000fe60000fe04f7 */
[----:B------:R-:W-:Y:S02]  /*158a0*/  IADD3 R20, P1, P0, R2, 0x40, R244 ;  /* 0x0000004002147810 */ /* 0x000fe4000783e0f4 */
[----:B------:R-:W-:Y:S02]  /*158b0*/  LEA.HI.X R25, R21, c[0x0][0x1fc], R23, 0x1, P2 ;  /* 0x00007f0015197a11 */ /* 0x000fe400010f0c17 */
[C---:B------:R-:W-:Y:S04]  /*158c0*/  HMMA.16816.F32 R16, R48.reuse, R18, RZ ;  /* 0x000000123010723c */ /* 0x040fe800000018ff */
[----:B------:R-:W-:Y:S02]  /*158d0*/  @!P4 IADD3 R2, P3, R28, R244, RZ ;  /* 0x000000f41c02c210 */ /* 0x000fe40007f7e0ff */
[--C-:B------:R-:W-:Y:S02]  /*158e0*/  IADD3.X R0, R0, RZ, R247.reuse, P1, P0 ;  /* 0x000000ff00007210 */ /* 0x100fe40000fe04f7 */
[----:B------:R-:W-:Y:S01]  /*158f0*/  LEA R30, P1, R20, c[0x0][0x1f8], 0x1 ;  /* 0x00007e00141e7a11 */ /* 0x000fe200078208ff */
[--C-:B------:R-:W-:Y:S03]  /*15900*/  @!P4 IMAD.X R22, R3, 0x1, R247.reuse, P3 ;  /* 0x000000010316c824 */ /* 0x100fe600018e06f7 */
[----:B------:R-:W-:Y:S02]  /*15910*/  @!P4 LEA R36, P0, R2, c[0x0][0x1f8], 0x1 ;  /* 0x00007e000224ca11 */ /* 0x000fe400078008ff */
[----:B------:R-:W-:Y:S02]  /*15920*/  LEA.HI.X R31, R20, c[0x0][0x1fc], R0, 0x1, P1 ;  /* 0x00007f00141f7a11 */ /* 0x000fe400008f0c00 */
[----:B------:R-:W-:Y:S02]  /*15930*/  @!P4 LEA.HI.X R37, R2, c[0x0][0x1fc], R22, 0x1, P0 ;  /* 0x00007f000225ca11 */ /* 0x000fe400000f0c16 */
[-C--:B-----5:R-:W-:Y:S01]  /*15940*/  HMMA.16816.F32 R20, R48, R32.reuse, RZ ;  /* 0x000000203014723c */ /* 0x0a0fe200000018ff */
[--C-:B------:R-:W-:Y:S02]  /*15950*/  @!P4 IADD3 R2, P1, P0, R28, 0x20, R244.reuse ;  /* 0x000000201c02c810 */ /* 0x100fe4000783e0f4 */
[----:B--2---:R-:W-:Y:S11]  /*15960*/  LOP3.LUT P2, RZ, R205, 0x1, RZ, 0xc0, !PT ;  /* 0x00000001cdff7812 */ /* 0x004ff6000784c0ff */
[----:B------:R-:W-:Y:S02]  /*15970*/  @!UPT UIADD3 URZ, URZ, URZ, URZ ;  /* 0x0000003f3f3ff290 */ /* 0x000fe4000fffe03f */
[----:B------:R-:W-:Y:S01]  /*15980*/  @!PT LDS RZ, [RZ] ;  /* 0x00000000fffff984 */ /* 0x000fe20000000800 */
[----:B------:R-:W-:Y:S01]  /*15990*/  @!PT LDS RZ, [RZ] ;  /* 0x00000000fffff984 */ /* 0x000fe20000000800 */
[----:B------:R-:W-:Y:S01]  /*159a0*/  @!PT LDS RZ, [RZ] ;  /* 0x00000000fffff984 */ /* 0x000fe20000000800 */
[----:B------:R2:W-:Y:S06]  /*159b0*/  LDGSTS.E.BYPASS.LTC128B.128 [R203+0x1880], [R26.64], !P2 ;  /* 0x018800001acb7fae */ /* 0x0005ec000d101d46 */
[----:B------:R2:W-:Y:S06]  /*159c0*/  LDGSTS.E.BYPASS.LTC128B.128 [R203+0x2480], [R24.64], !P6 ;  /* 0x0248000018cb7fae */ /* 0x0005ec000f101d46 */
[----:B------:R4:W-:Y:S06]  /*159d0*/  LDGSTS.E.BYPASS.LTC128B.128 [R203+0x3080], [R30.64], !P5 ;  /* 0x030800001ecb7fae */ /* 0x0009ec000e901d46 */
[----:B------:R5:W-:Y:S01]  /*159e0*/  @!P4 LDGSTS.E.BYPASS.LTC128B.128 [R203+0x2080], [R36.64], !P2 ;  /* 0x0208000024cbcfae */ /* 0x000be2000d101d46 */
[C---:B--2---:R-:W-:Y:S07]  /*159f0*/  HMMA.16816.F32 R24, R44.reuse, R32, RZ ;  /* 0x000000202c18723c */ /* 0x044fee00000018ff */
[----:B------:R-:W-:Y:S02]  /*15a00*/  @!P4 LEA R32, P3, R2, c[0x0][0x1f8], 0x1 ;  /* 0x00007e000220ca11 */ /* 0x000fe400078608ff */
[C---:B------:R-:W-:Y:S03]  /*15a10*/  @!P4 IADD3.X R33, R3.reuse, RZ, R247, P1, P0 ;  /* 0x000000ff0321c210 */ /* 0x040fe60000fe04f7 */
[----:B------:R-:W-:Y:S02]  /*15a20*/  @!P4 IADD3 R0, P2, P1, R28, 0x40, R244 ;  /* 0x000000401c00c810 */ /* 0x000fe4000795e0f4 */
[-C--:B----4-:R-:W-:Y:S01]  /*15a30*/  HMMA.16816.F32 R28, R44, R34.reuse, RZ ;  /* 0x000000222c1c723c */ /* 0x090fe200000018ff */
[----:B------:R-:W-:Y:S02]  /*15a40*/  @!P4 LEA.HI.X R33, R2, c[0x0][0x1fc], R33, 0x1, P3 ;  /* 0x00007f000221ca11 */ /* 0x000fe400018f0c21 */
[C---:B------:R-:W-:Y:S02]  /*15a50*/  @!P4 LEA R2, P0, R0.reuse, c[0x0][0x1f8], 0x1 ;  /* 0x00007e000002ca11 */ /* 0x040fe400078008ff */
[----:B------:R-:W-:Y:S01]  /*15a60*/  @!P4 IADD3.X R3, R3, RZ, R247, P2, P1 ;  /* 0x000000ff0303c210 */ /* 0x000fe200017e24f7 */
[----:B------:R2:W-:Y:S03]  /*15a70*/  @!P4 LDGSTS.E.BYPASS.LTC128B.128 [R203+0x2c80], [R32.64], !P6 ;  /* 0x02c8000020cbcfae */ /* 0x0005e6000f101d46 */
[----:B------:R-:W-:Y:S03]  /*15a80*/  @!P4 LEA.HI.X R3, R0, c[0x0][0x1fc], R3, 0x1, P0 ;  /* 0x00007f000003ca11 */ /* 0x000fe600000f0c03 */
[----:B------:R-:W-:Y:S02]  /*15a90*/  IMAD.MOV.U32 R0, RZ, RZ, R140 ;  /* 0x000000ffff007224 */ /* 0x000fe400078e008c */
[----:B------:R4:W-:Y:S01]  /*15aa0*/  @!P4 LDGSTS.E.BYPASS.LTC128B.128 [R203+0x3880], [R2.64], !P5 ;  /* 0x0388000002cbcfae */ /* 0x0009e2000e901d46 */
[----:B------:R-:W-:Y:S01]  /*15ab0*/  ISETP.GT.AND P4, PT, R204, R132, PT ;  /* 0x00000084cc00720c */ /* 0x000fe20003f84270 */
[----:B------:R-:W-:Y:S04]  /*15ac0*/  IMAD.MOV.U32 R132, RZ, RZ, R138 ;  /* 0x000000ffff847224 */ /* 0x000fe800078e008a */
[----:B------:R-:W0:Y:S01]  /*15ad0*/  LDGDEPBAR ;  /* 0x00000000000079af */ /* 0x000e220000000000 */
[C---:B--2---:R-:W-:Y:S08]  /*15ae0*/  HMMA.16816.F32 R32, R48.reuse, R34, RZ ;  /* 0x000000223020723c */ /* 0x044ff000000018ff */
[-C--:B-----5:R-:W-:Y:S01]  /*15af0*/  HMMA.16816.F32 R36, R48, R168.reuse, RZ ;  /* 0x000000a83024723c */ /* 0x0a0fe200000018ff */
[----:B----4-:R-:W-:Y:S07]  /*15b00*/  IMAD.MOV.U32 R2, RZ, RZ, R139 ;  /* 0x000000ffff027224 */ /* 0x010fee00078e008b */
[C---:B------:R-:W-:Y:S08]  /*15b10*/  HMMA.16816.F32 R40, R44.reuse, R168, RZ ;  /* 0x000000a82c28723c */ /* 0x040ff000000018ff */
[-C--:B------:R-:W-:Y:S08]  /*15b20*/  HMMA.16816.F32 R44, R44, R170.reuse, RZ ;  /* 0x000000aa2c2c723c */ /* 0x080ff000000018ff */
[----:B------:R-:W-:Y:S01]  /*15b30*/  HMMA.16816.F32 R48, R48, R170, RZ ;  /* 0x000000aa3030723c */ /* 0x000fe200000018ff */
[----:B------:R-:W-:Y:S07]  /*15b40*/  LDSM.16.M88.4 R168, [R192+0x2000] ;  /* 0x00200000c0a8783b */ /* 0x000fee0000000200 */
[-C--:B------:R-:W-:Y:S08]  /*15b50*/  HMMA.16816.F32 R4, R172, R176.reuse, R4 ;  /* 0x000000b0ac04723c */ /* 0x080ff00000001804 */
[C---:B---3--:R-:W-:Y:S08]  /*15b60*/  HMMA.16816.F32 R8, R180.reuse, R176, R8 ;  /* 0x000000b0b408723c */ /* 0x048ff00000001808 */
[-C--:B------:R-:W-:Y:S08]  /*15b70*/  HMMA.16816.F32 R12, R180, R178.reuse, R12 ;  /* 0x000000b2b40c723c */ /* 0x080ff0000000180c */
[C---:B------:R-:W-:Y:S01]  /*15b80*/  HMMA.16816.F32 R16, R172.reuse, R178, R16 ;  /* 0x000000b2ac10723c */ /* 0x040fe20000001810 */
[----:B------:R-:W2:Y:S07]  /*15b90*/  LDSM.16.M88.4 R176, [R165+0xc00] ;  /* 0x000c0000a5b0783b */ /* 0x000eae0000000200 */
        /* <DEDUP_REMOVED lines=8> */
[----:B------:R-:W1:Y:S07]  /*15c20*/  LDSM.16.M88.4 R180, [R192+0x3000] ;  /* 0x00300000c0b4783b */ /* 0x000e6e0000000200 */
[----:B------:R-:W-:Y:S01]  /*15c30*/  HMMA.16816.F32 R48, R172, R190, R48 ;  /* 0x000000beac30723c */ /* 0x000fe20000001830 */
[----:B------:R-:W3:Y:S07]  /*15c40*/  LDSM.16.M88.4 R172, [R165+0x1000] ;  /* 0x00100000a5ac783b */ /* 0x000eee0000000200 */
[-C--:B--2---:R-:W-:Y:S08]  /*15c50*/  HMMA.16816.F32 R4, R168, R176.reuse, R4 ;  /* 0x000000b0a804723c */ /* 0x084ff00000001804 */
        /* <DEDUP_REMOVED lines=74> */
[----:B------:R-:W-:Y:S01]  /*16100*/  @P0 IMAD.MOV.U32 R142, RZ, RZ, 0x5 ;  /* 0x00000005ff8e0424 */ /* 0x000fe200078e00ff */
[----:B------:R-:W-:Y:S01]  /*16110*/  @P0 SHF.R.S32.HI R134, RZ, 0x1f, R133 ;  /* 0x0000001fff860819 */ /* 0x000fe20000011485 */
[----:B------:R-:W-:Y:S03]  /*16120*/  @P0 IMAD.WIDE.U32 R170, R133, c[0x0][0x1e0], RZ ;  /* 0x0000780085aa0a25 */ /* 0x000fe600078e00ff */
[C---:B------:R-:W-:Y:S01]  /*16130*/  @P0 SHF.L.U64.HI R169, R141.reuse, R142, c[0x0][0x1e4] ;  /* 0x000079008da90619 */ /* 0x040fe2000001028e */
[----:B------:R-:W-:Y:S02]  /*16140*/  @P0 IMAD R134, R134, c[0x0][0x1e0], RZ ;  /* 0x0000780086860a24 */ /* 0x000fe400078e02ff */
[----:B------:R-:W-:Y:S02]  /*16150*/  @P0 IMAD.SHL.U32 R168, R141, 0x20, RZ ;  /* 0x000000208da80824 */ /* 0x000fe400078e00ff */
[----:B------:R-:W-:Y:S02]  /*16160*/  @P0 IMAD R134, R133, c[0x0][0x1e4], R134 ;  /* 0x0000790085860a24 */ /* 0x000fe400078e0286 */
[----:B------:R-:W-:Y:S04]  /*16170*/  @P0 IMAD.WIDE.U32 R168, R170, 0x30, R168 ;  /* 0x00000030aaa80825 */ /* 0x000fe800078e00a8 */
[----:B------:R-:W-:Y:S01]  /*16180*/  @P0 IMAD.IADD R134, R171, 0x1, R134 ;  /* 0x00000001ab860824 */ /* 0x000fe200078e0286 */
[----:B------:R-:W-:Y:S03]  /*16190*/  @P0 IADD3 R142, P2, P1, R168, 0x20, R250 ;  /* 0x00000020a88e0810 */ /* 0x000fe6000795e0fa */
[----:B------:R-:W-:Y:S04]  /*161a0*/  @P0 IMAD R134, R134, 0x30, RZ ;  /* 0x0000003086860824 */ /* 0x000fe800078e02ff */
[----:B------:R-:W-:Y:S05]  /*161b0*/  @P0 IMAD.IADD R134, R134, 0x1, R169 ;  /* 0x0000000186860824 */ /* 0x000fea00078e02a9 */
[----:B------:R-:W-:Y:S02]  /*161c0*/  @P0 IADD3.X R180, R134, RZ, R252, P2, P1 ;  /* 0x000000ff86b40210 */ /* 0x000fe400017e24fc */
        /* <DEDUP_REMOVED lines=24> */
[----:B------:R-:W-:Y:S03]  /*16350*/  LOP3.LUT P3, RZ, R205, 0x1, RZ, 0xc0, !PT ;  /* 0x00000001cdff7812 */ /* 0x000fe6000786c0ff */
        /* <DEDUP_REMOVED lines=18> */
.L_x_1313:
[----:B------:R-:W-:Y:S05]  /*16480*/  BSYNC B0 ;  /* 0x0000000000007941 */ /* 0x000fea0003800000 */
.L_x_1312:
        /* <DEDUP_REMOVED lines=36> */
[----:B------:R-:W-:Y:S01]  /*166d0*/  IADD3 R204, R204, -0x1, RZ ;  /* 0xffffffffcccc7810 */ /* 0x000fe20007ffe0ff */
[----:B------:R-:W3:Y:S01]  /*166e0*/  SHFL.BFLY PT, R139, R133, 0x2, 0x1f ;  /* 0x0c401f00858b7f89 */ /* 0x000ee200000e0000 */
[----:B------:R-:W-:Y:S04]  /*166f0*/  FMNMX.FTZ R134, R44, R134, !PT ;  /* 0x000000862c867209 */ /* 0x000fe80007810000 */
[----:B------:R-:W-:Y:S05]  /*16700*/  FMNMX.FTZ R134, R45, R134, !PT ;  /* 0x000000862d867209 */ /* 0x000fea0007810000 */
[----:B------:R-:W4:Y:S01]  /*16710*/  SHFL.BFLY PT, R140, R134, 0x2, 0x1f ;  /* 0x0c401f00868c7f89 */ /* 0x000f2200000e0000 */
[----:B--2---:R-:W-:Y:S02]  /*16720*/  FMNMX.FTZ R3, R3, R138, !PT ;  /* 0x0000008a03037209 */ /* 0x004fe40007810000 */
[----:B------:R-:W-:Y:S05]  /*16730*/  FMNMX.FTZ R138, R10, R135, !PT ;  /* 0x000000870a8a7209 */ /* 0x000fea0007810000 */
[----:B------:R-:W2:Y:S01]  /*16740*/  SHFL.BFLY PT, R141, R3, 0x1, 0x1f ;  /* 0x0c201f00038d7f89 */ /* 0x000ea200000e0000 */
[----:B------:R-:W-:Y:S02]  /*16750*/  FMNMX.FTZ R138, R11, R138, !PT ;  /* 0x0000008a0b8a7209 */ /* 0x000fe40007810000 */
[----:B---3--:R-:W-:Y:S02]  /*16760*/  FMNMX.FTZ R133, R133, R139, !PT ;  /* 0x0000008b85857209 */ /* 0x008fe40007810000 */
[----:B------:R-:W-:Y:S03]  /*16770*/  FMNMX.FTZ R139, R14, R138, !PT ;  /* 0x0000008a0e8b7209 */ /* 0x000fe60007810000 */
[----:B------:R-:W3:Y:S01]  /*16780*/  SHFL.BFLY PT, R142, R133, 0x1, 0x1f ;  /* 0x0c201f00858e7f89 */ /* 0x000ee200000e0000 */
[----:B----4-:R-:W-:Y:S02]  /*16790*/  FMNMX.FTZ R138, R134, R140, !PT ;  /* 0x0000008c868a7209 */ /* 0x010fe40007810000 */
[----:B------:R-:W-:Y:S05]  /*167a0*/  FMNMX.FTZ R134, R15, R139, !PT ;  /* 0x0000008b0f867209 */ /* 0x000fea0007810000 */
[----:B-1----:R-:W1:Y:S01]  /*167b0*/  SHFL.BFLY PT, R168, R138, 0x1, 0x1f ;  /* 0x0c201f008aa87f89 */ /* 0x002e6200000e0000 */
[----:B------:R-:W-:Y:S02]  /*167c0*/  FMNMX.FTZ R134, R26, R134, !PT ;  /* 0x000000861a867209 */ /* 0x000fe40007810000 */
[----:B--2---:R-:W-:Y:S02]  /*167d0*/  FMNMX.FTZ R140, R3, R141, !PT ;  /* 0x0000008d038c7209 */ /* 0x004fe40007810000 */
[----:B------:R-:W-:Y:S03]  /*167e0*/  FMNMX.FTZ R134, R27, R134, !PT ;  /* 0x000000861b867209 */ /* 0x000fe60007810000 */
[----:B------:R-:W-:Y:S01]  /*167f0*/  FADD.FTZ R0, -R140, R0 ;  /* 0x000000008c007221 */ /* 0x000fe20000010100 */
[----:B------:R-:W-:Y:S01]  /*16800*/  FMNMX.FTZ R3, R30, R134, !PT ;  /* 0x000000861e037209 */ /* 0x000fe20007810000 */
[----:B------:R-:W-:Y:S03]  /*16810*/  FMUL.FTZ R174, R140, c[0x0][0x2d0] ;  /* 0x0000b4008cae7a20 */ /* 0x000fe60000410000 */
[----:B------:R-:W-:Y:S01]  /*16820*/  FMNMX.FTZ R3, R31, R3, !PT ;  /* 0x000000031f037209 */ /* 0x000fe20007810000 */
[--C-:B------:R-:W-:Y:S01]  /*16830*/  FFMA.FTZ R4, R4, c[0x0][0x2d0], -R174.reuse ;  /* 0x0000b40004047a23 */ /* 0x100fe200000108ae */
[----:B---3--:R-:W-:Y:S01]  /*16840*/  FMNMX.FTZ R139, R133, R142, !PT ;  /* 0x0000008e858b7209 */ /* 0x008fe20007810000 */
[----:B------:R-:W-:Y:S01]  /*16850*/  FFMA.FTZ R20, R20, c[0x0][0x2d0], -R174 ;  /* 0x0000b40014147a23 */ /* 0x000fe200000108ae */
[----:B------:R-:W-:Y:S01]  /*16860*/  FMNMX.FTZ R133, R42, R3, !PT ;  /* 0x000000032a857209 */ /* 0x000fe20007810000 */
[----:B------:R-:W-:Y:S01]  /*16870*/  FMUL.FTZ R3, R0, c[0x0][0x2d0] ;  /* 0x0000b40000037a20 */ /* 0x000fe20000410000 */
[----:B------:R-:W-:Y:S01]  /*16880*/  MUFU.EX2 R176, R4 ;  /* 0x0000000400b07308 */ /* 0x000fe20000000800 */
[----:B------:R-:W-:Y:S01]  /*16890*/  FMUL.FTZ R173, R139, c[0x0][0x2d0] ;  /* 0x0000b4008bad7a20 */ /* 0x000fe20000410000 */
[----:B------:R-:W-:Y:S01]  /*168a0*/  FMNMX.FTZ R0, R43, R133, !PT ;  /* 0x000000852b007209 */ /* 0x000fe20007810000 */
[----:B------:R-:W-:Y:S01]  /*168b0*/  FADD.FTZ R2, -R139, R2 ;  /* 0x000000028b027221 */ /* 0x000fe20000010100 */
[----:B-1----:R-:W-:Y:S01]  /*168c0*/  FMNMX.FTZ R138, R138, R168, !PT ;  /* 0x000000a88a8a7209 */ /* 0x002fe20007810000 */
[----:B------:R-:W-:Y:S01]  /*168d0*/  FFMA.FTZ R21, R21, c[0x0][0x2d0], -R174 ;  /* 0x0000b40015157a23 */ /* 0x000fe200000108ae */
[----:B------:R-:W-:Y:S01]  /*168e0*/  FMNMX.FTZ R0, R46, R0, !PT ;  /* 0x000000002e007209 */ /* 0x000fe20007810000 */
[----:B------:R-:W-:Y:S01]  /*168f0*/  FMUL.FTZ R2, R2, c[0x0][0x2d0] ;  /* 0x0000b40002027a20 */ /* 0x000fe20000410000 */
[----:B------:R-:W-:Y:S01]  /*16900*/  LDSM.16.MT88.4 R168, [R166] ;  /* 0x00000000a6a8783b */ /* 0x000fe20000004200 */
[----:B------:R-:W-:Y:S01]  /*16910*/  FMUL.FTZ R172, R138, c[0x0][0x2d0] ;  /* 0x0000b4008aac7a20 */ /* 0x000fe20000410000 */
[----:B------:R1:W2:Y:S01]  /*16920*/  MUFU.EX2 R134, R3 ;  /* 0x0000000300867308 */ /* 0x0002a20000000800 */
[----:B------:R-:W-:Y:S01]  /*16930*/  FMNMX.FTZ R0, R47, R0, !PT ;  /* 0x000000002f007209 */ /* 0x000fe20007810000 */
[--C-:B------:R-:W-:Y:S02]  /*16940*/  FFMA.FTZ R22, R22, c[0x0][0x2d0], -R173.reuse ;  /* 0x0000b40016167a23 */ /* 0x100fe400000108ad */
[--C-:B------:R-:W-:Y:S02]  /*16950*/  FFMA.FTZ R23, R23, c[0x0][0x2d0], -R173.reuse ;  /* 0x0000b40017177a23 */ /* 0x100fe400000108ad */
[----:B------:R-:W-:Y:S02]  /*16960*/  FFMA.FTZ R25, R25, c[0x0][0x2d0], -R172 ;  /* 0x0000b40019197a23 */ /* 0x000fe400000108ac */
[--C-:B------:R-:W-:Y:S02]  /*16970*/  FFMA.FTZ R34, R34, c[0x0][0x2d0], -R173.reuse ;  /* 0x0000b40022227a23 */ /* 0x100fe400000108ad */
[----:B------:R3:W4:Y:S01]  /*16980*/  MUFU.EX2 R133, R2 ;  /* 0x0000000200857308 */ /* 0x0007220000000800 */
[--C-:B------:R-:W-:Y:S02]  /*16990*/  FFMA.FTZ R35, R35, c[0x0][0x2d0], -R173.reuse ;  /* 0x0000b40023237a23 */ /* 0x100fe400000108ad */
[----:B------:R-:W-:Y:S02]  /*169a0*/  FFMA.FTZ R142, R37, c[0x0][0x2d0], -R174 ;  /* 0x0000b400258e7a23 */ /* 0x000fe400000108ae */
[----:B------:R-:W-:Y:S02]  /*169b0*/  FFMA.FTZ R24, R24, c[0x0][0x2d0], -R172 ;  /* 0x0000b40018187a23 */ /* 0x000fe400000108ac */
[----:B------:R-:W-:Y:S02]  /*169c0*/  FFMA.FTZ R141, R48, c[0x0][0x2d0], -R174 ;  /* 0x0000b400308d7a23 */ /* 0x000fe400000108ae */
[--C-:B------:R-:W-:Y:S01]  /*169d0*/  FFMA.FTZ R48, R39, c[0x0][0x2d0], -R173.reuse ;  /* 0x0000b40027307a23 */ /* 0x100fe200000108ad */
[----:B------:R5:W-:Y:S01]  /*169e0*/  MUFU.EX2 R189, R20 ;  /* 0x0000001400bd7308 */ /* 0x000be20000000800 */
[--C-:B------:R-:W-:Y:S02]  /*169f0*/  FFMA.FTZ R50, R50, c[0x0][0x2d0], -R173.reuse ;  /* 0x0000b40032327a23 */ /* 0x100fe400000108ad */
[--C-:B------:R-:W-:Y:S01]  /*16a00*/  FFMA.FTZ R51, R51, c[0x0][0x2d0], -R173.reuse ;  /* 0x0000b40033337a23 */ /* 0x100fe200000108ad */
        /* <DEDUP_REMOVED lines=30> */
[----:B------:R-:W-:Y:S02]  /*16bf0*/  FMUL.FTZ R55, R133, R55 ;  /* 0x0000003785377220 */ /* 0x000fe40000410000 */
[--C-:B-----5:R-:W-:Y:S02]  /*16c00*/  FFMA.FTZ R20, R32, c[0x0][0x2d0], -R174.reuse ;  /* 0x0000b40020147a23 */ /* 0x120fe400000108ae */
[--C-:B-1----:R-:W-:Y:S02]  /*16c10*/  FFMA.FTZ R2, R5, c[0x0][0x2d0], -R174.reuse ;  /* 0x0000b40005027a23 */ /* 0x102fe400000108ae */
[----:B------:R-:W-:Y:S02]  /*16c20*/  FMUL.FTZ R5, R134, R153 ;  /* 0x0000009986057220 */ /* 0x000fe40000410000 */
[C---:B--2---:R-:W-:Y:S01]  /*16c30*/  FMUL.FTZ R104, R132.reuse, R104 ;  /* 0x0000006884687220 */ /* 0x044fe20000410000 */
[----:B------:R1:W-:Y:S01]  /*16c40*/  MUFU.EX2 R209, R2 ;  /* 0x0000000200d17308 */ /* 0x0003e20000000800 */
        /* <DEDUP_REMOVED lines=14> */
[--C-:B-1----:R-:W-:Y:S02]  /*16d30*/  FFMA.FTZ R2, R6, c[0x0][0x2d0], -R173.reuse ;  /* 0x0000b40006027a23 */ /* 0x102fe400000108ad */
[----:B------:R-:W-:Y:S02]  /*16d40*/  FMUL.FTZ R6, R133, R154 ;  /* 0x0000009a85067220 */ /* 0x000fe40000410000 */
[----:B------:R-:W-:Y:S01]  /*16d50*/  FMUL.FTZ R61, R132, R61 ;  /* 0x0000003d843d7220 */ /* 0x000fe20000410000 */
[----:B------:R1:W4:Y:S01]  /*16d60*/  MUFU.EX2 R175, R2 ;  /* 0x0000000200af7308 */ /* 0x0003220000000800 */
[C---:B------:R-:W-:Y:S02]  /*16d70*/  FMUL.FTZ R64, R134.reuse, R64 ;  /* 0x0000004086407220 */ /* 0x040fe40000410000 */
[C---:B------:R-:W-:Y:S02]  /*16d80*/  FMUL.FTZ R65, R134.reuse, R65 ;  /* 0x0000004186417220 */ /* 0x040fe40000410000 */
[--C-:B--2---:R-:W-:Y:S02]  /*16d90*/  FFMA.FTZ R3, R17, c[0x0][0x2d0], -R174.reuse ;  /* 0x0000b40011037a23 */ /* 0x104fe400000108ae */
[C---:B------:R-:W-:Y:S02]  /*16da0*/  FMUL.FTZ R17, R134.reuse, R161 ;  /* 0x000000a186117220 */ /* 0x040fe40000410000 */
[C---:B------:R-:W-:Y:S01]  /*16db0*/  FMUL.FTZ R66, R133.reuse, R66 ;  /* 0x0000004285427220 */ /* 0x040fe20000410000 */
[----:B------:R-:W2:Y:S01]  /*16dc0*/  MUFU.EX2 R217, R3 ;  /* 0x0000000300d97308 */ /* 0x000ea20000000800 */
[----:B------:R-:W-:Y:S02]  /*16dd0*/  FMUL.FTZ R67, R133, R67 ;  /* 0x0000004385437220 */ /* 0x000fe40000410000 */
[C---:B------:R-:W-:Y:S02]  /*16de0*/  FMUL.FTZ R68, R134.reuse, R68 ;  /* 0x0000004486447220 */ /* 0x040fe40000410000 */
[----:B---3--:R-:W-:Y:S02]  /*16df0*/  FFMA.FTZ R20, R33, c[0x0][0x2d0], -R174 ;  /* 0x0000b40021147a23 */ /* 0x008fe400000108ae */
        /* <DEDUP_REMOVED lines=14> */
[C---:B------:R-:W-:Y:S02]  /*16ee0*/  FMUL.FTZ R18, R133.reuse, R162 ;  /* 0x000000a285127220 */ /* 0x040fe40000410000 */
[C---:B------:R-:W-:Y:S01]  /*16ef0*/  FMUL.FTZ R81, R134.reuse, R81 ;  /* 0x0000005186517220 */ /* 0x040fe20000410000 */
        /* <DEDUP_REMOVED lines=9> */
[C---:B------:R-:W-:Y:S02]  /*16f90*/  FMUL.FTZ R19, R133.reuse, R163 ;  /* 0x000000a385137220 */ /* 0x040fe40000410000 */
[----:B------:R-:W-:Y:S01]  /*16fa0*/  LDSM.16.MT88.4 R160, [R166+0x800] ;  /* 0x00080000a6a0783b */ /* 0x000fe20000004200 */
[C---:B------:R-:W-:Y:S02]  /*16fb0*/  FMUL.FTZ R86, R133.reuse, R86 ;  /* 0x0000005685567220 */ /* 0x040fe40000410000 */
[C---:B------:R-:W-:Y:S02]  /*16fc0*/  FMUL.FTZ R87, R133.reuse, R87 ;  /* 0x0000005785577220 */ /* 0x040fe40000410000 */
[C---:B------:R-:W-:Y:S02]  /*16fd0*/  FMUL.FTZ R88, R132.reuse, R88 ;  /* 0x0000005884587220 */ /* 0x040fe40000410000 */
[----:B------:R-:W1:Y:S01]  /*16fe0*/  MUFU.EX2 R216, R0 ;  /* 0x0000000000d87308 */ /* 0x000e620000000800 */
[C---:B------:R-:W-:Y:S02]  /*16ff0*/  FMUL.FTZ R89, R132.reuse, R89 ;  /* 0x0000005984597220 */ /* 0x040fe40000410000 */
[----:B------:R-:W-:Y:S02]  /*17000*/  FMUL.FTZ R92, R132, R92 ;  /* 0x0000005c845c7220 */ /* 0x000fe40000410000 */
[--C-:B--2---:R-:W-:Y:S02]  /*17010*/  FFMA.FTZ R3, R8, c[0x0][0x2d0], -R172.reuse ;  /* 0x0000b40008037a23 */ /* 0x104fe400000108ac */
[C---:B------:R-:W-:Y:S02]  /*17020*/  FMUL.FTZ R8, R132.reuse, R148 ;  /* 0x0000009484087220 */ /* 0x040fe40000410000 */
[----:B------:R-:W-:Y:S01]  /*17030*/  FMUL.FTZ R93, R132, R93 ;  /* 0x0000005d845d7220 */ /* 0x000fe20000410000 */
[----:B------:R2:W-:Y:S01]  /*17040*/  MUFU.EX2 R205, R3 ;  /* 0x0000000300cd7308 */ /* 0x0005e20000000800 */
[C---:B------:R-:W-:Y:S02]  /*17050*/  FMUL.FTZ R96, R134.reuse, R96 ;  /* 0x0000006086607220 */ /* 0x040fe40000410000 */
[----:B------:R-:W-:Y:S02]  /*17060*/  FMUL.FTZ R97, R134, R97 ;  /* 0x0000006186617220 */ /* 0x000fe40000410000 */
[C---:B------:R-:W-:Y:S02]  /*17070*/  FMUL.FTZ R98, R133.reuse, R98 ;  /* 0x0000006285627220 */ /* 0x040fe40000410000 */
[----:B------:R-:W-:Y:S02]  /*17080*/  FMUL.FTZ R99, R133, R99 ;  /* 0x0000006385637220 */ /* 0x000fe40000410000 */
[--C-:B------:R-:W-:Y:S01]  /*17090*/  FFMA.FTZ R40, R40, c[0x0][0x2d0], -R172.reuse ;  /* 0x0000b40028287a23 */ /* 0x100fe200000108ac */
[----:B------:R3:W-:Y:S01]  /*170a0*/  MUFU.EX2 R184, R35 ;  /* 0x0000002300b87308 */ /* 0x0007e20000000800 */
[--C-:B------:R-:W-:Y:S02]  /*170b0*/  FFMA.FTZ R41, R41, c[0x0][0x2d0], -R172.reuse ;  /* 0x0000b40029297a23 */ /* 0x100fe400000108ac */
[----:B------:R-:W-:Y:S01]  /*170c0*/  FFMA.FTZ R44, R44, c[0x0][0x2d0], -R172 ;  /* 0x0000b4002c2c7a23 */ /* 0x000fe200000108ac */
[----:B-1----:R-:W-:Y:S01]  /*170d0*/  F2FP.PACK_AB R155, R216, R210 ;  /* 0x000000d2d89b723e */ /* 0x002fe200000000ff */
[----:B------:R-:W-:Y:S02]  /*170e0*/  FADD.FTZ R0, -R2, R135 ;  /* 0x0000008702007221 */ /* 0x000fe40000010100 */
[----:B------:R-:W-:Y:S02]  /*170f0*/  FFMA.FTZ R135, R49, c[0x0][0x2d0], -R174 ;  /* 0x0000b40031877a23 */ /* 0x000fe400000108ae */
[----:B------:R-:W-:Y:S01]  /*17100*/  FMUL.FTZ R0, R0, c[0x0][0x2d0] ;  /* 0x0000b40000007a20 */ /* 0x000fe20000410000 */
[----:B------:R1:W4:Y:S01]  /*17110*/  MUFU.EX2 R181, R24 ;  /* 0x0000001800b57308 */ /* 0x0003220000000800 */
[----:B------:R-:W-:Y:S02]  /*17120*/  FFMA.FTZ R49, R38, c[0x0][0x2d0], -R173 ;  /* 0x0000b40026317a23 */ /* 0x000fe400000108ad */
[--C-:B------:R-:W-:Y:S02]  /*17130*/  FFMA.FTZ R45, R45, c[0x0][0x2d0], -R172.reuse ;  /* 0x0000b4002d2d7a23 */ /* 0x100fe400000108ac */
[--C-:B--2---:R-:W-:Y:S02]  /*17140*/  FFMA.FTZ R3, R9, c[0x0][0x2d0], -R172.reuse ;  /* 0x0000b40009037a23 */ /* 0x104fe400000108ac */
[----:B------:R-:W-:Y:S03]  /*17150*/  FMUL.FTZ R9, R132, R149 ;  /* 0x0000009584097220 */ /* 0x000fe60000410000 */
[----:B------:R2:W5:Y:S01]  /*17160*/  MUFU.EX2 R206, R3 ;  /* 0x0000000300ce7308 */ /* 0x0005620000000800 */
[----:B---3--:R-:W-:Y:S09]  /*17170*/  LDSM.16.MT88.4 R32, [R167+0x400] ;  /* 0x00040000a720783b */ /* 0x008ff20000004200 */
[----:B------:R-:W3:Y:S01]  /*17180*/  MUFU.EX2 R0, R0 ;  /* 0x0000000000007308 */ /* 0x000ee20000000800 */
[--C-:B-1----:R-:W-:Y:S01]  /*17190*/  FFMA.FTZ R24, R28, c[0x0][0x2d0], -R172.reuse ;  /* 0x0000b4001c187a23 */ /* 0x102fe200000108ac */
[----:B----4-:R-:W-:Y:S08]  /*171a0*/  F2FP.PACK_AB R28, R182, R181 ;  /* 0x000000b5b61c723e */ /* 0x010ff000000000ff */
[----:B------:R-:W-:Y:S01]  /*171b0*/  MUFU.EX2 R177, R24 ;  /* 0x0000001800b17308 */ /* 0x000fe20000000800 */
[--C-:B--2---:R-:W-:Y:S01]  /*171c0*/  FFMA.FTZ R3, R12, c[0x0][0x2d0], -R172.reuse ;  /* 0x0000b4000c037a23 */ /* 0x104fe200000108ac */
[----:B-----5:R-:W-:Y:S01]  /*171d0*/  F2FP.PACK_AB R148, R206, R205 ;  /* 0x000000cdce94723e */ /* 0x020fe200000000ff */
[----:B------:R-:W-:Y:S07]  /*171e0*/  FMUL.FTZ R12, R132, R156 ;  /* 0x0000009c840c7220 */ /* 0x000fee0000410000 */
[----:B------:R1:W-:Y:S01]  /*171f0*/  MUFU.EX2 R214, R3 ;  /* 0x0000000300d67308 */ /* 0x0003e20000000800 */
        /* <DEDUP_REMOVED lines=25> */
[----:B------:R-:W-:Y:S05]  /*17390*/  FMUL.FTZ R95, R0, R95 ;  /* 0x0000005f005f7220 */ /* 0x000fea0000410000 */
[----:B------:R-:W-:Y:S01]  /*173a0*/  MUFU.EX2 R51, R51 ;  /* 0x0000003300337308 */ /* 0x000fe20000000800 */
[----:B-1----:R-:W-:Y:S04]  /*173b0*/  FMUL.FTZ R3, R2, c[0x0][0x2d0] ;  /* 0x0000b40002037a20 */ /* 0x002fe80000410000 */
[--C-:B------:R-:W-:Y:S02]  /*173c0*/  FFMA.FTZ R4, R10, c[0x0][0x2d0], -R3.reuse ;  /* 0x0000b4000a047a23 */ /* 0x100fe40000010803 */
[----:B------:R-:W-:Y:S01]  /*173d0*/  FMUL.FTZ R10, R0, R150 ;  /* 0x00000096000a7220 */ /* 0x000fe20000410000 */
[----:B--2---:R-:W-:Y:S02]  /*173e0*/  F2FP.PACK_AB R150, R215, R214 ;  /* 0x000000d6d796723e */ /* 0x004fe400000000ff */
[----:B------:R1:W-:Y:S01]  /*173f0*/  MUFU.EX2 R191, R4 ;  /* 0x0000000400bf7308 */ /* 0x0003e20000000800 */
[--C-:B------:R-:W-:Y:S02]  /*17400*/  FFMA.FTZ R26, R26, c[0x0][0x2d0], -R3.reuse ;  /* 0x0000b4001a1a7a23 */ /* 0x100fe40000010803 */
[--C-:B------:R-:W-:Y:S02]  /*17410*/  FFMA.FTZ R27, R27, c[0x0][0x2d0], -R3.reuse ;  /* 0x0000b4001b1b7a23 */ /* 0x100fe40000010803 */
[--C-:B------:R-:W-:Y:S02]  /*17420*/  FFMA.FTZ R42, R42, c[0x0][0x2d0], -R3.reuse ;  /* 0x0000b4002a2a7a23 */ /* 0x100fe40000010803 */
[--C-:B------:R-:W-:Y:S02]  /*17430*/  FFMA.FTZ R43, R43, c[0x0][0x2d0], -R3.reuse ;  /* 0x0000b4002b2b7a23 */ /* 0x100fe40000010803 */
[--C-:B------:R-:W-:Y:S01]  /*17440*/  FFMA.FTZ R46, R46, c[0x0][0x2d0], -R3.reuse ;  /* 0x0000b4002e2e7a23 */ /* 0x100fe20000010803 */
[----:B------:R-:W-:Y:S10]  /*17450*/  MUFU.EX2 R179, R26 ;  /* 0x0000001a00b37308 */ /* 0x000ff40000000800 */
[----:B------:R2:W-:Y:S01]  /*17460*/  MUFU.EX2 R180, R27 ;  /* 0x0000001b00b47308 */ /* 0x0005e20000000800 */
[--C-:B-1----:R-:W-:Y:S02]  /*17470*/  FFMA.FTZ R4, R11, c[0x0][0x2d0], -R3.reuse ;  /* 0x0000b4000b047a23 */ /* 0x102fe40000010803 */
[----:B------:R-:W-:Y:S07]  /*17480*/  FMUL.FTZ R11, R0, R151 ;  /* 0x00000097000b7220 */ /* 0x000fee0000410000 */
[----:B------:R1:W3:Y:S10]  /*17490*/  MUFU.EX2 R207, R4 ;  /* 0x0000000400cf7308 */ /* 0x0002f40000000800 */
[----:B------:R-:W-:Y:S01]  /*174a0*/  MUFU.EX2 R42, R42 ;  /* 0x0000002a002a7308 */ /* 0x000fe20000000800 */
[----:B--2---:R-:W-:Y:S09]  /*174b0*/  LDSM.16.MT88.4 R24, [R166+0x400] ;  /* 0x00040000a618783b */ /* 0x004ff20000004200 */
[----:B------:R-:W-:Y:S01]  /*174c0*/  MUFU.EX2 R43, R43 ;  /* 0x0000002b002b7308 */ /* 0x000fe20000000800 */
[--C-:B-1----:R-:W-:Y:S01]  /*174d0*/  FFMA.FTZ R4, R14, c[0x0][0x2d0], -R3.reuse ;  /* 0x0000b4000e047a23 */ /* 0x102fe20000010803 */
[----:B---3--:R-:W-:Y:S01]  /*174e0*/  F2FP.PACK_AB R149, R207, R191 ;  /* 0x000000bfcf95723e */ /* 0x008fe200000000ff */
[C---:B------:R-:W-:Y:S07]  /*174f0*/  FMUL.FTZ R14, R0.reuse, R158 ;  /* 0x0000009e000e7220 */ /* 0x040fee0000410000 */
[----:B------:R1:W2:Y:S02]  /*17500*/  MUFU.EX2 R212, R4 ;  /* 0x0000000400d47308 */ /* 0x0002a40000000800 */
[----:B-1----:R-:W-:Y:S02]  /*17510*/  FFMA.FTZ R4, R15, c[0x0][0x2d0], -R3 ;  /* 0x0000b4000f047a23 */ /* 0x002fe40000010803 */
[C---:B------:R-:W-:Y:S06]  /*17520*/  FMUL.FTZ R15, R0.reuse, R159 ;  /* 0x0000009f000f7220 */ /* 0x040fec0000410000 */
[----:B------:R1:W3:Y:S01]  /*17530*/  MUFU.EX2 R213, R4 ;  /* 0x0000000400d57308 */ /* 0x0002e20000000800 */
[----:B------:R-:W4:Y:S01]  /*17540*/  LDSM.16.MT88.4 R156, [R167] ;  /* 0x00000000a79c783b */ /* 0x000f220000004200 */
[----:B------:R-:W-:Y:S04]  /*17550*/  FFMA.FTZ R0, R0, R243, R191 ;  /* 0x000000f300007223 */ /* 0x000fe800000100bf */
[----:B------:R-:W-:Y:S04]  /*17560*/  FADD.FTZ R0, R207, R0 ;  /* 0x00000000cf007221 */ /* 0x000fe80000010000 */
[----:B--2---:R-:W-:Y:S02]  /*17570*/  FADD.FTZ R0, R212, R0 ;  /* 0x00000000d4007221 */ /* 0x004fe40000010000 */
[C---:B-1----:R-:W-:Y:S01]  /*17580*/  FMUL.FTZ R4, R134.reuse, R152 ;  /* 0x0000009886047220 */ /* 0x042fe20000410000 */
[----:B------:R-:W-:Y:S01]  /*17590*/  F2FP.PACK_AB R152, R209, R176 ;  /* 0x000000b0d198723e */ /* 0x000fe200000000ff */
[----:B------:R-:W-:Y:S01]  /*175a0*/  FFMA.FTZ R134, R134, R242, R176 ;  /* 0x000000f286867223 */ /* 0x000fe200000100b0 */
[C---:B---3--:R-:W-:Y:S01]  /*175b0*/  F2FP.PACK_AB R151, R213.reuse, R212 ;  /* 0x000000d4d597723e */ /* 0x048fe200000000ff */
[----:B------:R-:W-:Y:S04]  /*175c0*/  FADD.FTZ R0, R213, R0 ;  /* 0x00000000d5007221 */ /* 0x000fe80000010000 */
[-C--:B------:R-:W-:Y:S08]  /*175d0*/  HMMA.16816.F32 R4, R152, R168.reuse, R4 ;  /* 0x000000a89804723c */ /* 0x080ff00000001804 */
[C---:B------:R-:W-:Y:S01]  /*175e0*/  HMMA.16816.F32 R8, R148.reuse, R168, R8 ;  /* 0x000000a89408723c */ /* 0x040fe20000001808 */
[----:B------:R-:W-:Y:S07]  /*175f0*/  MUFU.EX2 R169, R142 ;  /* 0x0000008e00a97308 */ /* 0x000fee0000000800 */
[-C--:B------:R-:W-:Y:S03]  /*17600*/  HMMA.16816.F32 R12, R148, R170.reuse, R12 ;  /* 0x000000aa940c723c */ /* 0x080fe6000000180c */
[----:B------:R-:W-:Y:S05]  /*17610*/  MUFU.EX2 R142, R49 ;  /* 0x00000031008e7308 */ /* 0x000fea0000000800 */
[C---:B------:R-:W-:Y:S05]  /*17620*/  HMMA.16816.F32 R16, R152.reuse, R170, R16 ;  /* 0x000000aa9810723c */ /* 0x040fea0000001810 */
[----:B------:R-:W-:Y:S03]  /*17630*/  MUFU.EX2 R168, R48 ;  /* 0x0000003000a87308 */ /* 0x000fe60000000800 */
[-C--:B----4-:R-:W-:Y:S07]  /*17640*/  HMMA.16816.F32 R100, R152, R156.reuse, R100 ;  /* 0x0000009c9864723c */ /* 0x090fee0000001864 */
[----:B------:R-:W-:Y:S01]  /*17650*/  MUFU.EX2 R49, R40 ;  /* 0x0000002800317308 */ /* 0x000fe20000000800 */
[C---:B------:R-:W-:Y:S08]  /*17660*/  HMMA.16816.F32 R104, R148.reuse, R156, R104 ;  /* 0x0000009c9468723c */ /* 0x040ff00000001868 */
[-C--:B------:R-:W-:Y:S01]  /*17670*/  HMMA.16816.F32 R108, R148, R158.reuse, R108 ;  /* 0x0000009e946c723c */ /* 0x080fe2000000186c */
[----:B------:R-:W-:Y:S07]  /*17680*/  MUFU.EX2 R48, R41 ;  /* 0x0000002900307308 */ /* 0x000fee0000000800 */
[C---:B------:R-:W-:Y:S01]  /*17690*/  HMMA.16816.F32 R112, R152.reuse, R158, R112 ;  /* 0x0000009e9870723c */ /* 0x040fe20000001870 */
[----:B------:R-:W1:Y:S02]  /*176a0*/  LDSM.16.MT88.4 R156, [R166+0xc00] ;  /* 0x000c0000a69c783b */ /* 0x000e640000004200 */
[----:B------:R-:W-:Y:S10]  /*176b0*/  MUFU.EX2 R40, R44 ;  /* 0x0000002c00287308 */ /* 0x000ff40000000800 */
[----:B------:R-:W-:Y:S01]  /*176c0*/  MUFU.EX2 R41, R45 ;  /* 0x0000002d00297308 */ /* 0x000fe20000000800 */
        /* <DEDUP_REMOVED lines=21> */
[----:B------:R-:W-:Y:S01]  /*17820*/  FFMA.FTZ R148, R36, c[0x0][0x2d0], -R174 ;  /* 0x0000b40024947a23 */ /* 0x000fe200000108ae */
[----:B------:R-:W-:Y:S01]  /*17830*/  HMMA.16816.F32 R96, R152, R22, R96 ;  /* 0x000000169860723c */ /* 0x000fe20000001860 */
[----:B------:R-:W3:Y:S04]  /*17840*/  LDSM.16.MT88.4 R36, [R166+0x1000] ;  /* 0x00100000a624783b */ /* 0x000ee80000004200 */
[----:B------:R4:W-:Y:S02]  /*17850*/  MUFU.EX2 R170, R21 ;  /* 0x0000001500aa7308 */ /* 0x0009e40000000800 */
[----:B------:R-:W-:Y:S02]  /*17860*/  F2FP.PACK_AB R22, R185, R186 ;  /* 0x000000bab916723e */ /* 0x000fe400000000ff */
[----:B------:R-:W-:Y:S03]  /*17870*/  F2FP.PACK_AB R23, R184, R183 ;  /* 0x000000b7b817723e */ /* 0x000fe600000000ff */
[--C-:B-1----:R-:W-:Y:S01]  /*17880*/  FFMA.FTZ R20, R30, c[0x0][0x2d0], -R3.reuse ;  /* 0x0000b4001e147a23 */ /* 0x102fe20000010803 */
[----:B--2---:R-:W-:Y:S01]  /*17890*/  F2FP.PACK_AB R30, R178, R177 ;  /* 0x000000b1b21e723e */ /* 0x004fe200000000ff */
[----:B------:R-:W-:Y:S02]  /*178a0*/  FFMA.FTZ R3, R47, c[0x0][0x2d0], -R3 ;  /* 0x0000b4002f037a23 */ /* 0x000fe40000010803 */
[----:B------:R1:W2:Y:S01]  /*178b0*/  MUFU.EX2 R171, R20 ;  /* 0x0000001400ab7308 */ /* 0x0002a20000000800 */
[----:B------:R-:W-:Y:S01]  /*178c0*/  FFMA.FTZ R47, R133, R241, R175 ;  /* 0x000000f1852f7223 */ /* 0x000fe200000100af */
[----:B----4-:R-:W-:Y:S08]  /*178d0*/  F2FP.PACK_AB R21, R187, R188 ;  /* 0x000000bcbb15723e */ /* 0x010ff000000000ff */
[----:B------:R-:W-:Y:S01]  /*178e0*/  MUFU.EX2 R133, R148 ;  /* 0x0000009400857308 */ /* 0x000fe20000000800 */
[----:B-1----:R-:W-:Y:S02]  /*178f0*/  F2FP.PACK_AB R20, R190, R189 ;  /* 0x000000bdbe14723e */ /* 0x002fe400000000ff */
[----:B--2---:R-:W-:Y:S05]  /*17900*/  F2FP.PACK_AB R31, R170, R171 ;  /* 0x000000abaa1f723e */ /* 0x004fea00000000ff */
[-C--:B------:R-:W-:Y:S08]  /*17910*/  HMMA.16816.F32 R4, R20, R24.reuse, R4 ;  /* 0x000000181404723c */ /* 0x080ff00000001804 */
        /* <DEDUP_REMOVED lines=10> */
[C---:B------:R-:W-:Y:S08]  /*179c0*/  HMMA.16816.F32 R120, R28.reuse, R36, R120 ;  /* 0x000000241c78723c */ /* 0x040ff00000001878 */
[-C--:B------:R-:W-:Y:S08]  /*179d0*/  HMMA.16816.F32 R124, R28, R38.reuse, R124 ;  /* 0x000000261c7c723c */ /* 0x080ff0000000187c */
[C---:B------:R-:W-:Y:S01]  /*179e0*/  HMMA.16816.F32 R128, R20.reuse, R38, R128 ;  /* 0x000000261480723c */ /* 0x040fe20000001880 */
[----:B------:R-:W3:Y:S07]  /*179f0*/  LDSM.16.MT88.4 R36, [R167+0x1c00] ;  /* 0x001c0000a724783b */ /* 0x000eee0000004200 */
[-C--:B-1----:R-:W-:Y:S08]  /*17a00*/  HMMA.16816.F32 R52, R20, R24.reuse, R52 ;  /* 0x000000181434723c */ /* 0x082ff00000001834 */
[C---:B------:R-:W-:Y:S07]  /*17a10*/  HMMA.16816.F32 R56, R28.reuse, R24, R56 ;  /* 0x000000181c38723c */ /* 0x040fee0000001838 */
[----:B------:R-:W-:Y:S01]  /*17a20*/  FADD.FTZ R25, R209, R134 ;  /* 0x00000086d1197221 */ /* 0x000fe20000010000 */
[-C--:B------:R-:W-:Y:S04]  /*17a30*/  HMMA.16816.F32 R60, R28, R26.reuse, R60 ;  /* 0x0000001a1c3c723c */ /* 0x080fe8000000183c */
[----:B------:R-:W-:Y:S04]  /*17a40*/  FADD.FTZ R24, R208, R47 ;  /* 0x0000002fd0187221 */ /* 0x000fe80000010000 */
[C---:B------:R-:W-:Y:S07]  /*17a50*/  HMMA.16816.F32 R64, R20.reuse, R26, R64 ;  /* 0x0000001a1440723c */ /* 0x040fee0000001840 */
[----:B------:R-:W-:Y:S01]  /*17a60*/  F2FP.PACK_AB R26, R41, R40 ;  /* 0x00000028291a723e */ /* 0x000fe200000000ff */
[-C--:B--2---:R-:W-:Y:S08]  /*17a70*/  HMMA.16816.F32 R68, R20, R32.reuse, R68 ;  /* 0x000000201444723c */ /* 0x084ff00000001844 */
[C---:B------:R-:W-:Y:S07]  /*17a80*/  HMMA.16816.F32 R72, R28.reuse, R32, R72 ;  /* 0x000000201c48723c */ /* 0x040fee0000001848 */
[----:B------:R-:W-:Y:S01]  /*17a90*/  FADD.FTZ R32, R210, R24 ;  /* 0x00000018d2207221 */ /* 0x000fe20000010000 */
[-C--:B------:R-:W-:Y:S04]  /*17aa0*/  HMMA.16816.F32 R76, R28, R34.reuse, R76 ;  /* 0x000000221c4c723c */ /* 0x080fe8000000184c */
[----:B------:R-:W-:Y:S04]  /*17ab0*/  F2FP.PACK_AB R24, R48, R49 ;  /* 0x000000313018723e */ /* 0x000fe800000000ff */
[C---:B------:R-:W-:Y:S01]  /*17ac0*/  HMMA.16816.F32 R80, R20.reuse, R34, R80 ;  /* 0x000000221450723c */ /* 0x040fe20000001850 */
[----:B------:R1:W-:Y:S07]  /*17ad0*/  MUFU.EX2 R34, R3 ;  /* 0x0000000300227308 */ /* 0x0003ee0000000800 */
[-C--:B---3--:R-:W-:Y:S03]  /*17ae0*/  HMMA.16816.F32 R84, R20, R36.reuse, R84 ;  /* 0x000000241454723c */ /* 0x088fe60000001854 */
        /* <DEDUP_REMOVED lines=80> */
.L_x_1311:
[----:B------:R-:W-:Y:S07]  /*17ff0*/  @!UPT UIADD3 URZ, URZ, URZ, URZ ;  /* 0x0000003f3f3ff290 */ /* 0x000fee000fffe03f */
[----:B------:R-:W-:Y:S02]  /*18000*/  MOV R9, 0x1f ;  /* 0x0000001f00097802 */ /* 0x000fe40000000f00 */
[----:B------:R-:W-:Y:S01]  /*18010*/  MOV R8, 0xffffffff ;  /* 0xffffffff00087802 */ /* 0x000fe20000000f00 */
[----:B------:R-:W-:Y:S06]  /*18020*/  BRA.DIV ~URZ, `(.L_x_1315) ;  /* 0x000059a27f007947 */ /* 0x000fec000b800000 */
[----:B------:R1:W2:Y:S02]  /*18030*/  SHFL.BFLY PT, R0, R242, 0x2, 0x1f ;  /* 0x0c401f00f2007f89 */ /* 0x0002a400000e0000 */
.L_x_1395:
        /* <DEDUP_REMOVED lines=15> */
.L_x_1396:
        /* <DEDUP_REMOVED lines=13> */
[----:B------:R-:W2:Y:S01]  /*18200*/  @P3 MUFU.LG2 R8, R7 ;  /* 0x0000000700083308 */ /* 0x000ea20000000c00 */
[----:B-1----:R-:W-:-:S07]  /*18210*/  FMUL.FTZ R168, R0, R100 ;  /* 0x0000006400a87220 */ /* 0x002fce0000410000 */
[----:B------:R-:W1:Y:S01]  /*18220*/  @P2 MUFU.LG2 R7, R6 ;  /* 0x0000000600072308 */ /* 0x000e620000000c00 */
[C---:B------:R-:W-:Y:S02]  /*18230*/  FMUL.FTZ R169, R0.reuse, R101 ;  /* 0x0000006500a97220 */ /* 0x040fe40000410000 */
[C---:B------:R-:W-:Y:S02]  /*18240*/  FMUL.FTZ R152, R0.reuse, R152 ;  /* 0x0000009800987220 */ /* 0x040fe40000410000 */
[C---:B------:R-:W-:Y:S02]  /*18250*/  FMUL.FTZ R153, R0.reuse, R153 ;  /* 0x0000009900997220 */ /* 0x040fe40000410000 */
[C---:B------:R-:W-:Y:S01]  /*18260*/  FMUL.FTZ R160, R0.reuse, R160 ;  /* 0x000000a000a07220 */ /* 0x040fe20000410000 */
[----:B------:R-:W3:Y:S01]  /*18270*/  @P2 MUFU.RCP R3, R6 ;  /* 0x0000000600032308 */ /* 0x000ee20000001000 */
[C---:B------:R-:W-:Y:S02]  /*18280*/  FMUL.FTZ R161, R0.reuse, R161 ;  /* 0x000000a100a17220 */ /* 0x040fe40000410000 */
[----:B------:R-:W-:-:S02]  /*18290*/  FMUL.FTZ R172, R0, R112 ;  /* 0x0000007000ac7220 */ /* 0x000fc40000410000 */
[C---:B------:R-:W-:Y:S02]  /*182a0*/  FMUL.FTZ R173, R0.reuse, R113 ;  /* 0x0000007100ad7220 */ /* 0x040fe40000410000 */
[C---:B------:R-:W-:Y:S01]  /*182b0*/  FMUL.FTZ R174, R0.reuse, R116 ;  /* 0x0000007400ae7220 */ /* 0x040fe20000410000 */
[----:B------:R-:W-:Y:S01]  /*182c0*/  @P1 MUFU.RCP R2, R5 ;  /* 0x0000000500021308 */ /* 0x000fe20000001000 */
        /* <DEDUP_REMOVED lines=15> */
[----:B------:R4:W5:Y:S01]  /*183c0*/  @P1 MUFU.LG2 R0, R5 ;  /* 0x0000000500001308 */ /* 0x0009620000000c00 */
[----:B--2---:R-:W-:-:S02]  /*183d0*/  @P3 FMUL.FTZ R9, R8, 0.69314718246459960938 ;  /* 0x3f31721808093820 */ /* 0x004fc40000410000 */
[----:B-1----:R-:W-:Y:S02]  /*183e0*/  @P2 FMUL.FTZ R8, R7, 0.69314718246459960938 ;  /* 0x3f31721807082820 */ /* 0x002fe40000410000 */
[C---:B---3--:R-:W-:Y:S02]  /*183f0*/  FMUL.FTZ R112, R3.reuse, R118 ;  /* 0x0000007603707220 */ /* 0x048fe40000410000 */
[C---:B------:R-:W-:Y:S02]  /*18400*/  FMUL.FTZ R113, R3.reuse, R119 ;  /* 0x0000007703717220 */ /* 0x040fe40000410000 */
[C---:B------:R-:W-:Y:S02]  /*18410*/  FMUL.FTZ R170, R3.reuse, R102 ;  /* 0x0000006603aa7220 */ /* 0x040fe40000410000 */
[C---:B------:R-:W-:Y:S02]  /*18420*/  FMUL.FTZ R171, R3.reuse, R103 ;  /* 0x0000006703ab7220 */ /* 0x040fe40000410000 */
[----:B------:R-:W-:-:S02]  /*18430*/  FMUL.FTZ R116, R3, R130 ;  /* 0x0000008203747220 */ /* 0x000fc40000410000 */
[C---:B------:R-:W-:Y:S01]  /*18440*/  FMUL.FTZ R117, R3.reuse, R131 ;  /* 0x0000008303757220 */ /* 0x040fe20000410000 */
[----:B----4-:R-:W-:Y:S01]  /*18450*/  @P2 MOV R5, 0x3f317218 ;  /* 0x3f31721800052802 */ /* 0x010fe20000000f00 */
[----:B-----5:R-:W-:Y:S01]  /*18460*/  @P1 FMUL.FTZ R7, R0, 0.69314718246459960938 ;  /* 0x3f31721800071820 */ /* 0x020fe20000410000 */
        /* <DEDUP_REMOVED lines=45> */
[----:B------:R2:W3:Y:S01]  /*18740*/  @P0 MUFU.LG2 R2, R4 ;  /* 0x0000000400020308 */ /* 0x0004e20000000c00 */
[----:B------:R-:W-:Y:S02]  /*18750*/  @P3 FMUL.FTZ R6, R3, c[0x0][0x2d0] ;  /* 0x0000b40003063a20 */ /* 0x000fe40000410000 */
[----:B------:R-:W-:Y:S02]  /*18760*/  @P1 FMUL.FTZ R3, R10, c[0x0][0x2d0] ;  /* 0x0000b4000a031a20 */ /* 0x000fe40000410000 */
[----:B------:R-:W-:Y:S02]  /*18770*/  @P2 FMUL.FTZ R5, R5, c[0x0][0x2d0] ;  /* 0x0000b40005052a20 */ /* 0x000fe40000410000 */
[----:B------:R-:W-:Y:S01]  /*18780*/  @P1 FFMA.FTZ R23, R3, R138, R7 ;  /* 0x0000008a03171223 */ /* 0x000fe20000010007 */
[----:B------:R-:W-:Y:S01]  /*18790*/  @P0 MOV R3, 0x3f317218 ;  /* 0x3f31721800030802 */ /* 0x000fe20000000f00 */
[----:B-1----:R-:W-:-:S02]  /*187a0*/  FMUL.FTZ R84, R0, R58 ;  /* 0x0000003a00547220 */ /* 0x002fc40000410000 */
[C---:B------:R-:W-:Y:S02]  /*187b0*/  FMUL.FTZ R85, R0.reuse, R59 ;  /* 0x0000003b00557220 */ /* 0x040fe40000410000 */
[----:B------:R-:W-:Y:S02]  /*187c0*/  @P0 FMUL.FTZ R3, R3, c[0x0][0x2d0] ;  /* 0x0000b40003030a20 */ /* 0x000fe40000410000 */
[----:B------:R-:W-:Y:S01]  /*187d0*/  FMUL.FTZ R76, R0, R62 ;  /* 0x0000003e004c7220 */ /* 0x000fe20000410000 */
[----:B--2---:R-:W-:Y:S01]  /*187e0*/  MOV R4, 0x1 ;  /* 0x0000000100047802 */ /* 0x004fe20000000f00 */
[----:B---3--:R-:W-:Y:S02]  /*187f0*/  @P0 FMUL.FTZ R2, R2, 0.69314718246459960938 ;  /* 0x3f31721802020820 */ /* 0x008fe40000410000 */
        /* <DEDUP_REMOVED lines=25> */
.L_x_1246:
        /* <DEDUP_REMOVED lines=19> */
.L_x_1318:
[----:B--2---:R-:W-:Y:S05]  /*18ac0*/  BSYNC B0 ;  /* 0x0000000000007941 */ /* 0x004fea0003800000 */
.L_x_1317:
        /* <DEDUP_REMOVED lines=16> */
[----:B------:R-:W-:Y:S01]  /*18bd0*/  F2FP.PACK_AB R4, R83, R82 ;  /* 0x000000525304723e */ /* 0x000fe200000000ff */
[----:B------:R-:W4:Y:S01]  /*18be0*/  LDL.LU R11, [R1+0x30] ;  /* 0x00003000010b7983 */ /* 0x000f220000300800 */
[----:B------:R-:W-:Y:S02]  /*18bf0*/  F2FP.PACK_AB R5, R77, R76 ;  /* 0x0000004c4d05723e */ /* 0x000fe400000000ff */
[----:B------:R-:W-:-:S04]  /*18c00*/  ISETP.NE.U32.AND P0, PT, RZ, c[0x0][0x508], PT ;  /* 0x00014200ff007a0c */ /* 0x000fc80003f05070 */
[----:B------:R-:W-:Y:S02]  /*18c10*/  ISETP.NE.AND.EX P1, PT, RZ, c[0x0][0x50c], PT, P0 ;  /* 0x00014300ff007a0c */ /* 0x000fe40003f25300 */
[----:B------:R-:W-:-:S04]  /*18c20*/  ISETP.NE.U32.AND P2, PT, RZ, c[0x0][0x500], PT ;  /* 0x00014000ff007a0c */ /* 0x000fc80003f45070 */
[----:B------:R-:W-:Y:S01]  /*18c30*/  ISETP.NE.AND.EX P2, PT, RZ, c[0x0][0x504], PT, P2 ;  /* 0x00014100ff007a0c */ /* 0x000fe20003f45320 */
        /* <DEDUP_REMOVED lines=85> */
[----:B------:R-:W-:Y:S04]  /*19190*/  STS [R6+0x5080], R2 ;  /* 0x0050800206007388 */ /* 0x000fe80000000800 */
[----:B------:R2:W-:Y:S01]  /*191a0*/  STS [R6+0x5280], R0 ;  /* 0x0052800006007388 */ /* 0x0005e20000000800 */
[----:B-1----:R-:W-:Y:S02]  /*191b0*/  F2FP.PACK_AB R3, R41, R40 ;  /* 0x000000282903723e */ /* 0x002fe400000000ff */
[----:B--2---:R-:W-:-:S03]  /*191c0*/  F2FP.PACK_AB R0, R39, R38 ;  /* 0x000000262700723e */ /* 0x004fc600000000ff */
[----:B------:R-:W-:Y:S04]  /*191d0*/  STS [R12+0x5000], R3 ;  /* 0x005000030c007388 */ /* 0x000fe80000000800 */
[----:B------:R1:W-:Y:S04]  /*191e0*/  STS [R12+0x5200], R0 ;  /* 0x005200000c007388 */ /* 0x0003e80000000800 */
[----:B------:R-:W-:Y:S01]  /*191f0*/  BAR.SYNC.DEFER_BLOCKING 0x1, 0x80 ;  /* 0x0042000000007b1d */ /* 0x000fe20000010000 */
[----:B------:R-:W-:Y:S01]  /*19200*/  @P1 LEA R4, P0, R9, c[0x0][0x508], 0x2 ;  /* 0x0001420009041a11 */ /* 0x000fe200078010ff */
[----:B------:R-:W-:-:S02]  /*19210*/  IMAD.MOV.U32 R6, RZ, RZ, 0x4 ;  /* 0x00000004ff067424 */ /* 0x000fc400078e00ff */
[----:B------:R-:W-:Y:S01]  /*19220*/  IMAD.MOV.U32 R10, RZ, RZ, c[0x0][0x388] ;  /* 0x0000e200ff0a7624 */ /* 0x000fe200078e00ff */
[C---:B------:R-:W-:Y:S01]  /*19230*/  @P1 LEA.HI.X R5, R9.reuse, c[0x0][0x50c], R8, 0x2, P0 ;  /* 0x0001430009051a11 */ /* 0x040fe200000f1408 */
[----:B------:R-:W-:Y:S02]  /*19240*/  IMAD.MOV.U32 R2, RZ, RZ, RZ ;  /* 0x000000ffff027224 */ /* 0x000fe400078e00ff */
[----:B------:R-:W-:Y:S02]  /*19250*/  IMAD.WIDE R6, R9, R6, c[0x0][0x500] ;  /* 0x0001400009067625 */ /* 0x000fe400078e0206 */
[----:B------:R2:W5:Y:S04]  /*19260*/  @P1 LDG.E R10, [R4.64] ;  /* 0x00000006040a1981 */ /* 0x000568000c1e1900 */
[----:B------:R2:W5:Y:S01]  /*19270*/  @P2 LDG.E R2, [R6.64] ;  /* 0x0000000606022981 */ /* 0x000562000c1e1900 */
[----:B------:R-:W-:-:S04]  /*19280*/  ISETP.NE.AND P0, PT, R11, RZ, PT ;  /* 0x000000ff0b00720c */ /* 0x000fc80003f05270 */
[----:B-1----:R-:W-:Y:S01]  /*19290*/  SEL R0, R11, c[0x0][0x3d4], P0 ;  /* 0x0000f5000b007a07 */ /* 0x002fe20000000000 */
[----:B------:R-:W-:Y:S05]  /*192a0*/  @P1 BRA `(.L_x_1321) ;  /* 0x0000004000001947 */ /* 0x000fea0003800000 */
[----:B------:R-:W-:Y:S05]  /*192b0*/  @!P2 BRA `(.L_x_1321) ;  /* 0x000000300000a947 */ /* 0x000fea0003800000 */
[----:B-----5:R1:W3:Y:S04]  /*192c0*/  LDG.E R10, [R6.64] ;  /* 0x00000006060a7981 */ /* 0x0202e8000c1e1900 */
[----:B-12---:R-:W3:Y:S02]  /*192d0*/  LDG.E R6, [R6.64+0x4] ;  /* 0x0000040606067981 */ /* 0x006ee4000c1e1900 */
[----:B---3--:R-:W-:Y:S02]  /*192e0*/  IADD3 R10, -R10, R6, RZ ;  /* 0x000000060a0a7210 */ /* 0x008fe40007ffe1ff */
.L_x_1321:
[----:B------:R-:W3:Y:S04]  /*192f0*/  LDL R3, [R1+0x8c] ;  /* 0x00008c0001037983 */ /* 0x000ee80000100800 */
[----:B------:R-:W3:Y:S04]  /*19300*/  LDL R78, [R1+0x48] ;  /* 0x00004800014e7983 */ /* 0x000ee80000100800 */
[----:B------:R-:W4:Y:S04]  /*19310*/  LDL R24, [R1+0x44] ;  /* 0x0000440001187983 */ /* 0x000f280000100800 */
[----:B--2---:R-:W2:Y:S04]  /*19320*/  LDL R13, [R1+0x74] ;  /* 0x00007400010d7983 */ /* 0x004ea80000100800 */
[----:B------:R-:W2:Y:S04]  /*19330*/  LDL R26, [R1+0xac] ;  /* 0x0000ac00011a7983 */ /* 0x000ea80000100800 */
[----:B------:R-:W2:Y:S01]  /*19340*/  LDL.LU R25, [R1+0x14] ;  /* 0x0000140001197983 */ /* 0x000ea20000300800 */
[----:B------:R-:W-:Y:S01]  /*19350*/  IMAD.MOV.U32 R11, RZ, RZ, 0x368 ;  /* 0x00000368ff0b7424 */ /* 0x000fe200078e00ff */
[----:B------:R-:W-:-:S04]  /*19360*/  ISETP.GT.AND P2, PT, R0, 0x1, PT ;  /* 0x000000010000780c */ /* 0x000fc80003f44270 */
[----:B------:R-:W-:-:S04]  /*19370*/  SEL R11, R11, 0x328, P2 ;  /* 0x000003280b0b7807 */ /* 0x000fc80001000000 */
[----:B------:R-:W1:Y:S08]  /*19380*/  LDC.64 R6, c[0x0][R11+0x170] ;  /* 0x00005c000b067b82 */ /* 0x000e700000000a00 */
[----:B------:R-:W4:Y:S08]  /*19390*/  LDC.64 R14, c[0x0][R11+0x168] ;  /* 0x00005a000b0e7b82 */ /* 0x000f300000000a00 */
        /* <DEDUP_REMOVED lines=8> */
[----:B------:R-:W2:Y:S02]  /*19420*/  S2R R27, SR_TID.X ;  /* 0x00000000001b7919 */ /* 0x000ea40000002100 */
[----:B-1----:R-:W-:-:S04]  /*19430*/  IMAD R4, R7, R0, RZ ;  /* 0x0000000007047224 */ /* 0x002fc800078e02ff */
[C---:B------:R-:W-:Y:S02]  /*19440*/  IMAD R12, R6.reuse, R5, R4 ;  /* 0x00000005060c7224 */ /* 0x040fe400078e0204 */
[----:B------:R-:W-:-:S04]  /*19450*/  IMAD.WIDE.U32 R6, R6, R0, RZ ;  /* 0x0000000006067225 */ /* 0x000fc800078e00ff */
[----:B------:R-:W-:Y:S02]  /*19460*/  IMAD.IADD R12, R7, 0x1, R12 ;  /* 0x00000001070c7824 */ /* 0x000fe400078e020c */
[----:B---3--:R-:W-:-:S04]  /*19470*/  IMAD.IADD R3, R3, 0x1, R78 ;  /* 0x0000000103037824 */ /* 0x008fc800078e024e */
[----:B------:R-:W-:-:S04]  /*19480*/  @P5 IMAD.HI.U32 R5, R3, c[0x0][0x4ec], RZ ;  /* 0x00013b0003055a27 */ /* 0x000fc800078e00ff */
[----:B----4-:R-:W-:-:S04]  /*19490*/  IMAD.WIDE.U32 R8, R14, R24, RZ ;  /* 0x000000180e087225 */ /* 0x010fc800078e00ff */
[----:B------:R-:W-:Y:S01]  /*194a0*/  IMAD.MOV.U32 R4, RZ, RZ, R3 ;  /* 0x000000ffff047224 */ /* 0x000fe200078e0003 */
[----:B------:R-:W-:Y:S01]  /*194b0*/  @P5 SHF.R.U32.HI R4, RZ, c[0x0][0x4f0], R5 ;  /* 0x00013c00ff045a19 */ /* 0x000fe20000011605 */
[----:B------:R-:W-:Y:S01]  /*194c0*/  IMAD R11, R15, R24, RZ ;  /* 0x000000180f0b7224 */ /* 0x000fe200078e02ff */
[----:B--2---:R-:W-:Y:S02]  /*194d0*/  SEL R5, R13, RZ, P2 ;  /* 0x000000ff0d057207 */ /* 0x004fe40001000000 */
        /* <DEDUP_REMOVED lines=35> */
[----:B------:R-:W4:Y:S01]  /*19710*/  SHFL.IDX PT, R8, R6, 0x2, 0x1c1f ;  /* 0x005c1f0006087f89 */ /* 0x000f2200000e0000 */
[----:B---3--:R-:W-:-:S05]  /*19720*/  IMAD.IADD R5, R26, 0x1, R78 ;  /* 0x000000011a057824 */ /* 0x008fca00078e024e */
        /* <DEDUP_REMOVED lines=9> */
[----:B----4-:R-:W-:Y:S01]  /*197c0*/  @!P1 ST.E [R8.64], R23 ;  /* 0x0000001708009985 */ /* 0x010fe2000c101906 */
        /* <DEDUP_REMOVED lines=12> */
[----:B------:R-:W3:Y:S04]  /*19890*/  LDL R18, [R1+0xc] ;  /* 0x00000c0001127983 */ /* 0x000ee80000100800 */
[----:B------:R-:W1:Y:S01]  /*198a0*/  S2R R26, SR_TID.X ;  /* 0x00000000001a7919 */ /* 0x000e620000002100 */
[----:B------:R-:W-:Y:S02]  /*198b0*/  IMAD R14, R14, c[0x0][0x3a0], RZ ;  /* 0x0000e8000e0e7a24 */ /* 0x000fe400078e02ff */
[----:B--2---:R-:W-:-:S04]  /*198c0*/  IMAD.WIDE.U32 R6, R2, c[0x0][0x3a0], RZ ;  /* 0x0000e80002067a25 */ /* 0x004fc800078e00ff */
[----:B------:R-:W-:Y:S01]  /*198d0*/  IMAD R2, R2, c[0x0][0x3a4], R14 ;  /* 0x0000e90002027a24 */ /* 0x000fe200078e020e */
[--C-:B-1----:R-:W-:Y:S02]  /*198e0*/  SHF.R.S32.HI R25, RZ, 0x1f, R26.reuse ;  /* 0x0000001fff197819 */ /* 0x102fe4000001141a */
        /* <DEDUP_REMOVED lines=26> */
[----:B---3--:R-:W-:-:S05]  /*19a90*/  IMAD.SHL.U32 R3, R18, 0x2, RZ ;  /* 0x0000000212037824 */ /* 0x008fca00078e00ff */
        /* <DEDUP_REMOVED lines=23> */
.L_x_1397:
[----:B------:R-:W-:Y:S05]  /*19c10*/  BRA.DIV ~URZ, `(.L_x_1324) ;  /* 0x000040b27f007947 */ /* 0x000fea000b800000 */
[----:B------:R3:W4:Y:S02]  /*19c20*/  SHFL.IDX PT, R0, R13, RZ, 0x1c1f ;  /* 0x001c1fff0d007589 */ /* 0x00072400000e0000 */
.L_x_1398:
        /* <DEDUP_REMOVED lines=20> */
.L_x_1326:
[----:B------:R-:W-:Y:S05]  /*19d70*/  BSYNC B0 ;  /* 0x0000000000007941 */ /* 0x000fea0003800000 */
.L_x_1325:
[----:B------:R-:W-:Y:S05]  /*19d80*/  BRA.DIV ~URZ, `(.L_x_1327) ;  /* 0x00003fa27f007947 */ /* 0x000fea000b800000 */
[----:B--2---:R2:W1:Y:S04]  /*19d90*/  SHFL.IDX PT, R10, R12, 0x1, 0x1c1f ;  /* 0x003c1f000c0a7f89 */ /* 0x00446800000e0000 */
[----:B----4-:R2:W4:Y:S02]  /*19da0*/  SHFL.IDX PT, R0, R13, 0x1, 0x1c1f ;  /* 0x003c1f000d007f89 */ /* 0x01052400000e0000 */
.L_x_1399:
        /* <DEDUP_REMOVED lines=21> */
.L_x_1329:
[----:B------:R-:W-:Y:S05]  /*19f00*/  BSYNC B0 ;  /* 0x0000000000007941 */ /* 0x000fea0003800000 */
.L_x_1328:
[----:B------:R-:W-:Y:S05]  /*19f10*/  BRA.DIV ~URZ, `(.L_x_1330) ;  /* 0x00003ed27f007947 */ /* 0x000fea000b800000 */
[----:B-1----:R1:W2:Y:S02]  /*19f20*/  SHFL.IDX PT, R10, R12, 0x2, 0x1c1f ;  /* 0x005c1f000c0a7f89 */ /* 0x0022a400000e0000 */
.L_x_1400:
[----:B------:R-:W-:Y:S05]  /*19f30*/  BRA.DIV ~URZ, `(.L_x_1331) ;  /* 0x00003f227f007947 */ /* 0x000fea000b800000 */
[----:B----4-:R4:W1:Y:S02]  /*19f40*/  SHFL.IDX PT, R0, R13, 0x2, 0x1c1f ;  /* 0x005c1f000d007f89 */ /* 0x01086400000e0000 */
.L_x_1401:
        /* <DEDUP_REMOVED lines=21> */
.L_x_1333:
[----:B------:R-:W-:Y:S05]  /*1a0a0*/  BSYNC B0 ;  /* 0x0000000000007941 */ /* 0x000fea0003800000 */
.L_x_1332:
[----:B------:R-:W-:Y:S05]  /*1a0b0*/  BRA.DIV ~URZ, `(.L_x_1334) ;  /* 0x00003e027f007947 */ /* 0x000fea000b800000 */
[----:B-1----:R1:W3:Y:S04]  /*1a0c0*/  SHFL.IDX PT, R6, R12, 0x3, 0x1c1f ;  /* 0x007c1f000c067f89 */ /* 0x0022e800000e0000 */
[----:B------:R1:W4:Y:S02]  /*1a0d0*/  SHFL.IDX PT, R0, R13, 0x3, 0x1c1f ;  /* 0x007c1f000d007f89 */ /* 0x00032400000e0000 */
.L_x_1402:
        /* <DEDUP_REMOVED lines=22> */
.L_x_1322:
[----:B--2---:R-:W2:Y:S04]  /*1a240*/  LDL.LU R6, [R1+0x44] ;  /* 0x0000440001067983 */ /* 0x004ea80000300800 */
        /* <DEDUP_REMOVED lines=33> */
.L_x_1403:
[----:B------:R-:W-:Y:S05]  /*1a460*/  BRA.DIV ~URZ, `(.L_x_1337) ;  /* 0x00003b827f007947 */ /* 0x000fea000b800000 */
[----:B------:R3:W4:Y:S02]  /*1a470*/  SHFL.IDX PT, R0, R25, RZ, 0x1c1f ;  /* 0x001c1fff19007589 */ /* 0x00072400000e0000 */
.L_x_1404:
        /* <DEDUP_REMOVED lines=11> */
[C---:B------:R-:W-:Y:S02]  /*1a530*/  IADD3 R7, R5.reuse, 0x50, RZ ;  /* 0x0000005005077810 */ /* 0x040fe40007ffe0ff */
        /* <DEDUP_REMOVED lines=14> */
[----:B------:R-:W-:Y:S02]  /*1a620*/  ISETP.GE.AND P1, PT, R5, c[0x0][0x3c8], PT ;  /* 0x0000f20005007a0c */ /* 0x000fe40003f26270 */
[----:B------:R-:W-:-:S02]  /*1a630*/  ISETP.GE.AND P2, PT, R16, c[0x0][0x3c8], PT ;  /* 0x0000f20010007a0c */ /* 0x000fc40003f46270 */
[----:B------:R-:W-:Y:S02]  /*1a640*/  ISETP.GE.AND P4, PT, R15, c[0x0][0x3c8], PT ;  /* 0x0000f2000f007a0c */ /* 0x000fe40003f86270 */
[----:B------:R-:W-:-:S07]  /*1a650*/  ISETP.GE.AND P3, PT, R14, c[0x0][0x3c8], PT ;  /* 0x0000f2000e007a0c */ /* 0x000fce0003f66270 */
[----:B----4-:R-:W-:-:S04]  /*1a660*/  @!P1 LEA R2, P0, R5, R0, 0x2 ;  /* 0x0000000005029211 */ /* 0x010fc800078010ff */
        /* <DEDUP_REMOVED lines=12> */
[----:B------:R-:W-:-:S05]  /*1a730*/  @!P3 LEA.HI.X R19, R14, R4, R29, 0x2, P0 ;  /* 0x000000040e13b211 */ /* 0x000fca00000f141d */
        /* <DEDUP_REMOVED lines=20> */
[----:B------:R-:W-:-:S03]  /*1a880*/  @!P3 LEA R20, P0, R8, R0, 0x2 ;  /* 0x000000000814b211 */ /* 0x000fc600078010ff */
[----:B------:R2:W-:Y:S01]  /*1a890*/  @!P4 ST.E.64 [R2.64], R100 ;  /* 0x000000640200c985 */ /* 0x0005e2000c101b06 */
[----:B------:R-:W-:Y:S02]  /*1a8a0*/  @!P3 LEA.HI.X R21, R8, R4, R34, 0x2, P0 ;  /* 0x000000040815b211 */ /* 0x000fe400000f1422 */
[----:B----4-:R-:W-:-:S03]  /*1a8b0*/  @!P2 LEA R18, P0, R7, R0, 0x2 ;  /* 0x000000000712a211 */ /* 0x010fc600078010ff */
[----:B------:R4:W-:Y:S01]  /*1a8c0*/  @!P3 ST.E.64 [R20.64], R184 ;  /* 0x000000b81400b985 */ /* 0x0009e2000c101b06 */
[----:B------:R-:W-:-:S05]  /*1a8d0*/  @!P2 LEA.HI.X R19, R7, R4, R35, 0x2, P0 ;  /* 0x000000040713a211 */ /* 0x000fca00000f1423 */
[----:B------:R4:W-:Y:S01]  /*1a8e0*/  @!P2 ST.E.64 [R18.64], R182 ;  /* 0x000000b61200a985 */ /* 0x0009e2000c101b06 */
[----:B--2---:R-:W-:-:S04]  /*1a8f0*/  @!P1 LEA R2, P0, R6, R0, 0x2 ;  /* 0x0000000006029211 */ /* 0x004fc800078010ff */
[----:B------:R-:W-:-:S05]  /*1a900*/  @!P1 LEA.HI.X R3, R6, R4, R36, 0x2, P0 ;  /* 0x0000000406039211 */ /* 0x000fca00000f1424 */
[----:B------:R4:W-:Y:S04]  /*1a910*/  @!P1 ST.E.64 [R2.64], R96 ;  /* 0x0000006002009985 */ /* 0x0009e8000c101b06 */
.L_x_1339:
[----:B------:R-:W-:Y:S05]  /*1a920*/  BSYNC B0 ;  /* 0x0000000000007941 */ /* 0x000fea0003800000 */
.L_x_1338:
[----:B------:R-:W-:Y:S05]  /*1a930*/  BRA.DIV ~URZ, `(.L_x_1340) ;  /* 0x000037127f007947 */ /* 0x000fea000b800000 */
[----:B--2---:R2:W1:Y:S04]  /*1a940*/  SHFL.IDX PT, R4, R17, 0x1, 0x1c1f ;  /* 0x003c1f0011047f89 */ /* 0x00446800000e0000 */
[----:B----4-:R2:W4:Y:S02]  /*1a950*/  SHFL.IDX PT, R0, R25, 0x1, 0x1c1f ;  /* 0x003c1f0019007f89 */ /* 0x01052400000e0000 */
.L_x_1405:
[----:B------:R-:W-:Y:S01]  /*1a960*/  BSSY B0, `(.L_x_1341) ;  /* 0x0000033000007945 */ /* 0x000fe20003800000 */
[----:B------:R-:W-:Y:S05]  /*1a970*/  @P6 BRA `(.L_x_1342) ;  /* 0x0000031000006947 */ /* 0x000fea0003800000 */
[----:B------:R-:W5:Y:S01]  /*1a980*/  LDL R5, [R1+0x20] ;  /* 0x0000200001057983 */ /* 0x000f620000100800 */
[----:B------:R-:W-:Y:S02]  /*1a990*/  ISETP.GE.AND P0, PT, R16, c[0x0][0x3c8], PT ;  /* 0x0000f20010007a0c */ /* 0x000fe40003f06270 */
[----:B------:R-:W-:Y:S02]  /*1a9a0*/  ISETP.GE.AND P3, PT, R15, c[0x0][0x3c8], PT ;  /* 0x0000f2000f007a0c */ /* 0x000fe40003f66270 */
[----:B------:R-:W-:-:S02]  /*1a9b0*/  ISETP.GE.AND P5, PT, R14, c[0x0][0x3c8], PT ;  /* 0x0000f2000e007a0c */ /* 0x000fc40003fa6270 */
[----:B-----5:R-:W-:-:S13]  /*1a9c0*/  ISETP.GE.AND P1, PT, R5, c[0x0][0x3c8], PT ;  /* 0x0000f20005007a0c */ /* 0x020fda0003f26270 */
[----:B----4-:R-:W-:-:S04]  /*1a9d0*/  @!P1 LEA R2, P2, R5, R0, 0x2 ;  /* 0x0000000005029211 */ /* 0x010fc800078410ff */
[----:B-1----:R-:W-:Y:S02]  /*1a9e0*/  @!P1 LEA.HI.X R3, R5, R4, R27, 0x2, P2 ;  /* 0x0000000405039211 */ /* 0x002fe400010f141b */
[----:B------:R-:W-:-:S03]  /*1a9f0*/  @!P0 LEA R18, P2, R16, R0, 0x2 ;  /* 0x0000000010128211 */ /* 0x000fc600078410ff */
[----:B------:R1:W-:Y:S01]  /*1aa00*/  @!P1 ST.E.64 [R2.64], R154 ;  /* 0x0000009a02009985 */ /* 0x0003e2000c101b06 */
[----:B------:R-:W-:Y:S02]  /*1aa10*/  @!P0 LEA.HI.X R19, R16, R4, R24, 0x2, P2 ;  /* 0x0000000410138211 */ /* 0x000fe400010f1418 */
[----:B------:R-:W-:Y:S02]  /*1aa20*/  ISETP.GE.AND P2, PT, R13, c[0x0][0x3c8], PT ;  /* 0x0000f2000d007a0c */ /* 0x000fe40003f46270 */
[----:B------:R-:W-:Y:S01]  /*1aa30*/  ISETP.GE.AND P1, PT, R12, c[0x0][0x3c8], PT ;  /* 0x0000f2000c007a0c */ /* 0x000fe20003f26270 */
[----:B------:R4:W-:Y:S01]  /*1aa40*/  @!P0 ST.E.64 [R18.64], R162 ;  /* 0x000000a212008985 */ /* 0x0009e2000c101b06 */
[----:B-1----:R-:W-:-:S04]  /*1aa50*/  @!P3 LEA R2, P4, R15, R0, 0x2 ;  /* 0x000000000f02b211 */ /* 0x002fc800078810ff */
[----:B------:R-:W-:Y:S02]  /*1aa60*/  @!P3 LEA.HI.X R3, R15, R4, R26, 0x2, P4 ;  /* 0x000000040f03b211 */ /* 0x000fe400020f141a */
[----:B----4-:R-:W-:Y:S02]  /*1aa70*/  @!P5 LEA R18, P0, R14, R0, 0x2 ;  /* 0x000000000e12d211 */ /* 0x010fe400078010ff */
[----:B------:R-:W-:Y:S01]  /*1aa80*/  ISETP.GE.AND P4, PT, R10, c[0x0][0x3c8], PT ;  /* 0x0000f2000a007a0c */ /* 0x000fe20003f86270 */
        /* <DEDUP_REMOVED lines=9> */
[C---:B----4-:R-:W-:Y:S02]  /*1ab20*/  @!P0 LEA R18, P2, R11.reuse, R0, 0x2 ;  /* 0x000000000b128211 */ /* 0x050fe400078410ff */
        /* <DEDUP_REMOVED lines=10> */
[----:B------:R-:W-:Y:S02]  /*1abd0*/  ISETP.GE.AND P1, PT, R6, c[0x0][0x3c8], PT ;  /* 0x0000f20006007a0c */ /* 0x000fe40003f26270 */
[C---:B----4-:R-:W-:Y:S01]  /*1abe0*/  @!P3 LEA R20, P0, R8.reuse, R0, 0x2 ;  /* 0x000000000814b211 */ /* 0x050fe200078010ff */
[----:B------:R1:W-:Y:S03]  /*1abf0*/  @!P4 ST.E.64 [R2.64], R128 ;  /* 0x000000800200c985 */ /* 0x0003e6000c101b06 */
[----:B------:R-:W-:Y:S01]  /*1ac00*/  @!P3 LEA.HI.X R21, R8, R4, R34, 0x2, P0 ;  /* 0x000000040815b211 */ /* 0x000fe200000f1422 */
[----:B------:R4:W-:Y:S01]  /*1ac10*/  @!P5 ST.E.64 [R22.64], R186 ;  /* 0x000000ba1600d985 */ /* 0x0009e2000c101b06 */
[----:B-----5:R-:W-:-:S03]  /*1ac20*/  @!P2 LEA R18, P0, R7, R0, 0x2 ;  /* 0x000000000712a211 */ /* 0x020fc600078010ff */
[----:B------:R4:W-:Y:S01]  /*1ac30*/  @!P3 ST.E.64 [R20.64], R130 ;  /* 0x000000821400b985 */ /* 0x0009e2000c101b06 */
[----:B------:R-:W-:-:S05]  /*1ac40*/  @!P2 LEA.HI.X R19, R7, R4, R35, 0x2, P0 ;  /* 0x000000040713a211 */ /* 0x000fca00000f1423 */
[----:B------:R4:W-:Y:S01]  /*1ac50*/  @!P2 ST.E.64 [R18.64], R102 ;  /* 0x000000661200a985 */ /* 0x0009e2000c101b06 */
[----:B-1----:R-:W-:-:S04]  /*1ac60*/  @!P1 LEA R2, P0, R6, R0, 0x2 ;  /* 0x0000000006029211 */ /* 0x002fc800078010ff */
[----:B------:R-:W-:-:S05]  /*1ac70*/  @!P1 LEA.HI.X R3, R6, R4, R36, 0x2, P0 ;  /* 0x0000000406039211 */ /* 0x000fca00000f1424 */
[----:B------:R4:W-:Y:S04]  /*1ac80*/  @!P1 ST.E.64 [R2.64], R98 ;  /* 0x0000006202009985 */ /* 0x0009e8000c101b06 */
.L_x_1342:
[----:B------:R-:W-:Y:S05]  /*1ac90*/  BSYNC B0 ;  /* 0x0000000000007941 */ /* 0x000fea0003800000 */
.L_x_1341:
[----:B------:R-:W-:Y:S05]  /*1aca0*/  BRA.DIV ~URZ, `(.L_x_1343) ;  /* 0x000034627f007947 */ /* 0x000fea000b800000 */
[----:B-1----:R1:W2:Y:S02]  /*1acb0*/  SHFL.IDX PT, R4, R17, 0x2, 0x1c1f ;  /* 0x005c1f0011047f89 */ /* 0x0022a400000e0000 */
.L_x_1406:
[----:B------:R-:W-:Y:S05]  /*1acc0*/  BRA.DIV ~URZ, `(.L_x_1344) ;  /* 0x000034b27f007947 */ /* 0x000fea000b800000 */
[----:B----4-:R4:W1:Y:S02]  /*1acd0*/  SHFL.IDX PT, R0, R25, 0x2, 0x1c1f ;  /* 0x005c1f0019007f89 */ /* 0x01086400000e0000 */
.L_x_1407:
[----:B------:R-:W5:Y:S01]  /*1ace0*/  LDL R2, [R1+0x14] ;  /* 0x0000140001027983 */ /* 0x000f620000100800 */
[----:B------:R-:W-:Y:S01]  /*1acf0*/  BSSY B0, `(.L_x_1345) ;  /* 0x0000034000007945 */ /* 0x000fe20003800000 */
[----:B-----5:R-:W-:-:S13]  /*1ad00*/  LOP3.LUT P0, RZ, R2, 0x1, RZ, 0xc0, !PT ;  /* 0x0000000102ff7812 */ /* 0x020fda000780c0ff */
[----:B------:R-:W-:Y:S05]  /*1ad10*/  @P0 BRA `(.L_x_1346) ;  /* 0x0000031000000947 */ /* 0x000fea0003800000 */
[----:B------:R-:W5:Y:S01]  /*1ad20*/  LDL R5, [R1+0x20] ;  /* 0x0000200001057983 */ /* 0x000f620000100800 */
[----:B------:R-:W-:Y:S02]  /*1ad30*/  ISETP.GE.AND P2, PT, R16, c[0x0][0x3c8], PT ;  /* 0x0000f20010007a0c */ /* 0x000fe40003f46270 */
[----:B------:R-:W-:Y:S02]  /*1ad40*/  ISETP.GE.AND P4, PT, R15, c[0x0][0x3c8], PT ;  /* 0x0000f2000f007a0c */ /* 0x000fe40003f86270 */
[----:B------:R-:W-:Y:S02]  /*1ad50*/  ISETP.GE.AND P3, PT, R14, c[0x0][0x3c8], PT ;  /* 0x0000f2000e007a0c */ /* 0x000fe40003f66270 */
[----:B------:R-:W-:-:S07]  /*1ad60*/  ISETP.GE.AND P6, PT, R11, c[0x0][0x3c8], PT ;  /* 0x0000f2000b007a0c */ /* 0x000fce0003fc6270 */
[----:B-1----:R-:W-:-:S04]  /*1ad70*/  @!P2 LEA R20, P1, R16, R0, 0x2 ;  /* 0x000000001014a211 */ /* 0x002fc800078210ff */
[----:B--2---:R-:W-:Y:S02]  /*1ad80*/  @!P2 LEA.HI.X R21, R16, R4, R24, 0x2, P1 ;  /* 0x000000041015a211 */ /* 0x004fe400008f1418 */
[----:B------:R-:W-:Y:S02]  /*1ad90*/  ISETP.GE.AND P1, PT, R13, c[0x0][0x3c8], PT ;  /* 0x0000f2000d007a0c */ /* 0x000fe40003f26270 */
[----:B-----5:R-:W-:-:S13]  /*1ada0*/  ISETP.GE.AND P0, PT, R5, c[0x0][0x3c8], PT ;  /* 0x0000f20005007a0c */ /* 0x020fda0003f06270 */
[----:B------:R-:W-:-:S04]  /*1adb0*/  @!P0 LEA R2, P5, R5, R0, 0x2 ;  /* 0x0000000005028211 */ /* 0x000fc800078a10ff */
[----:B------:R-:W-:Y:S02]  /*1adc0*/  @!P0 LEA.HI.X R3, R5, R4, R27, 0x2, P5 ;  /* 0x0000000405038211 */ /* 0x000fe400028f141b */
[----:B------:R-:W-:-:S03]  /*1add0*/  @!P4 LEA R18, P5, R15, R0, 0x2 ;  /* 0x000000000f12c211 */ /* 0x000fc600078a10ff */
[----:B------:R1:W-:Y:S01]  /*1ade0*/  @!P0 ST.E.64 [R2.64], R46 ;  /* 0x0000002e02008985 */ /* 0x0003e2000c101b06 */
[----:B------:R-:W-:Y:S02]  /*1adf0*/  ISETP.GE.AND P0, PT, R12, c[0x0][0x3c8], PT ;  /* 0x0000f2000c007a0c */ /* 0x000fe40003f06270 */
[----:B------:R-:W-:Y:S01]  /*1ae00*/  @!P4 LEA.HI.X R19, R15, R4, R26, 0x2, P5 ;  /* 0x000000040f13c211 */ /* 0x000fe200028f141a */
[----:B------:R2:W-:Y:S04]  /*1ae10*/  @!P2 ST.E.64 [R20.64], R48 ;  /* 0x000000301400a985 */ /* 0x0005e8000c101b06 */
[----:B------:R5:W-:Y:S01]  /*1ae20*/  @!P4 ST.E.64 [R18.64], R50 ;  /* 0x000000321200c985 */ /* 0x000be2000c101b06 */
[----:B------:R-:W-:Y:S02]  /*1ae30*/  ISETP.GE.AND P4, PT, R10, c[0x0][0x3c8], PT ;  /* 0x0000f2000a007a0c */ /* 0x000fe40003f86270 */
[----:B-1----:R-:W-:-:S04]  /*1ae40*/  @!P3 LEA R2, P2, R14, R0, 0x2 ;  /* 0x000000000e02b211 */ /* 0x002fc800078410ff */
[----:B------:R-:W-:Y:S02]  /*1ae50*/  @!P3 LEA.HI.X R3, R14, R4, R29, 0x2, P2 ;  /* 0x000000040e03b211 */ /* 0x000fe400010f141d */
[----:B--2---:R-:W-:-:S03]  /*1ae60*/  @!P1 LEA R20, P5, R13, R0, 0x2 ;  /* 0x000000000d149211 */ /* 0x004fc600078a10ff */
[----:B------:R1:W-:Y:S01]  /*1ae70*/  @!P3 ST.E.64 [R2.64], R52 ;  /* 0x000000340200b985 */ /* 0x0003e2000c101b06 */
[----:B------:R-:W-:Y:S02]  /*1ae80*/  @!P1 LEA.HI.X R21, R13, R4, R28, 0x2, P5 ;  /* 0x000000040d159211 */ /* 0x000fe400028f141c */
[----:B-----5:R-:W-:Y:S02]  /*1ae90*/  @!P6 LEA R18, P5, R11, R0, 0x2 ;  /* 0x000000000b12e211 */ /* 0x020fe400078a10ff */
        /* <DEDUP_REMOVED lines=25> */
.L_x_1346:
[----:B------:R-:W-:Y:S05]  /*1b030*/  BSYNC B0 ;  /* 0x0000000000007941 */ /* 0x000fea0003800000 */
.L_x_1345:
[----:B------:R-:W-:Y:S05]  /*1b040*/  BRA.DIV ~URZ, `(.L_x_1347) ;  /* 0x000031927f007947 */ /* 0x000fea000b800000 */
[----:B--2---:R2:W3:Y:S04]  /*1b050*/  SHFL.IDX PT, R4, R17, 0x3, 0x1c1f ;  /* 0x007c1f0011047f89 */ /* 0x0044e800000e0000 */
[----:B-1----:R2:W1:Y:S02]  /*1b060*/  SHFL.IDX PT, R0, R25, 0x3, 0x1c1f ;  /* 0x007c1f0019007f89 */ /* 0x00246400000e0000 */
.L_x_1408:
[----:B------:R-:W5:Y:S02]  /*1b070*/  LDL R2, [R1+0x14] ;  /* 0x0000140001027983 */ /* 0x000f640000100800 */
        /* <DEDUP_REMOVED lines=8> */
[----:B---3--:R-:W-:Y:S02]  /*1b100*/  @!P3 LEA.HI.X R23, R16, R4, R24, 0x2, P5 ;  /* 0x000000041017b211 */ /* 0x008fe400028f1418 */
[----:B------:R-:W-:-:S04]  /*1b110*/  @!P2 LEA R18, P5, R15, R0, 0x2 ;  /* 0x000000000f12a211 */ /* 0x000fc800078a10ff */
[----:B------:R-:W-:Y:S02]  /*1b120*/  @!P2 LEA.HI.X R19, R15, R4, R26, 0x2, P5 ;  /* 0x000000040f13a211 */ /* 0x000fe400028f141a */
[----:B-----5:R-:W-:-:S13]  /*1b130*/  ISETP.GE.AND P4, PT, R2, c[0x0][0x3c8], PT ;  /* 0x0000f20002007a0c */ /* 0x020fda0003f86270 */
[----:B------:R-:W-:-:S04]  /*1b140*/  @!P4 LEA R20, P6, R2, R0, 0x2 ;  /* 0x000000000214c211 */ /* 0x000fc800078c10ff */
[----:B------:R-:W-:Y:S02]  /*1b150*/  @!P4 LEA.HI.X R21, R2, R4, R27, 0x2, P6 ;  /* 0x000000040215c211 */ /* 0x000fe400030f141b */
[CC--:B------:R-:W-:Y:S02]  /*1b160*/  @!P1 LEA R16, P6, R14.reuse, R0.reuse, 0x2 ;  /* 0x000000000e109211 */ /* 0x0c0fe400078c10ff */
[C---:B------:R-:W-:Y:S01]  /*1b170*/  @!P0 LEA R2, P5, R13.reuse, R0, 0x2 ;  /* 0x000000000d028211 */ /* 0x040fe200078a10ff */
[----:B------:R-:W-:Y:S01]  /*1b180*/  @!P4 ST.E.64 [R20.64], R86 ;  /* 0x000000561400c985 */ /* 0x000fe2000c101b06 */
[-C--:B--2---:R-:W-:Y:S02]  /*1b190*/  @!P1 LEA.HI.X R17, R14, R4.reuse, R29, 0x2, P6 ;  /* 0x000000040e119211 */ /* 0x084fe400030f141d */
[----:B------:R-:W-:Y:S01]  /*1b1a0*/  ISETP.GE.AND P6, PT, R12, c[0x0][0x3c8], PT ;  /* 0x0000f2000c007a0c */ /* 0x000fe20003fc6270 */
[----:B------:R-:W-:Y:S01]  /*1b1b0*/  @!P3 ST.E.64 [R22.64], R82 ;  /* 0x000000521600b985 */ /* 0x000fe2000c101b06 */
[----:B------:R-:W-:-:S02]  /*1b1c0*/  @!P0 LEA.HI.X R3, R13, R4, R28, 0x2, P5 ;  /* 0x000000040d038211 */ /* 0x000fc400028f141c */
[----:B------:R-:W-:Y:S01]  /*1b1d0*/  ISETP.GE.AND P5, PT, R11, c[0x0][0x3c8], PT ;  /* 0x0000f2000b007a0c */ /* 0x000fe20003fa6270 */
[----:B------:R1:W-:Y:S01]  /*1b1e0*/  @!P2 ST.E.64 [R18.64], R72 ;  /* 0x000000481200a985 */ /* 0x0003e2000c101b06 */
[----:B------:R-:W-:Y:S02]  /*1b1f0*/  ISETP.GE.AND P4, PT, R10, c[0x0][0x3c8], PT ;  /* 0x0000f2000a007a0c */ /* 0x000fe40003f86270 */
[----:B------:R-:W-:Y:S01]  /*1b200*/  ISETP.GE.AND P3, PT, R9, c[0x0][0x3c8], PT ;  /* 0x0000f20009007a0c */ /* 0x000fe20003f66270 */
[----:B------:R2:W-:Y:S01]  /*1b210*/  @!P1 ST.E.64 [R16.64], R66 ;  /* 0x0000004210009985 */ /* 0x0005e2000c101b06 */
[----:B------:R-:W-:-:S03]  /*1b220*/  ISETP.GE.AND P2, PT, R8, c[0x0][0x3c8], PT ;  /* 0x0000f20008007a0c */ /* 0x000fc60003f46270 */
[----:B------:R3:W-:Y:S01]  /*1b230*/  @!P0 ST.E.64 [R2.64], R42 ;  /* 0x0000002a02008985 */ /* 0x0007e2000c101b06 */
[----:B-1----:R-:W-:-:S03]  /*1b240*/  @!P6 LEA R18, P0, R12, R0, 0x2 ;  /* 0x000000000c12e211 */ /* 0x002fc600078010ff */
[C---:B--2---:R-:W-:Y:S02]  /*1b250*/  @!P5 LEA R16, P1, R11.reuse, R0, 0x2 ;  /* 0x000000000b10d211 */ /* 0x044fe400078210ff */
[----:B------:R-:W-:Y:S02]  /*1b260*/  @!P6 LEA.HI.X R19, R12, R4, R30, 0x2, P0 ;  /* 0x000000040c13e211 */ /* 0x000fe400000f141e */
[C---:B------:R-:W-:Y:S02]  /*1b270*/  @!P4 LEA R14, P0, R10.reuse, R0, 0x2 ;  /* 0x000000000a0ec211 */ /* 0x040fe400078010ff */
        /* <DEDUP_REMOVED lines=21> */
.L_x_1320:
        /* <DEDUP_REMOVED lines=22> */
.L_x_1348:
        /* <DEDUP_REMOVED lines=57> */
.L_x_1350:
[----:B------:R-:W-:Y:S05]  /*1b8c0*/  BSYNC B0 ;  /* 0x0000000000007941 */ /* 0x000fea0003800000 */
.L_x_1349:
        /* <DEDUP_REMOVED lines=47> */
.L_x_1409:
[----:B------:R-:W-:Y:S05]  /*1bbc0*/  BRA.DIV ~URZ, `(.L_x_1352) ;  /* 0x000027427f007947 */ /* 0x000fea000b800000 */
[----:B------:R3:W4:Y:S02]  /*1bbd0*/  SHFL.IDX PT, R0, R12, RZ, 0x1c1f ;  /* 0x001c1fff0c007589 */ /* 0x00072400000e0000 */
.L_x_1410:
        /* <DEDUP_REMOVED lines=21> */
.L_x_1354:
[----:B------:R-:W-:Y:S05]  /*1bd30*/  BSYNC B0 ;  /* 0x0000000000007941 */ /* 0x000fea0003800000 */
.L_x_1353:
[----:B------:R-:W-:Y:S05]  /*1bd40*/  BRA.DIV ~URZ, `(.L_x_1355) ;  /* 0x000026227f007947 */ /* 0x000fea000b800000 */
[----:B--2---:R2:W1:Y:S04]  /*1bd50*/  SHFL.IDX PT, R8, R9, 0x1, 0x1c1f ;  /* 0x003c1f0009087f89 */ /* 0x00446800000e0000 */
[----:B----4-:R2:W4:Y:S02]  /*1bd60*/  SHFL.IDX PT, R0, R12, 0x1, 0x1c1f ;  /* 0x003c1f000c007f89 */ /* 0x01052400000e0000 */
.L_x_1411:
        /* <DEDUP_REMOVED lines=21> */
.L_x_1357:
[----:B------:R-:W-:Y:S05]  /*1bec0*/  BSYNC B0 ;  /* 0x0000000000007941 */ /* 0x000fea0003800000 */
.L_x_1356:
[----:B------:R-:W-:Y:S05]  /*1bed0*/  BRA.DIV ~URZ, `(.L_x_1358) ;  /* 0x000025527f007947 */ /* 0x000fea000b800000 */
[----:B-1----:R1:W2:Y:S02]  /*1bee0*/  SHFL.IDX PT, R8, R9, 0x2, 0x1c1f ;  /* 0x005c1f0009087f89 */ /* 0x0022a400000e0000 */
.L_x_1412:
[----:B------:R-:W-:Y:S05]  /*1bef0*/  BRA.DIV ~URZ, `(.L_x_1359) ;  /* 0x000025a27f007947 */ /* 0x000fea000b800000 */
[----:B----4-:R4:W1:Y:S02]  /*1bf00*/  SHFL.IDX PT, R0, R12, 0x2, 0x1c1f ;  /* 0x005c1f000c007f89 */ /* 0x01086400000e0000 */
.L_x_1413:
        /* <DEDUP_REMOVED lines=21> */
.L_x_1361:
[----:B------:R-:W-:Y:S05]  /*1c060*/  BSYNC B0 ;  /* 0x0000000000007941 */ /* 0x000fea0003800000 */
.L_x_1360:
[----:B------:R-:W-:Y:S05]  /*1c070*/  BRA.DIV ~URZ, `(.L_x_1362) ;  /* 0x000024827f007947 */ /* 0x000fea000b800000 */
[----:B--2---:R2:W3:Y:S04]  /*1c080*/  SHFL.IDX PT, R8, R9, 0x3, 0x1c1f ;  /* 0x007c1f0009087f89 */ /* 0x0044e800000e0000 */
[----:B-1----:R2:W1:Y:S02]  /*1c090*/  SHFL.IDX PT, R0, R12, 0x3, 0x1c1f ;  /* 0x007c1f000c007f89 */ /* 0x00246400000e0000 */
.L_x_1414:
        /* <DEDUP_REMOVED lines=20> */
.L_x_1335:
[----:B------:R-:W-:Y:S05]  /*1c1e0*/  BSYNC B1 ;  /* 0x0000000000017941 */ /* 0x000fea0003800000 */
.L_x_1319:
        /* <DEDUP_REMOVED lines=15> */
.L_x_1415:
[----:B------:R-:W-:Y:S05]  /*1c2e0*/  BRA.DIV ~URZ, `(.L_x_1365) ;  /* 0x000023427f007947 */ /* 0x000fea000b800000 */
[----:B------:R3:W4:Y:S02]  /*1c2f0*/  SHFL.IDX PT, R8, R74, 0x1, 0x1f ;  /* 0x00201f004a087f89 */ /* 0x00072400000e0000 */
.L_x_1416:
        /* <DEDUP_REMOVED lines=19> */
.L_x_1417:
        /* <DEDUP_REMOVED lines=16> */
.L_x_1418:
[----:B---3--:R-:W-:Y:S01]  /*1c530*/  IMAD R0, R0, c[0x0][0x538], RZ ;  /* 0x00014e0000007a24 */ /* 0x008fe200078e02ff */
[----:B------:R-:W-:Y:S04]  /*1c540*/  BSSY B1, `(.L_x_1368) ;  /* 0x00000ce000017945 */ /* 0x000fe80003800000 */
[----:B----4-:R-:W-:-:S04]  /*1c550*/  IADD3 R8, R0, R8, RZ ;  /* 0x0000000800087210 */ /* 0x010fc80007ffe0ff */
[----:B--2---:R-:W-:-:S13]  /*1c560*/  ISETP.GT.AND P0, PT, R8, R9, PT ;  /* 0x000000090800720c */ /* 0x004fda0003f04270 */
[----:B------:R-:W-:Y:S05]  /*1c570*/  @P0 BRA `(.L_x_1369) ;  /* 0x0000025000000947 */ /* 0x000fea0003800000 */
.L_x_1373:
        /* <DEDUP_REMOVED lines=17> */
.L_x_1419:
        /* <DEDUP_REMOVED lines=16> */
.L_x_1420:
[----:B--2---:R-:W-:-:S05]  /*1c790*/  IMAD R0, R0, c[0x0][0x538], RZ ;  /* 0x00014e0000007a24 */ /* 0x004fca00078e02ff */
[----:B------:R-:W-:-:S04]  /*1c7a0*/  IADD3 R8, R0, R8, RZ ;  /* 0x0000000800087210 */ /* 0x000fc80007ffe0ff */
[----:B------:R-:W-:-:S13]  /*1c7b0*/  ISETP.GT.AND P0, PT, R8, R9, PT ;  /* 0x000000090800720c */ /* 0x000fda0003f04270 */
[----:B-1----:R-:W-:Y:S05]  /*1c7c0*/  @!P0 BRA `(.L_x_1373) ;  /* 0xfffffdb000008947 */ /* 0x002fea000383ffff */
.L_x_1369:
[----:B------:R-:W-:-:S05]  /*1c7d0*/  IADD3 R11, -R0, R8, RZ ;  /* 0x00000008000b7210 */ /* 0x000fca0007ffe1ff */
[----:B------:R-:W-:-:S05]  /*1c7e0*/  IMAD R0, R4, c[0x0][0x538], R11 ;  /* 0x00014e0004007a24 */ /* 0x000fca00078e020b */
[----:B------:R-:W-:Y:S01]  /*1c7f0*/  ISETP.GT.AND P0, PT, R0, R9, PT ;  /* 0x000000090000720c */ /* 0x000fe20003f04270 */
[----:B------:R-:W-:-:S12]  /*1c800*/  BRA.DIV ~URZ, `(.L_x_1374) ;  /* 0x000022627f007947 */ /* 0x000fd8000b800000 */
[----:B------:R-:W-:-:S03]  /*1c810*/  VOTE.ANY R12, PT, !P0 ;  /* 0x00000000000c7806 */ /* 0x000fc600040e0100 */
.L_x_1421:
[----:B------:R-:W2:Y:S01]  /*1c820*/  LDL.LU R0, [R1+0x34] ;  /* 0x0000340001007983 */ /* 0x000ea20000300800 */
[----:B------:R-:W2:Y:S02]  /*1c830*/  POPC R8, R12 ;  /* 0x0000000c00087309 */ /* 0x000ea40000000000 */
[----:B--2---:R-:W-:-:S05]  /*1c840*/  IADD3 R0, R8, R0, RZ ;  /* 0x0000000008007210 */ /* 0x004fca0007ffe0ff */
[----:B------:R2:W-:Y:S01]  /*1c850*/  STL [R1+0x34], R0 ;  /* 0x0000340001007387 */ /* 0x0005e20000100800 */
[----:B------:R-:W-:Y:S05]  /*1c860*/  BRA.DIV ~URZ, `(.L_x_1375) ;  /* 0x000022527f007947 */ /* 0x000fea000b800000 */
[----:B------:R3:W4:Y:S04]  /*1c870*/  SHFL.IDX PT, R10, R6, R8, 0x1f ;  /* 0x00001f08060a7589 */ /* 0x00072800000e0000 */
[----:B------:R3:W1:Y:S02]  /*1c880*/  SHFL.IDX PT, R7, R7, R8, 0x1f ;  /* 0x00001f0807077589 */ /* 0x00066400000e0000 */
.L_x_1422:
[----:B------:R-:W-:Y:S01]  /*1c890*/  ISETP.NE.AND P0, PT, R12, RZ, PT ;  /* 0x000000ff0c00720c */ /* 0x000fe20003f05270 */
[----:B------:R-:W-:-:S12]  /*1c8a0*/  BSSY B0, `(.L_x_1376) ;  /* 0x0000005000007945 */ /* 0x000fd80003800000 */
[----:B------:R-:W-:Y:S05]  /*1c8b0*/  @!P0 BRA `(.L_x_1377) ;  /* 0x0000003000008947 */ /* 0x000fea0003800000 */
[----:B------:R-:W-:Y:S01]  /*1c8c0*/  IADD3 R3, R8, -0x1, RZ ;  /* 0xffffffff08037810 */ /* 0x000fe20007ffe0ff */
[----:B------:R-:W-:Y:S05]  /*1c8d0*/  BRA.DIV ~URZ, `(.L_x_1378) ;  /* 0x000022b27f007947 */ /* 0x000fea000b800000 */
[----:B------:R2:W3:Y:S02]  /*1c8e0*/  SHFL.IDX PT, R13, R4, R3, 0x1f ;  /* 0x00001f03040d7589 */ /* 0x0004e400000e0000 */
.L_x_1377:
[----:B------:R-:W-:Y:S05]  /*1c8f0*/  BSYNC B0 ;  /* 0x0000000000007941 */ /* 0x000fea0003800000 */
.L_x_1376:
        /* <DEDUP_REMOVED lines=68> */
.L_x_1380:
        /* <DEDUP_REMOVED lines=68> */
.L_x_1381:
[----:B------:R-:W-:Y:S05]  /*1d180*/  BSYNC B0 ;  /* 0x0000000000007941 */ /* 0x000fea0003800000 */
.L_x_1379:
[----:B------:R-:W-:-:S04]  /*1d190*/  LOP3.LUT R2, RZ, R2, RZ, 0x33, !PT ;  /* 0x00000002ff027212 */ /* 0x000fc800078e33ff */
[----:B-1----:R-:W-:-:S05]  /*1d1a0*/  IADD3 R0, R2, R10, RZ ;  /* 0x0000000a02007210 */ /* 0x002fca0007ffe0ff */
[----:B------:R1:W-:Y:S01]  /*1d1b0*/  STL [R1+0x2c], R0 ;  /* 0x00002c0001007387 */ /* 0x0003e20000100800 */
[----:B------:R-:W-:Y:S05]  /*1d1c0*/  BRA `(.L_x_1382) ;  /* 0x0000005000007947 */ /* 0x000fea0003800000 */
.L_x_1370:
[----:B------:R-:W-:Y:S01]  /*1d1d0*/  MOV R0, c[0x0][0x53c] ;  /* 0x00014f0000007a02 */ /* 0x000fe20000000f00 */
[----:B------:R2:W-:Y:S04]  /*1d1e0*/  STL [R1+0x28], R9 ;  /* 0x0000280901007387 */ /* 0x0005e80000100800 */
[----:B------:R2:W-:Y:S04]  /*1d1f0*/  STL [R1+0x2c], RZ ;  /* 0x00002cff01007387 */ /* 0x0005e80000100800 */
[----:B------:R2:W-:Y:S04]  /*1d200*/  STL [R1+0x30], RZ ;  /* 0x000030ff01007387 */ /* 0x0005e80000100800 */
[----:B------:R2:W-:Y:S02]  /*1d210*/  STL [R1+0x34], R0 ;  /* 0x0000340001007387 */ /* 0x0005e40000100800 */
.L_x_1382:
[----:B------:R-:W-:Y:S05]  /*1d220*/  BSYNC B1 ;  /* 0x0000000000017941 */ /* 0x000fea0003800000 */
.L_x_1368:
        /* <DEDUP_REMOVED lines=9> */
.L_x_1363:
[----:B--2---:R-:W2:Y:S02]  /*1d2c0*/  LDL R0, [R1+0x34] ;  /* 0x0000340001007983 */ /* 0x004ea40000100800 */
[----:B--2---:R-:W-:-:S13]  /*1d2d0*/  ISETP.GE.AND P0, PT, R0, c[0x0][0x53c], PT ;  /* 0x00014f0000007a0c */ /* 0x004fda0003f06270 */
[----:B-1----:R-:W-:Y:S01]  /*1d2e0*/  @P0 CALL.REL.NOINC `(.L_x_1383) ;  /* 0x0000001000000944 */ /* 0x002fe20003c00000 */
[----:B------:R-:W-:Y:S05]  /*1d2f0*/  BRA `(.L_x_1384) ;  /* 0xfffe4cb000007947 */ /* 0x000fea000383ffff */
.L_x_1383:
[----:B------:R-:W-:Y:S05]  /*1d300*/  EXIT ;  /* 0x000000000000794d */ /* 0x000fea0003800000 */
.L_x_1199:
[----:B------:R-:W-:Y:S01]  /*1d310*/  IMAD.MOV.U32 R0, RZ, RZ, R5 ;  /* 0x000000ffff007224 */ /* 0x000fe200078e0005 */
[----:B------:R-:W-:Y:S02]  /*1d320*/  MOV R2, 0x1 ;  /* 0x0000000100027802 */ /* 0x000fe40000000f00 */
[----:B------:R-:W-:Y:S02]  /*1d330*/  MOV R3, 0x1d350 ;  /* 0x0001d35000037802 */ /* 0x000fe40000000f00 */
[----:B------:R-:W-:Y:S05]  /*1d340*/  CALL.REL.NOINC `($__internal_24_$__cuda_sm70_shflsync_up_p) ;  /* 0x0000193000007944 */ /* 0x000fea0003c00000 */
[----:B------:R-:W-:Y:S01]  /*1d350*/  MOV R0, R4 ;  /* 0x0000000400007202 */ /* 0x000fe20000000f00 */
[----:B------:R-:W-:Y:S05]  /*1d360*/  BRA `(.L_x_1385) ;  /* 0xfffe30f000007947 */ /* 0x000fea000383ffff */
.L_x_1200:
[----:B------:R-:W-:Y:S01]  /*1d370*/  IMAD.MOV.U32 R0, RZ, RZ, R5 ;  /* 0x000000ffff007224 */ /* 0x000fe200078e0005 */
[----:B------:R-:W-:Y:S02]  /*1d380*/  MOV R2, 0x2 ;  /* 0x0000000200027802 */ /* 0x000fe40000000f00 */
[----:B------:R-:W-:Y:S02]  /*1d390*/  MOV R3, 0x1d3b0 ;  /* 0x0001d3b000037802 */ /* 0x000fe40000000f00 */
[----:B------:R-:W-:Y:S05]  /*1d3a0*/  CALL.REL.NOINC `($__internal_24_$__cuda_sm70_shflsync_up_p) ;  /* 0x000018d000007944 */ /* 0x000fea0003c00000 */
[----:B------:R-:W-:Y:S01]  /*1d3b0*/  SEL R0, R4, RZ, P4 ;  /* 0x000000ff04007207 */ /* 0x000fe20002000000 */
[----:B------:R-:W-:Y:S01]  /*1d3c0*/  IMAD.MOV.U32 R2, RZ, RZ, 0x4 ;  /* 0x00000004ff027424 */ /* 0x000fe200078e00ff */
[----:B------:R-:W-:-:S03]  /*1d3d0*/  MOV R3, 0x1d400 ;  /* 0x0001d40000037802 */ /* 0x000fc60000000f00 */
[----:B------:R-:W-:Y:S02]  /*1d3e0*/  IMAD.IADD R0, R5, 0x1, R0 ;  /* 0x0000000105007824 */ /* 0x000fe400078e0200 */
        /* <DEDUP_REMOVED lines=14> */
[----:B------:R-:W-:Y:S01]  /*1d4d0*/  IMAD.IADD R4, R0, 0x1, R4 ;  /* 0x0000000100047824 */ /* 0x000fe200078e0204 */
[----:B------:R-:W-:-:S03]  /*1d4e0*/  MOV R0, 0x1f ;  /* 0x0000001f00007802 */ /* 0x000fc60000000f00 */
[----:B------:R-:W-:Y:S02]  /*1d4f0*/  IMAD.MOV.U32 R5, RZ, RZ, R4 ;  /* 0x000000ffff057224 */ /* 0x000fe400078e0004 */
[----:B------:R-:W-:Y:S05]  /*1d500*/  CALL.REL.NOINC `($__internal_23_$__cuda_sm70_shflsync_idx_p) ;  /* 0x0000172000007944 */ /* 0x000fea0003c00000 */
[----:B------:R-:W-:Y:S05]  /*1d510*/  BRA `(.L_x_1386) ;  /* 0xfffe304000007947 */ /* 0x000fea000383ffff */
.L_x_1202:
[----:B------:R-:W-:Y:S02]  /*1d520*/  SEL R0, RZ, 0x1, P0 ;  /* 0x00000001ff007807 */ /* 0x000fe40000000000 */
[----:B------:R-:W-:Y:S02]  /*1d530*/  MOV R2, 0x1d550 ;  /* 0x0001d55000027802 */ /* 0x000fe40000000f00 */
[----:B------:R-:W-:Y:S05]  /*1d540*/  CALL.REL.NOINC `($__internal_25_$__cuda_sm70_votesync_ballot) ;  /* 0x000017a000007944 */ /* 0x000fea0003c00000 */
[----:B------:R-:W-:Y:S01]  /*1d550*/  MOV R10, R0 ;  /* 0x00000000000a7202 */ /* 0x000fe20000000f00 */
[----:B------:R-:W-:Y:S05]  /*1d560*/  BRA `(.L_x_1387) ;  /* 0xfffe308000007947 */ /* 0x000fea000383ffff */
.L_x_1203:
[----:B------:R-:W-:Y:S01]  /*1d570*/  IMAD.MOV.U32 R5, RZ, RZ, R9 ;  /* 0x000000ffff057224 */ /* 0x000fe200078e0009 */
[----:B------:R-:W-:Y:S01]  /*1d580*/  MOV R3, R7 ;  /* 0x0000000700037202 */ /* 0x000fe20000000f00 */
[----:B-1----:R-:W-:Y:S01]  /*1d590*/  IMAD.MOV.U32 R0, RZ, RZ, 0x1f ;  /* 0x0000001fff007424 */ /* 0x002fe200078e00ff */
[----:B------:R-:W-:Y:S02]  /*1d5a0*/  MOV R2, 0x1d5c0 ;  /* 0x0001d5c000027802 */ /* 0x000fe40000000f00 */
[----:B------:R-:W-:Y:S05]  /*1d5b0*/  CALL.REL.NOINC `($__internal_23_$__cuda_sm70_shflsync_idx_p) ;  /* 0x0000167000007944 */ /* 0x000fea0003c00000 */
[----:B------:R-:W-:Y:S01]  /*1d5c0*/  IMAD.MOV.U32 R12, RZ, RZ, R0 ;  /* 0x000000ffff0c7224 */ /* 0x000fe200078e0000 */
[----:B------:R-:W-:Y:S01]  /*1d5d0*/  MOV R5, R8 ;  /* 0x0000000800057202 */ /* 0x000fe20000000f00 */
[----:B------:R-:W-:Y:S01]  /*1d5e0*/  IMAD.MOV.U32 R6, RZ, RZ, RZ ;  /* 0x000000ffff067224 */ /* 0x000fe200078e00ff */
[----:B------:R-:W-:Y:S01]  /*1d5f0*/  MOV R3, R7 ;  /* 0x0000000700037202 */ /* 0x000fe20000000f00 */
[----:B------:R-:W-:Y:S01]  /*1d600*/  IMAD.MOV.U32 R0, RZ, RZ, 0x1f ;  /* 0x0000001fff007424 */ /* 0x000fe200078e00ff */
[----:B------:R-:W-:-:S02]  /*1d610*/  MOV R2, 0x1d630 ;  /* 0x0001d63000027802 */ /* 0x000fc40000000f00 */
[----:B------:R-:W-:Y:S05]  /*1d620*/  CALL.REL.NOINC `($__internal_23_$__cuda_sm70_shflsync_idx_p) ;  /* 0x0000160000007944 */ /* 0x000fea0003c00000 */
[----:B------:R-:W-:Y:S01]  /*1d630*/  MOV R9, R0 ;  /* 0x0000000000097202 */ /* 0x000fe20000000f00 */
[----:B------:R-:W-:Y:S05]  /*1d640*/  BRA `(.L_x_1388) ;  /* 0xfffe301000007947 */ /* 0x000fea000383ffff */
.L_x_1206:
[----:B------:R-:W-:Y:S01]  /*1d650*/  IMAD.MOV.U32 R5, RZ, RZ, R4 ;  /* 0x000000ffff057224 */ /* 0x000fe200078e0004 */
[----:B-1----:R-:W-:-:S02]  /*1d660*/  MOV R0, 0x1f ;  /* 0x0000001f00007802 */ /* 0x002fc40000000f00 */
[----:B------:R-:W-:Y:S02]  /*1d670*/  MOV R2, 0x1d690 ;  /* 0x0001d69000027802 */ /* 0x000fe40000000f00 */
[----:B--234-:R-:W-:Y:S05]  /*1d680*/  CALL.REL.NOINC `($__internal_23_$__cuda_sm70_shflsync_idx_p) ;  /* 0x000015a000007944 */ /* 0x01cfea0003c00000 */
[----:B------:R-:W-:Y:S01]  /*1d690*/  MOV R6, R0 ;  /* 0x0000000000067202 */ /* 0x000fe20000000f00 */
[----:B------:R-:W-:Y:S05]  /*1d6a0*/  BRA `(.L_x_1205) ;  /* 0xfffe301000007947 */ /* 0x000fea000383ffff */
.L_x_1247:
[----:B-1----:R-:W-:Y:S01]  /*1d6b0*/  IMAD.MOV.U32 R5, RZ, RZ, R10 ;  /* 0x000000ffff057224 */ /* 0x002fe200078e000a */
[----:B------:R-:W-:Y:S01]  /*1d6c0*/  MOV R3, RZ ;  /* 0x000000ff00037202 */ /* 0x000fe20000000f00 */
[----:B------:R-:W-:Y:S01]  /*1d6d0*/  IMAD.MOV.U32 R0, RZ, RZ, 0x1c1f ;  /* 0x00001c1fff007424 */ /* 0x000fe200078e00ff */
[----:B------:R-:W-:Y:S02]  /*1d6e0*/  MOV R2, 0x1d700 ;  /* 0x0001d70000027802 */ /* 0x000fe40000000f00 */
[----:B-----5:R-:W-:Y:S05]  /*1d6f0*/  CALL.REL.NOINC `($__internal_23_$__cuda_sm70_shflsync_idx_p) ;  /* 0x0000153000007944 */ /* 0x020fea0003c00000 */
[----:B------:R-:W-:Y:S01]  /*1d700*/  MOV R8, R0 ;  /* 0x0000000000087202 */ /* 0x000fe20000000f00 */
[----:B------:R-:W-:Y:S05]  /*1d710*/  BRA `(.L_x_1389) ;  /* 0xfffeb15000007947 */ /* 0x000fea000383ffff */
.L_x_1248:
[----:B------:R-:W-:Y:S01]  /*1d720*/  IMAD.MOV.U32 R5, RZ, RZ, R11 ;  /* 0x000000ffff057224 */ /* 0x000fe200078e000b */
[----:B------:R-:W-:Y:S01]  /*1d730*/  MOV R3, RZ ;  /* 0x000000ff00037202 */ /* 0x000fe20000000f00 */
[----:B------:R-:W-:Y:S01]  /*1d740*/  IMAD.MOV.U32 R0, RZ, RZ, 0x1c1f ;  /* 0x00001c1fff007424 */ /* 0x000fe200078e00ff */
[----:B------:R-:W-:Y:S02]  /*1d750*/  MOV R2, 0x1d770 ;  /* 0x0001d77000027802 */ /* 0x000fe40000000f00 */
[----:B-12--5:R-:W-:Y:S05]  /*1d760*/  CALL.REL.NOINC `($__internal_23_$__cuda_sm70_shflsync_idx_p) ;  /* 0x000014c000007944 */ /* 0x026fea0003c00000 */
[----:B------:R-:W-:Y:S05]  /*1d770*/  BRA `(.L_x_1390) ;  /* 0xfffeb11000007947 */ /* 0x000fea000383ffff */
.L_x_1251:
[----:B--2---:R-:W-:Y:S01]  /*1d780*/  IMAD.MOV.U32 R5, RZ, RZ, R10 ;  /* 0x000000ffff057224 */ /* 0x004fe200078e000a */
[----:B------:R-:W-:Y:S01]  /*1d790*/  MOV R3, 0x1 ;  /* 0x0000000100037802 */ /* 0x000fe20000000f00 */
[----:B----4-:R-:W-:Y:S01]  /*1d7a0*/  IMAD.MOV.U32 R0, RZ, RZ, 0x1c1f ;  /* 0x00001c1fff007424 */ /* 0x010fe200078e00ff */
[----:B------:R-:W-:-:S02]  /*1d7b0*/  MOV R2, 0x1d7d0 ;  /* 0x0001d7d000027802 */ /* 0x000fc40000000f00 */
[----:B-1---5:R-:W-:Y:S05]  /*1d7c0*/  CALL.REL.NOINC `($__internal_23_$__cuda_sm70_shflsync_idx_p) ;  /* 0x0000146000007944 */ /* 0x022fea0003c00000 */
[----:B------:R-:W-:Y:S01]  /*1d7d0*/  IMAD.MOV.U32 R8, RZ, RZ, R0 ;  /* 0x000000ffff087224 */ /* 0x000fe200078e0000 */
[----:B------:R-:W-:Y:S01]  /*1d7e0*/  MOV R3, 0x1 ;  /* 0x0000000100037802 */ /* 0x000fe20000000f00 */
[----:B------:R-:W-:Y:S01]  /*1d7f0*/  IMAD.MOV.U32 R5, RZ, RZ, R11 ;  /* 0x000000ffff057224 */ /* 0x000fe200078e000b */
[----:B------:R-:W-:-:S02]  /*1d800*/  MOV R0, 0x1c1f ;  /* 0x00001c1f00007802 */ /* 0x000fc40000000f00 */
[----:B------:R-:W-:Y:S02]  /*1d810*/  MOV R2, 0x1d830 ;  /* 0x0001d83000027802 */ /* 0x000fe40000000f00 */
[----:B------:R-:W-:Y:S05]  /*1d820*/  CALL.REL.NOINC `($__internal_23_$__cuda_sm70_shflsync_idx_p) ;  /* 0x0000140000007944 */ /* 0x000fea0003c00000 */
[----:B------:R-:W-:Y:S05]  /*1d830*/  BRA `(.L_x_1391) ;  /* 0xfffeb21000007947 */ /* 0x000fea000383ffff */
.L_x_1254:
[----:B--2---:R-:W-:Y:S01]  /*1d840*/  IMAD.MOV.U32 R5, RZ, RZ, R10 ;  /* 0x000000ffff057224 */ /* 0x004fe200078e000a */
[----:B------:R-:W-:Y:S01]  /*1d850*/  MOV R3, 0x2 ;  /* 0x0000000200037802 */ /* 0x000fe20000000f00 */
[----:B----4-:R-:W-:Y:S01]  /*1d860*/  IMAD.MOV.U32 R0, RZ, RZ, 0x1c1f ;  /* 0x00001c1fff007424 */ /* 0x010fe200078e00ff */
[----:B------:R-:W-:Y:S02]  /*1d870*/  MOV R2, 0x1d890 ;  /* 0x0001d89000027802 */ /* 0x000fe40000000f00 */
[----:B-1-3-5:R-:W-:Y:S05]  /*1d880*/  CALL.REL.NOINC `($__internal_23_$__cuda_sm70_shflsync_idx_p) ;  /* 0x000013a000007944 */ /* 0x02afea0003c00000 */
[----:B------:R-:W-:Y:S01]  /*1d890*/  MOV R8, R0 ;  /* 0x0000000000087202 */ /* 0x000fe20000000f00 */
[----:B------:R-:W-:Y:S05]  /*1d8a0*/  BRA `(.L_x_1392) ;  /* 0xfffeb34000007947 */ /* 0x000fea000383ffff */
.L_x_1255:
[----:B--2---:R-:W-:Y:S01]  /*1d8b0*/  IMAD.MOV.U32 R5, RZ, RZ, R11 ;  /* 0x000000ffff057224 */ /* 0x004fe200078e000b */
[----:B------:R-:W-:Y:S01]  /*1d8c0*/  MOV R3, 0x2 ;  /* 0x0000000200037802 */ /* 0x000fe20000000f00 */
[----:B----4-:R-:W-:Y:S01]  /*1d8d0*/  IMAD.MOV.U32 R0, RZ, RZ, 0x1c1f ;  /* 0x00001c1fff007424 */ /* 0x010fe200078e00ff */
[----:B------:R-:W-:Y:S02]  /*1d8e0*/  MOV R2, 0x1d900 ;  /* 0x0001d90000027802 */ /* 0x000fe40000000f00 */
[----:B-1-3-5:R-:W-:Y:S05]  /*1d8f0*/  CALL.REL.NOINC `($__internal_23_$__cuda_sm70_shflsync_idx_p) ;  /* 0x0000133000007944 */ /* 0x02afea0003c00000 */
[----:B------:R-:W-:Y:S05]  /*1d900*/  BRA `(.L_x_1393) ;  /* 0xfffeb30000007947 */ /* 0x000fea000383ffff */
.L_x_1258:
[----:B-1----:R-:W-:Y:S01]  /*1d910*/  IMAD.MOV.U32 R5, RZ, RZ, R10 ;  /* 0x000000ffff057224 */ /* 0x002fe200078e000a */
[----:B------:R-:W-:Y:S01]  /*1d920*/  MOV R3, 0x3 ;  /* 0x0000000300037802 */ /* 0x000fe20000000f00 */
[----:B----4-:R-:W-:Y:S01]  /*1d930*/  IMAD.MOV.U32 R0, RZ, RZ, 0x1c1f ;  /* 0x00001c1fff007424 */ /* 0x010fe200078e00ff */
[----:B------:R-:W-:-:S02]  /*1d940*/  MOV R2, 0x1d960 ;  /* 0x0001d96000027802 */ /* 0x000fc40000000f00 */
[----:B--23-5:R-:W-:Y:S05]  /*1d950*/  CALL.REL.NOINC `($__internal_23_$__cuda_sm70_shflsync_idx_p) ;  /* 0x000012d000007944 */ /* 0x02cfea0003c00000 */
[----:B------:R-:W-:Y:S01]  /*1d960*/  IMAD.MOV.U32 R6, RZ, RZ, R0 ;  /* 0x000000ffff067224 */ /* 0x000fe200078e0000 */
[----:B------:R-:W-:Y:S01]  /*1d970*/  MOV R3, 0x3 ;  /* 0x0000000300037802 */ /* 0x000fe20000000f00 */
[----:B------:R-:W-:Y:S01]  /*1d980*/  IMAD.MOV.U32 R5, RZ, RZ, R11 ;  /* 0x000000ffff057224 */ /* 0x000fe200078e000b */
[----:B------:R-:W-:-:S02]  /*1d990*/  MOV R0, 0x1c1f ;  /* 0x00001c1f00007802 */ /* 0x000fc40000000f00 */
[----:B------:R-:W-:Y:S02]  /*1d9a0*/  MOV R2, 0x1d9c0 ;  /* 0x0001d9c000027802 */ /* 0x000fe40000000f00 */
[----:B------:R-:W-:Y:S05]  /*1d9b0*/  CALL.REL.NOINC `($__internal_23_$__cuda_sm70_shflsync_idx_p) ;  /* 0x0000127000007944 */ /* 0x000fea0003c00000 */
[----:B------:R-:W-:Y:S05]  /*1d9c0*/  BRA `(.L_x_1394) ;  /* 0xfffeb3f000007947 */ /* 0x000fea000383ffff */
.L_x_1315:
[----:B------:R-:W-:Y:S01]  /*1d9d0*/  IMAD.MOV.U32 R0, RZ, RZ, R242 ;  /* 0x000000ffff007224 */ /* 0x000fe200078e00f2 */
[----:B------:R-:W-:Y:S02]  /*1d9e0*/  MOV R3, 0x2 ;  /* 0x0000000200037802 */ /* 0x000fe40000000f00 */
[----:B------:R-:W-:Y:S02]  /*1d9f0*/  MOV R2, 0x1da10 ;  /* 0x0001da1000027802 */ /* 0x000fe40000000f00 */
[----:B------:R-:W-:Y:S05]  /*1da00*/  CALL.REL.NOINC `($__internal_22_$__cuda_sm70_shflsync_bfly_p) ;  /* 0x000011e000007944 */ /* 0x000fea0003c00000 */
[----:B------:R-:W-:Y:S05]  /*1da10*/  BRA `(.L_x_1395) ;  /* 0xffffa62000007947 */ /* 0x000fea000383ffff */
.L_x_1316:
[----:B------:R-:W-:Y:S01]  /*1da20*/  IMAD.MOV.U32 R0, RZ, RZ, R7 ;  /* 0x000000ffff007224 */ /* 0x000fe200078e0007 */
[----:B------:R-:W-:Y:S02]  /*1da30*/  MOV R3, 0x1 ;  /* 0x0000000100037802 */ /* 0x000fe40000000f00 */
[----:B------:R-:W-:Y:S02]  /*1da40*/  MOV R2, 0x1da60 ;  /* 0x0001da6000027802 */ /* 0x000fe40000000f00 */
[----:B-1----:R-:W-:Y:S05]  /*1da50*/  CALL.REL.NOINC `($__internal_22_$__cuda_sm70_shflsync_bfly_p) ;  /* 0x0000119000007944 */ /* 0x002fea0003c00000 */
[----:B------:R-:W-:Y:S01]  /*1da60*/  FADD.FTZ R7, R7, R0 ;  /* 0x0000000007077221 */ /* 0x000fe20000010000 */
[----:B------:R-:W-:Y:S02]  /*1da70*/  MOV R0, R241 ;  /* 0x000000f100007202 */ /* 0x000fe40000000f00 */
[----:B------:R-:W-:Y:S02]  /*1da80*/  MOV R3, 0x2 ;  /* 0x0000000200037802 */ /* 0x000fe40000000f00 */
[----:B------:R-:W-:-:S02]  /*1da90*/  MOV R2, 0x1dab0 ;  /* 0x0001dab000027802 */ /* 0x000fc40000000f00 */
[----:B------:R-:W-:Y:S05]  /*1daa0*/  CALL.REL.NOINC `($__internal_22_$__cuda_sm70_shflsync_bfly_p) ;  /* 0x0000114000007944 */ /* 0x000fea0003c00000 */
[----:B------:R-:W-:Y:S01]  /*1dab0*/  FADD.FTZ R241, R241, R0 ;  /* 0x00000000f1f17221 */ /* 0x000fe20000010000 */
[----:B------:R-:W-:-:S02]  /*1dac0*/  MOV R3, 0x1 ;  /* 0x0000000100037802 */ /* 0x000fc40000000f00 */
[----:B------:R-:W-:Y:S02]  /*1dad0*/  MOV R2, 0x1db00 ;  /* 0x0001db0000027802 */ /* 0x000fe40000000f00 */
[----:B------:R-:W-:Y:S02]  /*1dae0*/  MOV R0, R241 ;  /* 0x000000f100007202 */ /* 0x000fe40000000f00 */
[----:B------:R-:W-:Y:S05]  /*1daf0*/  CALL.REL.NOINC `($__internal_22_$__cuda_sm70_shflsync_bfly_p) ;  /* 0x000010f000007944 */ /* 0x000fea0003c00000 */
[----:B------:R-:W-:Y:S01]  /*1db00*/  FADD.FTZ R6, R241, R0 ;  /* 0x00000000f1067221 */ /* 0x000fe20000010000 */
[----:B------:R-:W-:Y:S02]  /*1db10*/  MOV R0, R246 ;  /* 0x000000f600007202 */ /* 0x000fe40000000f00 */
[----:B------:R-:W-:Y:S02]  /*1db20*/  MOV R3, 0x2 ;  /* 0x0000000200037802 */ /* 0x000fe40000000f00 */
[----:B------:R-:W-:Y:S02]  /*1db30*/  MOV R2, 0x1db50 ;  /* 0x0001db5000027802 */ /* 0x000fe40000000f00 */
[----:B------:R-:W-:Y:S05]  /*1db40*/  CALL.REL.NOINC `($__internal_22_$__cuda_sm70_shflsync_bfly_p) ;  /* 0x000010a000007944 */ /* 0x000fea0003c00000 */
[----:B------:R-:W-:Y:S01]  /*1db50*/  FADD.FTZ R5, R246, R0 ;  /* 0x00000000f6057221 */ /* 0x000fe20000010000 */
[----:B------:R-:W-:Y:S02]  /*1db60*/  MOV R3, 0x1 ;  /* 0x0000000100037802 */ /* 0x000fe40000000f00 */
[----:B------:R-:W-:-:S02]  /*1db70*/  MOV R2, 0x1dba0 ;  /* 0x0001dba000027802 */ /* 0x000fc40000000f00 */
        /* <DEDUP_REMOVED lines=9> */
[----:B------:R-:W-:Y:S02]  /*1dc10*/  MOV R2, 0x1dc40 ;  /* 0x0001dc4000027802 */ /* 0x000fe40000000f00 */
[----:B------:R-:W-:-:S02]  /*1dc20*/  MOV R0, R4 ;  /* 0x0000000400007202 */ /* 0x000fc40000000f00 */
[----:B------:R-:W-:Y:S05]  /*1dc30*/  CALL.REL.NOINC `($__internal_22_$__cuda_sm70_shflsync_bfly_p) ;  /* 0x00000fb000007944 */ /* 0x000fea0003c00000 */
[----:B------:R-:W-:Y:S01]  /*1dc40*/  MOV R8, R0 ;  /* 0x0000000000087202 */ /* 0x000fe20000000f00 */
[----:B------:R-:W-:Y:S05]  /*1dc50*/  BRA `(.L_x_1396) ;  /* 0xffffa4d000007947 */ /* 0x000fea000383ffff */
.L_x_1323:
[----:B-1234-:R-:W-:Y:S01]  /*1dc60*/  IMAD.MOV.U32 R5, RZ, RZ, R12 ;  /* 0x000000ffff057224 */ /* 0x01efe200078e000c */
[----:B------:R-:W-:Y:S01]  /*1dc70*/  MOV R3, RZ ;  /* 0x000000ff00037202 */ /* 0x000fe20000000f00 */
[----:B------:R-:W-:Y:S01]  /*1dc80*/  IMAD.MOV.U32 R0, RZ, RZ, 0x1c1f ;  /* 0x00001c1fff007424 */ /* 0x000fe200078e00ff */
[----:B------:R-:W-:-:S02]  /*1dc90*/  MOV R2, 0x1dcb0 ;  /* 0x0001dcb000027802 */ /* 0x000fc40000000f00 */
[----:B------:R-:W-:Y:S05]  /*1dca0*/  CALL.REL.NOINC `($__internal_23_$__cuda_sm70_shflsync_idx_p) ;  /* 0x00000f8000007944 */ /* 0x000fea0003c00000 */
[----:B------:R-:W-:Y:S01]  /*1dcb0*/  MOV R10, R0 ;  /* 0x00000000000a7202 */ /* 0x000fe20000000f00 */
[----:B------:R-:W-:Y:S05]  /*1dcc0*/  BRA `(.L_x_1397) ;  /* 0xffffbf4000007947 */ /* 0x000fea000383ffff */
.L_x_1324:
[----:B------:R-:W-:Y:S01]  /*1dcd0*/  IMAD.MOV.U32 R5, RZ, RZ, R13 ;  /* 0x000000ffff057224 */ /* 0x000fe200078e000d */
[----:B------:R-:W-:Y:S01]  /*1dce0*/  MOV R3, RZ ;  /* 0x000000ff00037202 */ /* 0x000fe20000000f00 */
[----:B------:R-:W-:Y:S01]  /*1dcf0*/  IMAD.MOV.U32 R0, RZ, RZ, 0x1c1f ;  /* 0x00001c1fff007424 */ /* 0x000fe200078e00ff */
[----:B------:R-:W-:-:S02]  /*1dd00*/  MOV R2, 0x1dd20 ;  /* 0x0001dd2000027802 */ /* 0x000fc40000000f00 */
[----:B-12---:R-:W-:Y:S05]  /*1dd10*/  CALL.REL.NOINC `($__internal_23_$__cuda_sm70_shflsync_idx_p) ;  /* 0x00000f1000007944 */ /* 0x006fea0003c00000 */
[----:B------:R-:W-:Y:S05]  /*1dd20*/  BRA `(.L_x_1398) ;  /* 0xffffbf0000007947 */ /* 0x000fea000383ffff */
.L_x_1327:
[----:B------:R-:W-:Y:S01]  /*1dd30*/  IMAD.MOV.U32 R5, RZ, RZ, R12 ;  /* 0x000000ffff057224 */ /* 0x000fe200078e000c */
[----:B--2---:R-:W-:Y:S01]  /*1dd40*/  MOV R3, 0x1 ;  /* 0x0000000100037802 */ /* 0x004fe20000000f00 */
[----:B----4-:R-:W-:Y:S01]  /*1dd50*/  IMAD.MOV.U32 R0, RZ, RZ, 0x1c1f ;  /* 0x00001c1fff007424 */ /* 0x010fe200078e00ff */
[----:B------:R-:W-:-:S02]  /*1dd60*/  MOV R2, 0x1dd80 ;  /* 0x0001dd8000027802 */ /* 0x000fc40000000f00 */
[----:B-1-3--:R-:W-:Y:S05]  /*1dd70*/  CALL.REL.NOINC `($__internal_23_$__cuda_sm70_shflsync_idx_p) ;  /* 0x00000eb000007944 */ /* 0x00afea0003c00000 */
[----:B------:R-:W-:Y:S01]  /*1dd80*/  IMAD.MOV.U32 R10, RZ, RZ, R0 ;  /* 0x000000ffff0a7224 */ /* 0x000fe200078e0000 */
[----:B------:R-:W-:Y:S01]  /*1dd90*/  MOV R3, 0x1 ;  /* 0x0000000100037802 */ /* 0x000fe20000000f00 */
[----:B------:R-:W-:Y:S01]  /*1dda0*/  IMAD.MOV.U32 R5, RZ, RZ, R13 ;  /* 0x000000ffff057224 */ /* 0x000fe200078e000d */
[----:B------:R-:W-:-:S02]  /*1ddb0*/  MOV R0, 0x1c1f ;  /* 0x00001c1f00007802 */ /* 0x000fc40000000f00 */
[----:B------:R-:W-:Y:S02]  /*1ddc0*/  MOV R2, 0x1dde0 ;  /* 0x0001dde000027802 */ /* 0x000fe40000000f00 */
[----:B------:R-:W-:Y:S05]  /*1ddd0*/  CALL.REL.NOINC `($__internal_23_$__cuda_sm70_shflsync_idx_p) ;  /* 0x00000e5000007944 */ /* 0x000fea0003c00000 */
[----:B------:R-:W-:Y:S05]  /*1dde0*/  BRA `(.L_x_1399) ;  /* 0xffffbfc000007947 */ /* 0x000fea000383ffff */
.L_x_1330:
[----:B------:R-:W-:Y:S01]  /*1ddf0*/  IMAD.MOV.U32 R5, RZ, RZ, R12 ;  /* 0x000000ffff057224 */ /* 0x000fe200078e000c */
[----:B-1----:R-:W-:Y:S01]  /*1de00*/  MOV R3, 0x2 ;  /* 0x0000000200037802 */ /* 0x002fe20000000f00 */
[----:B----4-:R-:W-:Y:S01]  /*1de10*/  IMAD.MOV.U32 R0, RZ, RZ, 0x1c1f ;  /* 0x00001c1fff007424 */ /* 0x010fe200078e00ff */
[----:B------:R-:W-:Y:S02]  /*1de20*/  MOV R2, 0x1de40 ;  /* 0x0001de4000027802 */ /* 0x000fe40000000f00 */
[----:B--23--:R-:W-:Y:S05]  /*1de30*/  CALL.REL.NOINC `($__internal_23_$__cuda_sm70_shflsync_idx_p) ;  /* 0x00000df000007944 */ /* 0x00cfea0003c00000 */
[----:B------:R-:W-:Y:S01]  /*1de40*/  MOV R10, R0 ;  /* 0x00000000000a7202 */ /* 0x000fe20000000f00 */
[----:B------:R-:W-:Y:S05]  /*1de50*/  BRA `(.L_x_1400) ;  /* 0xffffc0d000007947 */ /* 0x000fea000383ffff */
.L_x_1331:
[----:B------:R-:W-:Y:S01]  /*1de60*/  IMAD.MOV.U32 R5, RZ, RZ, R13 ;  /* 0x000000ffff057224 */ /* 0x000fe200078e000d */
[----:B------:R-:W-:Y:S01]  /*1de70*/  MOV R3, 0x2 ;  /* 0x0000000200037802 */ /* 0x000fe20000000f00 */
[----:B----4-:R-:W-:Y:S01]  /*1de80*/  IMAD.MOV.U32 R0, RZ, RZ, 0x1c1f ;  /* 0x00001c1fff007424 */ /* 0x010fe200078e00ff */
[----:B------:R-:W-:Y:S02]  /*1de90*/  MOV R2, 0x1deb0 ;  /* 0x0001deb000027802 */ /* 0x000fe40000000f00 */
[----:B-123--:R-:W-:Y:S05]  /*1dea0*/  CALL.REL.NOINC `($__internal_23_$__cuda_sm70_shflsync_idx_p) ;  /* 0x00000d8000007944 */ /* 0x00efea0003c00000 */
[----:B------:R-:W-:Y:S05]  /*1deb0*/  BRA `(.L_x_1401) ;  /* 0xffffc09000007947 */ /* 0x000fea000383ffff */
.L_x_1334:
[----:B------:R-:W-:Y:S01]  /*1dec0*/  IMAD.MOV.U32 R5, RZ, RZ, R12 ;  /* 0x000000ffff057224 */ /* 0x000fe200078e000c */
[----:B-1----:R-:W-:Y:S01]  /*1ded0*/  MOV R3, 0x3 ;  /* 0x0000000300037802 */ /* 0x002fe20000000f00 */
[----:B------:R-:W-:Y:S01]  /*1dee0*/  IMAD.MOV.U32 R0, RZ, RZ, 0x1c1f ;  /* 0x00001c1fff007424 */ /* 0x000fe200078e00ff */
[----:B------:R-:W-:-:S02]  /*1def0*/  MOV R2, 0x1df10 ;  /* 0x0001df1000027802 */ /* 0x000fc40000000f00 */
[----:B--234-:R-:W-:Y:S05]  /*1df00*/  CALL.REL.NOINC `($__internal_23_$__cuda_sm70_shflsync_idx_p) ;  /* 0x00000d2000007944 */ /* 0x01cfea0003c00000 */
[----:B------:R-:W-:Y:S01]  /*1df10*/  IMAD.MOV.U32 R6, RZ, RZ, R0 ;  /* 0x000000ffff067224 */ /* 0x000fe200078e0000 */
[----:B------:R-:W-:Y:S01]  /*1df20*/  MOV R3, 0x3 ;  /* 0x0000000300037802 */ /* 0x000fe20000000f00 */
[----:B------:R-:W-:Y:S01]  /*1df30*/  IMAD.MOV.U32 R5, RZ, RZ, R13 ;  /* 0x000000ffff057224 */ /* 0x000fe200078e000d */
[----:B------:R-:W-:-:S02]  /*1df40*/  MOV R0, 0x1c1f ;  /* 0x00001c1f00007802 */ /* 0x000fc40000000f00 */
[----:B------:R-:W-:Y:S02]  /*1df50*/  MOV R2, 0x1df70 ;  /* 0x0001df7000027802 */ /* 0x000fe40000000f00 */
[----:B------:R-:W-:Y:S05]  /*1df60*/  CALL.REL.NOINC `($__internal_23_$__cuda_sm70_shflsync_idx_p) ;  /* 0x00000cc000007944 */ /* 0x000fea0003c00000 */
[----:B------:R-:W-:Y:S05]  /*1df70*/  BRA `(.L_x_1402) ;  /* 0xffffc16000007947 */ /* 0x000fea000383ffff */
.L_x_1336:
[----:B------:R-:W-:Y:S01]  /*1df80*/  IMAD.MOV.U32 R5, RZ, RZ, R17 ;  /* 0x000000ffff057224 */ /* 0x000fe200078e0011 */
[----:B------:R-:W-:Y:S01]  /*1df90*/  MOV R3, RZ ;  /* 0x000000ff00037202 */ /* 0x000fe20000000f00 */
[----:B------:R-:W-:Y:S01]  /*1dfa0*/  IMAD.MOV.U32 R0, RZ, RZ, 0x1c1f ;  /* 0x00001c1fff007424 */ /* 0x000fe200078e00ff */
[----:B------:R-:W-:Y:S02]  /*1dfb0*/  MOV R2, 0x1dfd0 ;  /* 0x0001dfd000027802 */ /* 0x000fe40000000f00 */
[----:B------:R-:W-:Y:S05]  /*1dfc0*/  CALL.REL.NOINC `($__internal_23_$__cuda_sm70_shflsync_idx_p) ;  /* 0x00000c6000007944 */ /* 0x000fea0003c00000 */
[----:B------:R-:W-:Y:S01]  /*1dfd0*/  MOV R4, R0 ;  /* 0x0000000000047202 */ /* 0x000fe20000000f00 */
[----:B------:R-:W-:Y:S05]  /*1dfe0*/  BRA `(.L_x_1403) ;  /* 0xffffc47000007947 */ /* 0x000fea000383ffff */
.L_x_1337:
[----:B------:R-:W-:Y:S01]  /*1dff0*/  IMAD.MOV.U32 R5, RZ, RZ, R25 ;  /* 0x000000ffff057224 */ /* 0x000fe200078e0019 */
[----:B------:R-:W-:Y:S01]  /*1e000*/  MOV R3, RZ ;  /* 0x000000ff00037202 */ /* 0x000fe20000000f00 */
[----:B------:R-:W-:Y:S01]  /*1e010*/  IMAD.MOV.U32 R0, RZ, RZ, 0x1c1f ;  /* 0x00001c1fff007424 */ /* 0x000fe200078e00ff */
[----:B------:R-:W-:Y:S02]  /*1e020*/  MOV R2, 0x1e040 ;  /* 0x0001e04000027802 */ /* 0x000fe40000000f00 */
[----:B-12---:R-:W-:Y:S05]  /*1e030*/  CALL.REL.NOINC `($__internal_23_$__cuda_sm70_shflsync_idx_p) ;  /* 0x00000bf000007944 */ /* 0x006fea0003c00000 */
[----:B------:R-:W-:Y:S05]  /*1e040*/  BRA `(.L_x_1404) ;  /* 0xffffc43000007947 */ /* 0x000fea000383ffff */
.L_x_1340:
[----:B------:R-:W-:Y:S01]  /*1e050*/  IMAD.MOV.U32 R5, RZ, RZ, R17 ;  /* 0x000000ffff057224 */ /* 0x000fe200078e0011 */
[----:B----4-:R-:W-:Y:S01]  /*1e060*/  MOV R3, 0x1 ;  /* 0x0000000100037802 */ /* 0x010fe20000000f00 */
[----:B------:R-:W-:Y:S01]  /*1e070*/  IMAD.MOV.U32 R0, RZ, RZ, 0x1c1f ;  /* 0x00001c1fff007424 */ /* 0x000fe200078e00ff */
[----:B------:R-:W-:-:S02]  /*1e080*/  MOV R2, 0x1e0a0 ;  /* 0x0001e0a000027802 */ /* 0x000fc40000000f00 */
[----:B-123--:R-:W-:Y:S05]  /*1e090*/  CALL.REL.NOINC `($__internal_23_$__cuda_sm70_shflsync_idx_p) ;  /* 0x00000b9000007944 */ /* 0x00efea0003c00000 */
[----:B------:R-:W-:Y:S01]  /*1e0a0*/  IMAD.MOV.U32 R4, RZ, RZ, R0 ;  /* 0x000000ffff047224 */ /* 0x000fe200078e0000 */
[----:B------:R-:W-:Y:S01]  /*1e0b0*/  MOV R3, 0x1 ;  /* 0x0000000100037802 */ /* 0x000fe20000000f00 */
[----:B------:R-:W-:Y:S01]  /*1e0c0*/  IMAD.MOV.U32 R5, RZ, RZ, R25 ;  /* 0x000000ffff057224 */ /* 0x000fe200078e0019 */
[----:B------:R-:W-:-:S02]  /*1e0d0*/  MOV R0, 0x1c1f ;  /* 0x00001c1f00007802 */ /* 0x000fc40000000f00 */
[----:B------:R-:W-:Y:S02]  /*1e0e0*/  MOV R2, 0x1e100 ;  /* 0x0001e10000027802 */ /* 0x000fe40000000f00 */
[----:B------:R-:W-:Y:S05]  /*1e0f0*/  CALL.REL.NOINC `($__internal_23_$__cuda_sm70_shflsync_idx_p) ;  /* 0x00000b3000007944 */ /* 0x000fea0003c00000 */
[----:B------:R-:W-:Y:S05]  /*1e100*/  BRA `(.L_x_1405) ;  /* 0xffffc85000007947 */ /* 0x000fea000383ffff */
.L_x_1343:
[----:B------:R-:W-:Y:S01]  /*1e110*/  IMAD.MOV.U32 R5, RZ, RZ, R17 ;  /* 0x000000ffff057224 */ /* 0x000fe200078e0011 */
[----:B----4-:R-:W-:Y:S01]  /*1e120*/  MOV R3, 0x2 ;  /* 0x0000000200037802 */ /* 0x010fe20000000f00 */
[----:B------:R-:W-:Y:S01]  /*1e130*/  IMAD.MOV.U32 R0, RZ, RZ, 0x1c1f ;  /* 0x00001c1fff007424 */ /* 0x000fe200078e00ff */
[----:B------:R-:W-:Y:S02]  /*1e140*/  MOV R2, 0x1e160 ;  /* 0x0001e16000027802 */ /* 0x000fe40000000f00 */
[----:B-123--:R-:W-:Y:S05]  /*1e150*/  CALL.REL.NOINC `($__internal_23_$__cuda_sm70_shflsync_idx_p) ;  /* 0x00000ad000007944 */ /* 0x00efea0003c00000 */
[----:B------:R-:W-:Y:S01]  /*1e160*/  MOV R4, R0 ;  /* 0x0000000000047202 */ /* 0x000fe20000000f00 */
[----:B------:R-:W-:Y:S05]  /*1e170*/  BRA `(.L_x_1406) ;  /* 0xffffcb4000007947 */ /* 0x000fea000383ffff */
.L_x_1344:
[----:B------:R-:W-:Y:S01]  /*1e180*/  IMAD.MOV.U32 R5, RZ, RZ, R25 ;  /* 0x000000ffff057224 */ /* 0x000fe200078e0019 */
[----:B----4-:R-:W-:Y:S01]  /*1e190*/  MOV R3, 0x2 ;  /* 0x0000000200037802 */ /* 0x010fe20000000f00 */
[----:B------:R-:W-:Y:S01]  /*1e1a0*/  IMAD.MOV.U32 R0, RZ, RZ, 0x1c1f ;  /* 0x00001c1fff007424 */ /* 0x000fe200078e00ff */
[----:B------:R-:W-:Y:S02]  /*1e1b0*/  MOV R2, 0x1e1d0 ;  /* 0x0001e1d000027802 */ /* 0x000fe40000000f00 */
[----:B-123--:R-:W-:Y:S05]  /*1e1c0*/  CALL.REL.NOINC `($__internal_23_$__cuda_sm70_shflsync_idx_p) ;  /* 0x00000a6000007944 */ /* 0x00efea0003c00000 */
[----:B------:R-:W-:Y:S05]  /*1e1d0*/  BRA `(.L_x_1407) ;  /* 0xffffcb0000007947 */ /* 0x000fea000383ffff */
.L_x_1347:
[----:B------:R-:W-:Y:S01]  /*1e1e0*/  IMAD.MOV.U32 R5, RZ, RZ, R17 ;  /* 0x000000ffff057224 */ /* 0x000fe200078e0011 */
[----:B--2---:R-:W-:Y:S01]  /*1e1f0*/  MOV R3, 0x3 ;  /* 0x0000000300037802 */ /* 0x004fe20000000f00 */
[----:B-1----:R-:W-:Y:S01]  /*1e200*/  IMAD.MOV.U32 R0, RZ, RZ, 0x1c1f ;  /* 0x00001c1fff007424 */ /* 0x002fe200078e00ff */
[----:B------:R-:W-:-:S02]  /*1e210*/  MOV R2, 0x1e230 ;  /* 0x0001e23000027802 */ /* 0x000fc40000000f00 */
[----:B---34-:R-:W-:Y:S05]  /*1e220*/  CALL.REL.NOINC `($__internal_23_$__cuda_sm70_shflsync_idx_p) ;  /* 0x00000a0000007944 */ /* 0x018fea0003c00000 */
[----:B------:R-:W-:Y:S01]  /*1e230*/  IMAD.MOV.U32 R4, RZ, RZ, R0 ;  /* 0x000000ffff047224 */ /* 0x000fe200078e0000 */
[----:B------:R-:W-:Y:S01]  /*1e240*/  MOV R3, 0x3 ;  /* 0x0000000300037802 */ /* 0x000fe20000000f00 */
[----:B------:R-:W-:Y:S01]  /*1e250*/  IMAD.MOV.U32 R5, RZ, RZ, R25 ;  /* 0x000000ffff057224 */ /* 0x000fe200078e0019 */
[----:B------:R-:W-:-:S02]  /*1e260*/  MOV R0, 0x1c1f ;  /* 0x00001c1f00007802 */ /* 0x000fc40000000f00 */
[----:B------:R-:W-:Y:S02]  /*1e270*/  MOV R2, 0x1e290 ;  /* 0x0001e29000027802 */ /* 0x000fe40000000f00 */
[----:B------:R-:W-:Y:S05]  /*1e280*/  CALL.REL.NOINC `($__internal_23_$__cuda_sm70_shflsync_idx_p) ;  /* 0x000009a000007944 */ /* 0x000fea0003c00000 */
[----:B------:R-:W-:Y:S05]  /*1e290*/  BRA `(.L_x_1408) ;  /* 0xffffcdd000007947 */ /* 0x000fea000383ffff */
.L_x_1351:
[----:B------:R-:W-:Y:S01]  /*1e2a0*/  IMAD.MOV.U32 R5, RZ, RZ, R9 ;  /* 0x000000ffff057224 */ /* 0x000fe200078e0009 */
[----:B------:R-:W-:Y:S01]  /*1e2b0*/  MOV R3, RZ ;  /* 0x000000ff00037202 */ /* 0x000fe20000000f00 */
[----:B------:R-:W-:Y:S01]  /*1e2c0*/  IMAD.MOV.U32 R0, RZ, RZ, 0x1c1f ;  /* 0x00001c1fff007424 */ /* 0x000fe200078e00ff */
[----:B------:R-:W-:Y:S02]  /*1e2d0*/  MOV R2, 0x1e2f0 ;  /* 0x0001e2f000027802 */ /* 0x000fe40000000f00 */
[----:B------:R-:W-:Y:S05]  /*1e2e0*/  CALL.REL.NOINC `($__internal_23_$__cuda_sm70_shflsync_idx_p) ;  /* 0x0000094000007944 */ /* 0x000fea0003c00000 */
[----:B------:R-:W-:Y:S01]  /*1e2f0*/  MOV R8, R0 ;  /* 0x0000000000087202 */ /* 0x000fe20000000f00 */
[----:B------:R-:W-:Y:S05]  /*1e300*/  BRA `(.L_x_1409) ;  /* 0xffffd8b000007947 */ /* 0x000fea000383ffff */
.L_x_1352:
[----:B------:R-:W-:Y:S01]  /*1e310*/  IMAD.MOV.U32 R5, RZ, RZ, R12 ;  /* 0x000000ffff057224 */ /* 0x000fe200078e000c */
[----:B------:R-:W-:Y:S01]  /*1e320*/  MOV R3, RZ ;  /* 0x000000ff00037202 */ /* 0x000fe20000000f00 */
[----:B------:R-:W-:Y:S01]  /*1e330*/  IMAD.MOV.U32 R0, RZ, RZ, 0x1c1f ;  /* 0x00001c1fff007424 */ /* 0x000fe200078e00ff */
[----:B------:R-:W-:Y:S02]  /*1e340*/  MOV R2, 0x1e360 ;  /* 0x0001e36000027802 */ /* 0x000fe40000000f00 */
[----:B-12---:R-:W-:Y:S05]  /*1e350*/  CALL.REL.NOINC `($__internal_23_$__cuda_sm70_shflsync_idx_p) ;  /* 0x000008d000007944 */ /* 0x006fea0003c00000 */
[----:B------:R-:W-:Y:S05]  /*1e360*/  BRA `(.L_x_1410) ;  /* 0xffffd87000007947 */ /* 0x000fea000383ffff */
.L_x_1355:
[----:B--2---:R-:W-:Y:S01]  /*1e370*/  IMAD.MOV.U32 R5, RZ, RZ, R9 ;  /* 0x000000ffff057224 */ /* 0x004fe200078e0009 */
[----:B------:R-:W-:Y:S01]  /*1e380*/  MOV R3, 0x1 ;  /* 0x0000000100037802 */ /* 0x000fe20000000f00 */
        /* <DEDUP_REMOVED lines=10> */
.L_x_1358:
[----:B-1----:R-:W-:Y:S01]  /*1e430*/  IMAD.MOV.U32 R5, RZ, RZ, R9 ;  /* 0x000000ffff057224 */ /* 0x002fe200078e0009 */
[----:B------:R-:W-:Y:S01]  /*1e440*/  MOV R3, 0x2 ;  /* 0x0000000200037802 */ /* 0x000fe20000000f00 */
[----:B----4-:R-:W-:Y:S01]  /*1e450*/  IMAD.MOV.U32 R0, RZ, RZ, 0x1c1f ;  /* 0x00001c1fff007424 */ /* 0x010fe200078e00ff */
[----:B------:R-:W-:Y:S02]  /*1e460*/  MOV R2, 0x1e480 ;  /* 0x0001e48000027802 */ /* 0x000fe40000000f00 */
[----:B--23--:R-:W-:Y:S05]  /*1e470*/  CALL.REL.NOINC `($__internal_23_$__cuda_sm70_shflsync_idx_p) ;  /* 0x000007b000007944 */ /* 0x00cfea0003c00000 */
[----:B------:R-:W-:Y:S01]  /*1e480*/  MOV R8, R0 ;  /* 0x0000000000087202 */ /* 0x000fe20000000f00 */
[----:B------:R-:W-:Y:S05]  /*1e490*/  BRA `(.L_x_1412) ;  /* 0xffffda5000007947 */ /* 0x000fea000383ffff */
.L_x_1359:
[----:B------:R-:W-:Y:S01]  /*1e4a0*/  IMAD.MOV.U32 R5, RZ, RZ, R12 ;  /* 0x000000ffff057224 */ /* 0x000fe200078e000c */
[----:B------:R-:W-:Y:S01]  /*1e4b0*/  MOV R3, 0x2 ;  /* 0x0000000200037802 */ /* 0x000fe20000000f00 */
[----:B----4-:R-:W-:Y:S01]  /*1e4c0*/  IMAD.MOV.U32 R0, RZ, RZ, 0x1c1f ;  /* 0x00001c1fff007424 */ /* 0x010fe200078e00ff */
[----:B------:R-:W-:Y:S02]  /*1e4d0*/  MOV R2, 0x1e4f0 ;  /* 0x0001e4f000027802 */ /* 0x000fe40000000f00 */
[----:B-123--:R-:W-:Y:S05]  /*1e4e0*/  CALL.REL.NOINC `($__internal_23_$__cuda_sm70_shflsync_idx_p) ;  /* 0x0000074000007944 */ /* 0x00efea0003c00000 */
[----:B------:R-:W-:Y:S05]  /*1e4f0*/  BRA `(.L_x_1413) ;  /* 0xffffda1000007947 */ /* 0x000fea000383ffff */
.L_x_1362:
[----:B-1----:R-:W-:Y:S01]  /*1e500*/  IMAD.MOV.U32 R5, RZ, RZ, R9 ;  /* 0x000000ffff057224 */ /* 0x002fe200078e0009 */
[----:B------:R-:W-:Y:S01]  /*1e510*/  MOV R3, 0x3 ;  /* 0x0000000300037802 */ /* 0x000fe20000000f00 */
        /* <DEDUP_REMOVED lines=10> */
.L_x_1364:
[----:B------:R-:W-:Y:S01]  /*1e5c0*/  IMAD.MOV.U32 R5, RZ, RZ, R74 ;  /* 0x000000ffff057224 */ /* 0x000fe200078e004a */
[----:B------:R-:W-:Y:S01]  /*1e5d0*/  MOV R3, RZ ;  /* 0x000000ff00037202 */ /* 0x000fe20000000f00 */
[----:B------:R-:W-:Y:S01]  /*1e5e0*/  IMAD.MOV.U32 R0, RZ, RZ, 0x1f ;  /* 0x0000001fff007424 */ /* 0x000fe200078e00ff */
[----:B------:R-:W-:Y:S02]  /*1e5f0*/  MOV R2, 0x1e610 ;  /* 0x0001e61000027802 */ /* 0x000fe40000000f00 */
[----:B--2---:R-:W-:Y:S05]  /*1e600*/  CALL.REL.NOINC `($__internal_23_$__cuda_sm70_shflsync_idx_p) ;  /* 0x0000062000007944 */ /* 0x004fea0003c00000 */
[----:B------:R-:W-:Y:S01]  /*1e610*/  MOV R9, R0 ;  /* 0x0000000000097202 */ /* 0x000fe20000000f00 */
[----:B------:R-:W-:Y:S05]  /*1e620*/  BRA `(.L_x_1415) ;  /* 0xffffdcb000007947 */ /* 0x000fea000383ffff */
.L_x_1365:
[----:B------:R-:W-:Y:S01]  /*1e630*/  IMAD.MOV.U32 R5, RZ, RZ, R74 ;  /* 0x000000ffff057224 */ /* 0x000fe200078e004a */
[----:B------:R-:W-:Y:S01]  /*1e640*/  MOV R3, 0x1 ;  /* 0x0000000100037802 */ /* 0x000fe20000000f00 */
[----:B------:R-:W-:Y:S01]  /*1e650*/  IMAD.MOV.U32 R0, RZ, RZ, 0x1f ;  /* 0x0000001fff007424 */ /* 0x000fe200078e00ff */
[----:B------:R-:W-:Y:S02]  /*1e660*/  MOV R2, 0x1e680 ;  /* 0x0001e68000027802 */ /* 0x000fe40000000f00 */
[----:B-12---:R-:W-:Y:S05]  /*1e670*/  CALL.REL.NOINC `($__internal_23_$__cuda_sm70_shflsync_idx_p) ;  /* 0x000005b000007944 */ /* 0x006fea0003c00000 */
[----:B------:R-:W-:Y:S01]  /*1e680*/  MOV R8, R0 ;  /* 0x0000000000087202 */ /* 0x000fe20000000f00 */
[----:B------:R-:W-:Y:S05]  /*1e690*/  BRA `(.L_x_1416) ;  /* 0xffffdc6000007947 */ /* 0x000fea000383ffff */
.L_x_1366:
[----:B------:R-:W-:Y:S02]  /*1e6a0*/  MOV R2, 0x1 ;  /* 0x0000000100027802 */ /* 0x000fe40000000f00 */
[----:B------:R-:W-:-:S02]  /*1e6b0*/  MOV R3, 0x1e6d0 ;  /* 0x0001e6d000037802 */ /* 0x000fc40000000f00 */
[----:B-1234-:R-:W-:Y:S05]  /*1e6c0*/  CALL.REL.NOINC `($__internal_24_$__cuda_sm70_shflsync_up_p) ;  /* 0x000005b000007944 */ /* 0x01efea0003c00000 */
[----:B------:R-:W-:Y:S05]  /*1e6d0*/  BRA `(.L_x_1417) ;  /* 0xffffdd5000007947 */ /* 0x000fea000383ffff */
.L_x_1367:
[----:B------:R-:W-:Y:S02]  /*1e6e0*/  MOV R2, 0x2 ;  /* 0x0000000200027802 */ /* 0x000fe40000000f00 */
[----:B------:R-:W-:-:S02]  /*1e6f0*/  MOV R3, 0x1e710 ;  /* 0x0001e71000037802 */ /* 0x000fc40000000f00 */
[----:B--2-4-:R-:W-:Y:S05]  /*1e700*/  CALL.REL.NOINC `($__internal_24_$__cuda_sm70_shflsync_up_p) ;  /* 0x0000057000007944 */ /* 0x014fea0003c00000 */
        /* <DEDUP_REMOVED lines=23> */
.L_x_1371:
[----:B------:R-:W-:Y:S02]  /*1e880*/  MOV R2, 0x1 ;  /* 0x0000000100027802 */ /* 0x000fe40000000f00 */
[----:B------:R-:W-:Y:S02]  /*1e890*/  MOV R3, 0x1e8b0 ;  /* 0x0001e8b000037802 */ /* 0x000fe40000000f00 */
[----:B------:R-:W-:Y:S05]  /*1e8a0*/  CALL.REL.NOINC `($__internal_24_$__cuda_sm70_shflsync_up_p) ;  /* 0x000003d000007944 */ /* 0x000fea0003c00000 */
[----:B------:R-:W-:Y:S01]  /*1e8b0*/  MOV R2, R4 ;  /* 0x0000000400027202 */ /* 0x000fe20000000f00 */
[----:B------:R-:W-:Y:S05]  /*1e8c0*/  BRA `(.L_x_1419) ;  /* 0xffffddc000007947 */ /* 0x000fea000383ffff */
.L_x_1372:
        /* <DEDUP_REMOVED lines=26> */
.L_x_1374:
[----:B------:R-:W-:Y:S02]  /*1ea70*/  SEL R0, RZ, 0x1, P0 ;  /* 0x00000001ff007807 */ /* 0x000fe40000000000 */
[----:B------:R-:W-:Y:S02]  /*1ea80*/  MOV R2, 0x1eaa0 ;  /* 0x0001eaa000027802 */ /* 0x000fe40000000f00 */
[----:B-1----:R-:W-:Y:S05]  /*1ea90*/  CALL.REL.NOINC `($__internal_25_$__cuda_sm70_votesync_ballot) ;  /* 0x0000025000007944 */ /* 0x002fea0003c00000 */
[----:B------:R-:W-:Y:S01]  /*1eaa0*/  MOV R12, R0 ;  /* 0x00000000000c7202 */ /* 0x000fe20000000f00 */
[----:B------:R-:W-:Y:S05]  /*1eab0*/  BRA `(.L_x_1421) ;  /* 0xffffdd6000007947 */ /* 0x000fea000383ffff */
.L_x_1375:
[----:B------:R-:W-:Y:S01]  /*1eac0*/  IMAD.MOV.U32 R5, RZ, RZ, R6 ;  /* 0x000000ffff057224 */ /* 0x000fe200078e0006 */
[----:B------:R-:W-:Y:S01]  /*1ead0*/  MOV R3, R8 ;  /* 0x0000000800037202 */ /* 0x000fe20000000f00 */
[----:B--2---:R-:W-:Y:S01]  /*1eae0*/  IMAD.MOV.U32 R0, RZ, RZ, 0x1f ;  /* 0x0000001fff007424 */ /* 0x004fe200078e00ff */
[----:B------:R-:W-:Y:S02]  /*1eaf0*/  MOV R2, 0x1eb10 ;  /* 0x0001eb1000027802 */ /* 0x000fe40000000f00 */
[----:B-1----:R-:W-:Y:S05]  /*1eb00*/  CALL.REL.NOINC `($__internal_23_$__cuda_sm70_shflsync_idx_p) ;  /* 0x0000012000007944 */ /* 0x002fea0003c00000 */
[----:B------:R-:W-:Y:S01]  /*1eb10*/  IMAD.MOV.U32 R10, RZ, RZ, R0 ;  /* 0x000000ffff0a7224 */ /* 0x000fe200078e0000 */
[----:B------:R-:W-:Y:S01]  /*1eb20*/  MOV R3, R8 ;  /* 0x0000000800037202 */ /* 0x000fe20000000f00 */
[----:B------:R-:W-:Y:S01]  /*1eb30*/  IMAD.MOV.U32 R5, RZ, RZ, R7 ;  /* 0x000000ffff057224 */ /* 0x000fe200078e0007 */
[----:B------:R-:W-:Y:S02]  /*1eb40*/  MOV R0, 0x1f ;  /* 0x0000001f00007802 */ /* 0x000fe40000000f00 */
[----:B------:R-:W-:-:S02]  /*1eb50*/  MOV R2, 0x1eb70 ;  /* 0x0001eb7000027802 */ /* 0x000fc40000000f00 */
[----:B------:R-:W-:Y:S05]  /*1eb60*/  CALL.REL.NOINC `($__internal_23_$__cuda_sm70_shflsync_idx_p) ;  /* 0x000000c000007944 */ /* 0x000fea0003c00000 */
[----:B------:R-:W-:Y:S01]  /*1eb70*/  MOV R7, R0 ;  /* 0x0000000000077202 */ /* 0x000fe20000000f00 */
[----:B------:R-:W-:Y:S05]  /*1eb80*/  BRA `(.L_x_1422) ;  /* 0xffffdd0000007947 */ /* 0x000fea000383ffff */
.L_x_1378:
[----:B------:R-:W-:Y:S01]  /*1eb90*/  IMAD.MOV.U32 R5, RZ, RZ, R4 ;  /* 0x000000ffff057224 */ /* 0x000fe200078e0004 */
[----:B--2---:R-:W-:-:S02]  /*1eba0*/  MOV R0, 0x1f ;  /* 0x0000001f00007802 */ /* 0x004fc40000000f00 */
[----:B------:R-:W-:Y:S02]  /*1ebb0*/  MOV R2, 0x1ebd0 ;  /* 0x0001ebd000027802 */ /* 0x000fe40000000f00 */
[----:B-1-34-:R-:W-:Y:S05]  /*1ebc0*/  CALL.REL.NOINC `($__internal_23_$__cuda_sm70_shflsync_idx_p) ;  /* 0x0000006000007944 */ /* 0x01afea0003c00000 */
[----:B------:R-:W-:Y:S01]  /*1ebd0*/  MOV R13, R0 ;  /* 0x00000000000d7202 */ /* 0x000fe20000000f00 */
[----:B------:R-:W-:Y:S05]  /*1ebe0*/  BRA `(.L_x_1377) ;  /* 0xffffdd0000007947 */ /* 0x000fea000383ffff */
        .weak           $__internal_22_$__cuda_sm70_shflsync_bfly_p
        .type           $__internal_22_$__cuda_sm70_shflsync_bfly_p,@function
        .size           $__internal_22_$__cuda_sm70_shflsync_bfly_p,($__internal_23_$__cuda_sm70_shflsync_idx_p - $__internal_22_$__cuda_sm70_shflsync_bfly_p)
$__internal_22_$__cuda_sm70_shflsync_bfly_p:
[----:B------:R-:W-:Y:S04]  /*1ebf0*/  WARPSYNC R8 ;  /* 0x0000000800007348 */ /* 0x000fe80003800000 */
[----:B------:R1:W2:Y:S02]  /*1ec00*/  SHFL.BFLY PT, R0, R0, R3, R9 ;  /* 0x0c00000300007389 */ /* 0x0002a400000e0009 */
[----:B-1----:R-:W-:-:S04]  /*1ec10*/  MOV R3, 0x0 ;  /* 0x0000000000037802 */ /* 0x002fc80000000f00 */
[----:B--2---:R-:W-:Y:S05]  /*1ec20*/  RET.REL.NODEC R2 `(_ZN7cutlass13device_kernelIN5flash19enable_sm80_to_sm89INS1_16FlashAttnFwdSm80INS1_25CollectiveMainloopFwdSm80ILi4ELi1ELb0EN4cute5tupleIJNS5_1CILi128EEENS7_ILi48EEENS7_ILi96EEEEEELi96ENS_6half_tEfNS_4arch4Sm80ELb1ELb0ELb0ELb1ELb0ELb1ELb1ELb1EEENS1_21CollectiveEpilogueFwdINS6_IJS8_SA_S9_EEENS6_IJNS7_ILi1EEESI_SI_EEESC_SE_Li128ELb1ELb1ELb1ELb0EEENS1_36VarlenDynamicPersistentTileSchedulerILi128ELi48ELi128ELi128ELb1ELb1ELb0ELb1ELb1ELb1EEEEEEEEEvNT_6ParamsE) ;  /* 0xfffe13d002007950 */ /* 0x004fea0003c3ffff */
        .weak           $__internal_23_$__cuda_sm70_shflsync_idx_p
        .type           $__internal_23_$__cuda_sm70_shflsync_idx_p,@function
        .size           $__internal_23_$__cuda_sm70_shflsync_idx_p,($__internal_24_$__cuda_sm70_shflsync_up_p - $__internal_23_$__cuda_sm70_shflsync_idx_p)
$__internal_23_$__cuda_sm70_shflsync_idx_p:
[----:B------:R-:W-:-:S04]  /*1ec30*/  MOV R75, 0xffffffff ;  /* 0xffffffff004b7802 */ /* 0x000fc80000000f00 */
[----:B------:R-:W-:Y:S04]  /*1ec40*/  WARPSYNC R75 ;  /* 0x0000004b00007348 */ /* 0x000fe80003800000 */
[----:B------:R1:W2:Y:S02]  /*1ec50*/  SHFL.IDX PT, R0, R5, R3, R0 ;  /* 0x0000000305007389 */ /* 0x0002a400000e0000 */
[----:B-1----:R-:W-:-:S04]  /*1ec60*/  MOV R3, 0x0 ;  /* 0x0000000000037802 */ /* 0x002fc80000000f00 */
[----:B--2---:R-:W-:Y:S05]  /*1ec70*/  RET.REL.NODEC R2 `(_ZN7cutlass13device_kernelIN5flash19enable_sm80_to_sm89INS1_16FlashAttnFwdSm80INS1_25CollectiveMainloopFwdSm80ILi4ELi1ELb0EN4cute5tupleIJNS5_1CILi128EEENS7_ILi48EEENS7_ILi96EEEEEELi96ENS_6half_tEfNS_4arch4Sm80ELb1ELb0ELb0ELb1ELb0ELb1ELb1ELb1EEENS1_21CollectiveEpilogueFwdINS6_IJS8_SA_S9_EEENS6_IJNS7_ILi1EEESI_SI_EEESC_SE_Li128ELb1ELb1ELb1ELb0EEENS1_36VarlenDynamicPersistentTileSchedulerILi128ELi48ELi128ELi128ELb1ELb1ELb0ELb1ELb1ELb1EEEEEEEEEvNT_6ParamsE) ;  /* 0xfffe138002007950 */ /* 0x004fea0003c3ffff */
        .weak           $__internal_24_$__cuda_sm70_shflsync_up_p
        .type           $__internal_24_$__cuda_sm70_shflsync_up_p,@function
        .size           $__internal_24_$__cuda_sm70_shflsync_up_p,($__internal_25_$__cuda_sm70_votesync_ballot - $__internal_24_$__cuda_sm70_shflsync_up_p)
$__internal_24_$__cuda_sm70_shflsync_up_p:
[----:B------:R-:W-:Y:S02]  /*1ec80*/  IMAD.MOV.U32 R4, RZ, RZ, RZ ;  /* 0x000000ffff047224 */ /* 0x000fe400078e00ff */
[----:B------:R-:W-:-:S04]  /*1ec90*/  IMAD.MOV.U32 R10, RZ, RZ, -0x1 ;  /* 0xffffffffff0a7424 */ /* 0x000fc800078e00ff */
[----:B------:R-:W-:Y:S04]  /*1eca0*/  WARPSYNC R10 ;  /* 0x0000000a00007348 */ /* 0x000fe80003800000 */
[----:B------:R1:W2:Y:S02]  /*1ecb0*/  SHFL.UP PT, R4, R0, R2, R4 ;  /* 0x0400000200047389 */ /* 0x0002a400000e0004 */
[----:B-1----:R-:W-:Y:S02]  /*1ecc0*/  MOV R2, R3 ;  /* 0x0000000300027202 */ /* 0x002fe40000000f00 */
[----:B------:R-:W-:-:S04]  /*1ecd0*/  MOV R3, 0x0 ;  /* 0x0000000000037802 */ /* 0x000fc80000000f00 */
[----:B--2---:R-:W-:Y:S05]  /*1ece0*/  RET.REL.NODEC R2 `(_ZN7cutlass13device_kernelIN5flash19enable_sm80_to_sm89INS1_16FlashAttnFwdSm80INS1_25CollectiveMainloopFwdSm80ILi4ELi1ELb0EN4cute5tupleIJNS5_1CILi128EEENS7_ILi48EEENS7_ILi96EEEEEELi96ENS_6half_tEfNS_4arch4Sm80ELb1ELb0ELb0ELb1ELb0ELb1ELb1ELb1EEENS1_21CollectiveEpilogueFwdINS6_IJS8_SA_S9_EEENS6_IJNS7_ILi1EEESI_SI_EEESC_SE_Li128ELb1ELb1ELb1ELb0EEENS1_36VarlenDynamicPersistentTileSchedulerILi128ELi48ELi128ELi128ELb1ELb1ELb0ELb1ELb1ELb1EEEEEEEEEvNT_6ParamsE) ;  /* 0xfffe131002007950 */ /* 0x004fea0003c3ffff */
        .weak           $__internal_25_$__cuda_sm70_votesync_ballot
        .type           $__internal_25_$__cuda_sm70_votesync_ballot,@function
        .size           $__internal_25_$__cuda_sm70_votesync_ballot,(.L_x_1454 - $__internal_25_$__cuda_sm70_votesync_ballot)
$__internal_25_$__cuda_sm70_votesync_ballot:
[----:B------:R-:W-:Y:S01]  /*1ecf0*/  ISETP.NE.U32.AND P0, PT, R0, 0x1, PT ;  /* 0x000000010000780c */ /* 0x000fe20003f05070 */
[----:B------:R-:W-:-:S04]  /*1ed00*/  IMAD.MOV.U32 R3, RZ, RZ, -0x1 ;  /* 0xffffffffff037424 */ /* 0x000fc800078e00ff */
[----:B------:R-:W-:Y:S08]  /*1ed10*/  WARPSYNC R3 ;  /* 0x0000000300007348 */ /* 0x000ff00003800000 */
[----:B------:R-:W-:-:S04]  /*1ed20*/  VOTE.ANY R0, PT, !P0 ;  /* 0x0000000000007806 */ /* 0x000fc800040e0100 */
[----:B------:R-:W-:Y:S01]  /*1ed30*/  LOP3.LUT R0, R0, R3, RZ, 0xc0, !PT ;  /* 0x0000000300007212 */ /* 0x000fe200078ec0ff */
[----:B------:R-:W-:-:S04]  /*1ed40*/  IMAD.MOV.U32 R3, RZ, RZ, 0x0 ;  /* 0x00000000ff037424 */ /* 0x000fc800078e00ff */
[----:B------:R-:W-:Y:S05]  /*1ed50*/  RET.REL.NODEC R2 `(_ZN7cutlass13device_kernelIN5flash19enable_sm80_to_sm89INS1_16FlashAttnFwdSm80INS1_25CollectiveMainloopFwdSm80ILi4ELi1ELb0EN4cute5tupleIJNS5_1CILi128EEENS7_ILi48EEENS7_ILi96EEEEEELi96ENS_6half_tEfNS_4arch4Sm80ELb1ELb0ELb0ELb1ELb0ELb1ELb1ELb1EEENS1_21CollectiveEpilogueFwdINS6_IJS8_SA_S9_EEENS6_IJNS7_ILi1EEESI_SI_EEESC_SE_Li128ELb1ELb1ELb1ELb0EEENS1_36VarlenDynamicPersistentTileSchedulerILi128ELi48ELi128ELi128ELb1ELb1ELb0ELb1ELb1ELb1EEEEEEEEEvNT_6ParamsE) ;  /* 0xfffe12a002007950 */ /* 0x000fea0003c3ffff */
.L_x_1423:
        /* <DEDUP_REMOVED lines=10> */
.L_x_1454:


//--------------------- .nv.shared._ZN7cutlass13device_kernelIN5flash19enable_sm80_to_sm89INS1_16FlashAttnFwdSm80INS1_25CollectiveMainloopFwdSm80ILi4ELi1ELb0EN4cute5tupleIJNS5_1CILi128EEENS7_ILi64EEENS7_ILi96EEEEEELi96ENS_6half_tEfNS_4arch4Sm80ELb0ELb0ELb0ELb0ELb0ELb0ELb1ELb1EEENS1_21CollectiveEpilogueFwdINS6_IJS8_SA_S9_EEENS6_IJNS7_ILi1EEESI_SI_EEESC_SE_Li128ELb0ELb1ELb1ELb0EEENS1_19SingleTileSchedulerILb0ELb1ELb1ELi128EEEEEEEEEvNT_6ParamsE --------------------------
	.section	.nv.shared._ZN7cutlass13device_kernelIN5flash19enable_sm80_to_sm89INS1_16FlashAttnFwdSm80INS1_25CollectiveMainloopFwdSm80ILi4ELi1ELb0EN4cute5tupleIJNS5_1CILi128EEENS7_ILi64EEENS7_ILi96EEEEEELi96ENS_6half_tEfNS_4arch4Sm80ELb0ELb0ELb0ELb0ELb0ELb0ELb1ELb1EEENS1_21CollectiveEpilogueFwdINS6_IJS8_SA_S9_EEENS6_IJNS7_ILi1EEESI_SI_EEESC_SE_Li128ELb0ELb1ELb1ELb0EEENS1_19SingleTileSchedulerILb0ELb1ELb1ELi128EEEEEEEEEvNT_6ParamsE,"aw",@nobits
	.sectionflags	@""
	.align	16


//--------------------- .nv.global                --------------------------
	.section	.nv.global,"aw",@nobits
.nv.global:
	.type		_ZN71_INTERNAL_5c73de79_35_flash_fwd_hdim96_fp16_split_sm80_cu_526fb41a_35364cute1_E,@object
	.size		_ZN71_INTERNAL_5c73de79_35_flash_fwd_hdim96_fp16_split_sm80_cu_526fb41a_35364cute1_E,(_ZN71_INTERNAL_5c73de79_35_flash_fwd_hdim96_fp16_split_sm80_cu_526fb41a_35364cuda3std3__45__cpo6cbeginE - _ZN71_INTERNAL_5c73de79_35_flash_fwd_hdim96_fp16_split_sm80_cu_526fb41a_35364cute1_E)
_ZN71_INTERNAL_5c73de79_35_flash_fwd_hdim96_fp16_split_sm80_cu_526fb41a_35364cute1_E:
	.zero		1
	.type		_ZN71_INTERNAL_5c73de79_35_flash_fwd_hdim96_fp16_split_sm80_cu_526fb41a_35364cuda3std3__45__cpo6cbeginE,@object
	.size		_ZN71_INTERNAL_5c73de79_35_flash_fwd_hdim96_fp16_split_sm80_cu_526fb41a_35364cuda3std3__45__cpo6cbeginE,(_ZN71_INTERNAL_5c73de79_35_flash_fwd_hdim96_fp16_split_sm80_cu_526fb41a_35364cuda3std3__48in_placeE - _ZN71_INTERNAL_5c73de79_35_flash_fwd_hdim96_fp16_split_sm80_cu_526fb41a_35364cuda3std3__45__cpo6cbeginE)
_ZN71_INTERNAL_5c73de79_35_flash_fwd_hdim96_fp16_split_sm80_cu_526fb41a_35364cuda3std3__45__cpo6cbeginE:
	.zero		1
	.type		_ZN71_INTERNAL_5c73de79_35_flash_fwd_hdim96_fp16_split_sm80_cu_526fb41a_35364cuda3std3__48in_placeE,@object
	.size		_ZN71_INTERNAL_5c73de79_35_flash_fwd_hdim96_fp16_split_sm80_cu_526fb41a_35364cuda3std3__48in_placeE,(_ZN71_INTERNAL_5c73de79_35_flash_fwd_hdim96_fp16_split_sm80_cu_526fb41a_35364cuda3std6ranges3__45__cpo9iter_moveE - _ZN71_INTERNAL_5c73de79_35_flash_fwd_hdim96_fp16_split_sm80_cu_526fb41a_35364cuda3std3__48in_placeE)
_ZN71_INTERNAL_5c73de79_35_flash_fwd_hdim96_fp16_split_sm80_cu_526fb41a_35364cuda3std3__48in_placeE:
	.zero		1
	.type		_ZN71_INTERNAL_5c73de79_35_flash_fwd_hdim96_fp16_split_sm80_cu_526fb41a_35364cuda3std6ranges3__45__cpo9iter_moveE,@object
	.size		_ZN71_INTERNAL_5c73de79_35_flash_fwd_hdim96_fp16_split_sm80_cu_526fb41a_35364cuda3std6ranges3__45__cpo9iter_moveE,(_ZN71_INTERNAL_5c73de79_35_flash_fwd_hdim96_fp16_split_sm80_cu_526fb41a_35364cuda3std3__45__cpo5beginE - _ZN71_INTERNAL_5c73de79_35_flash_fwd_hdim96_fp16_split_sm80_cu_526fb41a_35364cuda3std6ranges3__45__cpo9iter_moveE)
_ZN71_INTERNAL_5c73de79_35_flash_fwd_hdim96_fp16_split_sm80_cu_526fb41a_35364cuda3std6ranges3__45__cpo9iter_moveE:
	.zero		1
	.type		_ZN71_INTERNAL_5c73de79_35_flash_fwd_hdim96_fp16_split_sm80_cu_526fb41a_35364cuda3std3__45__cpo5beginE,@object
	.size		_ZN71_INTERNAL_5c73de79_35_flash_fwd_hdim96_fp16_split_sm80_cu_526fb41a_35364cuda3std3__45__cpo5beginE,(_ZN71_INTERNAL_5c73de79_35_flash_fwd_hdim96_fp16_split_sm80_cu_526fb41a_35364cuda3std3__473_GLOBAL__N__5c73de79_35_flash_fwd_hdim96_fp16_split_sm80_cu_526fb41a_35366ignoreE - _ZN71_INTERNAL_5c73de79_35_flash_fwd_hdim96_fp16_split_sm80_cu_526fb41a_35364cuda3std3__45__cpo5beginE)
_ZN71_INTERNAL_5c73de79_35_flash_fwd_hdim96_fp16_split_sm80_cu_526fb41a_35364cuda3std3__45__cpo5beginE:
	.zero		1
	.type		_ZN71_INTERNAL_5c73de79_35_flash_fwd_hdim96_fp16_split_sm80_cu_526fb41a_35364cuda3std3__473_GLOBAL__N__5c73de79_35_flash_fwd_hdim96_fp16_split_sm80_cu_526fb41a_35366ignoreE,@object
	.size		_ZN71_INTERNAL_5c73de79_35_flash_fwd_hdim96_fp16_split_sm80_cu_526fb41a_35364cuda3std3__473_GLOBAL__N__5c73de79_35_flash_fwd_hdim96_fp16_split_sm80_cu_526fb41a_35366ignoreE,(_ZN71_INTERNAL_5c73de79_35_flash_fwd_hdim96_fp16_split_sm80_cu_526fb41a_35364cute7productE - _ZN71_INTERNAL_5c73de79_35_flash_fwd_hdim96_fp16_split_sm80_cu_526fb41a_35364cuda3std3__473_GLOBAL__N__5c73de79_35_flash_fwd_hdim96_fp16_split_sm80_cu_526fb41a_35366ignoreE)
_ZN71_INTERNAL_5c73de79_35_flash_fwd_hdim96_fp16_split_sm80_cu_526fb41a_35364cuda3std3__473_GLOBAL__N__5c73de79_35_flash_fwd_hdim96_fp16_split_sm80_cu_526fb41a_35366ignoreE:
	.zero		1
	.type		_ZN71_INTERNAL_5c73de79_35_flash_fwd_hdim96_fp16_split_sm80_cu_526fb41a_35364cute7productE,@object
	.size		_ZN71_INTERNAL_5c73de79_35_flash_fwd_hdim96_fp16_split_sm80_cu_526fb41a_35364cute7productE,(_ZN71_INTERNAL_5c73de79_35_flash_fwd_hdim96_fp16_split_sm80_cu_526fb41a_35364cuda3std3__45__cpo3endE - _ZN71_INTERNAL_5c73de79_35_flash_fwd_hdim96_fp16_split_sm80_cu_526fb41a_35364cute7productE)
_ZN71_INTERNAL_5c73de79_35_flash_fwd_hdim96_fp16_split_sm80_cu_526fb41a_35364cute7productE:
	.zero		1
	.type		_ZN71_INTERNAL_5c73de79_35_flash_fwd_hdim96_fp16_split_sm80_cu_526fb41a_35364cuda3std3__45__cpo3endE,@object
	.size		_ZN71_INTERNAL_5c73de79_35_flash_fwd_hdim96_fp16_split_sm80_cu_526fb41a_35364cuda3std3__45__cpo3endE,(_ZN71_INTERNAL_5c73de79_35_flash_fwd_hdim96_fp16_split_sm80_cu_526fb41a_35364cuda3std3__419piecewise_constructE - _ZN71_INTERNAL_5c73de79_35_flash_fwd_hdim96_fp16_split_sm80_cu_526fb41a_35364cuda3std3__45__cpo3endE)
_ZN71_INTERNAL_5c73de79_35_flash_fwd_hdim96_fp16_split_sm80_cu_526fb41a_35364cuda3std3__45__cpo3endE:
	.zero		1
	.type		_ZN71_INTERNAL_5c73de79_35_flash_fwd_hdim96_fp16_split_sm80_cu_526fb41a_35364cuda3std3__419piecewise_constructE,@object
	.size		_ZN71_INTERNAL_5c73de79_35_flash_fwd_hdim96_fp16_split_sm80_cu_526fb41a_35364cuda3std3__419piecewise_constructE,(_ZN71_INTERNAL_5c73de79_35_flash_fwd_hdim96_fp16_split_sm80_cu_526fb41a_35364cuda3std3__45__cpo4cendE - _ZN71_INTERNAL_5c73de79_35_flash_fwd_hdim96_fp16_split_sm80_cu_526fb41a_35364cuda3std3__419piecewise_constructE)
_ZN71_INTERNAL_5c73de79_35_flash_fwd_hdim96_fp16_split_sm80_cu_526fb41a_35364cuda3std3__419piecewise_constructE:
	.zero		1
	.type		_ZN71_INTERNAL_5c73de79_35_flash_fwd_hdim96_fp16_split_sm80_cu_526fb41a_35364cuda3std3__45__cpo4cendE,@object
	.size		_ZN71_INTERNAL_5c73de79_35_flash_fwd_hdim96_fp16_split_sm80_cu_526fb41a_35364cuda3std3__45__cpo4cendE,(_ZN71_INTERNAL_5c73de79_35_flash_fwd_hdim96_fp16_split_sm80_cu_526fb41a_35364cuda3std6ranges3__45__cpo4swapE - _ZN71_INTERNAL_5c73de79_35_flash_fwd_hdim96_fp16_split_sm80_cu_526fb41a_35364cuda3std3__45__cpo4cendE)
_ZN71_INTERNAL_5c73de79_35_flash_fwd_hdim96_fp16_split_sm80_cu_526fb41a_35364cuda3std3__45__cpo4cendE:
	.zero		1
	.type		_ZN71_INTERNAL_5c73de79_35_flash_fwd_hdim96_fp16_split_sm80_cu_526fb41a_35364cuda3std6ranges3__45__cpo4swapE,@object
	.size		_ZN71_INTERNAL_5c73de79_35_flash_fwd_hdim96_fp16_split_sm80_cu_526fb41a_35364cuda3std6ranges3__45__cpo4swapE,(.L_7 - _ZN71_INTERNAL_5c73de79_35_flash_fwd_hdim96_fp16_split_sm80_cu_526fb41a_35364cuda3std6ranges3__45__cpo4swapE)
_ZN71_INTERNAL_5c73de79_35_flash_fwd_hdim96_fp16_split_sm80_cu_526fb41a_35364cuda3std6ranges3__45__cpo4swapE:
	.zero		1
.L_7:


//--------------------- .nv.shared._ZN7cutlass13device_kernelIN5flash19enable_sm80_to_sm89INS1_16FlashAttnFwdSm80INS1_25CollectiveMainloopFwdSm80ILi4ELi1ELb0EN4cute5tupleIJNS5_1CILi128EEENS7_ILi48EEENS7_ILi96EEEEEELi96ENS_6half_tEfNS_4arch4Sm80ELb0ELb0ELb0ELb1ELb0ELb0ELb1ELb1EEENS1_21CollectiveEpilogueFwdINS6_IJS8_SA_S9_EEENS6_IJNS7_ILi1EEESI_SI_EEESC_SE_Li128ELb1ELb1ELb1ELb0EEENS1_36VarlenDynamicPersistentTileSchedulerILi128ELi48ELi128ELi128ELb1ELb1ELb0ELb0ELb1ELb1EEEEEEEEEvNT_6ParamsE --------------------------
	.section	.nv.shared._ZN7cutlass13device_kernelIN5flash19enable_sm80_to_sm89INS1_16FlashAttnFwdSm80INS1_25CollectiveMainloopFwdSm80ILi4ELi1ELb0EN4cute5tupleIJNS5_1CILi128EEENS7_ILi48EEENS7_ILi96EEEEEELi96ENS_6half_tEfNS_4arch4Sm80ELb0ELb0ELb0ELb1ELb0ELb0ELb1ELb1EEENS1_21CollectiveEpilogueFwdINS6_IJS8_SA_S9_EEENS6_IJNS7_ILi1EEESI_SI_EEESC_SE_Li128ELb1ELb1ELb1ELb0EEENS1_36VarlenDynamicPersistentTileSchedulerILi128ELi48ELi128ELi128ELb1ELb1ELb0ELb0ELb1ELb1EEEEEEEEEvNT_6ParamsE,"aw",@nobits
	.sectionflags	@""
	.align	16


//--------------------- .nv.shared._ZN7cutlass13device_kernelIN5flash19enable_sm80_to_sm89INS1_16FlashAttnFwdSm80INS1_25CollectiveMainloopFwdSm80ILi4ELi1ELb0EN4cute5tupleIJNS5_1CILi128EEENS7_ILi48EEENS7_ILi96EEEEEELi96ENS_6half_tEfNS_4arch4Sm80ELb0ELb0ELb0ELb1ELb0ELb1ELb1ELb1EEENS1_21CollectiveEpilogueFwdINS6_IJS8_SA_S9_EEENS6_IJNS7_ILi1EEESI_SI_EEESC_SE_Li128ELb1ELb1ELb1ELb0EEENS1_36VarlenDynamicPersistentTileSchedulerILi128ELi48ELi128ELi128ELb1ELb1ELb0ELb0ELb1ELb1EEEEEEEEEvNT_6ParamsE --------------------------
	.section	.nv.shared._ZN7cutlass13device_kernelIN5flash19enable_sm80_to_sm89INS1_16FlashAttnFwdSm80INS1_25CollectiveMainloopFwdSm80ILi4ELi1ELb0EN4cute5tupleIJNS5_1CILi128EEENS7_ILi48EEENS7_ILi96EEEEEELi96ENS_6half_tEfNS_4arch4Sm80ELb0ELb0ELb0ELb1ELb0ELb1ELb1ELb1EEENS1_21CollectiveEpilogueFwdINS6_IJS8_SA_S9_EEENS6_IJNS7_ILi1EEESI_SI_EEESC_SE_Li128ELb1ELb1ELb1ELb0EEENS1_36VarlenDynamicPersistentTileSchedulerILi128ELi48ELi128ELi128ELb1ELb1ELb0ELb0ELb1ELb1EEEEEEEEEvNT_6ParamsE,"aw",@nobits
	.sectionflags	@""
	.align	16


//--------------------- .nv.shared._ZN7cutlass13device_kernelIN5flash19enable_sm80_to_sm89INS1_16FlashAttnFwdSm80INS1_25CollectiveMainloopFwdSm80ILi4ELi1ELb0EN4cute5tupleIJNS5_1CILi128EEENS7_ILi48EEENS7_ILi96EEEEEELi96ENS_6half_tEfNS_4arch4Sm80ELb0ELb1ELb0ELb0ELb0ELb0ELb1ELb1EEENS1_21CollectiveEpilogueFwdINS6_IJS8_SA_S9_EEENS6_IJNS7_ILi1EEESI_SI_EEESC_SE_Li128ELb0ELb1ELb1ELb0EEENS1_19SingleTileSchedulerILb0ELb1ELb1ELi128EEEEEEEEEvNT_6ParamsE --------------------------
	.section	.nv.shared._ZN7cutlass13device_kernelIN5flash19enable_sm80_to_sm89INS1_16FlashAttnFwdSm80INS1_25CollectiveMainloopFwdSm80ILi4ELi1ELb0EN4cute5tupleIJNS5_1CILi128EEENS7_ILi48EEENS7_ILi96EEEEEELi96ENS_6half_tEfNS_4arch4Sm80ELb0ELb1ELb0ELb0ELb0ELb0ELb1ELb1EEENS1_21CollectiveEpilogueFwdINS6_IJS8_SA_S9_EEENS6_IJNS7_ILi1EEESI_SI_EEESC_SE_Li128ELb0ELb1ELb1ELb0EEENS1_19SingleTileSchedulerILb0ELb1ELb1ELi128EEEEEEEEEvNT_6ParamsE,"aw",@nobits
	.sectionflags	@""
	.align	16


//--------------------- .nv.shared._ZN7cutlass13device_kernelIN5flash19enable_sm80_to_sm89INS1_16FlashAttnFwdSm80INS1_25CollectiveMainloopFwdSm80ILi4ELi1ELb0EN4cute5tupleIJNS5_1CILi128EEENS7_ILi48EEENS7_ILi96EEEEEELi96ENS_6half_tEfNS_4arch4Sm80ELb0ELb1ELb0ELb1ELb0ELb0ELb1ELb1EEENS1_21CollectiveEpilogueFwdINS6_IJS8_SA_S9_EEENS6_IJNS7_ILi1EEESI_SI_EEESC_SE_Li128ELb1ELb1ELb1ELb0EEENS1_36VarlenDynamicPersistentTileSchedulerILi128ELi48ELi128ELi128ELb1ELb1ELb0ELb1ELb0ELb1EEEEEEEEEvNT_6ParamsE --------------------------
	.section	.nv.shared._ZN7cutlass13device_kernelIN5flash19enable_sm80_to_sm89INS1_16FlashAttnFwdSm80INS1_25CollectiveMainloopFwdSm80ILi4ELi1ELb0EN4cute5tupleIJNS5_1CILi128EEENS7_ILi48EEENS7_ILi96EEEEEELi96ENS_6half_tEfNS_4arch4Sm80ELb0ELb1ELb0ELb1ELb0ELb0ELb1ELb1EEENS1_21CollectiveEpilogueFwdINS6_IJS8_SA_S9_EEENS6_IJNS7_ILi1EEESI_SI_EEESC_SE_Li128ELb1ELb1ELb1ELb0EEENS1_36VarlenDynamicPersistentTileSchedulerILi128ELi48ELi128ELi128ELb1ELb1ELb0ELb1ELb0ELb1EEEEEEEEEvNT_6ParamsE,"aw",@nobits
	.sectionflags	@""
	.align	16


//--------------------- .nv.shared._ZN7cutlass13device_kernelIN5flash19enable_sm80_to_sm89INS1_16FlashAttnFwdSm80INS1_25CollectiveMainloopFwdSm80ILi4ELi1ELb0EN4cute5tupleIJNS5_1CILi128EEENS7_ILi48EEENS7_ILi96EEEEEELi96ENS_6half_tEfNS_4arch4Sm80ELb0ELb1ELb0ELb1ELb0ELb1ELb1ELb1EEENS1_21CollectiveEpilogueFwdINS6_IJS8_SA_S9_EEENS6_IJNS7_ILi1EEESI_SI_EEESC_SE_Li128ELb1ELb1ELb1ELb0EEENS1_36VarlenDynamicPersistentTileSchedulerILi128ELi48ELi128ELi128ELb1ELb1ELb0ELb1ELb0ELb1EEEEEEEEEvNT_6ParamsE --------------------------
	.section	.nv.shared._ZN7cutlass13device_kernelIN5flash19enable_sm80_to_sm89INS1_16FlashAttnFwdSm80INS1_25CollectiveMainloopFwdSm80ILi4ELi1ELb0EN4cute5tupleIJNS5_1CILi128EEENS7_ILi48EEENS7_ILi96EEEEEELi96ENS_6half_tEfNS_4arch4Sm80ELb0ELb1ELb0ELb1ELb0ELb1ELb1ELb1EEENS1_21CollectiveEpilogueFwdINS6_IJS8_SA_S9_EEENS6_IJNS7_ILi1EEESI_SI_EEESC_SE_Li128ELb1ELb1ELb1ELb0EEENS1_36VarlenDynamicPersistentTileSchedulerILi128ELi48ELi128ELi128ELb1ELb1ELb0ELb1ELb0ELb1EEEEEEEEEvNT_6ParamsE,"aw",@nobits
	.sectionflags	@""
	.align	16


//--------------------- .nv.shared._ZN7cutlass13device_kernelIN5flash19enable_sm80_to_sm89INS1_16FlashAttnFwdSm80INS1_25CollectiveMainloopFwdSm80ILi4ELi1ELb0EN4cute5tupleIJNS5_1CILi128EEENS7_ILi64EEENS7_ILi96EEEEEELi96ENS_6half_tEfNS_4arch4Sm80ELb1ELb0ELb0ELb0ELb0ELb0ELb1ELb1EEENS1_21CollectiveEpilogueFwdINS6_IJS8_SA_S9_EEENS6_IJNS7_ILi1EEESI_SI_EEESC_SE_Li128ELb0ELb1ELb1ELb0EEENS1_30DynamicPersistentTileSchedulerILi128ELi128ELb1ELb1ELb0EEEEEEEEEvNT_6ParamsE --------------------------
	.section	.nv.shared._ZN7cutlass13device_kernelIN5flash19enable_sm80_to_sm89INS1_16FlashAttnFwdSm80INS1_25CollectiveMainloopFwdSm80ILi4ELi1ELb0EN4cute5tupleIJNS5_1CILi128EEENS7_ILi64EEENS7_ILi96EEEEEELi96ENS_6half_tEfNS_4arch4Sm80ELb1ELb0ELb0ELb0ELb0ELb0ELb1ELb1EEENS1_21CollectiveEpilogueFwdINS6_IJS8_SA_S9_EEENS6_IJNS7_ILi1EEESI_SI_EEESC_SE_Li128ELb0ELb1ELb1ELb0EEENS1_30DynamicPersistentTileSchedulerILi128ELi128ELb1ELb1ELb0EEEEEEEEEvNT_6ParamsE,"aw",@nobits
	.sectionflags	@""
	.align	16


//--------------------- .nv.shared._ZN7cutlass13device_kernelIN5flash19enable_sm80_to_sm89INS1_16FlashAttnFwdSm80INS1_25CollectiveMainloopFwdSm80ILi4ELi1ELb0EN4cute5tupleIJNS5_1CILi128EEENS7_ILi48EEENS7_ILi96EEEEEELi96ENS_6half_tEfNS_4arch4Sm80ELb1ELb0ELb0ELb1ELb0ELb0ELb1ELb1EEENS1_21CollectiveEpilogueFwdINS6_IJS8_SA_S9_EEENS6_IJNS7_ILi1EEESI_SI_EEESC_SE_Li128ELb1ELb1ELb1ELb0EEENS1_36VarlenDynamicPersistentTileSchedulerILi128ELi48ELi128ELi128ELb1ELb1ELb0ELb1ELb1ELb1EEEEEEEEEvNT_6ParamsE --------------------------
	.section	.nv.shared._ZN7cutlass13device_kernelIN5flash19enable_sm80_to_sm89INS1_16FlashAttnFwdSm80INS1_25CollectiveMainloopFwdSm80ILi4ELi1ELb0EN4cute5tupleIJNS5_1CILi128EEENS7_ILi48EEENS7_ILi96EEEEEELi96ENS_6half_tEfNS_4arch4Sm80ELb1ELb0ELb0ELb1ELb0ELb0ELb1ELb1EEENS1_21CollectiveEpilogueFwdINS6_IJS8_SA_S9_EEENS6_IJNS7_ILi1EEESI_SI_EEESC_SE_Li128ELb1ELb1ELb1ELb0EEENS1_36VarlenDynamicPersistentTileSchedulerILi128ELi48ELi128ELi128ELb1ELb1ELb0ELb1ELb1ELb1EEEEEEEEEvNT_6ParamsE,"aw",@nobits
	.sectionflags	@""
	.align	16


//--------------------- .nv.shared._ZN7cutlass13device_kernelIN5flash19enable_sm80_to_sm89INS1_16FlashAttnFwdSm80INS1_25CollectiveMainloopFwdSm80ILi4ELi1ELb0EN4cute5tupleIJNS5_1CILi128EEENS7_ILi48EEENS7_ILi96EEEEEELi96ENS_6half_tEfNS_4arch4Sm80ELb1ELb0ELb0ELb1ELb0ELb1ELb1ELb1EEENS1_21CollectiveEpilogueFwdINS6_IJS8_SA_S9_EEENS6_IJNS7_ILi1EEESI_SI_EEESC_SE_Li128ELb1ELb1ELb1ELb0EEENS1_36VarlenDynamicPersistentTileSchedulerILi128ELi48ELi128ELi128ELb1ELb1ELb0ELb1ELb1ELb1EEEEEEEEEvNT_6ParamsE --------------------------
	.section	.nv.shared._ZN7cutlass13device_kernelIN5flash19enable_sm80_to_sm89INS1_16FlashAttnFwdSm80INS1_25CollectiveMainloopFwdSm80ILi4ELi1ELb0EN4cute5tupleIJNS5_1CILi128EEENS7_ILi48EEENS7_ILi96EEEEEELi96ENS_6half_tEfNS_4arch4Sm80ELb1ELb0ELb0ELb1ELb0ELb1ELb1ELb1EEENS1_21CollectiveEpilogueFwdINS6_IJS8_SA_S9_EEENS6_IJNS7_ILi1EEESI_SI_EEESC_SE_Li128ELb1ELb1ELb1ELb0EEENS1_36VarlenDynamicPersistentTileSchedulerILi128ELi48ELi128ELi128ELb1ELb1ELb0ELb1ELb1ELb1EEEEEEEEEvNT_6ParamsE,"aw",@nobits
	.sectionflags	@""
	.align	16
